	.target	sm_80

	.elftype	@"ET_EXEC"


//--------------------- .note.nv.tkinfo           --------------------------
	.section	.note.nv.tkinfo,"",@"SHT_NOTE"
	.sectionflags	@"SHF_NOTE_NV_TKINFO"
	.tkinfo
        /*0018*/ 	.word	0x00000002
        /*0030*/ 	.string	""
        /*0030*/ 	.string	"ptxas"
        /*0030*/ 	.string	"Cuda compilation tools, release 13.0, V13.0.88"
        /*0030*/ 	.string	"Build cuda_13.0.r13.0/compiler.36424714_0"
        /*0030*/ 	.string	"-arch sm_80 -m 64 "



//--------------------- .note.nv.cuinfo           --------------------------
	.section	.note.nv.cuinfo,"",@"SHT_NOTE"
	.sectionflags	@"SHF_NOTE_NV_CUINFO"
        /*0018*/ 	.short	0x0002
        /*001a*/ 	.short	0x0050
        /*001c*/ 	.short	0x0082
	.zero		2


//--------------------- .nv.info                  --------------------------
	.section	.nv.info,"",@"SHT_CUDA_INFO"
	.align	4


	//----- nvinfo : EIATTR_REGCOUNT
	.align		4
        /*0000*/ 	.byte	0x04, 0x2f
        /*0002*/ 	.short	(.L_29 - .L_28)
	.align		4
.L_28:
        /*0004*/ 	.word	index@(_Z25selective_scan_fwd_kernelI32Selective_Scan_fwd_kernel_traitsILi64ELi16ELi1ELb1ELb1ELb1ELb1ELb1EN3c108BFloat16EfS2_EEv13SSMParamsBase)
        /*0008*/ 	.word	0x000000a8


	//----- nvinfo : EIATTR_FRAME_SIZE
	.align		4
.L_29:
        /*000c*/ 	.byte	0x04, 0x11
        /*000e*/ 	.short	(.L_31 - .L_30)
	.align		4
.L_30:
        /*0010*/ 	.word	index@(_Z25selective_scan_fwd_kernelI32Selective_Scan_fwd_kernel_traitsILi64ELi16ELi1ELb1ELb1ELb1ELb1ELb1EN3c108BFloat16EfS2_EEv13SSMParamsBase)
        /*0014*/ 	.word	0x00000000


	//----- nvinfo : EIATTR_REGCOUNT
	.align		4
.L_31:
        /*0018*/ 	.byte	0x04, 0x2f
        /*001a*/ 	.short	(.L_33 - .L_32)
	.align		4
.L_32:
        /*001c*/ 	.word	index@(_Z25selective_scan_fwd_kernelI32Selective_Scan_fwd_kernel_traitsILi64ELi16ELi1ELb1ELb1ELb1ELb1ELb0EN3c108BFloat16EfS2_EEv13SSMParamsBase)
        /*0020*/ 	.word	0x000000a8


	//----- nvinfo : EIATTR_FRAME_SIZE
	.align		4
.L_33:
        /*0024*/ 	.byte	0x04, 0x11
        /*0026*/ 	.short	(.L_35 - .L_34)
	.align		4
.L_34:
        /*0028*/ 	.word	index@(_Z25selective_scan_fwd_kernelI32Selective_Scan_fwd_kernel_traitsILi64ELi16ELi1ELb1ELb1ELb1ELb1ELb0EN3c108BFloat16EfS2_EEv13SSMParamsBase)
        /*002c*/ 	.word	0x00000000


	//----- nvinfo : EIATTR_REGCOUNT
	.align		4
.L_35:
        /*0030*/ 	.byte	0x04, 0x2f
        /*0032*/ 	.short	(.L_37 - .L_36)
	.align		4
.L_36:
        /*0034*/ 	.word	index@(_Z25selective_scan_fwd_kernelI32Selective_Scan_fwd_kernel_traitsILi64ELi16ELi1ELb1ELb1ELb1ELb0ELb1EN3c108BFloat16EfS2_EEv13SSMParamsBase)
        /*0038*/ 	.word	0x000000a8


	//----- nvinfo : EIATTR_FRAME_SIZE
	.align		4
.L_37:
        /*003c*/ 	.byte	0x04, 0x11
        /*003e*/ 	.short	(.L_39 - .L_38)
	.align		4
.L_38:
        /*0040*/ 	.word	index@(_Z25selective_scan_fwd_kernelI32Selective_Scan_fwd_kernel_traitsILi64ELi16ELi1ELb1ELb1ELb1ELb0ELb1EN3c108BFloat16EfS2_EEv13SSMParamsBase)
        /*0044*/ 	.word	0x00000000


	//----- nvinfo : EIATTR_REGCOUNT
	.align		4
.L_39:
        /*0048*/ 	.byte	0x04, 0x2f
        /*004a*/ 	.short	(.L_41 - .L_40)
	.align		4
.L_40:
        /*004c*/ 	.word	index@(_Z25selective_scan_fwd_kernelI32Selective_Scan_fwd_kernel_traitsILi64ELi16ELi1ELb1ELb1ELb1ELb0ELb0EN3c108BFloat16EfS2_EEv13SSMParamsBase)
        /*0050*/ 	.word	0x000000a8


	//----- nvinfo : EIATTR_FRAME_SIZE
	.align		4
.L_41:
        /*0054*/ 	.byte	0x04, 0x11
        /*0056*/ 	.short	(.L_43 - .L_42)
	.align		4
.L_42:
        /*0058*/ 	.word	index@(_Z25selective_scan_fwd_kernelI32Selective_Scan_fwd_kernel_traitsILi64ELi16ELi1ELb1ELb1ELb1ELb0ELb0EN3c108BFloat16EfS2_EEv13SSMParamsBase)
        /*005c*/ 	.word	0x00000000


	//----- nvinfo : EIATTR_REGCOUNT
	.align		4
.L_43:
        /*0060*/ 	.byte	0x04, 0x2f
        /*0062*/ 	.short	(.L_45 - .L_44)
	.align		4
.L_44:
        /*0064*/ 	.word	index@(_Z25selective_scan_fwd_kernelI32Selective_Scan_fwd_kernel_traitsILi64ELi16ELi1ELb0ELb1ELb1ELb1ELb1EN3c108BFloat16EfS2_EEv13SSMParamsBase)
        /*0068*/ 	.word	0x000000a8


	//----- nvinfo : EIATTR_FRAME_SIZE
	.align		4
.L_45:
        /*006c*/ 	.byte	0x04, 0x11
        /*006e*/ 	.short	(.L_47 - .L_46)
	.align		4
.L_46:
        /*0070*/ 	.word	index@(_Z25selective_scan_fwd_kernelI32Selective_Scan_fwd_kernel_traitsILi64ELi16ELi1ELb0ELb1ELb1ELb1ELb1EN3c108BFloat16EfS2_EEv13SSMParamsBase)
        /*0074*/ 	.word	0x00000000


	//----- nvinfo : EIATTR_REGCOUNT
	.align		4
.L_47:
        /*0078*/ 	.byte	0x04, 0x2f
        /*007a*/ 	.short	(.L_49 - .L_48)
	.align		4
.L_48:
        /*007c*/ 	.word	index@(_Z25selective_scan_fwd_kernelI32Selective_Scan_fwd_kernel_traitsILi64ELi16ELi1ELb0ELb1ELb1ELb1ELb0EN3c108BFloat16EfS2_EEv13SSMParamsBase)
        /*0080*/ 	.word	0x000000a8


	//----- nvinfo : EIATTR_FRAME_SIZE
	.align		4
.L_49:
        /*0084*/ 	.byte	0x04, 0x11
        /*0086*/ 	.short	(.L_51 - .L_50)
	.align		4
.L_50:
        /*0088*/ 	.word	index@(_Z25selective_scan_fwd_kernelI32Selective_Scan_fwd_kernel_traitsILi64ELi16ELi1ELb0ELb1ELb1ELb1ELb0EN3c108BFloat16EfS2_EEv13SSMParamsBase)
        /*008c*/ 	.word	0x00000000


	//----- nvinfo : EIATTR_REGCOUNT
	.align		4
.L_51:
        /*0090*/ 	.byte	0x04, 0x2f
        /*0092*/ 	.short	(.L_53 - .L_52)
	.align		4
.L_52:
        /*0094*/ 	.word	index@(_Z25selective_scan_fwd_kernelI32Selective_Scan_fwd_kernel_traitsILi64ELi16ELi1ELb0ELb1ELb1ELb0ELb1EN3c108BFloat16EfS2_EEv13SSMParamsBase)
        /*0098*/ 	.word	0x000000a8


	//----- nvinfo : EIATTR_FRAME_SIZE
	.align		4
.L_53:
        /*009c*/ 	.byte	0x04, 0x11
        /*009e*/ 	.short	(.L_55 - .L_54)
	.align		4
.L_54:
        /*00a0*/ 	.word	index@(_Z25selective_scan_fwd_kernelI32Selective_Scan_fwd_kernel_traitsILi64ELi16ELi1ELb0ELb1ELb1ELb0ELb1EN3c108BFloat16EfS2_EEv13SSMParamsBase)
        /*00a4*/ 	.word	0x00000000


	//----- nvinfo : EIATTR_REGCOUNT
	.align		4
.L_55:
        /*00a8*/ 	.byte	0x04, 0x2f
        /*00aa*/ 	.short	(.L_57 - .L_56)
	.align		4
.L_56:
        /*00ac*/ 	.word	index@(_Z25selective_scan_fwd_kernelI32Selective_Scan_fwd_kernel_traitsILi64ELi16ELi1ELb0ELb1ELb1ELb0ELb0EN3c108BFloat16EfS2_EEv13SSMParamsBase)
        /*00b0*/ 	.word	0x000000a8


	//----- nvinfo : EIATTR_FRAME_SIZE
	.align		4
.L_57:
        /*00b4*/ 	.byte	0x04, 0x11
        /*00b6*/ 	.short	(.L_59 - .L_58)
	.align		4
.L_58:
        /*00b8*/ 	.word	index@(_Z25selective_scan_fwd_kernelI32Selective_Scan_fwd_kernel_traitsILi64ELi16ELi1ELb0ELb1ELb1ELb0ELb0EN3c108BFloat16EfS2_EEv13SSMParamsBase)
        /*00bc*/ 	.word	0x00000000


	//----- nvinfo : EIATTR_REGCOUNT
	.align		4
.L_59:
        /*00c0*/ 	.byte	0x04, 0x2f
        /*00c2*/ 	.short	(.L_61 - .L_60)
	.align		4
.L_60:
        /*00c4*/ 	.word	index@(_Z25selective_scan_fwd_kernelI32Selective_Scan_fwd_kernel_traitsILi32ELi4ELi1ELb1ELb1ELb1ELb1ELb1EN3c108BFloat16EfS2_EEv13SSMParamsBase)
        /*00c8*/ 	.word	0x0000005a


	//----- nvinfo : EIATTR_FRAME_SIZE
	.align		4
.L_61:
        /*00cc*/ 	.byte	0x04, 0x11
        /*00ce*/ 	.short	(.L_63 - .L_62)
	.align		4
.L_62:
        /*00d0*/ 	.word	index@(_Z25selective_scan_fwd_kernelI32Selective_Scan_fwd_kernel_traitsILi32ELi4ELi1ELb1ELb1ELb1ELb1ELb1EN3c108BFloat16EfS2_EEv13SSMParamsBase)
        /*00d4*/ 	.word	0x00000000


	//----- nvinfo : EIATTR_REGCOUNT
	.align		4
.L_63:
        /*00d8*/ 	.byte	0x04, 0x2f
        /*00da*/ 	.short	(.L_65 - .L_64)
	.align		4
.L_64:
        /*00dc*/ 	.word	index@(_Z25selective_scan_fwd_kernelI32Selective_Scan_fwd_kernel_traitsILi32ELi4ELi1ELb1ELb1ELb1ELb1ELb0EN3c108BFloat16EfS2_EEv13SSMParamsBase)
        /*00e0*/ 	.word	0x00000054


	//----- nvinfo : EIATTR_FRAME_SIZE
	.align		4
.L_65:
        /*00e4*/ 	.byte	0x04, 0x11
        /*00e6*/ 	.short	(.L_67 - .L_66)
	.align		4
.L_66:
        /*00e8*/ 	.word	index@(_Z25selective_scan_fwd_kernelI32Selective_Scan_fwd_kernel_traitsILi32ELi4ELi1ELb1ELb1ELb1ELb1ELb0EN3c108BFloat16EfS2_EEv13SSMParamsBase)
        /*00ec*/ 	.word	0x00000000


	//----- nvinfo : EIATTR_REGCOUNT
	.align		4
.L_67:
        /*00f0*/ 	.byte	0x04, 0x2f
        /*00f2*/ 	.short	(.L_69 - .L_68)
	.align		4
.L_68:
        /*00f4*/ 	.word	index@(_Z25selective_scan_fwd_kernelI32Selective_Scan_fwd_kernel_traitsILi32ELi4ELi1ELb1ELb1ELb1ELb0ELb1EN3c108BFloat16EfS2_EEv13SSMParamsBase)
        /*00f8*/ 	.word	0x0000005b


	//----- nvinfo : EIATTR_FRAME_SIZE
	.align		4
.L_69:
        /*00fc*/ 	.byte	0x04, 0x11
        /*00fe*/ 	.short	(.L_71 - .L_70)
	.align		4
.L_70:
        /*0100*/ 	.word	index@(_Z25selective_scan_fwd_kernelI32Selective_Scan_fwd_kernel_traitsILi32ELi4ELi1ELb1ELb1ELb1ELb0ELb1EN3c108BFloat16EfS2_EEv13SSMParamsBase)
        /*0104*/ 	.word	0x00000000


	//----- nvinfo : EIATTR_REGCOUNT
	.align		4
.L_71:
        /*0108*/ 	.byte	0x04, 0x2f
        /*010a*/ 	.short	(.L_73 - .L_72)
	.align		4
.L_72:
        /*010c*/ 	.word	index@(_Z25selective_scan_fwd_kernelI32Selective_Scan_fwd_kernel_traitsILi32ELi4ELi1ELb1ELb1ELb1ELb0ELb0EN3c108BFloat16EfS2_EEv13SSMParamsBase)
        /*0110*/ 	.word	0x00000050


	//----- nvinfo : EIATTR_FRAME_SIZE
	.align		4
.L_73:
        /*0114*/ 	.byte	0x04, 0x11
        /*0116*/ 	.short	(.L_75 - .L_74)
	.align		4
.L_74:
        /*0118*/ 	.word	index@(_Z25selective_scan_fwd_kernelI32Selective_Scan_fwd_kernel_traitsILi32ELi4ELi1ELb1ELb1ELb1ELb0ELb0EN3c108BFloat16EfS2_EEv13SSMParamsBase)
        /*011c*/ 	.word	0x00000000


	//----- nvinfo : EIATTR_REGCOUNT
	.align		4
.L_75:
        /*0120*/ 	.byte	0x04, 0x2f
        /*0122*/ 	.short	(.L_77 - .L_76)
	.align		4
.L_76:
        /*0124*/ 	.word	index@(_Z25selective_scan_fwd_kernelI32Selective_Scan_fwd_kernel_traitsILi32ELi4ELi1ELb0ELb1ELb1ELb1ELb1EN3c108BFloat16EfS2_EEv13SSMParamsBase)
        /*0128*/ 	.word	0x0000005a


	//----- nvinfo : EIATTR_FRAME_SIZE
	.align		4
.L_77:
        /*012c*/ 	.byte	0x04, 0x11
        /*012e*/ 	.short	(.L_79 - .L_78)
	.align		4
.L_78:
        /*0130*/ 	.word	index@(_Z25selective_scan_fwd_kernelI32Selective_Scan_fwd_kernel_traitsILi32ELi4ELi1ELb0ELb1ELb1ELb1ELb1EN3c108BFloat16EfS2_EEv13SSMParamsBase)
        /*0134*/ 	.word	0x00000000


	//----- nvinfo : EIATTR_REGCOUNT
	.align		4
.L_79:
        /*0138*/ 	.byte	0x04, 0x2f
        /*013a*/ 	.short	(.L_81 - .L_80)
	.align		4
.L_80:
        /*013c*/ 	.word	index@(_Z25selective_scan_fwd_kernelI32Selective_Scan_fwd_kernel_traitsILi32ELi4ELi1ELb0ELb1ELb1ELb1ELb0EN3c108BFloat16EfS2_EEv13SSMParamsBase)
        /*0140*/ 	.word	0x00000057


	//----- nvinfo : EIATTR_FRAME_SIZE
	.align		4
.L_81:
        /*0144*/ 	.byte	0x04, 0x11
        /*0146*/ 	.short	(.L_83 - .L_82)
	.align		4
.L_82:
        /*0148*/ 	.word	index@(_Z25selective_scan_fwd_kernelI32Selective_Scan_fwd_kernel_traitsILi32ELi4ELi1ELb0ELb1ELb1ELb1ELb0EN3c108BFloat16EfS2_EEv13SSMParamsBase)
        /*014c*/ 	.word	0x00000000


	//----- nvinfo : EIATTR_REGCOUNT
	.align		4
.L_83:
        /*0150*/ 	.byte	0x04, 0x2f
        /*0152*/ 	.short	(.L_85 - .L_84)
	.align		4
.L_84:
        /*0154*/ 	.word	index@(_Z25selective_scan_fwd_kernelI32Selective_Scan_fwd_kernel_traitsILi32ELi4ELi1ELb0ELb1ELb1ELb0ELb1EN3c108BFloat16EfS2_EEv13SSMParamsBase)
        /*0158*/ 	.word	0x0000005b


	//----- nvinfo : EIATTR_FRAME_SIZE
	.align		4
.L_85:
        /*015c*/ 	.byte	0x04, 0x11
        /*015e*/ 	.short	(.L_87 - .L_86)
	.align		4
.L_86:
        /*0160*/ 	.word	index@(_Z25selective_scan_fwd_kernelI32Selective_Scan_fwd_kernel_traitsILi32ELi4ELi1ELb0ELb1ELb1ELb0ELb1EN3c108BFloat16EfS2_EEv13SSMParamsBase)
        /*0164*/ 	.word	0x00000000


	//----- nvinfo : EIATTR_REGCOUNT
	.align		4
.L_87:
        /*0168*/ 	.byte	0x04, 0x2f
        /*016a*/ 	.short	(.L_89 - .L_88)
	.align		4
.L_88:
        /*016c*/ 	.word	index@(_Z25selective_scan_fwd_kernelI32Selective_Scan_fwd_kernel_traitsILi32ELi4ELi1ELb0ELb1ELb1ELb0ELb0EN3c108BFloat16EfS2_EEv13SSMParamsBase)
        /*0170*/ 	.word	0x00000058


	//----- nvinfo : EIATTR_FRAME_SIZE
	.align		4
.L_89:
        /*0174*/ 	.byte	0x04, 0x11
        /*0176*/ 	.short	(.L_91 - .L_90)
	.align		4
.L_90:
        /*0178*/ 	.word	index@(_Z25selective_scan_fwd_kernelI32Selective_Scan_fwd_kernel_traitsILi32ELi4ELi1ELb0ELb1ELb1ELb0ELb0EN3c108BFloat16EfS2_EEv13SSMParamsBase)
        /*017c*/ 	.word	0x00000000


	//----- nvinfo : EIATTR_REGCOUNT
	.align		4
.L_91:
        /*0180*/ 	.byte	0x04, 0x2f
        /*0182*/ 	.short	(.L_93 - .L_92)
	.align		4
.L_92:
        /*0184*/ 	.word	index@(_Z25selective_scan_fwd_kernelI32Selective_Scan_fwd_kernel_traitsILi32ELi8ELi1ELb1ELb1ELb1ELb1ELb1EN3c108BFloat16EfS2_EEv13SSMParamsBase)
        /*0188*/ 	.word	0x00000085


	//----- nvinfo : EIATTR_FRAME_SIZE
	.align		4
.L_93:
        /*018c*/ 	.byte	0x04, 0x11
        /*018e*/ 	.short	(.L_95 - .L_94)
	.align		4
.L_94:
        /*0190*/ 	.word	index@(_Z25selective_scan_fwd_kernelI32Selective_Scan_fwd_kernel_traitsILi32ELi8ELi1ELb1ELb1ELb1ELb1ELb1EN3c108BFloat16EfS2_EEv13SSMParamsBase)
        /*0194*/ 	.word	0x00000000


	//----- nvinfo : EIATTR_REGCOUNT
	.align		4
.L_95:
        /*0198*/ 	.byte	0x04, 0x2f
        /*019a*/ 	.short	(.L_97 - .L_96)
	.align		4
.L_96:
        /*019c*/ 	.word	index@(_Z25selective_scan_fwd_kernelI32Selective_Scan_fwd_kernel_traitsILi32ELi8ELi1ELb1ELb1ELb1ELb1ELb0EN3c108BFloat16EfS2_EEv13SSMParamsBase)
        /*01a0*/ 	.word	0x0000006b


	//----- nvinfo : EIATTR_FRAME_SIZE
	.align		4
.L_97:
        /*01a4*/ 	.byte	0x04, 0x11
        /*01a6*/ 	.short	(.L_99 - .L_98)
	.align		4
.L_98:
        /*01a8*/ 	.word	index@(_Z25selective_scan_fwd_kernelI32Selective_Scan_fwd_kernel_traitsILi32ELi8ELi1ELb1ELb1ELb1ELb1ELb0EN3c108BFloat16EfS2_EEv13SSMParamsBase)
        /*01ac*/ 	.word	0x00000000


	//----- nvinfo : EIATTR_REGCOUNT
	.align		4
.L_99:
        /*01b0*/ 	.byte	0x04, 0x2f
        /*01b2*/ 	.short	(.L_101 - .L_100)
	.align		4
.L_100:
        /*01b4*/ 	.word	index@(_Z25selective_scan_fwd_kernelI32Selective_Scan_fwd_kernel_traitsILi32ELi8ELi1ELb1ELb1ELb1ELb0ELb1EN3c108BFloat16EfS2_EEv13SSMParamsBase)
        /*01b8*/ 	.word	0x00000085


	//----- nvinfo : EIATTR_FRAME_SIZE
	.align		4
.L_101:
        /*01bc*/ 	.byte	0x04, 0x11
        /*01be*/ 	.short	(.L_103 - .L_102)
	.align		4
.L_102:
        /*01c0*/ 	.word	index@(_Z25selective_scan_fwd_kernelI32Selective_Scan_fwd_kernel_traitsILi32ELi8ELi1ELb1ELb1ELb1ELb0ELb1EN3c108BFloat16EfS2_EEv13SSMParamsBase)
        /*01c4*/ 	.word	0x00000000


	//----- nvinfo : EIATTR_REGCOUNT
	.align		4
.L_103:
        /*01c8*/ 	.byte	0x04, 0x2f
        /*01ca*/ 	.short	(.L_105 - .L_104)
	.align		4
.L_104:
        /*01cc*/ 	.word	index@(_Z25selective_scan_fwd_kernelI32Selective_Scan_fwd_kernel_traitsILi32ELi8ELi1ELb1ELb1ELb1ELb0ELb0EN3c108BFloat16EfS2_EEv13SSMParamsBase)
        /*01d0*/ 	.word	0x00000069


	//----- nvinfo : EIATTR_FRAME_SIZE
	.align		4
.L_105:
        /*01d4*/ 	.byte	0x04, 0x11
        /*01d6*/ 	.short	(.L_107 - .L_106)
	.align		4
.L_106:
        /*01d8*/ 	.word	index@(_Z25selective_scan_fwd_kernelI32Selective_Scan_fwd_kernel_traitsILi32ELi8ELi1ELb1ELb1ELb1ELb0ELb0EN3c108BFloat16EfS2_EEv13SSMParamsBase)
        /*01dc*/ 	.word	0x00000000


	//----- nvinfo : EIATTR_REGCOUNT
	.align		4
.L_107:
        /*01e0*/ 	.byte	0x04, 0x2f
        /*01e2*/ 	.short	(.L_109 - .L_108)
	.align		4
.L_108:
        /*01e4*/ 	.word	index@(_Z25selective_scan_fwd_kernelI32Selective_Scan_fwd_kernel_traitsILi32ELi8ELi1ELb0ELb1ELb1ELb1ELb1EN3c108BFloat16EfS2_EEv13SSMParamsBase)
        /*01e8*/ 	.word	0x00000085


	//----- nvinfo : EIATTR_FRAME_SIZE
	.align		4
.L_109:
        /*01ec*/ 	.byte	0x04, 0x11
        /*01ee*/ 	.short	(.L_111 - .L_110)
	.align		4
.L_110:
        /*01f0*/ 	.word	index@(_Z25selective_scan_fwd_kernelI32Selective_Scan_fwd_kernel_traitsILi32ELi8ELi1ELb0ELb1ELb1ELb1ELb1EN3c108BFloat16EfS2_EEv13SSMParamsBase)
        /*01f4*/ 	.word	0x00000000


	//----- nvinfo : EIATTR_REGCOUNT
	.align		4
.L_111:
        /*01f8*/ 	.byte	0x04, 0x2f
        /*01fa*/ 	.short	(.L_113 - .L_112)
	.align		4
.L_112:
        /*01fc*/ 	.word	index@(_Z25selective_scan_fwd_kernelI32Selective_Scan_fwd_kernel_traitsILi32ELi8ELi1ELb0ELb1ELb1ELb1ELb0EN3c108BFloat16EfS2_EEv13SSMParamsBase)
        /*0200*/ 	.word	0x00000080


	//----- nvinfo : EIATTR_FRAME_SIZE
	.align		4
.L_113:
        /*0204*/ 	.byte	0x04, 0x11
        /*0206*/ 	.short	(.L_115 - .L_114)
	.align		4
.L_114:
        /*0208*/ 	.word	index@(_Z25selective_scan_fwd_kernelI32Selective_Scan_fwd_kernel_traitsILi32ELi8ELi1ELb0ELb1ELb1ELb1ELb0EN3c108BFloat16EfS2_EEv13SSMParamsBase)
        /*020c*/ 	.word	0x00000000


	//----- nvinfo : EIATTR_REGCOUNT
	.align		4
.L_115:
        /*0210*/ 	.byte	0x04, 0x2f
        /*0212*/ 	.short	(.L_117 - .L_116)
	.align		4
.L_116:
        /*0214*/ 	.word	index@(_Z25selective_scan_fwd_kernelI32Selective_Scan_fwd_kernel_traitsILi32ELi8ELi1ELb0ELb1ELb1ELb0ELb1EN3c108BFloat16EfS2_EEv13SSMParamsBase)
        /*0218*/ 	.word	0x00000085


	//----- nvinfo : EIATTR_FRAME_SIZE
	.align		4
.L_117:
        /*021c*/ 	.byte	0x04, 0x11
        /*021e*/ 	.short	(.L_119 - .L_118)
	.align		4
.L_118:
        /*0220*/ 	.word	index@(_Z25selective_scan_fwd_kernelI32Selective_Scan_fwd_kernel_traitsILi32ELi8ELi1ELb0ELb1ELb1ELb0ELb1EN3c108BFloat16EfS2_EEv13SSMParamsBase)
        /*0224*/ 	.word	0x00000000


	//----- nvinfo : EIATTR_REGCOUNT
	.align		4
.L_119:
        /*0228*/ 	.byte	0x04, 0x2f
        /*022a*/ 	.short	(.L_121 - .L_120)
	.align		4
.L_120:
        /*022c*/ 	.word	index@(_Z25selective_scan_fwd_kernelI32Selective_Scan_fwd_kernel_traitsILi32ELi8ELi1ELb0ELb1ELb1ELb0ELb0EN3c108BFloat16EfS2_EEv13SSMParamsBase)
        /*0230*/ 	.word	0x00000080


	//----- nvinfo : EIATTR_FRAME_SIZE
	.align		4
.L_121:
        /*0234*/ 	.byte	0x04, 0x11
        /*0236*/ 	.short	(.L_123 - .L_122)
	.align		4
.L_122:
        /*0238*/ 	.word	index@(_Z25selective_scan_fwd_kernelI32Selective_Scan_fwd_kernel_traitsILi32ELi8ELi1ELb0ELb1ELb1ELb0ELb0EN3c108BFloat16EfS2_EEv13SSMParamsBase)
        /*023c*/ 	.word	0x00000000


	//----- nvinfo : EIATTR_REGCOUNT
	.align		4
.L_123:
        /*0240*/ 	.byte	0x04, 0x2f
        /*0242*/ 	.short	(.L_125 - .L_124)
	.align		4
.L_124:
        /*0244*/ 	.word	index@(_Z25selective_scan_fwd_kernelI32Selective_Scan_fwd_kernel_traitsILi32ELi16ELi1ELb1ELb1ELb1ELb1ELb1EN3c108BFloat16EfS2_EEv13SSMParamsBase)
        /*0248*/ 	.word	0x000000b3


	//----- nvinfo : EIATTR_FRAME_SIZE
	.align		4
.L_125:
        /*024c*/ 	.byte	0x04, 0x11
        /*024e*/ 	.short	(.L_127 - .L_126)
	.align		4
.L_126:
        /*0250*/ 	.word	index@(_Z25selective_scan_fwd_kernelI32Selective_Scan_fwd_kernel_traitsILi32ELi16ELi1ELb1ELb1ELb1ELb1ELb1EN3c108BFloat16EfS2_EEv13SSMParamsBase)
        /*0254*/ 	.word	0x00000000


	//----- nvinfo : EIATTR_REGCOUNT
	.align		4
.L_127:
        /*0258*/ 	.byte	0x04, 0x2f
        /*025a*/ 	.short	(.L_129 - .L_128)
	.align		4
.L_128:
        /*025c*/ 	.word	index@(_Z25selective_scan_fwd_kernelI32Selective_Scan_fwd_kernel_traitsILi32ELi16ELi1ELb1ELb1ELb1ELb1ELb0EN3c108BFloat16EfS2_EEv13SSMParamsBase)
        /*0260*/ 	.word	0x000000a7


	//----- nvinfo : EIATTR_FRAME_SIZE
	.align		4
.L_129:
        /*0264*/ 	.byte	0x04, 0x11
        /*0266*/ 	.short	(.L_131 - .L_130)
	.align		4
.L_130:
        /*0268*/ 	.word	index@(_Z25selective_scan_fwd_kernelI32Selective_Scan_fwd_kernel_traitsILi32ELi16ELi1ELb1ELb1ELb1ELb1ELb0EN3c108BFloat16EfS2_EEv13SSMParamsBase)
        /*026c*/ 	.word	0x00000000


	//----- nvinfo : EIATTR_REGCOUNT
	.align		4
.L_131:
        /*0270*/ 	.byte	0x04, 0x2f
        /*0272*/ 	.short	(.L_133 - .L_132)
	.align		4
.L_132:
        /*0274*/ 	.word	index@(_Z25selective_scan_fwd_kernelI32Selective_Scan_fwd_kernel_traitsILi32ELi16ELi1ELb1ELb1ELb1ELb0ELb1EN3c108BFloat16EfS2_EEv13SSMParamsBase)
        /*0278*/ 	.word	0x000000b3


	//----- nvinfo : EIATTR_FRAME_SIZE
	.align		4
.L_133:
        /*027c*/ 	.byte	0x04, 0x11
        /*027e*/ 	.short	(.L_135 - .L_134)
	.align		4
.L_134:
        /*0280*/ 	.word	index@(_Z25selective_scan_fwd_kernelI32Selective_Scan_fwd_kernel_traitsILi32ELi16ELi1ELb1ELb1ELb1ELb0ELb1EN3c108BFloat16EfS2_EEv13SSMParamsBase)
        /*0284*/ 	.word	0x00000000


	//----- nvinfo : EIATTR_REGCOUNT
	.align		4
.L_135:
        /*0288*/ 	.byte	0x04, 0x2f
        /*028a*/ 	.short	(.L_137 - .L_136)
	.align		4
.L_136:
        /*028c*/ 	.word	index@(_Z25selective_scan_fwd_kernelI32Selective_Scan_fwd_kernel_traitsILi32ELi16ELi1ELb1ELb1ELb1ELb0ELb0EN3c108BFloat16EfS2_EEv13SSMParamsBase)
        /*0290*/ 	.word	0x000000a7


	//----- nvinfo : EIATTR_FRAME_SIZE
	.align		4
.L_137:
        /*0294*/ 	.byte	0x04, 0x11
        /*0296*/ 	.short	(.L_139 - .L_138)
	.align		4
.L_138:
        /*0298*/ 	.word	index@(_Z25selective_scan_fwd_kernelI32Selective_Scan_fwd_kernel_traitsILi32ELi16ELi1ELb1ELb1ELb1ELb0ELb0EN3c108BFloat16EfS2_EEv13SSMParamsBase)
        /*029c*/ 	.word	0x00000000


	//----- nvinfo : EIATTR_REGCOUNT
	.align		4
.L_139:
        /*02a0*/ 	.byte	0x04, 0x2f
        /*02a2*/ 	.short	(.L_141 - .L_140)
	.align		4
.L_140:
        /*02a4*/ 	.word	index@(_Z25selective_scan_fwd_kernelI32Selective_Scan_fwd_kernel_traitsILi32ELi16ELi1ELb0ELb1ELb1ELb1ELb1EN3c108BFloat16EfS2_EEv13SSMParamsBase)
        /*02a8*/ 	.word	0x000000b3


	//----- nvinfo : EIATTR_FRAME_SIZE
	.align		4
.L_141:
        /*02ac*/ 	.byte	0x04, 0x11
        /*02ae*/ 	.short	(.L_143 - .L_142)
	.align		4
.L_142:
        /*02b0*/ 	.word	index@(_Z25selective_scan_fwd_kernelI32Selective_Scan_fwd_kernel_traitsILi32ELi16ELi1ELb0ELb1ELb1ELb1ELb1EN3c108BFloat16EfS2_EEv13SSMParamsBase)
        /*02b4*/ 	.word	0x00000000


	//----- nvinfo : EIATTR_REGCOUNT
	.align		4
.L_143:
        /*02b8*/ 	.byte	0x04, 0x2f
        /*02ba*/ 	.short	(.L_145 - .L_144)
	.align		4
.L_144:
        /*02bc*/ 	.word	index@(_Z25selective_scan_fwd_kernelI32Selective_Scan_fwd_kernel_traitsILi32ELi16ELi1ELb0ELb1ELb1ELb1ELb0EN3c108BFloat16EfS2_EEv13SSMParamsBase)
        /*02c0*/ 	.word	0x000000b0


	//----- nvinfo : EIATTR_FRAME_SIZE
	.align		4
.L_145:
        /*02c4*/ 	.byte	0x04, 0x11
        /*02c6*/ 	.short	(.L_147 - .L_146)
	.align		4
.L_146:
        /*02c8*/ 	.word	index@(_Z25selective_scan_fwd_kernelI32Selective_Scan_fwd_kernel_traitsILi32ELi16ELi1ELb0ELb1ELb1ELb1ELb0EN3c108BFloat16EfS2_EEv13SSMParamsBase)
        /*02cc*/ 	.word	0x00000000


	//----- nvinfo : EIATTR_REGCOUNT
	.align		4
.L_147:
        /*02d0*/ 	.byte	0x04, 0x2f
        /*02d2*/ 	.short	(.L_149 - .L_148)
	.align		4
.L_148:
        /*02d4*/ 	.word	index@(_Z25selective_scan_fwd_kernelI32Selective_Scan_fwd_kernel_traitsILi32ELi16ELi1ELb0ELb1ELb1ELb0ELb1EN3c108BFloat16EfS2_EEv13SSMParamsBase)
        /*02d8*/ 	.word	0x000000b3


	//----- nvinfo : EIATTR_FRAME_SIZE
	.align		4
.L_149:
        /*02dc*/ 	.byte	0x04, 0x11
        /*02de*/ 	.short	(.L_151 - .L_150)
	.align		4
.L_150:
        /*02e0*/ 	.word	index@(_Z25selective_scan_fwd_kernelI32Selective_Scan_fwd_kernel_traitsILi32ELi16ELi1ELb0ELb1ELb1ELb0ELb1EN3c108BFloat16EfS2_EEv13SSMParamsBase)
        /*02e4*/ 	.word	0x00000000


	//----- nvinfo : EIATTR_REGCOUNT
	.align		4
.L_151:
        /*02e8*/ 	.byte	0x04, 0x2f
        /*02ea*/ 	.short	(.L_153 - .L_152)
	.align		4
.L_152:
        /*02ec*/ 	.word	index@(_Z25selective_scan_fwd_kernelI32Selective_Scan_fwd_kernel_traitsILi32ELi16ELi1ELb0ELb1ELb1ELb0ELb0EN3c108BFloat16EfS2_EEv13SSMParamsBase)
        /*02f0*/ 	.word	0x000000b0


	//----- nvinfo : EIATTR_FRAME_SIZE
	.align		4
.L_153:
        /*02f4*/ 	.byte	0x04, 0x11
        /*02f6*/ 	.short	(.L_155 - .L_154)
	.align		4
.L_154:
        /*02f8*/ 	.word	index@(_Z25selective_scan_fwd_kernelI32Selective_Scan_fwd_kernel_traitsILi32ELi16ELi1ELb0ELb1ELb1ELb0ELb0EN3c108BFloat16EfS2_EEv13SSMParamsBase)
        /*02fc*/ 	.word	0x00000000


	//----- nvinfo : EIATTR_REGCOUNT
	.align		4
.L_155:
        /*0300*/ 	.byte	0x04, 0x2f
        /*0302*/ 	.short	(.L_157 - .L_156)
	.align		4
.L_156:
        /*0304*/ 	.word	index@(_Z25selective_scan_fwd_kernelI32Selective_Scan_fwd_kernel_traitsILi128ELi16ELi1ELb1ELb1ELb1ELb1ELb1EN3c108BFloat16EfS2_EEv13SSMParamsBase)
        /*0308*/ 	.word	0x000000a8


	//----- nvinfo : EIATTR_FRAME_SIZE
	.align		4
.L_157:
        /*030c*/ 	.byte	0x04, 0x11
        /*030e*/ 	.short	(.L_159 - .L_158)
	.align		4
.L_158:
        /*0310*/ 	.word	index@(_Z25selective_scan_fwd_kernelI32Selective_Scan_fwd_kernel_traitsILi128ELi16ELi1ELb1ELb1ELb1ELb1ELb1EN3c108BFloat16EfS2_EEv13SSMParamsBase)
        /*0314*/ 	.word	0x00000018


	//----- nvinfo : EIATTR_REGCOUNT
	.align		4
.L_159:
        /*0318*/ 	.byte	0x04, 0x2f
        /*031a*/ 	.short	(.L_161 - .L_160)
	.align		4
.L_160:
        /*031c*/ 	.word	index@(_Z25selective_scan_fwd_kernelI32Selective_Scan_fwd_kernel_traitsILi128ELi16ELi1ELb1ELb1ELb1ELb1ELb0EN3c108BFloat16EfS2_EEv13SSMParamsBase)
        /*0320*/ 	.word	0x000000a8


	//----- nvinfo : EIATTR_FRAME_SIZE
	.align		4
.L_161:
        /*0324*/ 	.byte	0x04, 0x11
        /*0326*/ 	.short	(.L_163 - .L_162)
	.align		4
.L_162:
        /*0328*/ 	.word	index@(_Z25selective_scan_fwd_kernelI32Selective_Scan_fwd_kernel_traitsILi128ELi16ELi1ELb1ELb1ELb1ELb1ELb0EN3c108BFloat16EfS2_EEv13SSMParamsBase)
        /*032c*/ 	.word	0x00000008


	//----- nvinfo : EIATTR_REGCOUNT
	.align		4
.L_163:
        /*0330*/ 	.byte	0x04, 0x2f
        /*0332*/ 	.short	(.L_165 - .L_164)
	.align		4
.L_164:
        /*0334*/ 	.word	index@(_Z25selective_scan_fwd_kernelI32Selective_Scan_fwd_kernel_traitsILi128ELi16ELi1ELb1ELb1ELb1ELb0ELb1EN3c108BFloat16EfS2_EEv13SSMParamsBase)
        /*0338*/ 	.word	0x000000a8


	//----- nvinfo : EIATTR_FRAME_SIZE
	.align		4
.L_165:
        /*033c*/ 	.byte	0x04, 0x11
        /*033e*/ 	.short	(.L_167 - .L_166)
	.align		4
.L_166:
        /*0340*/ 	.word	index@(_Z25selective_scan_fwd_kernelI32Selective_Scan_fwd_kernel_traitsILi128ELi16ELi1ELb1ELb1ELb1ELb0ELb1EN3c108BFloat16EfS2_EEv13SSMParamsBase)
        /*0344*/ 	.word	0x00000010


	//----- nvinfo : EIATTR_REGCOUNT
	.align		4
.L_167:
        /*0348*/ 	.byte	0x04, 0x2f
        /*034a*/ 	.short	(.L_169 - .L_168)
	.align		4
.L_168:
        /*034c*/ 	.word	index@(_Z25selective_scan_fwd_kernelI32Selective_Scan_fwd_kernel_traitsILi128ELi16ELi1ELb1ELb1ELb1ELb0ELb0EN3c108BFloat16EfS2_EEv13SSMParamsBase)
        /*0350*/ 	.word	0x000000a8


	//----- nvinfo : EIATTR_FRAME_SIZE
	.align		4
.L_169:
        /*0354*/ 	.byte	0x04, 0x11
        /*0356*/ 	.short	(.L_171 - .L_170)
	.align		4
.L_170:
        /*0358*/ 	.word	index@(_Z25selective_scan_fwd_kernelI32Selective_Scan_fwd_kernel_traitsILi128ELi16ELi1ELb1ELb1ELb1ELb0ELb0EN3c108BFloat16EfS2_EEv13SSMParamsBase)
        /*035c*/ 	.word	0x00000008


	//----- nvinfo : EIATTR_REGCOUNT
	.align		4
.L_171:
        /*0360*/ 	.byte	0x04, 0x2f
        /*0362*/ 	.short	(.L_173 - .L_172)
	.align		4
.L_172:
        /*0364*/ 	.word	index@(_Z25selective_scan_fwd_kernelI32Selective_Scan_fwd_kernel_traitsILi128ELi16ELi1ELb0ELb1ELb1ELb1ELb1EN3c108BFloat16EfS2_EEv13SSMParamsBase)
        /*0368*/ 	.word	0x000000a8


	//----- nvinfo : EIATTR_FRAME_SIZE
	.align		4
.L_173:
        /*036c*/ 	.byte	0x04, 0x11
        /*036e*/ 	.short	(.L_175 - .L_174)
	.align		4
.L_174:
        /*0370*/ 	.word	index@(_Z25selective_scan_fwd_kernelI32Selective_Scan_fwd_kernel_traitsILi128ELi16ELi1ELb0ELb1ELb1ELb1ELb1EN3c108BFloat16EfS2_EEv13SSMParamsBase)
        /*0374*/ 	.word	0x00000018


	//----- nvinfo : EIATTR_REGCOUNT
	.align		4
.L_175:
        /*0378*/ 	.byte	0x04, 0x2f
        /*037a*/ 	.short	(.L_177 - .L_176)
	.align		4
.L_176:
        /*037c*/ 	.word	index@(_Z25selective_scan_fwd_kernelI32Selective_Scan_fwd_kernel_traitsILi128ELi16ELi1ELb0ELb1ELb1ELb1ELb0EN3c108BFloat16EfS2_EEv13SSMParamsBase)
        /*0380*/ 	.word	0x000000a8


	//----- nvinfo : EIATTR_FRAME_SIZE
	.align		4
.L_177:
        /*0384*/ 	.byte	0x04, 0x11
        /*0386*/ 	.short	(.L_179 - .L_178)
	.align		4
.L_178:
        /*0388*/ 	.word	index@(_Z25selective_scan_fwd_kernelI32Selective_Scan_fwd_kernel_traitsILi128ELi16ELi1ELb0ELb1ELb1ELb1ELb0EN3c108BFloat16EfS2_EEv13SSMParamsBase)
        /*038c*/ 	.word	0x00000010


	//----- nvinfo : EIATTR_REGCOUNT
	.align		4
.L_179:
        /*0390*/ 	.byte	0x04, 0x2f
        /*0392*/ 	.short	(.L_181 - .L_180)
	.align		4
.L_180:
        /*0394*/ 	.word	index@(_Z25selective_scan_fwd_kernelI32Selective_Scan_fwd_kernel_traitsILi128ELi16ELi1ELb0ELb1ELb1ELb0ELb1EN3c108BFloat16EfS2_EEv13SSMParamsBase)
        /*0398*/ 	.word	0x000000a8


	//----- nvinfo : EIATTR_FRAME_SIZE
	.align		4
.L_181:
        /*039c*/ 	.byte	0x04, 0x11
        /*039e*/ 	.short	(.L_183 - .L_182)
	.align		4
.L_182:
        /*03a0*/ 	.word	index@(_Z25selective_scan_fwd_kernelI32Selective_Scan_fwd_kernel_traitsILi128ELi16ELi1ELb0ELb1ELb1ELb0ELb1EN3c108BFloat16EfS2_EEv13SSMParamsBase)
        /*03a4*/ 	.word	0x00000010


	//----- nvinfo : EIATTR_REGCOUNT
	.align		4
.L_183:
        /*03a8*/ 	.byte	0x04, 0x2f
        /*03aa*/ 	.short	(.L_185 - .L_184)
	.align		4
.L_184:
        /*03ac*/ 	.word	index@(_Z25selective_scan_fwd_kernelI32Selective_Scan_fwd_kernel_traitsILi128ELi16ELi1ELb0ELb1ELb1ELb0ELb0EN3c108BFloat16EfS2_EEv13SSMParamsBase)
        /*03b0*/ 	.word	0x000000a8


	//----- nvinfo : EIATTR_FRAME_SIZE
	.align		4
.L_185:
        /*03b4*/ 	.byte	0x04, 0x11
        /*03b6*/ 	.short	(.L_187 - .L_186)
	.align		4
.L_186:
        /*03b8*/ 	.word	index@(_Z25selective_scan_fwd_kernelI32Selective_Scan_fwd_kernel_traitsILi128ELi16ELi1ELb0ELb1ELb1ELb0ELb0EN3c108BFloat16EfS2_EEv13SSMParamsBase)
        /*03bc*/ 	.word	0x00000008


	//----- nvinfo : EIATTR_REGCOUNT
	.align		4
.L_187:
        /*03c0*/ 	.byte	0x04, 0x2f
        /*03c2*/ 	.short	(.L_189 - .L_188)
	.align		4
.L_188:
        /*03c4*/ 	.word	index@(_Z25selective_scan_fwd_kernelI32Selective_Scan_fwd_kernel_traitsILi64ELi16ELi1ELb1ELb1ELb1ELb1ELb1EN3c108BFloat16EffEEv13SSMParamsBase)
        /*03c8*/ 	.word	0x000000a8


	//----- nvinfo : EIATTR_FRAME_SIZE
	.align		4
.L_189:
        /*03cc*/ 	.byte	0x04, 0x11
        /*03ce*/ 	.short	(.L_191 - .L_190)
	.align		4
.L_190:
        /*03d0*/ 	.word	index@(_Z25selective_scan_fwd_kernelI32Selective_Scan_fwd_kernel_traitsILi64ELi16ELi1ELb1ELb1ELb1ELb1ELb1EN3c108BFloat16EffEEv13SSMParamsBase)
        /*03d4*/ 	.word	0x00000000


	//----- nvinfo : EIATTR_REGCOUNT
	.align		4
.L_191:
        /*03d8*/ 	.byte	0x04, 0x2f
        /*03da*/ 	.short	(.L_193 - .L_192)
	.align		4
.L_192:
        /*03dc*/ 	.word	index@(_Z25selective_scan_fwd_kernelI32Selective_Scan_fwd_kernel_traitsILi64ELi16ELi1ELb1ELb1ELb1ELb1ELb0EN3c108BFloat16EffEEv13SSMParamsBase)
        /*03e0*/ 	.word	0x000000a8


	//----- nvinfo : EIATTR_FRAME_SIZE
	.align		4
.L_193:
        /*03e4*/ 	.byte	0x04, 0x11
        /*03e6*/ 	.short	(.L_195 - .L_194)
	.align		4
.L_194:
        /*03e8*/ 	.word	index@(_Z25selective_scan_fwd_kernelI32Selective_Scan_fwd_kernel_traitsILi64ELi16ELi1ELb1ELb1ELb1ELb1ELb0EN3c108BFloat16EffEEv13SSMParamsBase)
        /*03ec*/ 	.word	0x00000000


	//----- nvinfo : EIATTR_REGCOUNT
	.align		4
.L_195:
        /*03f0*/ 	.byte	0x04, 0x2f
        /*03f2*/ 	.short	(.L_197 - .L_196)
	.align		4
.L_196:
        /*03f4*/ 	.word	index@(_Z25selective_scan_fwd_kernelI32Selective_Scan_fwd_kernel_traitsILi64ELi16ELi1ELb1ELb1ELb1ELb0ELb1EN3c108BFloat16EffEEv13SSMParamsBase)
        /*03f8*/ 	.word	0x000000a8


	//----- nvinfo : EIATTR_FRAME_SIZE
	.align		4
.L_197:
        /*03fc*/ 	.byte	0x04, 0x11
        /*03fe*/ 	.short	(.L_199 - .L_198)
	.align		4
.L_198:
        /*0400*/ 	.word	index@(_Z25selective_scan_fwd_kernelI32Selective_Scan_fwd_kernel_traitsILi64ELi16ELi1ELb1ELb1ELb1ELb0ELb1EN3c108BFloat16EffEEv13SSMParamsBase)
        /*0404*/ 	.word	0x00000000


	//----- nvinfo : EIATTR_REGCOUNT
	.align		4
.L_199:
        /*0408*/ 	.byte	0x04, 0x2f
        /*040a*/ 	.short	(.L_201 - .L_200)
	.align		4
.L_200:
        /*040c*/ 	.word	index@(_Z25selective_scan_fwd_kernelI32Selective_Scan_fwd_kernel_traitsILi64ELi16ELi1ELb1ELb1ELb1ELb0ELb0EN3c108BFloat16EffEEv13SSMParamsBase)
        /*0410*/ 	.word	0x000000a8


	//----- nvinfo : EIATTR_FRAME_SIZE
	.align		4
.L_201:
        /*0414*/ 	.byte	0x04, 0x11
        /*0416*/ 	.short	(.L_203 - .L_202)
	.align		4
.L_202:
        /*0418*/ 	.word	index@(_Z25selective_scan_fwd_kernelI32Selective_Scan_fwd_kernel_traitsILi64ELi16ELi1ELb1ELb1ELb1ELb0ELb0EN3c108BFloat16EffEEv13SSMParamsBase)
        /*041c*/ 	.word	0x00000000


	//----- nvinfo : EIATTR_REGCOUNT
	.align		4
.L_203:
        /*0420*/ 	.byte	0x04, 0x2f
        /*0422*/ 	.short	(.L_205 - .L_204)
	.align		4
.L_204:
        /*0424*/ 	.word	index@(_Z25selective_scan_fwd_kernelI32Selective_Scan_fwd_kernel_traitsILi64ELi16ELi1ELb0ELb1ELb1ELb1ELb1EN3c108BFloat16EffEEv13SSMParamsBase)
        /*0428*/ 	.word	0x000000a8


	//----- nvinfo : EIATTR_FRAME_SIZE
	.align		4
.L_205:
        /*042c*/ 	.byte	0x04, 0x11
        /*042e*/ 	.short	(.L_207 - .L_206)
	.align		4
.L_206:
        /*0430*/ 	.word	index@(_Z25selective_scan_fwd_kernelI32Selective_Scan_fwd_kernel_traitsILi64ELi16ELi1ELb0ELb1ELb1ELb1ELb1EN3c108BFloat16EffEEv13SSMParamsBase)
        /*0434*/ 	.word	0x00000000


	//----- nvinfo : EIATTR_REGCOUNT
	.align		4
.L_207:
        /*0438*/ 	.byte	0x04, 0x2f
        /*043a*/ 	.short	(.L_209 - .L_208)
	.align		4
.L_208:
        /*043c*/ 	.word	index@(_Z25selective_scan_fwd_kernelI32Selective_Scan_fwd_kernel_traitsILi64ELi16ELi1ELb0ELb1ELb1ELb1ELb0EN3c108BFloat16EffEEv13SSMParamsBase)
        /*0440*/ 	.word	0x000000a8


	//----- nvinfo : EIATTR_FRAME_SIZE
	.align		4
.L_209:
        /*0444*/ 	.byte	0x04, 0x11
        /*0446*/ 	.short	(.L_211 - .L_210)
	.align		4
.L_210:
        /*0448*/ 	.word	index@(_Z25selective_scan_fwd_kernelI32Selective_Scan_fwd_kernel_traitsILi64ELi16ELi1ELb0ELb1ELb1ELb1ELb0EN3c108BFloat16EffEEv13SSMParamsBase)
        /*044c*/ 	.word	0x00000000


	//----- nvinfo : EIATTR_REGCOUNT
	.align		4
.L_211:
        /*0450*/ 	.byte	0x04, 0x2f
        /*0452*/ 	.short	(.L_213 - .L_212)
	.align		4
.L_212:
        /*0454*/ 	.word	index@(_Z25selective_scan_fwd_kernelI32Selective_Scan_fwd_kernel_traitsILi64ELi16ELi1ELb0ELb1ELb1ELb0ELb1EN3c108BFloat16EffEEv13SSMParamsBase)
        /*0458*/ 	.word	0x000000a8


	//----- nvinfo : EIATTR_FRAME_SIZE
	.align		4
.L_213:
        /*045c*/ 	.byte	0x04, 0x11
        /*045e*/ 	.short	(.L_215 - .L_214)
	.align		4
.L_214:
        /*0460*/ 	.word	index@(_Z25selective_scan_fwd_kernelI32Selective_Scan_fwd_kernel_traitsILi64ELi16ELi1ELb0ELb1ELb1ELb0ELb1EN3c108BFloat16EffEEv13SSMParamsBase)
        /*0464*/ 	.word	0x00000000


	//----- nvinfo : EIATTR_REGCOUNT
	.align		4
.L_215:
        /*0468*/ 	.byte	0x04, 0x2f
        /*046a*/ 	.short	(.L_217 - .L_216)
	.align		4
.L_216:
        /*046c*/ 	.word	index@(_Z25selective_scan_fwd_kernelI32Selective_Scan_fwd_kernel_traitsILi64ELi16ELi1ELb0ELb1ELb1ELb0ELb0EN3c108BFloat16EffEEv13SSMParamsBase)
        /*0470*/ 	.word	0x000000a8


	//----- nvinfo : EIATTR_FRAME_SIZE
	.align		4
.L_217:
        /*0474*/ 	.byte	0x04, 0x11
        /*0476*/ 	.short	(.L_219 - .L_218)
	.align		4
.L_218:
        /*0478*/ 	.word	index@(_Z25selective_scan_fwd_kernelI32Selective_Scan_fwd_kernel_traitsILi64ELi16ELi1ELb0ELb1ELb1ELb0ELb0EN3c108BFloat16EffEEv13SSMParamsBase)
        /*047c*/ 	.word	0x00000000


	//----- nvinfo : EIATTR_REGCOUNT
	.align		4
.L_219:
        /*0480*/ 	.byte	0x04, 0x2f
        /*0482*/ 	.short	(.L_221 - .L_220)
	.align		4
.L_220:
        /*0484*/ 	.word	index@(_Z25selective_scan_fwd_kernelI32Selective_Scan_fwd_kernel_traitsILi32ELi4ELi1ELb1ELb1ELb1ELb1ELb1EN3c108BFloat16EffEEv13SSMParamsBase)
        /*0488*/ 	.word	0x0000005a


	//----- nvinfo : EIATTR_FRAME_SIZE
	.align		4
.L_221:
        /*048c*/ 	.byte	0x04, 0x11
        /*048e*/ 	.short	(.L_223 - .L_222)
	.align		4
.L_222:
        /*0490*/ 	.word	index@(_Z25selective_scan_fwd_kernelI32Selective_Scan_fwd_kernel_traitsILi32ELi4ELi1ELb1ELb1ELb1ELb1ELb1EN3c108BFloat16EffEEv13SSMParamsBase)
        /*0494*/ 	.word	0x00000000


	//----- nvinfo : EIATTR_REGCOUNT
	.align		4
.L_223:
        /*0498*/ 	.byte	0x04, 0x2f
        /*049a*/ 	.short	(.L_225 - .L_224)
	.align		4
.L_224:
        /*049c*/ 	.word	index@(_Z25selective_scan_fwd_kernelI32Selective_Scan_fwd_kernel_traitsILi32ELi4ELi1ELb1ELb1ELb1ELb1ELb0EN3c108BFloat16EffEEv13SSMParamsBase)
        /*04a0*/ 	.word	0x00000054


	//----- nvinfo : EIATTR_FRAME_SIZE
	.align		4
.L_225:
        /*04a4*/ 	.byte	0x04, 0x11
        /*04a6*/ 	.short	(.L_227 - .L_226)
	.align		4
.L_226:
        /*04a8*/ 	.word	index@(_Z25selective_scan_fwd_kernelI32Selective_Scan_fwd_kernel_traitsILi32ELi4ELi1ELb1ELb1ELb1ELb1ELb0EN3c108BFloat16EffEEv13SSMParamsBase)
        /*04ac*/ 	.word	0x00000000


	//----- nvinfo : EIATTR_REGCOUNT
	.align		4
.L_227:
        /*04b0*/ 	.byte	0x04, 0x2f
        /*04b2*/ 	.short	(.L_229 - .L_228)
	.align		4
.L_228:
        /*04b4*/ 	.word	index@(_Z25selective_scan_fwd_kernelI32Selective_Scan_fwd_kernel_traitsILi32ELi4ELi1ELb1ELb1ELb1ELb0ELb1EN3c108BFloat16EffEEv13SSMParamsBase)
        /*04b8*/ 	.word	0x0000005b


	//----- nvinfo : EIATTR_FRAME_SIZE
	.align		4
.L_229:
        /*04bc*/ 	.byte	0x04, 0x11
        /*04be*/ 	.short	(.L_231 - .L_230)
	.align		4
.L_230:
        /*04c0*/ 	.word	index@(_Z25selective_scan_fwd_kernelI32Selective_Scan_fwd_kernel_traitsILi32ELi4ELi1ELb1ELb1ELb1ELb0ELb1EN3c108BFloat16EffEEv13SSMParamsBase)
        /*04c4*/ 	.word	0x00000000


	//----- nvinfo : EIATTR_REGCOUNT
	.align		4
.L_231:
        /*04c8*/ 	.byte	0x04, 0x2f
        /*04ca*/ 	.short	(.L_233 - .L_232)
	.align		4
.L_232:
        /*04cc*/ 	.word	index@(_Z25selective_scan_fwd_kernelI32Selective_Scan_fwd_kernel_traitsILi32ELi4ELi1ELb1ELb1ELb1ELb0ELb0EN3c108BFloat16EffEEv13SSMParamsBase)
        /*04d0*/ 	.word	0x00000050


	//----- nvinfo : EIATTR_FRAME_SIZE
	.align		4
.L_233:
        /*04d4*/ 	.byte	0x04, 0x11
        /*04d6*/ 	.short	(.L_235 - .L_234)
	.align		4
.L_234:
        /*04d8*/ 	.word	index@(_Z25selective_scan_fwd_kernelI32Selective_Scan_fwd_kernel_traitsILi32ELi4ELi1ELb1ELb1ELb1ELb0ELb0EN3c108BFloat16EffEEv13SSMParamsBase)
        /*04dc*/ 	.word	0x00000000


	//----- nvinfo : EIATTR_REGCOUNT
	.align		4
.L_235:
        /*04e0*/ 	.byte	0x04, 0x2f
        /*04e2*/ 	.short	(.L_237 - .L_236)
	.align		4
.L_236:
        /*04e4*/ 	.word	index@(_Z25selective_scan_fwd_kernelI32Selective_Scan_fwd_kernel_traitsILi32ELi4ELi1ELb0ELb1ELb1ELb1ELb1EN3c108BFloat16EffEEv13SSMParamsBase)
        /*04e8*/ 	.word	0x0000005a


	//----- nvinfo : EIATTR_FRAME_SIZE
	.align		4
.L_237:
        /*04ec*/ 	.byte	0x04, 0x11
        /*04ee*/ 	.short	(.L_239 - .L_238)
	.align		4
.L_238:
        /*04f0*/ 	.word	index@(_Z25selective_scan_fwd_kernelI32Selective_Scan_fwd_kernel_traitsILi32ELi4ELi1ELb0ELb1ELb1ELb1ELb1EN3c108BFloat16EffEEv13SSMParamsBase)
        /*04f4*/ 	.word	0x00000000


	//----- nvinfo : EIATTR_REGCOUNT
	.align		4
.L_239:
        /*04f8*/ 	.byte	0x04, 0x2f
        /*04fa*/ 	.short	(.L_241 - .L_240)
	.align		4
.L_240:
        /*04fc*/ 	.word	index@(_Z25selective_scan_fwd_kernelI32Selective_Scan_fwd_kernel_traitsILi32ELi4ELi1ELb0ELb1ELb1ELb1ELb0EN3c108BFloat16EffEEv13SSMParamsBase)
        /*0500*/ 	.word	0x00000057


	//----- nvinfo : EIATTR_FRAME_SIZE
	.align		4
.L_241:
        /*0504*/ 	.byte	0x04, 0x11
        /*0506*/ 	.short	(.L_243 - .L_242)
	.align		4
.L_242:
        /*0508*/ 	.word	index@(_Z25selective_scan_fwd_kernelI32Selective_Scan_fwd_kernel_traitsILi32ELi4ELi1ELb0ELb1ELb1ELb1ELb0EN3c108BFloat16EffEEv13SSMParamsBase)
        /*050c*/ 	.word	0x00000000


	//----- nvinfo : EIATTR_REGCOUNT
	.align		4
.L_243:
        /*0510*/ 	.byte	0x04, 0x2f
        /*0512*/ 	.short	(.L_245 - .L_244)
	.align		4
.L_244:
        /*0514*/ 	.word	index@(_Z25selective_scan_fwd_kernelI32Selective_Scan_fwd_kernel_traitsILi32ELi4ELi1ELb0ELb1ELb1ELb0ELb1EN3c108BFloat16EffEEv13SSMParamsBase)
        /*0518*/ 	.word	0x0000005b


	//----- nvinfo : EIATTR_FRAME_SIZE
	.align		4
.L_245:
        /*051c*/ 	.byte	0x04, 0x11
        /*051e*/ 	.short	(.L_247 - .L_246)
	.align		4
.L_246:
        /*0520*/ 	.word	index@(_Z25selective_scan_fwd_kernelI32Selective_Scan_fwd_kernel_traitsILi32ELi4ELi1ELb0ELb1ELb1ELb0ELb1EN3c108BFloat16EffEEv13SSMParamsBase)
        /*0524*/ 	.word	0x00000000


	//----- nvinfo : EIATTR_REGCOUNT
	.align		4
.L_247:
        /*0528*/ 	.byte	0x04, 0x2f
        /*052a*/ 	.short	(.L_249 - .L_248)
	.align		4
.L_248:
        /*052c*/ 	.word	index@(_Z25selective_scan_fwd_kernelI32Selective_Scan_fwd_kernel_traitsILi32ELi4ELi1ELb0ELb1ELb1ELb0ELb0EN3c108BFloat16EffEEv13SSMParamsBase)
        /*0530*/ 	.word	0x00000058


	//----- nvinfo : EIATTR_FRAME_SIZE
	.align		4
.L_249:
        /*0534*/ 	.byte	0x04, 0x11
        /*0536*/ 	.short	(.L_251 - .L_250)
	.align		4
.L_250:
        /*0538*/ 	.word	index@(_Z25selective_scan_fwd_kernelI32Selective_Scan_fwd_kernel_traitsILi32ELi4ELi1ELb0ELb1ELb1ELb0ELb0EN3c108BFloat16EffEEv13SSMParamsBase)
        /*053c*/ 	.word	0x00000000


	//----- nvinfo : EIATTR_REGCOUNT
	.align		4
.L_251:
        /*0540*/ 	.byte	0x04, 0x2f
        /*0542*/ 	.short	(.L_253 - .L_252)
	.align		4
.L_252:
        /*0544*/ 	.word	index@(_Z25selective_scan_fwd_kernelI32Selective_Scan_fwd_kernel_traitsILi32ELi8ELi1ELb1ELb1ELb1ELb1ELb1EN3c108BFloat16EffEEv13SSMParamsBase)
        /*0548*/ 	.word	0x00000085


	//----- nvinfo : EIATTR_FRAME_SIZE
	.align		4
.L_253:
        /*054c*/ 	.byte	0x04, 0x11
        /*054e*/ 	.short	(.L_255 - .L_254)
	.align		4
.L_254:
        /*0550*/ 	.word	index@(_Z25selective_scan_fwd_kernelI32Selective_Scan_fwd_kernel_traitsILi32ELi8ELi1ELb1ELb1ELb1ELb1ELb1EN3c108BFloat16EffEEv13SSMParamsBase)
        /*0554*/ 	.word	0x00000000


	//----- nvinfo : EIATTR_REGCOUNT
	.align		4
.L_255:
        /*0558*/ 	.byte	0x04, 0x2f
        /*055a*/ 	.short	(.L_257 - .L_256)
	.align		4
.L_256:
        /*055c*/ 	.word	index@(_Z25selective_scan_fwd_kernelI32Selective_Scan_fwd_kernel_traitsILi32ELi8ELi1ELb1ELb1ELb1ELb1ELb0EN3c108BFloat16EffEEv13SSMParamsBase)
        /*0560*/ 	.word	0x0000006b


	//----- nvinfo : EIATTR_FRAME_SIZE
	.align		4
.L_257:
        /*0564*/ 	.byte	0x04, 0x11
        /*0566*/ 	.short	(.L_259 - .L_258)
	.align		4
.L_258:
        /*0568*/ 	.word	index@(_Z25selective_scan_fwd_kernelI32Selective_Scan_fwd_kernel_traitsILi32ELi8ELi1ELb1ELb1ELb1ELb1ELb0EN3c108BFloat16EffEEv13SSMParamsBase)
        /*056c*/ 	.word	0x00000000


	//----- nvinfo : EIATTR_REGCOUNT
	.align		4
.L_259:
        /*0570*/ 	.byte	0x04, 0x2f
        /*0572*/ 	.short	(.L_261 - .L_260)
	.align		4
.L_260:
        /*0574*/ 	.word	index@(_Z25selective_scan_fwd_kernelI32Selective_Scan_fwd_kernel_traitsILi32ELi8ELi1ELb1ELb1ELb1ELb0ELb1EN3c108BFloat16EffEEv13SSMParamsBase)
        /*0578*/ 	.word	0x00000085


	//----- nvinfo : EIATTR_FRAME_SIZE
	.align		4
.L_261:
        /*057c*/ 	.byte	0x04, 0x11
        /*057e*/ 	.short	(.L_263 - .L_262)
	.align		4
.L_262:
        /*0580*/ 	.word	index@(_Z25selective_scan_fwd_kernelI32Selective_Scan_fwd_kernel_traitsILi32ELi8ELi1ELb1ELb1ELb1ELb0ELb1EN3c108BFloat16EffEEv13SSMParamsBase)
        /*0584*/ 	.word	0x00000000


	//----- nvinfo : EIATTR_REGCOUNT
	.align		4
.L_263:
        /*0588*/ 	.byte	0x04, 0x2f
        /*058a*/ 	.short	(.L_265 - .L_264)
	.align		4
.L_264:
        /*058c*/ 	.word	index@(_Z25selective_scan_fwd_kernelI32Selective_Scan_fwd_kernel_traitsILi32ELi8ELi1ELb1ELb1ELb1ELb0ELb0EN3c108BFloat16EffEEv13SSMParamsBase)
        /*0590*/ 	.word	0x00000069


	//----- nvinfo : EIATTR_FRAME_SIZE
	.align		4
.L_265:
        /*0594*/ 	.byte	0x04, 0x11
        /*0596*/ 	.short	(.L_267 - .L_266)
	.align		4
.L_266:
        /*0598*/ 	.word	index@(_Z25selective_scan_fwd_kernelI32Selective_Scan_fwd_kernel_traitsILi32ELi8ELi1ELb1ELb1ELb1ELb0ELb0EN3c108BFloat16EffEEv13SSMParamsBase)
        /*059c*/ 	.word	0x00000000


	//----- nvinfo : EIATTR_REGCOUNT
	.align		4
.L_267:
        /*05a0*/ 	.byte	0x04, 0x2f
        /*05a2*/ 	.short	(.L_269 - .L_268)
	.align		4
.L_268:
        /*05a4*/ 	.word	index@(_Z25selective_scan_fwd_kernelI32Selective_Scan_fwd_kernel_traitsILi32ELi8ELi1ELb0ELb1ELb1ELb1ELb1EN3c108BFloat16EffEEv13SSMParamsBase)
        /*05a8*/ 	.word	0x00000085


	//----- nvinfo : EIATTR_FRAME_SIZE
	.align		4
.L_269:
        /*05ac*/ 	.byte	0x04, 0x11
        /*05ae*/ 	.short	(.L_271 - .L_270)
	.align		4
.L_270:
        /*05b0*/ 	.word	index@(_Z25selective_scan_fwd_kernelI32Selective_Scan_fwd_kernel_traitsILi32ELi8ELi1ELb0ELb1ELb1ELb1ELb1EN3c108BFloat16EffEEv13SSMParamsBase)
        /*05b4*/ 	.word	0x00000000


	//----- nvinfo : EIATTR_REGCOUNT
	.align		4
.L_271:
        /*05b8*/ 	.byte	0x04, 0x2f
        /*05ba*/ 	.short	(.L_273 - .L_272)
	.align		4
.L_272:
        /*05bc*/ 	.word	index@(_Z25selective_scan_fwd_kernelI32Selective_Scan_fwd_kernel_traitsILi32ELi8ELi1ELb0ELb1ELb1ELb1ELb0EN3c108BFloat16EffEEv13SSMParamsBase)
        /*05c0*/ 	.word	0x00000080


	//----- nvinfo : EIATTR_FRAME_SIZE
	.align		4
.L_273:
        /*05c4*/ 	.byte	0x04, 0x11
        /*05c6*/ 	.short	(.L_275 - .L_274)
	.align		4
.L_274:
        /*05c8*/ 	.word	index@(_Z25selective_scan_fwd_kernelI32Selective_Scan_fwd_kernel_traitsILi32ELi8ELi1ELb0ELb1ELb1ELb1ELb0EN3c108BFloat16EffEEv13SSMParamsBase)
        /*05cc*/ 	.word	0x00000000


	//----- nvinfo : EIATTR_REGCOUNT
	.align		4
.L_275:
        /*05d0*/ 	.byte	0x04, 0x2f
        /*05d2*/ 	.short	(.L_277 - .L_276)
	.align		4
.L_276:
        /*05d4*/ 	.word	index@(_Z25selective_scan_fwd_kernelI32Selective_Scan_fwd_kernel_traitsILi32ELi8ELi1ELb0ELb1ELb1ELb0ELb1EN3c108BFloat16EffEEv13SSMParamsBase)
        /*05d8*/ 	.word	0x00000085


	//----- nvinfo : EIATTR_FRAME_SIZE
	.align		4
.L_277:
        /*05dc*/ 	.byte	0x04, 0x11
        /*05de*/ 	.short	(.L_279 - .L_278)
	.align		4
.L_278:
        /*05e0*/ 	.word	index@(_Z25selective_scan_fwd_kernelI32Selective_Scan_fwd_kernel_traitsILi32ELi8ELi1ELb0ELb1ELb1ELb0ELb1EN3c108BFloat16EffEEv13SSMParamsBase)
        /*05e4*/ 	.word	0x00000000


	//----- nvinfo : EIATTR_REGCOUNT
	.align		4
.L_279:
        /*05e8*/ 	.byte	0x04, 0x2f
        /*05ea*/ 	.short	(.L_281 - .L_280)
	.align		4
.L_280:
        /*05ec*/ 	.word	index@(_Z25selective_scan_fwd_kernelI32Selective_Scan_fwd_kernel_traitsILi32ELi8ELi1ELb0ELb1ELb1ELb0ELb0EN3c108BFloat16EffEEv13SSMParamsBase)
        /*05f0*/ 	.word	0x00000080


	//----- nvinfo : EIATTR_FRAME_SIZE
	.align		4
.L_281:
        /*05f4*/ 	.byte	0x04, 0x11
        /*05f6*/ 	.short	(.L_283 - .L_282)
	.align		4
.L_282:
        /*05f8*/ 	.word	index@(_Z25selective_scan_fwd_kernelI32Selective_Scan_fwd_kernel_traitsILi32ELi8ELi1ELb0ELb1ELb1ELb0ELb0EN3c108BFloat16EffEEv13SSMParamsBase)
        /*05fc*/ 	.word	0x00000000


	//----- nvinfo : EIATTR_REGCOUNT
	.align		4
.L_283:
        /*0600*/ 	.byte	0x04, 0x2f
        /*0602*/ 	.short	(.L_285 - .L_284)
	.align		4
.L_284:
        /*0604*/ 	.word	index@(_Z25selective_scan_fwd_kernelI32Selective_Scan_fwd_kernel_traitsILi32ELi16ELi1ELb1ELb1ELb1ELb1ELb1EN3c108BFloat16EffEEv13SSMParamsBase)
        /*0608*/ 	.word	0x000000b3


	//----- nvinfo : EIATTR_FRAME_SIZE
	.align		4
.L_285:
        /*060c*/ 	.byte	0x04, 0x11
        /*060e*/ 	.short	(.L_287 - .L_286)
	.align		4
.L_286:
        /*0610*/ 	.word	index@(_Z25selective_scan_fwd_kernelI32Selective_Scan_fwd_kernel_traitsILi32ELi16ELi1ELb1ELb1ELb1ELb1ELb1EN3c108BFloat16EffEEv13SSMParamsBase)
        /*0614*/ 	.word	0x00000000


	//----- nvinfo : EIATTR_REGCOUNT
	.align		4
.L_287:
        /*0618*/ 	.byte	0x04, 0x2f
        /*061a*/ 	.short	(.L_289 - .L_288)
	.align		4
.L_288:
        /*061c*/ 	.word	index@(_Z25selective_scan_fwd_kernelI32Selective_Scan_fwd_kernel_traitsILi32ELi16ELi1ELb1ELb1ELb1ELb1ELb0EN3c108BFloat16EffEEv13SSMParamsBase)
        /*0620*/ 	.word	0x000000a7


	//----- nvinfo : EIATTR_FRAME_SIZE
	.align		4
.L_289:
        /*0624*/ 	.byte	0x04, 0x11
        /*0626*/ 	.short	(.L_291 - .L_290)
	.align		4
.L_290:
        /*0628*/ 	.word	index@(_Z25selective_scan_fwd_kernelI32Selective_Scan_fwd_kernel_traitsILi32ELi16ELi1ELb1ELb1ELb1ELb1ELb0EN3c108BFloat16EffEEv13SSMParamsBase)
        /*062c*/ 	.word	0x00000000


	//----- nvinfo : EIATTR_REGCOUNT
	.align		4
.L_291:
        /*0630*/ 	.byte	0x04, 0x2f
        /*0632*/ 	.short	(.L_293 - .L_292)
	.align		4
.L_292:
        /*0634*/ 	.word	index@(_Z25selective_scan_fwd_kernelI32Selective_Scan_fwd_kernel_traitsILi32ELi16ELi1ELb1ELb1ELb1ELb0ELb1EN3c108BFloat16EffEEv13SSMParamsBase)
        /*0638*/ 	.word	0x000000b3


	//----- nvinfo : EIATTR_FRAME_SIZE
	.align		4
.L_293:
        /*063c*/ 	.byte	0x04, 0x11
        /*063e*/ 	.short	(.L_295 - .L_294)
	.align		4
.L_294:
        /*0640*/ 	.word	index@(_Z25selective_scan_fwd_kernelI32Selective_Scan_fwd_kernel_traitsILi32ELi16ELi1ELb1ELb1ELb1ELb0ELb1EN3c108BFloat16EffEEv13SSMParamsBase)
        /*0644*/ 	.word	0x00000000


	//----- nvinfo : EIATTR_REGCOUNT
	.align		4
.L_295:
        /*0648*/ 	.byte	0x04, 0x2f
        /*064a*/ 	.short	(.L_297 - .L_296)
	.align		4
.L_296:
        /*064c*/ 	.word	index@(_Z25selective_scan_fwd_kernelI32Selective_Scan_fwd_kernel_traitsILi32ELi16ELi1ELb1ELb1ELb1ELb0ELb0EN3c108BFloat16EffEEv13SSMParamsBase)
        /*0650*/ 	.word	0x000000a7


	//----- nvinfo : EIATTR_FRAME_SIZE
	.align		4
.L_297:
        /*0654*/ 	.byte	0x04, 0x11
        /*0656*/ 	.short	(.L_299 - .L_298)
	.align		4
.L_298:
        /*0658*/ 	.word	index@(_Z25selective_scan_fwd_kernelI32Selective_Scan_fwd_kernel_traitsILi32ELi16ELi1ELb1ELb1ELb1ELb0ELb0EN3c108BFloat16EffEEv13SSMParamsBase)
        /*065c*/ 	.word	0x00000000


	//----- nvinfo : EIATTR_REGCOUNT
	.align		4
.L_299:
        /*0660*/ 	.byte	0x04, 0x2f
        /*0662*/ 	.short	(.L_301 - .L_300)
	.align		4
.L_300:
        /*0664*/ 	.word	index@(_Z25selective_scan_fwd_kernelI32Selective_Scan_fwd_kernel_traitsILi32ELi16ELi1ELb0ELb1ELb1ELb1ELb1EN3c108BFloat16EffEEv13SSMParamsBase)
        /*0668*/ 	.word	0x000000b3


	//----- nvinfo : EIATTR_FRAME_SIZE
	.align		4
.L_301:
        /*066c*/ 	.byte	0x04, 0x11
        /*066e*/ 	.short	(.L_303 - .L_302)
	.align		4
.L_302:
        /*0670*/ 	.word	index@(_Z25selective_scan_fwd_kernelI32Selective_Scan_fwd_kernel_traitsILi32ELi16ELi1ELb0ELb1ELb1ELb1ELb1EN3c108BFloat16EffEEv13SSMParamsBase)
        /*0674*/ 	.word	0x00000000


	//----- nvinfo : EIATTR_REGCOUNT
	.align		4
.L_303:
        /*0678*/ 	.byte	0x04, 0x2f
        /*067a*/ 	.short	(.L_305 - .L_304)
	.align		4
.L_304:
        /*067c*/ 	.word	index@(_Z25selective_scan_fwd_kernelI32Selective_Scan_fwd_kernel_traitsILi32ELi16ELi1ELb0ELb1ELb1ELb1ELb0EN3c108BFloat16EffEEv13SSMParamsBase)
        /*0680*/ 	.word	0x000000b0


	//----- nvinfo : EIATTR_FRAME_SIZE
	.align		4
.L_305:
        /*0684*/ 	.byte	0x04, 0x11
        /*0686*/ 	.short	(.L_307 - .L_306)
	.align		4
.L_306:
        /*0688*/ 	.word	index@(_Z25selective_scan_fwd_kernelI32Selective_Scan_fwd_kernel_traitsILi32ELi16ELi1ELb0ELb1ELb1ELb1ELb0EN3c108BFloat16EffEEv13SSMParamsBase)
        /*068c*/ 	.word	0x00000000


	//----- nvinfo : EIATTR_REGCOUNT
	.align		4
.L_307:
        /*0690*/ 	.byte	0x04, 0x2f
        /*0692*/ 	.short	(.L_309 - .L_308)
	.align		4
.L_308:
        /*0694*/ 	.word	index@(_Z25selective_scan_fwd_kernelI32Selective_Scan_fwd_kernel_traitsILi32ELi16ELi1ELb0ELb1ELb1ELb0ELb1EN3c108BFloat16EffEEv13SSMParamsBase)
        /*0698*/ 	.word	0x000000b3


	//----- nvinfo : EIATTR_FRAME_SIZE
	.align		4
.L_309:
        /*069c*/ 	.byte	0x04, 0x11
        /*069e*/ 	.short	(.L_311 - .L_310)
	.align		4
.L_310:
        /*06a0*/ 	.word	index@(_Z25selective_scan_fwd_kernelI32Selective_Scan_fwd_kernel_traitsILi32ELi16ELi1ELb0ELb1ELb1ELb0ELb1EN3c108BFloat16EffEEv13SSMParamsBase)
        /*06a4*/ 	.word	0x00000000


	//----- nvinfo : EIATTR_REGCOUNT
	.align		4
.L_311:
        /*06a8*/ 	.byte	0x04, 0x2f
        /*06aa*/ 	.short	(.L_313 - .L_312)
	.align		4
.L_312:
        /*06ac*/ 	.word	index@(_Z25selective_scan_fwd_kernelI32Selective_Scan_fwd_kernel_traitsILi32ELi16ELi1ELb0ELb1ELb1ELb0ELb0EN3c108BFloat16EffEEv13SSMParamsBase)
        /*06b0*/ 	.word	0x000000b0


	//----- nvinfo : EIATTR_FRAME_SIZE
	.align		4
.L_313:
        /*06b4*/ 	.byte	0x04, 0x11
        /*06b6*/ 	.short	(.L_315 - .L_314)
	.align		4
.L_314:
        /*06b8*/ 	.word	index@(_Z25selective_scan_fwd_kernelI32Selective_Scan_fwd_kernel_traitsILi32ELi16ELi1ELb0ELb1ELb1ELb0ELb0EN3c108BFloat16EffEEv13SSMParamsBase)
        /*06bc*/ 	.word	0x00000000


	//----- nvinfo : EIATTR_REGCOUNT
	.align		4
.L_315:
        /*06c0*/ 	.byte	0x04, 0x2f
        /*06c2*/ 	.short	(.L_317 - .L_316)
	.align		4
.L_316:
        /*06c4*/ 	.word	index@(_Z25selective_scan_fwd_kernelI32Selective_Scan_fwd_kernel_traitsILi128ELi16ELi1ELb1ELb1ELb1ELb1ELb1EN3c108BFloat16EffEEv13SSMParamsBase)
        /*06c8*/ 	.word	0x000000a8


	//----- nvinfo : EIATTR_FRAME_SIZE
	.align		4
.L_317:
        /*06cc*/ 	.byte	0x04, 0x11
        /*06ce*/ 	.short	(.L_319 - .L_318)
	.align		4
.L_318:
        /*06d0*/ 	.word	index@(_Z25selective_scan_fwd_kernelI32Selective_Scan_fwd_kernel_traitsILi128ELi16ELi1ELb1ELb1ELb1ELb1ELb1EN3c108BFloat16EffEEv13SSMParamsBase)
        /*06d4*/ 	.word	0x00000018


	//----- nvinfo : EIATTR_REGCOUNT
	.align		4
.L_319:
        /*06d8*/ 	.byte	0x04, 0x2f
        /*06da*/ 	.short	(.L_321 - .L_320)
	.align		4
.L_320:
        /*06dc*/ 	.word	index@(_Z25selective_scan_fwd_kernelI32Selective_Scan_fwd_kernel_traitsILi128ELi16ELi1ELb1ELb1ELb1ELb1ELb0EN3c108BFloat16EffEEv13SSMParamsBase)
        /*06e0*/ 	.word	0x000000a8


	//----- nvinfo : EIATTR_FRAME_SIZE
	.align		4
.L_321:
        /*06e4*/ 	.byte	0x04, 0x11
        /*06e6*/ 	.short	(.L_323 - .L_322)
	.align		4
.L_322:
        /*06e8*/ 	.word	index@(_Z25selective_scan_fwd_kernelI32Selective_Scan_fwd_kernel_traitsILi128ELi16ELi1ELb1ELb1ELb1ELb1ELb0EN3c108BFloat16EffEEv13SSMParamsBase)
        /*06ec*/ 	.word	0x00000008


	//----- nvinfo : EIATTR_REGCOUNT
	.align		4
.L_323:
        /*06f0*/ 	.byte	0x04, 0x2f
        /*06f2*/ 	.short	(.L_325 - .L_324)
	.align		4
.L_324:
        /*06f4*/ 	.word	index@(_Z25selective_scan_fwd_kernelI32Selective_Scan_fwd_kernel_traitsILi128ELi16ELi1ELb1ELb1ELb1ELb0ELb1EN3c108BFloat16EffEEv13SSMParamsBase)
        /*06f8*/ 	.word	0x000000a8


	//----- nvinfo : EIATTR_FRAME_SIZE
	.align		4
.L_325:
        /*06fc*/ 	.byte	0x04, 0x11
        /*06fe*/ 	.short	(.L_327 - .L_326)
	.align		4
.L_326:
        /*0700*/ 	.word	index@(_Z25selective_scan_fwd_kernelI32Selective_Scan_fwd_kernel_traitsILi128ELi16ELi1ELb1ELb1ELb1ELb0ELb1EN3c108BFloat16EffEEv13SSMParamsBase)
        /*0704*/ 	.word	0x00000010


	//----- nvinfo : EIATTR_REGCOUNT
	.align		4
.L_327:
        /*0708*/ 	.byte	0x04, 0x2f
        /*070a*/ 	.short	(.L_329 - .L_328)
	.align		4
.L_328:
        /*070c*/ 	.word	index@(_Z25selective_scan_fwd_kernelI32Selective_Scan_fwd_kernel_traitsILi128ELi16ELi1ELb1ELb1ELb1ELb0ELb0EN3c108BFloat16EffEEv13SSMParamsBase)
        /*0710*/ 	.word	0x000000a8


	//----- nvinfo : EIATTR_FRAME_SIZE
	.align		4
.L_329:
        /*0714*/ 	.byte	0x04, 0x11
        /*0716*/ 	.short	(.L_331 - .L_330)
	.align		4
.L_330:
        /*0718*/ 	.word	index@(_Z25selective_scan_fwd_kernelI32Selective_Scan_fwd_kernel_traitsILi128ELi16ELi1ELb1ELb1ELb1ELb0ELb0EN3c108BFloat16EffEEv13SSMParamsBase)
        /*071c*/ 	.word	0x00000008


	//----- nvinfo : EIATTR_REGCOUNT
	.align		4
.L_331:
        /*0720*/ 	.byte	0x04, 0x2f
        /*0722*/ 	.short	(.L_333 - .L_332)
	.align		4
.L_332:
        /*0724*/ 	.word	index@(_Z25selective_scan_fwd_kernelI32Selective_Scan_fwd_kernel_traitsILi128ELi16ELi1ELb0ELb1ELb1ELb1ELb1EN3c108BFloat16EffEEv13SSMParamsBase)
        /*0728*/ 	.word	0x000000a8


	//----- nvinfo : EIATTR_FRAME_SIZE
	.align		4
.L_333:
        /*072c*/ 	.byte	0x04, 0x11
        /*072e*/ 	.short	(.L_335 - .L_334)
	.align		4
.L_334:
        /*0730*/ 	.word	index@(_Z25selective_scan_fwd_kernelI32Selective_Scan_fwd_kernel_traitsILi128ELi16ELi1ELb0ELb1ELb1ELb1ELb1EN3c108BFloat16EffEEv13SSMParamsBase)
        /*0734*/ 	.word	0x00000018


	//----- nvinfo : EIATTR_REGCOUNT
	.align		4
.L_335:
        /*0738*/ 	.byte	0x04, 0x2f
        /*073a*/ 	.short	(.L_337 - .L_336)
	.align		4
.L_336:
        /*073c*/ 	.word	index@(_Z25selective_scan_fwd_kernelI32Selective_Scan_fwd_kernel_traitsILi128ELi16ELi1ELb0ELb1ELb1ELb1ELb0EN3c108BFloat16EffEEv13SSMParamsBase)
        /*0740*/ 	.word	0x000000a8


	//----- nvinfo : EIATTR_FRAME_SIZE
	.align		4
.L_337:
        /*0744*/ 	.byte	0x04, 0x11
        /*0746*/ 	.short	(.L_339 - .L_338)
	.align		4
.L_338:
        /*0748*/ 	.word	index@(_Z25selective_scan_fwd_kernelI32Selective_Scan_fwd_kernel_traitsILi128ELi16ELi1ELb0ELb1ELb1ELb1ELb0EN3c108BFloat16EffEEv13SSMParamsBase)
        /*074c*/ 	.word	0x00000010


	//----- nvinfo : EIATTR_REGCOUNT
	.align		4
.L_339:
        /*0750*/ 	.byte	0x04, 0x2f
        /*0752*/ 	.short	(.L_341 - .L_340)
	.align		4
.L_340:
        /*0754*/ 	.word	index@(_Z25selective_scan_fwd_kernelI32Selective_Scan_fwd_kernel_traitsILi128ELi16ELi1ELb0ELb1ELb1ELb0ELb1EN3c108BFloat16EffEEv13SSMParamsBase)
        /*0758*/ 	.word	0x000000a8


	//----- nvinfo : EIATTR_FRAME_SIZE
	.align		4
.L_341:
        /*075c*/ 	.byte	0x04, 0x11
        /*075e*/ 	.short	(.L_343 - .L_342)
	.align		4
.L_342:
        /*0760*/ 	.word	index@(_Z25selective_scan_fwd_kernelI32Selective_Scan_fwd_kernel_traitsILi128ELi16ELi1ELb0ELb1ELb1ELb0ELb1EN3c108BFloat16EffEEv13SSMParamsBase)
        /*0764*/ 	.word	0x00000010


	//----- nvinfo : EIATTR_REGCOUNT
	.align		4
.L_343:
        /*0768*/ 	.byte	0x04, 0x2f
        /*076a*/ 	.short	(.L_345 - .L_344)
	.align		4
.L_344:
        /*076c*/ 	.word	index@(_Z25selective_scan_fwd_kernelI32Selective_Scan_fwd_kernel_traitsILi128ELi16ELi1ELb0ELb1ELb1ELb0ELb0EN3c108BFloat16EffEEv13SSMParamsBase)
        /*0770*/ 	.word	0x000000a8


	//----- nvinfo : EIATTR_FRAME_SIZE
	.align		4
.L_345:
        /*0774*/ 	.byte	0x04, 0x11
        /*0776*/ 	.short	(.L_347 - .L_346)
	.align		4
.L_346:
        /*0778*/ 	.word	index@(_Z25selective_scan_fwd_kernelI32Selective_Scan_fwd_kernel_traitsILi128ELi16ELi1ELb0ELb1ELb1ELb0ELb0EN3c108BFloat16EffEEv13SSMParamsBase)
        /*077c*/ 	.word	0x00000008


	//----- nvinfo : EIATTR_REGCOUNT
	.align		4
.L_347:
        /*0780*/ 	.byte	0x04, 0x2f
        /*0782*/ 	.short	(.L_349 - .L_348)
	.align		4
.L_348:
        /*0784*/ 	.word	index@(_Z25selective_scan_fwd_kernelI32Selective_Scan_fwd_kernel_traitsILi64ELi16ELi1ELb1ELb1ELb1ELb1ELb1EN3c104HalfEfS2_EEv13SSMParamsBase)
        /*0788*/ 	.word	0x000000a8


	//----- nvinfo : EIATTR_FRAME_SIZE
	.align		4
.L_349:
        /*078c*/ 	.byte	0x04, 0x11
        /*078e*/ 	.short	(.L_351 - .L_350)
	.align		4
.L_350:
        /*0790*/ 	.word	index@(_Z25selective_scan_fwd_kernelI32Selective_Scan_fwd_kernel_traitsILi64ELi16ELi1ELb1ELb1ELb1ELb1ELb1EN3c104HalfEfS2_EEv13SSMParamsBase)
        /*0794*/ 	.word	0x00000000


	//----- nvinfo : EIATTR_REGCOUNT
	.align		4
.L_351:
        /*0798*/ 	.byte	0x04, 0x2f
        /*079a*/ 	.short	(.L_353 - .L_352)
	.align		4
.L_352:
        /*079c*/ 	.word	index@(_Z25selective_scan_fwd_kernelI32Selective_Scan_fwd_kernel_traitsILi64ELi16ELi1ELb1ELb1ELb1ELb1ELb0EN3c104HalfEfS2_EEv13SSMParamsBase)
        /*07a0*/ 	.word	0x000000a8


	//----- nvinfo : EIATTR_FRAME_SIZE
	.align		4
.L_353:
        /*07a4*/ 	.byte	0x04, 0x11
        /*07a6*/ 	.short	(.L_355 - .L_354)
	.align		4
.L_354:
        /*07a8*/ 	.word	index@(_Z25selective_scan_fwd_kernelI32Selective_Scan_fwd_kernel_traitsILi64ELi16ELi1ELb1ELb1ELb1ELb1ELb0EN3c104HalfEfS2_EEv13SSMParamsBase)
        /*07ac*/ 	.word	0x00000000


	//----- nvinfo : EIATTR_REGCOUNT
	.align		4
.L_355:
        /*07b0*/ 	.byte	0x04, 0x2f
        /*07b2*/ 	.short	(.L_357 - .L_356)
	.align		4
.L_356:
        /*07b4*/ 	.word	index@(_Z25selective_scan_fwd_kernelI32Selective_Scan_fwd_kernel_traitsILi64ELi16ELi1ELb1ELb1ELb1ELb0ELb1EN3c104HalfEfS2_EEv13SSMParamsBase)
        /*07b8*/ 	.word	0x000000a8


	//----- nvinfo : EIATTR_FRAME_SIZE
	.align		4
.L_357:
        /*07bc*/ 	.byte	0x04, 0x11
        /*07be*/ 	.short	(.L_359 - .L_358)
	.align		4
.L_358:
        /*07c0*/ 	.word	index@(_Z25selective_scan_fwd_kernelI32Selective_Scan_fwd_kernel_traitsILi64ELi16ELi1ELb1ELb1ELb1ELb0ELb1EN3c104HalfEfS2_EEv13SSMParamsBase)
        /*07c4*/ 	.word	0x00000000


	//----- nvinfo : EIATTR_REGCOUNT
	.align		4
.L_359:
        /*07c8*/ 	.byte	0x04, 0x2f
        /*07ca*/ 	.short	(.L_361 - .L_360)
	.align		4
.L_360:
        /*07cc*/ 	.word	index@(_Z25selective_scan_fwd_kernelI32Selective_Scan_fwd_kernel_traitsILi64ELi16ELi1ELb1ELb1ELb1ELb0ELb0EN3c104HalfEfS2_EEv13SSMParamsBase)
        /*07d0*/ 	.word	0x000000a8


	//----- nvinfo : EIATTR_FRAME_SIZE
	.align		4
.L_361:
        /*07d4*/ 	.byte	0x04, 0x11
        /*07d6*/ 	.short	(.L_363 - .L_362)
	.align		4
.L_362:
        /*07d8*/ 	.word	index@(_Z25selective_scan_fwd_kernelI32Selective_Scan_fwd_kernel_traitsILi64ELi16ELi1ELb1ELb1ELb1ELb0ELb0EN3c104HalfEfS2_EEv13SSMParamsBase)
        /*07dc*/ 	.word	0x00000000


	//----- nvinfo : EIATTR_REGCOUNT
	.align		4
.L_363:
        /*07e0*/ 	.byte	0x04, 0x2f
        /*07e2*/ 	.short	(.L_365 - .L_364)
	.align		4
.L_364:
        /*07e4*/ 	.word	index@(_Z25selective_scan_fwd_kernelI32Selective_Scan_fwd_kernel_traitsILi64ELi16ELi1ELb0ELb1ELb1ELb1ELb1EN3c104HalfEfS2_EEv13SSMParamsBase)
        /*07e8*/ 	.word	0x000000a8


	//----- nvinfo : EIATTR_FRAME_SIZE
	.align		4
.L_365:
        /*07ec*/ 	.byte	0x04, 0x11
        /*07ee*/ 	.short	(.L_367 - .L_366)
	.align		4
.L_366:
        /*07f0*/ 	.word	index@(_Z25selective_scan_fwd_kernelI32Selective_Scan_fwd_kernel_traitsILi64ELi16ELi1ELb0ELb1ELb1ELb1ELb1EN3c104HalfEfS2_EEv13SSMParamsBase)
        /*07f4*/ 	.word	0x00000000


	//----- nvinfo : EIATTR_REGCOUNT
	.align		4
.L_367:
        /*07f8*/ 	.byte	0x04, 0x2f
        /*07fa*/ 	.short	(.L_369 - .L_368)
	.align		4
.L_368:
        /*07fc*/ 	.word	index@(_Z25selective_scan_fwd_kernelI32Selective_Scan_fwd_kernel_traitsILi64ELi16ELi1ELb0ELb1ELb1ELb1ELb0EN3c104HalfEfS2_EEv13SSMParamsBase)
        /*0800*/ 	.word	0x000000a8


	//----- nvinfo : EIATTR_FRAME_SIZE
	.align		4
.L_369:
        /*0804*/ 	.byte	0x04, 0x11
        /*0806*/ 	.short	(.L_371 - .L_370)
	.align		4
.L_370:
        /*0808*/ 	.word	index@(_Z25selective_scan_fwd_kernelI32Selective_Scan_fwd_kernel_traitsILi64ELi16ELi1ELb0ELb1ELb1ELb1ELb0EN3c104HalfEfS2_EEv13SSMParamsBase)
        /*080c*/ 	.word	0x00000000


	//----- nvinfo : EIATTR_REGCOUNT
	.align		4
.L_371:
        /*0810*/ 	.byte	0x04, 0x2f
        /*0812*/ 	.short	(.L_373 - .L_372)
	.align		4
.L_372:
        /*0814*/ 	.word	index@(_Z25selective_scan_fwd_kernelI32Selective_Scan_fwd_kernel_traitsILi64ELi16ELi1ELb0ELb1ELb1ELb0ELb1EN3c104HalfEfS2_EEv13SSMParamsBase)
        /*0818*/ 	.word	0x000000a8


	//----- nvinfo : EIATTR_FRAME_SIZE
	.align		4
.L_373:
        /*081c*/ 	.byte	0x04, 0x11
        /*081e*/ 	.short	(.L_375 - .L_374)
	.align		4
.L_374:
        /*0820*/ 	.word	index@(_Z25selective_scan_fwd_kernelI32Selective_Scan_fwd_kernel_traitsILi64ELi16ELi1ELb0ELb1ELb1ELb0ELb1EN3c104HalfEfS2_EEv13SSMParamsBase)
        /*0824*/ 	.word	0x00000000


	//----- nvinfo : EIATTR_REGCOUNT
	.align		4
.L_375:
        /*0828*/ 	.byte	0x04, 0x2f
        /*082a*/ 	.short	(.L_377 - .L_376)
	.align		4
.L_376:
        /*082c*/ 	.word	index@(_Z25selective_scan_fwd_kernelI32Selective_Scan_fwd_kernel_traitsILi64ELi16ELi1ELb0ELb1ELb1ELb0ELb0EN3c104HalfEfS2_EEv13SSMParamsBase)
        /*0830*/ 	.word	0x000000a8


	//----- nvinfo : EIATTR_FRAME_SIZE
	.align		4
.L_377:
        /*0834*/ 	.byte	0x04, 0x11
        /*0836*/ 	.short	(.L_379 - .L_378)
	.align		4
.L_378:
        /*0838*/ 	.word	index@(_Z25selective_scan_fwd_kernelI32Selective_Scan_fwd_kernel_traitsILi64ELi16ELi1ELb0ELb1ELb1ELb0ELb0EN3c104HalfEfS2_EEv13SSMParamsBase)
        /*083c*/ 	.word	0x00000000


	//----- nvinfo : EIATTR_REGCOUNT
	.align		4
.L_379:
        /*0840*/ 	.byte	0x04, 0x2f
        /*0842*/ 	.short	(.L_381 - .L_380)
	.align		4
.L_380:
        /*0844*/ 	.word	index@(_Z25selective_scan_fwd_kernelI32Selective_Scan_fwd_kernel_traitsILi32ELi4ELi1ELb1ELb1ELb1ELb1ELb1EN3c104HalfEfS2_EEv13SSMParamsBase)
        /*0848*/ 	.word	0x0000005a


	//----- nvinfo : EIATTR_FRAME_SIZE
	.align		4
.L_381:
        /*084c*/ 	.byte	0x04, 0x11
        /*084e*/ 	.short	(.L_383 - .L_382)
	.align		4
.L_382:
        /*0850*/ 	.word	index@(_Z25selective_scan_fwd_kernelI32Selective_Scan_fwd_kernel_traitsILi32ELi4ELi1ELb1ELb1ELb1ELb1ELb1EN3c104HalfEfS2_EEv13SSMParamsBase)
        /*0854*/ 	.word	0x00000000


	//----- nvinfo : EIATTR_REGCOUNT
	.align		4
.L_383:
        /*0858*/ 	.byte	0x04, 0x2f
        /*085a*/ 	.short	(.L_385 - .L_384)
	.align		4
.L_384:
        /*085c*/ 	.word	index@(_Z25selective_scan_fwd_kernelI32Selective_Scan_fwd_kernel_traitsILi32ELi4ELi1ELb1ELb1ELb1ELb1ELb0EN3c104HalfEfS2_EEv13SSMParamsBase)
        /*0860*/ 	.word	0x00000054


	//----- nvinfo : EIATTR_FRAME_SIZE
	.align		4
.L_385:
        /*0864*/ 	.byte	0x04, 0x11
        /*0866*/ 	.short	(.L_387 - .L_386)
	.align		4
.L_386:
        /*0868*/ 	.word	index@(_Z25selective_scan_fwd_kernelI32Selective_Scan_fwd_kernel_traitsILi32ELi4ELi1ELb1ELb1ELb1ELb1ELb0EN3c104HalfEfS2_EEv13SSMParamsBase)
        /*086c*/ 	.word	0x00000000


	//----- nvinfo : EIATTR_REGCOUNT
	.align		4
.L_387:
        /*0870*/ 	.byte	0x04, 0x2f
        /*0872*/ 	.short	(.L_389 - .L_388)
	.align		4
.L_388:
        /*0874*/ 	.word	index@(_Z25selective_scan_fwd_kernelI32Selective_Scan_fwd_kernel_traitsILi32ELi4ELi1ELb1ELb1ELb1ELb0ELb1EN3c104HalfEfS2_EEv13SSMParamsBase)
        /*0878*/ 	.word	0x0000005b


	//----- nvinfo : EIATTR_FRAME_SIZE
	.align		4
.L_389:
        /*087c*/ 	.byte	0x04, 0x11
        /*087e*/ 	.short	(.L_391 - .L_390)
	.align		4
.L_390:
        /*0880*/ 	.word	index@(_Z25selective_scan_fwd_kernelI32Selective_Scan_fwd_kernel_traitsILi32ELi4ELi1ELb1ELb1ELb1ELb0ELb1EN3c104HalfEfS2_EEv13SSMParamsBase)
        /*0884*/ 	.word	0x00000000


	//----- nvinfo : EIATTR_REGCOUNT
	.align		4
.L_391:
        /*0888*/ 	.byte	0x04, 0x2f
        /*088a*/ 	.short	(.L_393 - .L_392)
	.align		4
.L_392:
        /*088c*/ 	.word	index@(_Z25selective_scan_fwd_kernelI32Selective_Scan_fwd_kernel_traitsILi32ELi4ELi1ELb1ELb1ELb1ELb0ELb0EN3c104HalfEfS2_EEv13SSMParamsBase)
        /*0890*/ 	.word	0x00000050


	//----- nvinfo : EIATTR_FRAME_SIZE
	.align		4
.L_393:
        /*0894*/ 	.byte	0x04, 0x11
        /*0896*/ 	.short	(.L_395 - .L_394)
	.align		4
.L_394:
        /*0898*/ 	.word	index@(_Z25selective_scan_fwd_kernelI32Selective_Scan_fwd_kernel_traitsILi32ELi4ELi1ELb1ELb1ELb1ELb0ELb0EN3c104HalfEfS2_EEv13SSMParamsBase)
        /*089c*/ 	.word	0x00000000


	//----- nvinfo : EIATTR_REGCOUNT
	.align		4
.L_395:
        /*08a0*/ 	.byte	0x04, 0x2f
        /*08a2*/ 	.short	(.L_397 - .L_396)
	.align		4
.L_396:
        /*08a4*/ 	.word	index@(_Z25selective_scan_fwd_kernelI32Selective_Scan_fwd_kernel_traitsILi32ELi4ELi1ELb0ELb1ELb1ELb1ELb1EN3c104HalfEfS2_EEv13SSMParamsBase)
        /*08a8*/ 	.word	0x0000005a


	//----- nvinfo : EIATTR_FRAME_SIZE
	.align		4
.L_397:
        /*08ac*/ 	.byte	0x04, 0x11
        /*08ae*/ 	.short	(.L_399 - .L_398)
	.align		4
.L_398:
        /*08b0*/ 	.word	index@(_Z25selective_scan_fwd_kernelI32Selective_Scan_fwd_kernel_traitsILi32ELi4ELi1ELb0ELb1ELb1ELb1ELb1EN3c104HalfEfS2_EEv13SSMParamsBase)
        /*08b4*/ 	.word	0x00000000


	//----- nvinfo : EIATTR_REGCOUNT
	.align		4
.L_399:
        /*08b8*/ 	.byte	0x04, 0x2f
        /*08ba*/ 	.short	(.L_401 - .L_400)
	.align		4
.L_400:
        /*08bc*/ 	.word	index@(_Z25selective_scan_fwd_kernelI32Selective_Scan_fwd_kernel_traitsILi32ELi4ELi1ELb0ELb1ELb1ELb1ELb0EN3c104HalfEfS2_EEv13SSMParamsBase)
        /*08c0*/ 	.word	0x00000057


	//----- nvinfo : EIATTR_FRAME_SIZE
	.align		4
.L_401:
        /*08c4*/ 	.byte	0x04, 0x11
        /*08c6*/ 	.short	(.L_403 - .L_402)
	.align		4
.L_402:
        /*08c8*/ 	.word	index@(_Z25selective_scan_fwd_kernelI32Selective_Scan_fwd_kernel_traitsILi32ELi4ELi1ELb0ELb1ELb1ELb1ELb0EN3c104HalfEfS2_EEv13SSMParamsBase)
        /*08cc*/ 	.word	0x00000000


	//----- nvinfo : EIATTR_REGCOUNT
	.align		4
.L_403:
        /*08d0*/ 	.byte	0x04, 0x2f
        /*08d2*/ 	.short	(.L_405 - .L_404)
	.align		4
.L_404:
        /*08d4*/ 	.word	index@(_Z25selective_scan_fwd_kernelI32Selective_Scan_fwd_kernel_traitsILi32ELi4ELi1ELb0ELb1ELb1ELb0ELb1EN3c104HalfEfS2_EEv13SSMParamsBase)
        /*08d8*/ 	.word	0x0000005b


	//----- nvinfo : EIATTR_FRAME_SIZE
	.align		4
.L_405:
        /*08dc*/ 	.byte	0x04, 0x11
        /*08de*/ 	.short	(.L_407 - .L_406)
	.align		4
.L_406:
        /*08e0*/ 	.word	index@(_Z25selective_scan_fwd_kernelI32Selective_Scan_fwd_kernel_traitsILi32ELi4ELi1ELb0ELb1ELb1ELb0ELb1EN3c104HalfEfS2_EEv13SSMParamsBase)
        /*08e4*/ 	.word	0x00000000


	//----- nvinfo : EIATTR_REGCOUNT
	.align		4
.L_407:
        /*08e8*/ 	.byte	0x04, 0x2f
        /*08ea*/ 	.short	(.L_409 - .L_408)
	.align		4
.L_408:
        /*08ec*/ 	.word	index@(_Z25selective_scan_fwd_kernelI32Selective_Scan_fwd_kernel_traitsILi32ELi4ELi1ELb0ELb1ELb1ELb0ELb0EN3c104HalfEfS2_EEv13SSMParamsBase)
        /*08f0*/ 	.word	0x00000058


	//----- nvinfo : EIATTR_FRAME_SIZE
	.align		4
.L_409:
        /*08f4*/ 	.byte	0x04, 0x11
        /*08f6*/ 	.short	(.L_411 - .L_410)
	.align		4
.L_410:
        /*08f8*/ 	.word	index@(_Z25selective_scan_fwd_kernelI32Selective_Scan_fwd_kernel_traitsILi32ELi4ELi1ELb0ELb1ELb1ELb0ELb0EN3c104HalfEfS2_EEv13SSMParamsBase)
        /*08fc*/ 	.word	0x00000000


	//----- nvinfo : EIATTR_REGCOUNT
	.align		4
.L_411:
        /*0900*/ 	.byte	0x04, 0x2f
        /*0902*/ 	.short	(.L_413 - .L_412)
	.align		4
.L_412:
        /*0904*/ 	.word	index@(_Z25selective_scan_fwd_kernelI32Selective_Scan_fwd_kernel_traitsILi32ELi8ELi1ELb1ELb1ELb1ELb1ELb1EN3c104HalfEfS2_EEv13SSMParamsBase)
        /*0908*/ 	.word	0x00000085


	//----- nvinfo : EIATTR_FRAME_SIZE
	.align		4
.L_413:
        /*090c*/ 	.byte	0x04, 0x11
        /*090e*/ 	.short	(.L_415 - .L_414)
	.align		4
.L_414:
        /*0910*/ 	.word	index@(_Z25selective_scan_fwd_kernelI32Selective_Scan_fwd_kernel_traitsILi32ELi8ELi1ELb1ELb1ELb1ELb1ELb1EN3c104HalfEfS2_EEv13SSMParamsBase)
        /*0914*/ 	.word	0x00000000


	//----- nvinfo : EIATTR_REGCOUNT
	.align		4
.L_415:
        /*0918*/ 	.byte	0x04, 0x2f
        /*091a*/ 	.short	(.L_417 - .L_416)
	.align		4
.L_416:
        /*091c*/ 	.word	index@(_Z25selective_scan_fwd_kernelI32Selective_Scan_fwd_kernel_traitsILi32ELi8ELi1ELb1ELb1ELb1ELb1ELb0EN3c104HalfEfS2_EEv13SSMParamsBase)
        /*0920*/ 	.word	0x0000006b


	//----- nvinfo : EIATTR_FRAME_SIZE
	.align		4
.L_417:
        /*0924*/ 	.byte	0x04, 0x11
        /*0926*/ 	.short	(.L_419 - .L_418)
	.align		4
.L_418:
        /*0928*/ 	.word	index@(_Z25selective_scan_fwd_kernelI32Selective_Scan_fwd_kernel_traitsILi32ELi8ELi1ELb1ELb1ELb1ELb1ELb0EN3c104HalfEfS2_EEv13SSMParamsBase)
        /*092c*/ 	.word	0x00000000


	//----- nvinfo : EIATTR_REGCOUNT
	.align		4
.L_419:
        /*0930*/ 	.byte	0x04, 0x2f
        /*0932*/ 	.short	(.L_421 - .L_420)
	.align		4
.L_420:
        /*0934*/ 	.word	index@(_Z25selective_scan_fwd_kernelI32Selective_Scan_fwd_kernel_traitsILi32ELi8ELi1ELb1ELb1ELb1ELb0ELb1EN3c104HalfEfS2_EEv13SSMParamsBase)
        /*0938*/ 	.word	0x00000085


	//----- nvinfo : EIATTR_FRAME_SIZE
	.align		4
.L_421:
        /*093c*/ 	.byte	0x04, 0x11
        /*093e*/ 	.short	(.L_423 - .L_422)
	.align		4
.L_422:
        /*0940*/ 	.word	index@(_Z25selective_scan_fwd_kernelI32Selective_Scan_fwd_kernel_traitsILi32ELi8ELi1ELb1ELb1ELb1ELb0ELb1EN3c104HalfEfS2_EEv13SSMParamsBase)
        /*0944*/ 	.word	0x00000000


	//----- nvinfo : EIATTR_REGCOUNT
	.align		4
.L_423:
        /*0948*/ 	.byte	0x04, 0x2f
        /*094a*/ 	.short	(.L_425 - .L_424)
	.align		4
.L_424:
        /*094c*/ 	.word	index@(_Z25selective_scan_fwd_kernelI32Selective_Scan_fwd_kernel_traitsILi32ELi8ELi1ELb1ELb1ELb1ELb0ELb0EN3c104HalfEfS2_EEv13SSMParamsBase)
        /*0950*/ 	.word	0x00000069


	//----- nvinfo : EIATTR_FRAME_SIZE
	.align		4
.L_425:
        /*0954*/ 	.byte	0x04, 0x11
        /*0956*/ 	.short	(.L_427 - .L_426)
	.align		4
.L_426:
        /*0958*/ 	.word	index@(_Z25selective_scan_fwd_kernelI32Selective_Scan_fwd_kernel_traitsILi32ELi8ELi1ELb1ELb1ELb1ELb0ELb0EN3c104HalfEfS2_EEv13SSMParamsBase)
        /*095c*/ 	.word	0x00000000


	//----- nvinfo : EIATTR_REGCOUNT
	.align		4
.L_427:
        /*0960*/ 	.byte	0x04, 0x2f
        /*0962*/ 	.short	(.L_429 - .L_428)
	.align		4
.L_428:
        /*0964*/ 	.word	index@(_Z25selective_scan_fwd_kernelI32Selective_Scan_fwd_kernel_traitsILi32ELi8ELi1ELb0ELb1ELb1ELb1ELb1EN3c104HalfEfS2_EEv13SSMParamsBase)
        /*0968*/ 	.word	0x00000085


	//----- nvinfo : EIATTR_FRAME_SIZE
	.align		4
.L_429:
        /*096c*/ 	.byte	0x04, 0x11
        /*096e*/ 	.short	(.L_431 - .L_430)
	.align		4
.L_430:
        /*0970*/ 	.word	index@(_Z25selective_scan_fwd_kernelI32Selective_Scan_fwd_kernel_traitsILi32ELi8ELi1ELb0ELb1ELb1ELb1ELb1EN3c104HalfEfS2_EEv13SSMParamsBase)
        /*0974*/ 	.word	0x00000000


	//----- nvinfo : EIATTR_REGCOUNT
	.align		4
.L_431:
        /*0978*/ 	.byte	0x04, 0x2f
        /*097a*/ 	.short	(.L_433 - .L_432)
	.align		4
.L_432:
        /*097c*/ 	.word	index@(_Z25selective_scan_fwd_kernelI32Selective_Scan_fwd_kernel_traitsILi32ELi8ELi1ELb0ELb1ELb1ELb1ELb0EN3c104HalfEfS2_EEv13SSMParamsBase)
        /*0980*/ 	.word	0x00000080


	//----- nvinfo : EIATTR_FRAME_SIZE
	.align		4
.L_433:
        /*0984*/ 	.byte	0x04, 0x11
        /*0986*/ 	.short	(.L_435 - .L_434)
	.align		4
.L_434:
        /*0988*/ 	.word	index@(_Z25selective_scan_fwd_kernelI32Selective_Scan_fwd_kernel_traitsILi32ELi8ELi1ELb0ELb1ELb1ELb1ELb0EN3c104HalfEfS2_EEv13SSMParamsBase)
        /*098c*/ 	.word	0x00000000


	//----- nvinfo : EIATTR_REGCOUNT
	.align		4
.L_435:
        /*0990*/ 	.byte	0x04, 0x2f
        /*0992*/ 	.short	(.L_437 - .L_436)
	.align		4
.L_436:
        /*0994*/ 	.word	index@(_Z25selective_scan_fwd_kernelI32Selective_Scan_fwd_kernel_traitsILi32ELi8ELi1ELb0ELb1ELb1ELb0ELb1EN3c104HalfEfS2_EEv13SSMParamsBase)
        /*0998*/ 	.word	0x00000085


	//----- nvinfo : EIATTR_FRAME_SIZE
	.align		4
.L_437:
        /*099c*/ 	.byte	0x04, 0x11
        /*099e*/ 	.short	(.L_439 - .L_438)
	.align		4
.L_438:
        /*09a0*/ 	.word	index@(_Z25selective_scan_fwd_kernelI32Selective_Scan_fwd_kernel_traitsILi32ELi8ELi1ELb0ELb1ELb1ELb0ELb1EN3c104HalfEfS2_EEv13SSMParamsBase)
        /*09a4*/ 	.word	0x00000000


	//----- nvinfo : EIATTR_REGCOUNT
	.align		4
.L_439:
        /*09a8*/ 	.byte	0x04, 0x2f
        /*09aa*/ 	.short	(.L_441 - .L_440)
	.align		4
.L_440:
        /*09ac*/ 	.word	index@(_Z25selective_scan_fwd_kernelI32Selective_Scan_fwd_kernel_traitsILi32ELi8ELi1ELb0ELb1ELb1ELb0ELb0EN3c104HalfEfS2_EEv13SSMParamsBase)
        /*09b0*/ 	.word	0x00000080


	//----- nvinfo : EIATTR_FRAME_SIZE
	.align		4
.L_441:
        /*09b4*/ 	.byte	0x04, 0x11
        /*09b6*/ 	.short	(.L_443 - .L_442)
	.align		4
.L_442:
        /*09b8*/ 	.word	index@(_Z25selective_scan_fwd_kernelI32Selective_Scan_fwd_kernel_traitsILi32ELi8ELi1ELb0ELb1ELb1ELb0ELb0EN3c104HalfEfS2_EEv13SSMParamsBase)
        /*09bc*/ 	.word	0x00000000


	//----- nvinfo : EIATTR_REGCOUNT
	.align		4
.L_443:
        /*09c0*/ 	.byte	0x04, 0x2f
        /*09c2*/ 	.short	(.L_445 - .L_444)
	.align		4
.L_444:
        /*09c4*/ 	.word	index@(_Z25selective_scan_fwd_kernelI32Selective_Scan_fwd_kernel_traitsILi32ELi16ELi1ELb1ELb1ELb1ELb1ELb1EN3c104HalfEfS2_EEv13SSMParamsBase)
        /*09c8*/ 	.word	0x000000b3


	//----- nvinfo : EIATTR_FRAME_SIZE
	.align		4
.L_445:
        /*09cc*/ 	.byte	0x04, 0x11
        /*09ce*/ 	.short	(.L_447 - .L_446)
	.align		4
.L_446:
        /*09d0*/ 	.word	index@(_Z25selective_scan_fwd_kernelI32Selective_Scan_fwd_kernel_traitsILi32ELi16ELi1ELb1ELb1ELb1ELb1ELb1EN3c104HalfEfS2_EEv13SSMParamsBase)
        /*09d4*/ 	.word	0x00000000


	//----- nvinfo : EIATTR_REGCOUNT
	.align		4
.L_447:
        /*09d8*/ 	.byte	0x04, 0x2f
        /*09da*/ 	.short	(.L_449 - .L_448)
	.align		4
.L_448:
        /*09dc*/ 	.word	index@(_Z25selective_scan_fwd_kernelI32Selective_Scan_fwd_kernel_traitsILi32ELi16ELi1ELb1ELb1ELb1ELb1ELb0EN3c104HalfEfS2_EEv13SSMParamsBase)
        /*09e0*/ 	.word	0x000000a7


	//----- nvinfo : EIATTR_FRAME_SIZE
	.align		4
.L_449:
        /*09e4*/ 	.byte	0x04, 0x11
        /*09e6*/ 	.short	(.L_451 - .L_450)
	.align		4
.L_450:
        /*09e8*/ 	.word	index@(_Z25selective_scan_fwd_kernelI32Selective_Scan_fwd_kernel_traitsILi32ELi16ELi1ELb1ELb1ELb1ELb1ELb0EN3c104HalfEfS2_EEv13SSMParamsBase)
        /*09ec*/ 	.word	0x00000000


	//----- nvinfo : EIATTR_REGCOUNT
	.align		4
.L_451:
        /*09f0*/ 	.byte	0x04, 0x2f
        /*09f2*/ 	.short	(.L_453 - .L_452)
	.align		4
.L_452:
        /*09f4*/ 	.word	index@(_Z25selective_scan_fwd_kernelI32Selective_Scan_fwd_kernel_traitsILi32ELi16ELi1ELb1ELb1ELb1ELb0ELb1EN3c104HalfEfS2_EEv13SSMParamsBase)
        /*09f8*/ 	.word	0x000000b3


	//----- nvinfo : EIATTR_FRAME_SIZE
	.align		4
.L_453:
        /*09fc*/ 	.byte	0x04, 0x11
        /*09fe*/ 	.short	(.L_455 - .L_454)
	.align		4
.L_454:
        /*0a00*/ 	.word	index@(_Z25selective_scan_fwd_kernelI32Selective_Scan_fwd_kernel_traitsILi32ELi16ELi1ELb1ELb1ELb1ELb0ELb1EN3c104HalfEfS2_EEv13SSMParamsBase)
        /*0a04*/ 	.word	0x00000000


	//----- nvinfo : EIATTR_REGCOUNT
	.align		4
.L_455:
        /*0a08*/ 	.byte	0x04, 0x2f
        /*0a0a*/ 	.short	(.L_457 - .L_456)
	.align		4
.L_456:
        /*0a0c*/ 	.word	index@(_Z25selective_scan_fwd_kernelI32Selective_Scan_fwd_kernel_traitsILi32ELi16ELi1ELb1ELb1ELb1ELb0ELb0EN3c104HalfEfS2_EEv13SSMParamsBase)
        /*0a10*/ 	.word	0x000000a7


	//----- nvinfo : EIATTR_FRAME_SIZE
	.align		4
.L_457:
        /*0a14*/ 	.byte	0x04, 0x11
        /*0a16*/ 	.short	(.L_459 - .L_458)
	.align		4
.L_458:
        /*0a18*/ 	.word	index@(_Z25selective_scan_fwd_kernelI32Selective_Scan_fwd_kernel_traitsILi32ELi16ELi1ELb1ELb1ELb1ELb0ELb0EN3c104HalfEfS2_EEv13SSMParamsBase)
        /*0a1c*/ 	.word	0x00000000


	//----- nvinfo : EIATTR_REGCOUNT
	.align		4
.L_459:
        /*0a20*/ 	.byte	0x04, 0x2f
        /*0a22*/ 	.short	(.L_461 - .L_460)
	.align		4
.L_460:
        /*0a24*/ 	.word	index@(_Z25selective_scan_fwd_kernelI32Selective_Scan_fwd_kernel_traitsILi32ELi16ELi1ELb0ELb1ELb1ELb1ELb1EN3c104HalfEfS2_EEv13SSMParamsBase)
        /*0a28*/ 	.word	0x000000b3


	//----- nvinfo : EIATTR_FRAME_SIZE
	.align		4
.L_461:
        /*0a2c*/ 	.byte	0x04, 0x11
        /*0a2e*/ 	.short	(.L_463 - .L_462)
	.align		4
.L_462:
        /*0a30*/ 	.word	index@(_Z25selective_scan_fwd_kernelI32Selective_Scan_fwd_kernel_traitsILi32ELi16ELi1ELb0ELb1ELb1ELb1ELb1EN3c104HalfEfS2_EEv13SSMParamsBase)
        /*0a34*/ 	.word	0x00000000


	//----- nvinfo : EIATTR_REGCOUNT
	.align		4
.L_463:
        /*0a38*/ 	.byte	0x04, 0x2f
        /*0a3a*/ 	.short	(.L_465 - .L_464)
	.align		4
.L_464:
        /*0a3c*/ 	.word	index@(_Z25selective_scan_fwd_kernelI32Selective_Scan_fwd_kernel_traitsILi32ELi16ELi1ELb0ELb1ELb1ELb1ELb0EN3c104HalfEfS2_EEv13SSMParamsBase)
        /*0a40*/ 	.word	0x000000b0


	//----- nvinfo : EIATTR_FRAME_SIZE
	.align		4
.L_465:
        /*0a44*/ 	.byte	0x04, 0x11
        /*0a46*/ 	.short	(.L_467 - .L_466)
	.align		4
.L_466:
        /*0a48*/ 	.word	index@(_Z25selective_scan_fwd_kernelI32Selective_Scan_fwd_kernel_traitsILi32ELi16ELi1ELb0ELb1ELb1ELb1ELb0EN3c104HalfEfS2_EEv13SSMParamsBase)
        /*0a4c*/ 	.word	0x00000000


	//----- nvinfo : EIATTR_REGCOUNT
	.align		4
.L_467:
        /*0a50*/ 	.byte	0x04, 0x2f
        /*0a52*/ 	.short	(.L_469 - .L_468)
	.align		4
.L_468:
        /*0a54*/ 	.word	index@(_Z25selective_scan_fwd_kernelI32Selective_Scan_fwd_kernel_traitsILi32ELi16ELi1ELb0ELb1ELb1ELb0ELb1EN3c104HalfEfS2_EEv13SSMParamsBase)
        /*0a58*/ 	.word	0x000000b3


	//----- nvinfo : EIATTR_FRAME_SIZE
	.align		4
.L_469:
        /*0a5c*/ 	.byte	0x04, 0x11
        /*0a5e*/ 	.short	(.L_471 - .L_470)
	.align		4
.L_470:
        /*0a60*/ 	.word	index@(_Z25selective_scan_fwd_kernelI32Selective_Scan_fwd_kernel_traitsILi32ELi16ELi1ELb0ELb1ELb1ELb0ELb1EN3c104HalfEfS2_EEv13SSMParamsBase)
        /*0a64*/ 	.word	0x00000000


	//----- nvinfo : EIATTR_REGCOUNT
	.align		4
.L_471:
        /*0a68*/ 	.byte	0x04, 0x2f
        /*0a6a*/ 	.short	(.L_473 - .L_472)
	.align		4
.L_472:
        /*0a6c*/ 	.word	index@(_Z25selective_scan_fwd_kernelI32Selective_Scan_fwd_kernel_traitsILi32ELi16ELi1ELb0ELb1ELb1ELb0ELb0EN3c104HalfEfS2_EEv13SSMParamsBase)
        /*0a70*/ 	.word	0x000000b0


	//----- nvinfo : EIATTR_FRAME_SIZE
	.align		4
.L_473:
        /*0a74*/ 	.byte	0x04, 0x11
        /*0a76*/ 	.short	(.L_475 - .L_474)
	.align		4
.L_474:
        /*0a78*/ 	.word	index@(_Z25selective_scan_fwd_kernelI32Selective_Scan_fwd_kernel_traitsILi32ELi16ELi1ELb0ELb1ELb1ELb0ELb0EN3c104HalfEfS2_EEv13SSMParamsBase)
        /*0a7c*/ 	.word	0x00000000


	//----- nvinfo : EIATTR_REGCOUNT
	.align		4
.L_475:
        /*0a80*/ 	.byte	0x04, 0x2f
        /*0a82*/ 	.short	(.L_477 - .L_476)
	.align		4
.L_476:
        /*0a84*/ 	.word	index@(_Z25selective_scan_fwd_kernelI32Selective_Scan_fwd_kernel_traitsILi128ELi16ELi1ELb1ELb1ELb1ELb1ELb1EN3c104HalfEfS2_EEv13SSMParamsBase)
        /*0a88*/ 	.word	0x000000a8


	//----- nvinfo : EIATTR_FRAME_SIZE
	.align		4
.L_477:
        /*0a8c*/ 	.byte	0x04, 0x11
        /*0a8e*/ 	.short	(.L_479 - .L_478)
	.align		4
.L_478:
        /*0a90*/ 	.word	index@(_Z25selective_scan_fwd_kernelI32Selective_Scan_fwd_kernel_traitsILi128ELi16ELi1ELb1ELb1ELb1ELb1ELb1EN3c104HalfEfS2_EEv13SSMParamsBase)
        /*0a94*/ 	.word	0x00000018


	//----- nvinfo : EIATTR_REGCOUNT
	.align		4
.L_479:
        /*0a98*/ 	.byte	0x04, 0x2f
        /*0a9a*/ 	.short	(.L_481 - .L_480)
	.align		4
.L_480:
        /*0a9c*/ 	.word	index@(_Z25selective_scan_fwd_kernelI32Selective_Scan_fwd_kernel_traitsILi128ELi16ELi1ELb1ELb1ELb1ELb1ELb0EN3c104HalfEfS2_EEv13SSMParamsBase)
        /*0aa0*/ 	.word	0x000000a8


	//----- nvinfo : EIATTR_FRAME_SIZE
	.align		4
.L_481:
        /*0aa4*/ 	.byte	0x04, 0x11
        /*0aa6*/ 	.short	(.L_483 - .L_482)
	.align		4
.L_482:
        /*0aa8*/ 	.word	index@(_Z25selective_scan_fwd_kernelI32Selective_Scan_fwd_kernel_traitsILi128ELi16ELi1ELb1ELb1ELb1ELb1ELb0EN3c104HalfEfS2_EEv13SSMParamsBase)
        /*0aac*/ 	.word	0x00000008


	//----- nvinfo : EIATTR_REGCOUNT
	.align		4
.L_483:
        /*0ab0*/ 	.byte	0x04, 0x2f
        /*0ab2*/ 	.short	(.L_485 - .L_484)
	.align		4
.L_484:
        /*0ab4*/ 	.word	index@(_Z25selective_scan_fwd_kernelI32Selective_Scan_fwd_kernel_traitsILi128ELi16ELi1ELb1ELb1ELb1ELb0ELb1EN3c104HalfEfS2_EEv13SSMParamsBase)
        /*0ab8*/ 	.word	0x000000a8


	//----- nvinfo : EIATTR_FRAME_SIZE
	.align		4
.L_485:
        /*0abc*/ 	.byte	0x04, 0x11
        /*0abe*/ 	.short	(.L_487 - .L_486)
	.align		4
.L_486:
        /*0ac0*/ 	.word	index@(_Z25selective_scan_fwd_kernelI32Selective_Scan_fwd_kernel_traitsILi128ELi16ELi1ELb1ELb1ELb1ELb0ELb1EN3c104HalfEfS2_EEv13SSMParamsBase)
        /*0ac4*/ 	.word	0x00000010


	//----- nvinfo : EIATTR_REGCOUNT
	.align		4
.L_487:
        /*0ac8*/ 	.byte	0x04, 0x2f
        /*0aca*/ 	.short	(.L_489 - .L_488)
	.align		4
.L_488:
        /*0acc*/ 	.word	index@(_Z25selective_scan_fwd_kernelI32Selective_Scan_fwd_kernel_traitsILi128ELi16ELi1ELb1ELb1ELb1ELb0ELb0EN3c104HalfEfS2_EEv13SSMParamsBase)
        /*0ad0*/ 	.word	0x000000a8


	//----- nvinfo : EIATTR_FRAME_SIZE
	.align		4
.L_489:
        /*0ad4*/ 	.byte	0x04, 0x11
        /*0ad6*/ 	.short	(.L_491 - .L_490)
	.align		4
.L_490:
        /*0ad8*/ 	.word	index@(_Z25selective_scan_fwd_kernelI32Selective_Scan_fwd_kernel_traitsILi128ELi16ELi1ELb1ELb1ELb1ELb0ELb0EN3c104HalfEfS2_EEv13SSMParamsBase)
        /*0adc*/ 	.word	0x00000008


	//----- nvinfo : EIATTR_REGCOUNT
	.align		4
.L_491:
        /*0ae0*/ 	.byte	0x04, 0x2f
        /*0ae2*/ 	.short	(.L_493 - .L_492)
	.align		4
.L_492:
        /*0ae4*/ 	.word	index@(_Z25selective_scan_fwd_kernelI32Selective_Scan_fwd_kernel_traitsILi128ELi16ELi1ELb0ELb1ELb1ELb1ELb1EN3c104HalfEfS2_EEv13SSMParamsBase)
        /*0ae8*/ 	.word	0x000000a8


	//----- nvinfo : EIATTR_FRAME_SIZE
	.align		4
.L_493:
        /*0aec*/ 	.byte	0x04, 0x11
        /*0aee*/ 	.short	(.L_495 - .L_494)
	.align		4
.L_494:
        /*0af0*/ 	.word	index@(_Z25selective_scan_fwd_kernelI32Selective_Scan_fwd_kernel_traitsILi128ELi16ELi1ELb0ELb1ELb1ELb1ELb1EN3c104HalfEfS2_EEv13SSMParamsBase)
        /*0af4*/ 	.word	0x00000018


	//----- nvinfo : EIATTR_REGCOUNT
	.align		4
.L_495:
        /*0af8*/ 	.byte	0x04, 0x2f
        /*0afa*/ 	.short	(.L_497 - .L_496)
	.align		4
.L_496:
        /*0afc*/ 	.word	index@(_Z25selective_scan_fwd_kernelI32Selective_Scan_fwd_kernel_traitsILi128ELi16ELi1ELb0ELb1ELb1ELb1ELb0EN3c104HalfEfS2_EEv13SSMParamsBase)
        /*0b00*/ 	.word	0x000000a8


	//----- nvinfo : EIATTR_FRAME_SIZE
	.align		4
.L_497:
        /*0b04*/ 	.byte	0x04, 0x11
        /*0b06*/ 	.short	(.L_499 - .L_498)
	.align		4
.L_498:
        /*0b08*/ 	.word	index@(_Z25selective_scan_fwd_kernelI32Selective_Scan_fwd_kernel_traitsILi128ELi16ELi1ELb0ELb1ELb1ELb1ELb0EN3c104HalfEfS2_EEv13SSMParamsBase)
        /*0b0c*/ 	.word	0x00000010


	//----- nvinfo : EIATTR_REGCOUNT
	.align		4
.L_499:
        /*0b10*/ 	.byte	0x04, 0x2f
        /*0b12*/ 	.short	(.L_501 - .L_500)
	.align		4
.L_500:
        /*0b14*/ 	.word	index@(_Z25selective_scan_fwd_kernelI32Selective_Scan_fwd_kernel_traitsILi128ELi16ELi1ELb0ELb1ELb1ELb0ELb1EN3c104HalfEfS2_EEv13SSMParamsBase)
        /*0b18*/ 	.word	0x000000a8


	//----- nvinfo : EIATTR_FRAME_SIZE
	.align		4
.L_501:
        /*0b1c*/ 	.byte	0x04, 0x11
        /*0b1e*/ 	.short	(.L_503 - .L_502)
	.align		4
.L_502:
        /*0b20*/ 	.word	index@(_Z25selective_scan_fwd_kernelI32Selective_Scan_fwd_kernel_traitsILi128ELi16ELi1ELb0ELb1ELb1ELb0ELb1EN3c104HalfEfS2_EEv13SSMParamsBase)
        /*0b24*/ 	.word	0x00000010


	//----- nvinfo : EIATTR_REGCOUNT
	.align		4
.L_503:
        /*0b28*/ 	.byte	0x04, 0x2f
        /*0b2a*/ 	.short	(.L_505 - .L_504)
	.align		4
.L_504:
        /*0b2c*/ 	.word	index@(_Z25selective_scan_fwd_kernelI32Selective_Scan_fwd_kernel_traitsILi128ELi16ELi1ELb0ELb1ELb1ELb0ELb0EN3c104HalfEfS2_EEv13SSMParamsBase)
        /*0b30*/ 	.word	0x000000a8


	//----- nvinfo : EIATTR_FRAME_SIZE
	.align		4
.L_505:
        /*0b34*/ 	.byte	0x04, 0x11
        /*0b36*/ 	.short	(.L_507 - .L_506)
	.align		4
.L_506:
        /*0b38*/ 	.word	index@(_Z25selective_scan_fwd_kernelI32Selective_Scan_fwd_kernel_traitsILi128ELi16ELi1ELb0ELb1ELb1ELb0ELb0EN3c104HalfEfS2_EEv13SSMParamsBase)
        /*0b3c*/ 	.word	0x00000008


	//----- nvinfo : EIATTR_REGCOUNT
	.align		4
.L_507:
        /*0b40*/ 	.byte	0x04, 0x2f
        /*0b42*/ 	.short	(.L_509 - .L_508)
	.align		4
.L_508:
        /*0b44*/ 	.word	index@(_Z25selective_scan_fwd_kernelI32Selective_Scan_fwd_kernel_traitsILi64ELi16ELi1ELb1ELb1ELb1ELb1ELb1EN3c104HalfEffEEv13SSMParamsBase)
        /*0b48*/ 	.word	0x000000a8


	//----- nvinfo : EIATTR_FRAME_SIZE
	.align		4
.L_509:
        /*0b4c*/ 	.byte	0x04, 0x11
        /*0b4e*/ 	.short	(.L_511 - .L_510)
	.align		4
.L_510:
        /*0b50*/ 	.word	index@(_Z25selective_scan_fwd_kernelI32Selective_Scan_fwd_kernel_traitsILi64ELi16ELi1ELb1ELb1ELb1ELb1ELb1EN3c104HalfEffEEv13SSMParamsBase)
        /*0b54*/ 	.word	0x00000000


	//----- nvinfo : EIATTR_REGCOUNT
	.align		4
.L_511:
        /*0b58*/ 	.byte	0x04, 0x2f
        /*0b5a*/ 	.short	(.L_513 - .L_512)
	.align		4
.L_512:
        /*0b5c*/ 	.word	index@(_Z25selective_scan_fwd_kernelI32Selective_Scan_fwd_kernel_traitsILi64ELi16ELi1ELb1ELb1ELb1ELb1ELb0EN3c104HalfEffEEv13SSMParamsBase)
        /*0b60*/ 	.word	0x000000a8


	//----- nvinfo : EIATTR_FRAME_SIZE
	.align		4
.L_513:
        /*0b64*/ 	.byte	0x04, 0x11
        /*0b66*/ 	.short	(.L_515 - .L_514)
	.align		4
.L_514:
        /*0b68*/ 	.word	index@(_Z25selective_scan_fwd_kernelI32Selective_Scan_fwd_kernel_traitsILi64ELi16ELi1ELb1ELb1ELb1ELb1ELb0EN3c104HalfEffEEv13SSMParamsBase)
        /*0b6c*/ 	.word	0x00000000


	//----- nvinfo : EIATTR_REGCOUNT
	.align		4
.L_515:
        /*0b70*/ 	.byte	0x04, 0x2f
        /*0b72*/ 	.short	(.L_517 - .L_516)
	.align		4
.L_516:
        /*0b74*/ 	.word	index@(_Z25selective_scan_fwd_kernelI32Selective_Scan_fwd_kernel_traitsILi64ELi16ELi1ELb1ELb1ELb1ELb0ELb1EN3c104HalfEffEEv13SSMParamsBase)
        /*0b78*/ 	.word	0x000000a8


	//----- nvinfo : EIATTR_FRAME_SIZE
	.align		4
.L_517:
        /*0b7c*/ 	.byte	0x04, 0x11
        /*0b7e*/ 	.short	(.L_519 - .L_518)
	.align		4
.L_518:
        /*0b80*/ 	.word	index@(_Z25selective_scan_fwd_kernelI32Selective_Scan_fwd_kernel_traitsILi64ELi16ELi1ELb1ELb1ELb1ELb0ELb1EN3c104HalfEffEEv13SSMParamsBase)
        /*0b84*/ 	.word	0x00000000


	//----- nvinfo : EIATTR_REGCOUNT
	.align		4
.L_519:
        /*0b88*/ 	.byte	0x04, 0x2f
        /*0b8a*/ 	.short	(.L_521 - .L_520)
	.align		4
.L_520:
        /*0b8c*/ 	.word	index@(_Z25selective_scan_fwd_kernelI32Selective_Scan_fwd_kernel_traitsILi64ELi16ELi1ELb1ELb1ELb1ELb0ELb0EN3c104HalfEffEEv13SSMParamsBase)
        /*0b90*/ 	.word	0x000000a8


	//----- nvinfo : EIATTR_FRAME_SIZE
	.align		4
.L_521:
        /*0b94*/ 	.byte	0x04, 0x11
        /*0b96*/ 	.short	(.L_523 - .L_522)
	.align		4
.L_522:
        /*0b98*/ 	.word	index@(_Z25selective_scan_fwd_kernelI32Selective_Scan_fwd_kernel_traitsILi64ELi16ELi1ELb1ELb1ELb1ELb0ELb0EN3c104HalfEffEEv13SSMParamsBase)
        /*0b9c*/ 	.word	0x00000000


	//----- nvinfo : EIATTR_REGCOUNT
	.align		4
.L_523:
        /*0ba0*/ 	.byte	0x04, 0x2f
        /*0ba2*/ 	.short	(.L_525 - .L_524)
	.align		4
.L_524:
        /*0ba4*/ 	.word	index@(_Z25selective_scan_fwd_kernelI32Selective_Scan_fwd_kernel_traitsILi64ELi16ELi1ELb0ELb1ELb1ELb1ELb1EN3c104HalfEffEEv13SSMParamsBase)
        /*0ba8*/ 	.word	0x000000a8


	//----- nvinfo : EIATTR_FRAME_SIZE
	.align		4
.L_525:
        /*0bac*/ 	.byte	0x04, 0x11
        /*0bae*/ 	.short	(.L_527 - .L_526)
	.align		4
.L_526:
        /*0bb0*/ 	.word	index@(_Z25selective_scan_fwd_kernelI32Selective_Scan_fwd_kernel_traitsILi64ELi16ELi1ELb0ELb1ELb1ELb1ELb1EN3c104HalfEffEEv13SSMParamsBase)
        /*0bb4*/ 	.word	0x00000000


	//----- nvinfo : EIATTR_REGCOUNT
	.align		4
.L_527:
        /*0bb8*/ 	.byte	0x04, 0x2f
        /*0bba*/ 	.short	(.L_529 - .L_528)
	.align		4
.L_528:
        /*0bbc*/ 	.word	index@(_Z25selective_scan_fwd_kernelI32Selective_Scan_fwd_kernel_traitsILi64ELi16ELi1ELb0ELb1ELb1ELb1ELb0EN3c104HalfEffEEv13SSMParamsBase)
        /*0bc0*/ 	.word	0x000000a8


	//----- nvinfo : EIATTR_FRAME_SIZE
	.align		4
.L_529:
        /*0bc4*/ 	.byte	0x04, 0x11
        /*0bc6*/ 	.short	(.L_531 - .L_530)
	.align		4
.L_530:
        /*0bc8*/ 	.word	index@(_Z25selective_scan_fwd_kernelI32Selective_Scan_fwd_kernel_traitsILi64ELi16ELi1ELb0ELb1ELb1ELb1ELb0EN3c104HalfEffEEv13SSMParamsBase)
        /*0bcc*/ 	.word	0x00000000


	//----- nvinfo : EIATTR_REGCOUNT
	.align		4
.L_531:
        /*0bd0*/ 	.byte	0x04, 0x2f
        /*0bd2*/ 	.short	(.L_533 - .L_532)
	.align		4
.L_532:
        /*0bd4*/ 	.word	index@(_Z25selective_scan_fwd_kernelI32Selective_Scan_fwd_kernel_traitsILi64ELi16ELi1ELb0ELb1ELb1ELb0ELb1EN3c104HalfEffEEv13SSMParamsBase)
        /*0bd8*/ 	.word	0x000000a8


	//----- nvinfo : EIATTR_FRAME_SIZE
	.align		4
.L_533:
        /*0bdc*/ 	.byte	0x04, 0x11
        /*0bde*/ 	.short	(.L_535 - .L_534)
	.align		4
.L_534:
        /*0be0*/ 	.word	index@(_Z25selective_scan_fwd_kernelI32Selective_Scan_fwd_kernel_traitsILi64ELi16ELi1ELb0ELb1ELb1ELb0ELb1EN3c104HalfEffEEv13SSMParamsBase)
        /*0be4*/ 	.word	0x00000000


	//----- nvinfo : EIATTR_REGCOUNT
	.align		4
.L_535:
        /*0be8*/ 	.byte	0x04, 0x2f
        /*0bea*/ 	.short	(.L_537 - .L_536)
	.align		4
.L_536:
        /*0bec*/ 	.word	index@(_Z25selective_scan_fwd_kernelI32Selective_Scan_fwd_kernel_traitsILi64ELi16ELi1ELb0ELb1ELb1ELb0ELb0EN3c104HalfEffEEv13SSMParamsBase)
        /*0bf0*/ 	.word	0x000000a8


	//----- nvinfo : EIATTR_FRAME_SIZE
	.align		4
.L_537:
        /*0bf4*/ 	.byte	0x04, 0x11
        /*0bf6*/ 	.short	(.L_539 - .L_538)
	.align		4
.L_538:
        /*0bf8*/ 	.word	index@(_Z25selective_scan_fwd_kernelI32Selective_Scan_fwd_kernel_traitsILi64ELi16ELi1ELb0ELb1ELb1ELb0ELb0EN3c104HalfEffEEv13SSMParamsBase)
        /*0bfc*/ 	.word	0x00000000


	//----- nvinfo : EIATTR_REGCOUNT
	.align		4
.L_539:
        /*0c00*/ 	.byte	0x04, 0x2f
        /*0c02*/ 	.short	(.L_541 - .L_540)
	.align		4
.L_540:
        /*0c04*/ 	.word	index@(_Z25selective_scan_fwd_kernelI32Selective_Scan_fwd_kernel_traitsILi32ELi4ELi1ELb1ELb1ELb1ELb1ELb1EN3c104HalfEffEEv13SSMParamsBase)
        /*0c08*/ 	.word	0x0000005a


	//----- nvinfo : EIATTR_FRAME_SIZE
	.align		4
.L_541:
        /*0c0c*/ 	.byte	0x04, 0x11
        /*0c0e*/ 	.short	(.L_543 - .L_542)
	.align		4
.L_542:
        /*0c10*/ 	.word	index@(_Z25selective_scan_fwd_kernelI32Selective_Scan_fwd_kernel_traitsILi32ELi4ELi1ELb1ELb1ELb1ELb1ELb1EN3c104HalfEffEEv13SSMParamsBase)
        /*0c14*/ 	.word	0x00000000


	//----- nvinfo : EIATTR_REGCOUNT
	.align		4
.L_543:
        /*0c18*/ 	.byte	0x04, 0x2f
        /*0c1a*/ 	.short	(.L_545 - .L_544)
	.align		4
.L_544:
        /*0c1c*/ 	.word	index@(_Z25selective_scan_fwd_kernelI32Selective_Scan_fwd_kernel_traitsILi32ELi4ELi1ELb1ELb1ELb1ELb1ELb0EN3c104HalfEffEEv13SSMParamsBase)
        /*0c20*/ 	.word	0x00000054


	//----- nvinfo : EIATTR_FRAME_SIZE
	.align		4
.L_545:
        /*0c24*/ 	.byte	0x04, 0x11
        /*0c26*/ 	.short	(.L_547 - .L_546)
	.align		4
.L_546:
        /*0c28*/ 	.word	index@(_Z25selective_scan_fwd_kernelI32Selective_Scan_fwd_kernel_traitsILi32ELi4ELi1ELb1ELb1ELb1ELb1ELb0EN3c104HalfEffEEv13SSMParamsBase)
        /*0c2c*/ 	.word	0x00000000


	//----- nvinfo : EIATTR_REGCOUNT
	.align		4
.L_547:
        /*0c30*/ 	.byte	0x04, 0x2f
        /*0c32*/ 	.short	(.L_549 - .L_548)
	.align		4
.L_548:
        /*0c34*/ 	.word	index@(_Z25selective_scan_fwd_kernelI32Selective_Scan_fwd_kernel_traitsILi32ELi4ELi1ELb1ELb1ELb1ELb0ELb1EN3c104HalfEffEEv13SSMParamsBase)
        /*0c38*/ 	.word	0x0000005b


	//----- nvinfo : EIATTR_FRAME_SIZE
	.align		4
.L_549:
        /*0c3c*/ 	.byte	0x04, 0x11
        /*0c3e*/ 	.short	(.L_551 - .L_550)
	.align		4
.L_550:
        /*0c40*/ 	.word	index@(_Z25selective_scan_fwd_kernelI32Selective_Scan_fwd_kernel_traitsILi32ELi4ELi1ELb1ELb1ELb1ELb0ELb1EN3c104HalfEffEEv13SSMParamsBase)
        /*0c44*/ 	.word	0x00000000


	//----- nvinfo : EIATTR_REGCOUNT
	.align		4
.L_551:
        /*0c48*/ 	.byte	0x04, 0x2f
        /*0c4a*/ 	.short	(.L_553 - .L_552)
	.align		4
.L_552:
        /*0c4c*/ 	.word	index@(_Z25selective_scan_fwd_kernelI32Selective_Scan_fwd_kernel_traitsILi32ELi4ELi1ELb1ELb1ELb1ELb0ELb0EN3c104HalfEffEEv13SSMParamsBase)
        /*0c50*/ 	.word	0x00000050


	//----- nvinfo : EIATTR_FRAME_SIZE
	.align		4
.L_553:
        /*0c54*/ 	.byte	0x04, 0x11
        /*0c56*/ 	.short	(.L_555 - .L_554)
	.align		4
.L_554:
        /*0c58*/ 	.word	index@(_Z25selective_scan_fwd_kernelI32Selective_Scan_fwd_kernel_traitsILi32ELi4ELi1ELb1ELb1ELb1ELb0ELb0EN3c104HalfEffEEv13SSMParamsBase)
        /*0c5c*/ 	.word	0x00000000


	//----- nvinfo : EIATTR_REGCOUNT
	.align		4
.L_555:
        /*0c60*/ 	.byte	0x04, 0x2f
        /*0c62*/ 	.short	(.L_557 - .L_556)
	.align		4
.L_556:
        /*0c64*/ 	.word	index@(_Z25selective_scan_fwd_kernelI32Selective_Scan_fwd_kernel_traitsILi32ELi4ELi1ELb0ELb1ELb1ELb1ELb1EN3c104HalfEffEEv13SSMParamsBase)
        /*0c68*/ 	.word	0x0000005a


	//----- nvinfo : EIATTR_FRAME_SIZE
	.align		4
.L_557:
        /*0c6c*/ 	.byte	0x04, 0x11
        /*0c6e*/ 	.short	(.L_559 - .L_558)
	.align		4
.L_558:
        /*0c70*/ 	.word	index@(_Z25selective_scan_fwd_kernelI32Selective_Scan_fwd_kernel_traitsILi32ELi4ELi1ELb0ELb1ELb1ELb1ELb1EN3c104HalfEffEEv13SSMParamsBase)
        /*0c74*/ 	.word	0x00000000


	//----- nvinfo : EIATTR_REGCOUNT
	.align		4
.L_559:
        /*0c78*/ 	.byte	0x04, 0x2f
        /*0c7a*/ 	.short	(.L_561 - .L_560)
	.align		4
.L_560:
        /*0c7c*/ 	.word	index@(_Z25selective_scan_fwd_kernelI32Selective_Scan_fwd_kernel_traitsILi32ELi4ELi1ELb0ELb1ELb1ELb1ELb0EN3c104HalfEffEEv13SSMParamsBase)
        /*0c80*/ 	.word	0x00000057


	//----- nvinfo : EIATTR_FRAME_SIZE
	.align		4
.L_561:
        /*0c84*/ 	.byte	0x04, 0x11
        /*0c86*/ 	.short	(.L_563 - .L_562)
	.align		4
.L_562:
        /*0c88*/ 	.word	index@(_Z25selective_scan_fwd_kernelI32Selective_Scan_fwd_kernel_traitsILi32ELi4ELi1ELb0ELb1ELb1ELb1ELb0EN3c104HalfEffEEv13SSMParamsBase)
        /*0c8c*/ 	.word	0x00000000


	//----- nvinfo : EIATTR_REGCOUNT
	.align		4
.L_563:
        /*0c90*/ 	.byte	0x04, 0x2f
        /*0c92*/ 	.short	(.L_565 - .L_564)
	.align		4
.L_564:
        /*0c94*/ 	.word	index@(_Z25selective_scan_fwd_kernelI32Selective_Scan_fwd_kernel_traitsILi32ELi4ELi1ELb0ELb1ELb1ELb0ELb1EN3c104HalfEffEEv13SSMParamsBase)
        /*0c98*/ 	.word	0x0000005b


	//----- nvinfo : EIATTR_FRAME_SIZE
	.align		4
.L_565:
        /*0c9c*/ 	.byte	0x04, 0x11
        /*0c9e*/ 	.short	(.L_567 - .L_566)
	.align		4
.L_566:
        /*0ca0*/ 	.word	index@(_Z25selective_scan_fwd_kernelI32Selective_Scan_fwd_kernel_traitsILi32ELi4ELi1ELb0ELb1ELb1ELb0ELb1EN3c104HalfEffEEv13SSMParamsBase)
        /*0ca4*/ 	.word	0x00000000


	//----- nvinfo : EIATTR_REGCOUNT
	.align		4
.L_567:
        /*0ca8*/ 	.byte	0x04, 0x2f
        /*0caa*/ 	.short	(.L_569 - .L_568)
	.align		4
.L_568:
        /*0cac*/ 	.word	index@(_Z25selective_scan_fwd_kernelI32Selective_Scan_fwd_kernel_traitsILi32ELi4ELi1ELb0ELb1ELb1ELb0ELb0EN3c104HalfEffEEv13SSMParamsBase)
        /*0cb0*/ 	.word	0x00000058


	//----- nvinfo : EIATTR_FRAME_SIZE
	.align		4
.L_569:
        /*0cb4*/ 	.byte	0x04, 0x11
        /*0cb6*/ 	.short	(.L_571 - .L_570)
	.align		4
.L_570:
        /*0cb8*/ 	.word	index@(_Z25selective_scan_fwd_kernelI32Selective_Scan_fwd_kernel_traitsILi32ELi4ELi1ELb0ELb1ELb1ELb0ELb0EN3c104HalfEffEEv13SSMParamsBase)
        /*0cbc*/ 	.word	0x00000000


	//----- nvinfo : EIATTR_REGCOUNT
	.align		4
.L_571:
        /*0cc0*/ 	.byte	0x04, 0x2f
        /*0cc2*/ 	.short	(.L_573 - .L_572)
	.align		4
.L_572:
        /*0cc4*/ 	.word	index@(_Z25selective_scan_fwd_kernelI32Selective_Scan_fwd_kernel_traitsILi32ELi8ELi1ELb1ELb1ELb1ELb1ELb1EN3c104HalfEffEEv13SSMParamsBase)
        /*0cc8*/ 	.word	0x00000085


	//----- nvinfo : EIATTR_FRAME_SIZE
	.align		4
.L_573:
        /*0ccc*/ 	.byte	0x04, 0x11
        /*0cce*/ 	.short	(.L_575 - .L_574)
	.align		4
.L_574:
        /*0cd0*/ 	.word	index@(_Z25selective_scan_fwd_kernelI32Selective_Scan_fwd_kernel_traitsILi32ELi8ELi1ELb1ELb1ELb1ELb1ELb1EN3c104HalfEffEEv13SSMParamsBase)
        /*0cd4*/ 	.word	0x00000000


	//----- nvinfo : EIATTR_REGCOUNT
	.align		4
.L_575:
        /*0cd8*/ 	.byte	0x04, 0x2f
        /*0cda*/ 	.short	(.L_577 - .L_576)
	.align		4
.L_576:
        /*0cdc*/ 	.word	index@(_Z25selective_scan_fwd_kernelI32Selective_Scan_fwd_kernel_traitsILi32ELi8ELi1ELb1ELb1ELb1ELb1ELb0EN3c104HalfEffEEv13SSMParamsBase)
        /*0ce0*/ 	.word	0x0000006b


	//----- nvinfo : EIATTR_FRAME_SIZE
	.align		4
.L_577:
        /*0ce4*/ 	.byte	0x04, 0x11
        /*0ce6*/ 	.short	(.L_579 - .L_578)
	.align		4
.L_578:
        /*0ce8*/ 	.word	index@(_Z25selective_scan_fwd_kernelI32Selective_Scan_fwd_kernel_traitsILi32ELi8ELi1ELb1ELb1ELb1ELb1ELb0EN3c104HalfEffEEv13SSMParamsBase)
        /*0cec*/ 	.word	0x00000000


	//----- nvinfo : EIATTR_REGCOUNT
	.align		4
.L_579:
        /*0cf0*/ 	.byte	0x04, 0x2f
        /*0cf2*/ 	.short	(.L_581 - .L_580)
	.align		4
.L_580:
        /*0cf4*/ 	.word	index@(_Z25selective_scan_fwd_kernelI32Selective_Scan_fwd_kernel_traitsILi32ELi8ELi1ELb1ELb1ELb1ELb0ELb1EN3c104HalfEffEEv13SSMParamsBase)
        /*0cf8*/ 	.word	0x00000085


	//----- nvinfo : EIATTR_FRAME_SIZE
	.align		4
.L_581:
        /*0cfc*/ 	.byte	0x04, 0x11
        /*0cfe*/ 	.short	(.L_583 - .L_582)
	.align		4
.L_582:
        /*0d00*/ 	.word	index@(_Z25selective_scan_fwd_kernelI32Selective_Scan_fwd_kernel_traitsILi32ELi8ELi1ELb1ELb1ELb1ELb0ELb1EN3c104HalfEffEEv13SSMParamsBase)
        /*0d04*/ 	.word	0x00000000


	//----- nvinfo : EIATTR_REGCOUNT
	.align		4
.L_583:
        /*0d08*/ 	.byte	0x04, 0x2f
        /*0d0a*/ 	.short	(.L_585 - .L_584)
	.align		4
.L_584:
        /*0d0c*/ 	.word	index@(_Z25selective_scan_fwd_kernelI32Selective_Scan_fwd_kernel_traitsILi32ELi8ELi1ELb1ELb1ELb1ELb0ELb0EN3c104HalfEffEEv13SSMParamsBase)
        /*0d10*/ 	.word	0x00000069


	//----- nvinfo : EIATTR_FRAME_SIZE
	.align		4
.L_585:
        /*0d14*/ 	.byte	0x04, 0x11
        /*0d16*/ 	.short	(.L_587 - .L_586)
	.align		4
.L_586:
        /*0d18*/ 	.word	index@(_Z25selective_scan_fwd_kernelI32Selective_Scan_fwd_kernel_traitsILi32ELi8ELi1ELb1ELb1ELb1ELb0ELb0EN3c104HalfEffEEv13SSMParamsBase)
        /*0d1c*/ 	.word	0x00000000


	//----- nvinfo : EIATTR_REGCOUNT
	.align		4
.L_587:
        /*0d20*/ 	.byte	0x04, 0x2f
        /*0d22*/ 	.short	(.L_589 - .L_588)
	.align		4
.L_588:
        /*0d24*/ 	.word	index@(_Z25selective_scan_fwd_kernelI32Selective_Scan_fwd_kernel_traitsILi32ELi8ELi1ELb0ELb1ELb1ELb1ELb1EN3c104HalfEffEEv13SSMParamsBase)
        /*0d28*/ 	.word	0x00000085


	//----- nvinfo : EIATTR_FRAME_SIZE
	.align		4
.L_589:
        /*0d2c*/ 	.byte	0x04, 0x11
        /*0d2e*/ 	.short	(.L_591 - .L_590)
	.align		4
.L_590:
        /*0d30*/ 	.word	index@(_Z25selective_scan_fwd_kernelI32Selective_Scan_fwd_kernel_traitsILi32ELi8ELi1ELb0ELb1ELb1ELb1ELb1EN3c104HalfEffEEv13SSMParamsBase)
        /*0d34*/ 	.word	0x00000000


	//----- nvinfo : EIATTR_REGCOUNT
	.align		4
.L_591:
        /*0d38*/ 	.byte	0x04, 0x2f
        /*0d3a*/ 	.short	(.L_593 - .L_592)
	.align		4
.L_592:
        /*0d3c*/ 	.word	index@(_Z25selective_scan_fwd_kernelI32Selective_Scan_fwd_kernel_traitsILi32ELi8ELi1ELb0ELb1ELb1ELb1ELb0EN3c104HalfEffEEv13SSMParamsBase)
        /*0d40*/ 	.word	0x00000080


	//----- nvinfo : EIATTR_FRAME_SIZE
	.align		4
.L_593:
        /*0d44*/ 	.byte	0x04, 0x11
        /*0d46*/ 	.short	(.L_595 - .L_594)
	.align		4
.L_594:
        /*0d48*/ 	.word	index@(_Z25selective_scan_fwd_kernelI32Selective_Scan_fwd_kernel_traitsILi32ELi8ELi1ELb0ELb1ELb1ELb1ELb0EN3c104HalfEffEEv13SSMParamsBase)
        /*0d4c*/ 	.word	0x00000000


	//----- nvinfo : EIATTR_REGCOUNT
	.align		4
.L_595:
        /*0d50*/ 	.byte	0x04, 0x2f
        /*0d52*/ 	.short	(.L_597 - .L_596)
	.align		4
.L_596:
        /*0d54*/ 	.word	index@(_Z25selective_scan_fwd_kernelI32Selective_Scan_fwd_kernel_traitsILi32ELi8ELi1ELb0ELb1ELb1ELb0ELb1EN3c104HalfEffEEv13SSMParamsBase)
        /*0d58*/ 	.word	0x00000085


	//----- nvinfo : EIATTR_FRAME_SIZE
	.align		4
.L_597:
        /*0d5c*/ 	.byte	0x04, 0x11
        /*0d5e*/ 	.short	(.L_599 - .L_598)
	.align		4
.L_598:
        /*0d60*/ 	.word	index@(_Z25selective_scan_fwd_kernelI32Selective_Scan_fwd_kernel_traitsILi32ELi8ELi1ELb0ELb1ELb1ELb0ELb1EN3c104HalfEffEEv13SSMParamsBase)
        /*0d64*/ 	.word	0x00000000


	//----- nvinfo : EIATTR_REGCOUNT
	.align		4
.L_599:
        /*0d68*/ 	.byte	0x04, 0x2f
        /*0d6a*/ 	.short	(.L_601 - .L_600)
	.align		4
.L_600:
        /*0d6c*/ 	.word	index@(_Z25selective_scan_fwd_kernelI32Selective_Scan_fwd_kernel_traitsILi32ELi8ELi1ELb0ELb1ELb1ELb0ELb0EN3c104HalfEffEEv13SSMParamsBase)
        /*0d70*/ 	.word	0x00000080


	//----- nvinfo : EIATTR_FRAME_SIZE
	.align		4
.L_601:
        /*0d74*/ 	.byte	0x04, 0x11
        /*0d76*/ 	.short	(.L_603 - .L_602)
	.align		4
.L_602:
        /*0d78*/ 	.word	index@(_Z25selective_scan_fwd_kernelI32Selective_Scan_fwd_kernel_traitsILi32ELi8ELi1ELb0ELb1ELb1ELb0ELb0EN3c104HalfEffEEv13SSMParamsBase)
        /*0d7c*/ 	.word	0x00000000


	//----- nvinfo : EIATTR_REGCOUNT
	.align		4
.L_603:
        /*0d80*/ 	.byte	0x04, 0x2f
        /*0d82*/ 	.short	(.L_605 - .L_604)
	.align		4
.L_604:
        /*0d84*/ 	.word	index@(_Z25selective_scan_fwd_kernelI32Selective_Scan_fwd_kernel_traitsILi32ELi16ELi1ELb1ELb1ELb1ELb1ELb1EN3c104HalfEffEEv13SSMParamsBase)
        /*0d88*/ 	.word	0x000000b3


	//----- nvinfo : EIATTR_FRAME_SIZE
	.align		4
.L_605:
        /*0d8c*/ 	.byte	0x04, 0x11
        /*0d8e*/ 	.short	(.L_607 - .L_606)
	.align		4
.L_606:
        /*0d90*/ 	.word	index@(_Z25selective_scan_fwd_kernelI32Selective_Scan_fwd_kernel_traitsILi32ELi16ELi1ELb1ELb1ELb1ELb1ELb1EN3c104HalfEffEEv13SSMParamsBase)
        /*0d94*/ 	.word	0x00000000


	//----- nvinfo : EIATTR_REGCOUNT
	.align		4
.L_607:
        /*0d98*/ 	.byte	0x04, 0x2f
        /*0d9a*/ 	.short	(.L_609 - .L_608)
	.align		4
.L_608:
        /*0d9c*/ 	.word	index@(_Z25selective_scan_fwd_kernelI32Selective_Scan_fwd_kernel_traitsILi32ELi16ELi1ELb1ELb1ELb1ELb1ELb0EN3c104HalfEffEEv13SSMParamsBase)
        /*0da0*/ 	.word	0x000000a7


	//----- nvinfo : EIATTR_FRAME_SIZE
	.align		4
.L_609:
        /*0da4*/ 	.byte	0x04, 0x11
        /*0da6*/ 	.short	(.L_611 - .L_610)
	.align		4
.L_610:
        /*0da8*/ 	.word	index@(_Z25selective_scan_fwd_kernelI32Selective_Scan_fwd_kernel_traitsILi32ELi16ELi1ELb1ELb1ELb1ELb1ELb0EN3c104HalfEffEEv13SSMParamsBase)
        /*0dac*/ 	.word	0x00000000


	//----- nvinfo : EIATTR_REGCOUNT
	.align		4
.L_611:
        /*0db0*/ 	.byte	0x04, 0x2f
        /*0db2*/ 	.short	(.L_613 - .L_612)
	.align		4
.L_612:
        /*0db4*/ 	.word	index@(_Z25selective_scan_fwd_kernelI32Selective_Scan_fwd_kernel_traitsILi32ELi16ELi1ELb1ELb1ELb1ELb0ELb1EN3c104HalfEffEEv13SSMParamsBase)
        /*0db8*/ 	.word	0x000000b3


	//----- nvinfo : EIATTR_FRAME_SIZE
	.align		4
.L_613:
        /*0dbc*/ 	.byte	0x04, 0x11
        /*0dbe*/ 	.short	(.L_615 - .L_614)
	.align		4
.L_614:
        /*0dc0*/ 	.word	index@(_Z25selective_scan_fwd_kernelI32Selective_Scan_fwd_kernel_traitsILi32ELi16ELi1ELb1ELb1ELb1ELb0ELb1EN3c104HalfEffEEv13SSMParamsBase)
        /*0dc4*/ 	.word	0x00000000


	//----- nvinfo : EIATTR_REGCOUNT
	.align		4
.L_615:
        /*0dc8*/ 	.byte	0x04, 0x2f
        /*0dca*/ 	.short	(.L_617 - .L_616)
	.align		4
.L_616:
        /*0dcc*/ 	.word	index@(_Z25selective_scan_fwd_kernelI32Selective_Scan_fwd_kernel_traitsILi32ELi16ELi1ELb1ELb1ELb1ELb0ELb0EN3c104HalfEffEEv13SSMParamsBase)
        /*0dd0*/ 	.word	0x000000a7


	//----- nvinfo : EIATTR_FRAME_SIZE
	.align		4
.L_617:
        /*0dd4*/ 	.byte	0x04, 0x11
        /*0dd6*/ 	.short	(.L_619 - .L_618)
	.align		4
.L_618:
        /*0dd8*/ 	.word	index@(_Z25selective_scan_fwd_kernelI32Selective_Scan_fwd_kernel_traitsILi32ELi16ELi1ELb1ELb1ELb1ELb0ELb0EN3c104HalfEffEEv13SSMParamsBase)
        /*0ddc*/ 	.word	0x00000000


	//----- nvinfo : EIATTR_REGCOUNT
	.align		4
.L_619:
        /*0de0*/ 	.byte	0x04, 0x2f
        /*0de2*/ 	.short	(.L_621 - .L_620)
	.align		4
.L_620:
        /*0de4*/ 	.word	index@(_Z25selective_scan_fwd_kernelI32Selective_Scan_fwd_kernel_traitsILi32ELi16ELi1ELb0ELb1ELb1ELb1ELb1EN3c104HalfEffEEv13SSMParamsBase)
        /*0de8*/ 	.word	0x000000b3


	//----- nvinfo : EIATTR_FRAME_SIZE
	.align		4
.L_621:
        /*0dec*/ 	.byte	0x04, 0x11
        /*0dee*/ 	.short	(.L_623 - .L_622)
	.align		4
.L_622:
        /*0df0*/ 	.word	index@(_Z25selective_scan_fwd_kernelI32Selective_Scan_fwd_kernel_traitsILi32ELi16ELi1ELb0ELb1ELb1ELb1ELb1EN3c104HalfEffEEv13SSMParamsBase)
        /*0df4*/ 	.word	0x00000000


	//----- nvinfo : EIATTR_REGCOUNT
	.align		4
.L_623:
        /*0df8*/ 	.byte	0x04, 0x2f
        /*0dfa*/ 	.short	(.L_625 - .L_624)
	.align		4
.L_624:
        /*0dfc*/ 	.word	index@(_Z25selective_scan_fwd_kernelI32Selective_Scan_fwd_kernel_traitsILi32ELi16ELi1ELb0ELb1ELb1ELb1ELb0EN3c104HalfEffEEv13SSMParamsBase)
        /*0e00*/ 	.word	0x000000b0


	//----- nvinfo : EIATTR_FRAME_SIZE
	.align		4
.L_625:
        /*0e04*/ 	.byte	0x04, 0x11
        /*0e06*/ 	.short	(.L_627 - .L_626)
	.align		4
.L_626:
        /*0e08*/ 	.word	index@(_Z25selective_scan_fwd_kernelI32Selective_Scan_fwd_kernel_traitsILi32ELi16ELi1ELb0ELb1ELb1ELb1ELb0EN3c104HalfEffEEv13SSMParamsBase)
        /*0e0c*/ 	.word	0x00000000


	//----- nvinfo : EIATTR_REGCOUNT
	.align		4
.L_627:
        /*0e10*/ 	.byte	0x04, 0x2f
        /*0e12*/ 	.short	(.L_629 - .L_628)
	.align		4
.L_628:
        /*0e14*/ 	.word	index@(_Z25selective_scan_fwd_kernelI32Selective_Scan_fwd_kernel_traitsILi32ELi16ELi1ELb0ELb1ELb1ELb0ELb1EN3c104HalfEffEEv13SSMParamsBase)
        /*0e18*/ 	.word	0x000000b3


	//----- nvinfo : EIATTR_FRAME_SIZE
	.align		4
.L_629:
        /*0e1c*/ 	.byte	0x04, 0x11
        /*0e1e*/ 	.short	(.L_631 - .L_630)
	.align		4
.L_630:
        /*0e20*/ 	.word	index@(_Z25selective_scan_fwd_kernelI32Selective_Scan_fwd_kernel_traitsILi32ELi16ELi1ELb0ELb1ELb1ELb0ELb1EN3c104HalfEffEEv13SSMParamsBase)
        /*0e24*/ 	.word	0x00000000


	//----- nvinfo : EIATTR_REGCOUNT
	.align		4
.L_631:
        /*0e28*/ 	.byte	0x04, 0x2f
        /*0e2a*/ 	.short	(.L_633 - .L_632)
	.align		4
.L_632:
        /*0e2c*/ 	.word	index@(_Z25selective_scan_fwd_kernelI32Selective_Scan_fwd_kernel_traitsILi32ELi16ELi1ELb0ELb1ELb1ELb0ELb0EN3c104HalfEffEEv13SSMParamsBase)
        /*0e30*/ 	.word	0x000000b0


	//----- nvinfo : EIATTR_FRAME_SIZE
	.align		4
.L_633:
        /*0e34*/ 	.byte	0x04, 0x11
        /*0e36*/ 	.short	(.L_635 - .L_634)
	.align		4
.L_634:
        /*0e38*/ 	.word	index@(_Z25selective_scan_fwd_kernelI32Selective_Scan_fwd_kernel_traitsILi32ELi16ELi1ELb0ELb1ELb1ELb0ELb0EN3c104HalfEffEEv13SSMParamsBase)
        /*0e3c*/ 	.word	0x00000000


	//----- nvinfo : EIATTR_REGCOUNT
	.align		4
.L_635:
        /*0e40*/ 	.byte	0x04, 0x2f
        /*0e42*/ 	.short	(.L_637 - .L_636)
	.align		4
.L_636:
        /*0e44*/ 	.word	index@(_Z25selective_scan_fwd_kernelI32Selective_Scan_fwd_kernel_traitsILi128ELi16ELi1ELb1ELb1ELb1ELb1ELb1EN3c104HalfEffEEv13SSMParamsBase)
        /*0e48*/ 	.word	0x000000a8


	//----- nvinfo : EIATTR_FRAME_SIZE
	.align		4
.L_637:
        /*0e4c*/ 	.byte	0x04, 0x11
        /*0e4e*/ 	.short	(.L_639 - .L_638)
	.align		4
.L_638:
        /*0e50*/ 	.word	index@(_Z25selective_scan_fwd_kernelI32Selective_Scan_fwd_kernel_traitsILi128ELi16ELi1ELb1ELb1ELb1ELb1ELb1EN3c104HalfEffEEv13SSMParamsBase)
        /*0e54*/ 	.word	0x00000018


	//----- nvinfo : EIATTR_REGCOUNT
	.align		4
.L_639:
        /*0e58*/ 	.byte	0x04, 0x2f
        /*0e5a*/ 	.short	(.L_641 - .L_640)
	.align		4
.L_640:
        /*0e5c*/ 	.word	index@(_Z25selective_scan_fwd_kernelI32Selective_Scan_fwd_kernel_traitsILi128ELi16ELi1ELb1ELb1ELb1ELb1ELb0EN3c104HalfEffEEv13SSMParamsBase)
        /*0e60*/ 	.word	0x000000a8


	//----- nvinfo : EIATTR_FRAME_SIZE
	.align		4
.L_641:
        /*0e64*/ 	.byte	0x04, 0x11
        /*0e66*/ 	.short	(.L_643 - .L_642)
	.align		4
.L_642:
        /*0e68*/ 	.word	index@(_Z25selective_scan_fwd_kernelI32Selective_Scan_fwd_kernel_traitsILi128ELi16ELi1ELb1ELb1ELb1ELb1ELb0EN3c104HalfEffEEv13SSMParamsBase)
        /*0e6c*/ 	.word	0x00000008


	//----- nvinfo : EIATTR_REGCOUNT
	.align		4
.L_643:
        /*0e70*/ 	.byte	0x04, 0x2f
        /*0e72*/ 	.short	(.L_645 - .L_644)
	.align		4
.L_644:
        /*0e74*/ 	.word	index@(_Z25selective_scan_fwd_kernelI32Selective_Scan_fwd_kernel_traitsILi128ELi16ELi1ELb1ELb1ELb1ELb0ELb1EN3c104HalfEffEEv13SSMParamsBase)
        /*0e78*/ 	.word	0x000000a8


	//----- nvinfo : EIATTR_FRAME_SIZE
	.align		4
.L_645:
        /*0e7c*/ 	.byte	0x04, 0x11
        /*0e7e*/ 	.short	(.L_647 - .L_646)
	.align		4
.L_646:
        /*0e80*/ 	.word	index@(_Z25selective_scan_fwd_kernelI32Selective_Scan_fwd_kernel_traitsILi128ELi16ELi1ELb1ELb1ELb1ELb0ELb1EN3c104HalfEffEEv13SSMParamsBase)
        /*0e84*/ 	.word	0x00000010


	//----- nvinfo : EIATTR_REGCOUNT
	.align		4
.L_647:
        /*0e88*/ 	.byte	0x04, 0x2f
        /*0e8a*/ 	.short	(.L_649 - .L_648)
	.align		4
.L_648:
        /*0e8c*/ 	.word	index@(_Z25selective_scan_fwd_kernelI32Selective_Scan_fwd_kernel_traitsILi128ELi16ELi1ELb1ELb1ELb1ELb0ELb0EN3c104HalfEffEEv13SSMParamsBase)
        /*0e90*/ 	.word	0x000000a8


	//----- nvinfo : EIATTR_FRAME_SIZE
	.align		4
.L_649:
        /*0e94*/ 	.byte	0x04, 0x11
        /*0e96*/ 	.short	(.L_651 - .L_650)
	.align		4
.L_650:
        /*0e98*/ 	.word	index@(_Z25selective_scan_fwd_kernelI32Selective_Scan_fwd_kernel_traitsILi128ELi16ELi1ELb1ELb1ELb1ELb0ELb0EN3c104HalfEffEEv13SSMParamsBase)
        /*0e9c*/ 	.word	0x00000008


	//----- nvinfo : EIATTR_REGCOUNT
	.align		4
.L_651:
        /*0ea0*/ 	.byte	0x04, 0x2f
        /*0ea2*/ 	.short	(.L_653 - .L_652)
	.align		4
.L_652:
        /*0ea4*/ 	.word	index@(_Z25selective_scan_fwd_kernelI32Selective_Scan_fwd_kernel_traitsILi128ELi16ELi1ELb0ELb1ELb1ELb1ELb1EN3c104HalfEffEEv13SSMParamsBase)
        /*0ea8*/ 	.word	0x000000a8


	//----- nvinfo : EIATTR_FRAME_SIZE
	.align		4
.L_653:
        /*0eac*/ 	.byte	0x04, 0x11
        /*0eae*/ 	.short	(.L_655 - .L_654)
	.align		4
.L_654:
        /*0eb0*/ 	.word	index@(_Z25selective_scan_fwd_kernelI32Selective_Scan_fwd_kernel_traitsILi128ELi16ELi1ELb0ELb1ELb1ELb1ELb1EN3c104HalfEffEEv13SSMParamsBase)
        /*0eb4*/ 	.word	0x00000018


	//----- nvinfo : EIATTR_REGCOUNT
	.align		4
.L_655:
        /*0eb8*/ 	.byte	0x04, 0x2f
        /*0eba*/ 	.short	(.L_657 - .L_656)
	.align		4
.L_656:
        /*0ebc*/ 	.word	index@(_Z25selective_scan_fwd_kernelI32Selective_Scan_fwd_kernel_traitsILi128ELi16ELi1ELb0ELb1ELb1ELb1ELb0EN3c104HalfEffEEv13SSMParamsBase)
        /*0ec0*/ 	.word	0x000000a8


	//----- nvinfo : EIATTR_FRAME_SIZE
	.align		4
.L_657:
        /*0ec4*/ 	.byte	0x04, 0x11
        /*0ec6*/ 	.short	(.L_659 - .L_658)
	.align		4
.L_658:
        /*0ec8*/ 	.word	index@(_Z25selective_scan_fwd_kernelI32Selective_Scan_fwd_kernel_traitsILi128ELi16ELi1ELb0ELb1ELb1ELb1ELb0EN3c104HalfEffEEv13SSMParamsBase)
        /*0ecc*/ 	.word	0x00000010


	//----- nvinfo : EIATTR_REGCOUNT
	.align		4
.L_659:
        /*0ed0*/ 	.byte	0x04, 0x2f
        /*0ed2*/ 	.short	(.L_661 - .L_660)
	.align		4
.L_660:
        /*0ed4*/ 	.word	index@(_Z25selective_scan_fwd_kernelI32Selective_Scan_fwd_kernel_traitsILi128ELi16ELi1ELb0ELb1ELb1ELb0ELb1EN3c104HalfEffEEv13SSMParamsBase)
        /*0ed8*/ 	.word	0x000000a8


	//----- nvinfo : EIATTR_FRAME_SIZE
	.align		4
.L_661:
        /*0edc*/ 	.byte	0x04, 0x11
        /*0ede*/ 	.short	(.L_663 - .L_662)
	.align		4
.L_662:
        /*0ee0*/ 	.word	index@(_Z25selective_scan_fwd_kernelI32Selective_Scan_fwd_kernel_traitsILi128ELi16ELi1ELb0ELb1ELb1ELb0ELb1EN3c104HalfEffEEv13SSMParamsBase)
        /*0ee4*/ 	.word	0x00000010


	//----- nvinfo : EIATTR_REGCOUNT
	.align		4
.L_663:
        /*0ee8*/ 	.byte	0x04, 0x2f
        /*0eea*/ 	.short	(.L_665 - .L_664)
	.align		4
.L_664:
        /*0eec*/ 	.word	index@(_Z25selective_scan_fwd_kernelI32Selective_Scan_fwd_kernel_traitsILi128ELi16ELi1ELb0ELb1ELb1ELb0ELb0EN3c104HalfEffEEv13SSMParamsBase)
        /*0ef0*/ 	.word	0x000000a8


	//----- nvinfo : EIATTR_FRAME_SIZE
	.align		4
.L_665:
        /*0ef4*/ 	.byte	0x04, 0x11
        /*0ef6*/ 	.short	(.L_667 - .L_666)
	.align		4
.L_666:
        /*0ef8*/ 	.word	index@(_Z25selective_scan_fwd_kernelI32Selective_Scan_fwd_kernel_traitsILi128ELi16ELi1ELb0ELb1ELb1ELb0ELb0EN3c104HalfEffEEv13SSMParamsBase)
        /*0efc*/ 	.word	0x00000008


	//----- nvinfo : EIATTR_REGCOUNT
	.align		4
.L_667:
        /*0f00*/ 	.byte	0x04, 0x2f
        /*0f02*/ 	.short	(.L_669 - .L_668)
	.align		4
.L_668:
        /*0f04*/ 	.word	index@(_Z25selective_scan_fwd_kernelI32Selective_Scan_fwd_kernel_traitsILi64ELi16ELi1ELb1ELb1ELb1ELb1ELb1EfffEEv13SSMParamsBase)
        /*0f08*/ 	.word	0x0000009d


	//----- nvinfo : EIATTR_FRAME_SIZE
	.align		4
.L_669:
        /*0f0c*/ 	.byte	0x04, 0x11
        /*0f0e*/ 	.short	(.L_671 - .L_670)
	.align		4
.L_670:
        /*0f10*/ 	.word	index@(_Z25selective_scan_fwd_kernelI32Selective_Scan_fwd_kernel_traitsILi64ELi16ELi1ELb1ELb1ELb1ELb1ELb1EfffEEv13SSMParamsBase)
        /*0f14*/ 	.word	0x00000000


	//----- nvinfo : EIATTR_REGCOUNT
	.align		4
.L_671:
        /*0f18*/ 	.byte	0x04, 0x2f
        /*0f1a*/ 	.short	(.L_673 - .L_672)
	.align		4
.L_672:
        /*0f1c*/ 	.word	index@(_Z25selective_scan_fwd_kernelI32Selective_Scan_fwd_kernel_traitsILi64ELi16ELi1ELb1ELb1ELb1ELb1ELb0EfffEEv13SSMParamsBase)
        /*0f20*/ 	.word	0x000000a8


	//----- nvinfo : EIATTR_FRAME_SIZE
	.align		4
.L_673:
        /*0f24*/ 	.byte	0x04, 0x11
        /*0f26*/ 	.short	(.L_675 - .L_674)
	.align		4
.L_674:
        /*0f28*/ 	.word	index@(_Z25selective_scan_fwd_kernelI32Selective_Scan_fwd_kernel_traitsILi64ELi16ELi1ELb1ELb1ELb1ELb1ELb0EfffEEv13SSMParamsBase)
        /*0f2c*/ 	.word	0x00000010


	//----- nvinfo : EIATTR_REGCOUNT
	.align		4
.L_675:
        /*0f30*/ 	.byte	0x04, 0x2f
        /*0f32*/ 	.short	(.L_677 - .L_676)
	.align		4
.L_676:
        /*0f34*/ 	.word	index@(_Z25selective_scan_fwd_kernelI32Selective_Scan_fwd_kernel_traitsILi64ELi16ELi1ELb1ELb1ELb1ELb0ELb1EfffEEv13SSMParamsBase)
        /*0f38*/ 	.word	0x000000a8


	//----- nvinfo : EIATTR_FRAME_SIZE
	.align		4
.L_677:
        /*0f3c*/ 	.byte	0x04, 0x11
        /*0f3e*/ 	.short	(.L_679 - .L_678)
	.align		4
.L_678:
        /*0f40*/ 	.word	index@(_Z25selective_scan_fwd_kernelI32Selective_Scan_fwd_kernel_traitsILi64ELi16ELi1ELb1ELb1ELb1ELb0ELb1EfffEEv13SSMParamsBase)
        /*0f44*/ 	.word	0x00000000


	//----- nvinfo : EIATTR_REGCOUNT
	.align		4
.L_679:
        /*0f48*/ 	.byte	0x04, 0x2f
        /*0f4a*/ 	.short	(.L_681 - .L_680)
	.align		4
.L_680:
        /*0f4c*/ 	.word	index@(_Z25selective_scan_fwd_kernelI32Selective_Scan_fwd_kernel_traitsILi64ELi16ELi1ELb1ELb1ELb1ELb0ELb0EfffEEv13SSMParamsBase)
        /*0f50*/ 	.word	0x000000a8


	//----- nvinfo : EIATTR_FRAME_SIZE
	.align		4
.L_681:
        /*0f54*/ 	.byte	0x04, 0x11
        /*0f56*/ 	.short	(.L_683 - .L_682)
	.align		4
.L_682:
        /*0f58*/ 	.word	index@(_Z25selective_scan_fwd_kernelI32Selective_Scan_fwd_kernel_traitsILi64ELi16ELi1ELb1ELb1ELb1ELb0ELb0EfffEEv13SSMParamsBase)
        /*0f5c*/ 	.word	0x00000010


	//----- nvinfo : EIATTR_REGCOUNT
	.align		4
.L_683:
        /*0f60*/ 	.byte	0x04, 0x2f
        /*0f62*/ 	.short	(.L_685 - .L_684)
	.align		4
.L_684:
        /*0f64*/ 	.word	index@(_Z25selective_scan_fwd_kernelI32Selective_Scan_fwd_kernel_traitsILi64ELi16ELi1ELb0ELb1ELb1ELb1ELb1EfffEEv13SSMParamsBase)
        /*0f68*/ 	.word	0x0000009d


	//----- nvinfo : EIATTR_FRAME_SIZE
	.align		4
.L_685:
        /*0f6c*/ 	.byte	0x04, 0x11
        /*0f6e*/ 	.short	(.L_687 - .L_686)
	.align		4
.L_686:
        /*0f70*/ 	.word	index@(_Z25selective_scan_fwd_kernelI32Selective_Scan_fwd_kernel_traitsILi64ELi16ELi1ELb0ELb1ELb1ELb1ELb1EfffEEv13SSMParamsBase)
        /*0f74*/ 	.word	0x00000000


	//----- nvinfo : EIATTR_REGCOUNT
	.align		4
.L_687:
        /*0f78*/ 	.byte	0x04, 0x2f
        /*0f7a*/ 	.short	(.L_689 - .L_688)
	.align		4
.L_688:
        /*0f7c*/ 	.word	index@(_Z25selective_scan_fwd_kernelI32Selective_Scan_fwd_kernel_traitsILi64ELi16ELi1ELb0ELb1ELb1ELb1ELb0EfffEEv13SSMParamsBase)
        /*0f80*/ 	.word	0x0000009f


	//----- nvinfo : EIATTR_FRAME_SIZE
	.align		4
.L_689:
        /*0f84*/ 	.byte	0x04, 0x11
        /*0f86*/ 	.short	(.L_691 - .L_690)
	.align		4
.L_690:
        /*0f88*/ 	.word	index@(_Z25selective_scan_fwd_kernelI32Selective_Scan_fwd_kernel_traitsILi64ELi16ELi1ELb0ELb1ELb1ELb1ELb0EfffEEv13SSMParamsBase)
        /*0f8c*/ 	.word	0x00000000


	//----- nvinfo : EIATTR_REGCOUNT
	.align		4
.L_691:
        /*0f90*/ 	.byte	0x04, 0x2f
        /*0f92*/ 	.short	(.L_693 - .L_692)
	.align		4
.L_692:
        /*0f94*/ 	.word	index@(_Z25selective_scan_fwd_kernelI32Selective_Scan_fwd_kernel_traitsILi64ELi16ELi1ELb0ELb1ELb1ELb0ELb1EfffEEv13SSMParamsBase)
        /*0f98*/ 	.word	0x000000a8


	//----- nvinfo : EIATTR_FRAME_SIZE
	.align		4
.L_693:
        /*0f9c*/ 	.byte	0x04, 0x11
        /*0f9e*/ 	.short	(.L_695 - .L_694)
	.align		4
.L_694:
        /*0fa0*/ 	.word	index@(_Z25selective_scan_fwd_kernelI32Selective_Scan_fwd_kernel_traitsILi64ELi16ELi1ELb0ELb1ELb1ELb0ELb1EfffEEv13SSMParamsBase)
        /*0fa4*/ 	.word	0x00000000


	//----- nvinfo : EIATTR_REGCOUNT
	.align		4
.L_695:
        /*0fa8*/ 	.byte	0x04, 0x2f
        /*0faa*/ 	.short	(.L_697 - .L_696)
	.align		4
.L_696:
        /*0fac*/ 	.word	index@(_Z25selective_scan_fwd_kernelI32Selective_Scan_fwd_kernel_traitsILi64ELi16ELi1ELb0ELb1ELb1ELb0ELb0EfffEEv13SSMParamsBase)
        /*0fb0*/ 	.word	0x000000a8


	//----- nvinfo : EIATTR_FRAME_SIZE
	.align		4
.L_697:
        /*0fb4*/ 	.byte	0x04, 0x11
        /*0fb6*/ 	.short	(.L_699 - .L_698)
	.align		4
.L_698:
        /*0fb8*/ 	.word	index@(_Z25selective_scan_fwd_kernelI32Selective_Scan_fwd_kernel_traitsILi64ELi16ELi1ELb0ELb1ELb1ELb0ELb0EfffEEv13SSMParamsBase)
        /*0fbc*/ 	.word	0x00000000


	//----- nvinfo : EIATTR_REGCOUNT
	.align		4
.L_699:
        /*0fc0*/ 	.byte	0x04, 0x2f
        /*0fc2*/ 	.short	(.L_701 - .L_700)
	.align		4
.L_700:
        /*0fc4*/ 	.word	index@(_Z25selective_scan_fwd_kernelI32Selective_Scan_fwd_kernel_traitsILi32ELi4ELi1ELb1ELb1ELb1ELb1ELb1EfffEEv13SSMParamsBase)
        /*0fc8*/ 	.word	0x00000058


	//----- nvinfo : EIATTR_FRAME_SIZE
	.align		4
.L_701:
        /*0fcc*/ 	.byte	0x04, 0x11
        /*0fce*/ 	.short	(.L_703 - .L_702)
	.align		4
.L_702:
        /*0fd0*/ 	.word	index@(_Z25selective_scan_fwd_kernelI32Selective_Scan_fwd_kernel_traitsILi32ELi4ELi1ELb1ELb1ELb1ELb1ELb1EfffEEv13SSMParamsBase)
        /*0fd4*/ 	.word	0x00000000


	//----- nvinfo : EIATTR_REGCOUNT
	.align		4
.L_703:
        /*0fd8*/ 	.byte	0x04, 0x2f
        /*0fda*/ 	.short	(.L_705 - .L_704)
	.align		4
.L_704:
        /*0fdc*/ 	.word	index@(_Z25selective_scan_fwd_kernelI32Selective_Scan_fwd_kernel_traitsILi32ELi4ELi1ELb1ELb1ELb1ELb1ELb0EfffEEv13SSMParamsBase)
        /*0fe0*/ 	.word	0x00000054


	//----- nvinfo : EIATTR_FRAME_SIZE
	.align		4
.L_705:
        /*0fe4*/ 	.byte	0x04, 0x11
        /*0fe6*/ 	.short	(.L_707 - .L_706)
	.align		4
.L_706:
        /*0fe8*/ 	.word	index@(_Z25selective_scan_fwd_kernelI32Selective_Scan_fwd_kernel_traitsILi32ELi4ELi1ELb1ELb1ELb1ELb1ELb0EfffEEv13SSMParamsBase)
        /*0fec*/ 	.word	0x00000000


	//----- nvinfo : EIATTR_REGCOUNT
	.align		4
.L_707:
        /*0ff0*/ 	.byte	0x04, 0x2f
        /*0ff2*/ 	.short	(.L_709 - .L_708)
	.align		4
.L_708:
        /*0ff4*/ 	.word	index@(_Z25selective_scan_fwd_kernelI32Selective_Scan_fwd_kernel_traitsILi32ELi4ELi1ELb1ELb1ELb1ELb0ELb1EfffEEv13SSMParamsBase)
        /*0ff8*/ 	.word	0x0000005c


	//----- nvinfo : EIATTR_FRAME_SIZE
	.align		4
.L_709:
        /*0ffc*/ 	.byte	0x04, 0x11
        /*0ffe*/ 	.short	(.L_711 - .L_710)
	.align		4
.L_710:
        /*1000*/ 	.word	index@(_Z25selective_scan_fwd_kernelI32Selective_Scan_fwd_kernel_traitsILi32ELi4ELi1ELb1ELb1ELb1ELb0ELb1EfffEEv13SSMParamsBase)
        /*1004*/ 	.word	0x00000000


	//----- nvinfo : EIATTR_REGCOUNT
	.align		4
.L_711:
        /*1008*/ 	.byte	0x04, 0x2f
        /*100a*/ 	.short	(.L_713 - .L_712)
	.align		4
.L_712:
        /*100c*/ 	.word	index@(_Z25selective_scan_fwd_kernelI32Selective_Scan_fwd_kernel_traitsILi32ELi4ELi1ELb1ELb1ELb1ELb0ELb0EfffEEv13SSMParamsBase)
        /*1010*/ 	.word	0x00000050


	//----- nvinfo : EIATTR_FRAME_SIZE
	.align		4
.L_713:
        /*1014*/ 	.byte	0x04, 0x11
        /*1016*/ 	.short	(.L_715 - .L_714)
	.align		4
.L_714:
        /*1018*/ 	.word	index@(_Z25selective_scan_fwd_kernelI32Selective_Scan_fwd_kernel_traitsILi32ELi4ELi1ELb1ELb1ELb1ELb0ELb0EfffEEv13SSMParamsBase)
        /*101c*/ 	.word	0x00000000


	//----- nvinfo : EIATTR_REGCOUNT
	.align		4
.L_715:
        /*1020*/ 	.byte	0x04, 0x2f
        /*1022*/ 	.short	(.L_717 - .L_716)
	.align		4
.L_716:
        /*1024*/ 	.word	index@(_Z25selective_scan_fwd_kernelI32Selective_Scan_fwd_kernel_traitsILi32ELi4ELi1ELb0ELb1ELb1ELb1ELb1EfffEEv13SSMParamsBase)
        /*1028*/ 	.word	0x00000058


	//----- nvinfo : EIATTR_FRAME_SIZE
	.align		4
.L_717:
        /*102c*/ 	.byte	0x04, 0x11
        /*102e*/ 	.short	(.L_719 - .L_718)
	.align		4
.L_718:
        /*1030*/ 	.word	index@(_Z25selective_scan_fwd_kernelI32Selective_Scan_fwd_kernel_traitsILi32ELi4ELi1ELb0ELb1ELb1ELb1ELb1EfffEEv13SSMParamsBase)
        /*1034*/ 	.word	0x00000000


	//----- nvinfo : EIATTR_REGCOUNT
	.align		4
.L_719:
        /*1038*/ 	.byte	0x04, 0x2f
        /*103a*/ 	.short	(.L_721 - .L_720)
	.align		4
.L_720:
        /*103c*/ 	.word	index@(_Z25selective_scan_fwd_kernelI32Selective_Scan_fwd_kernel_traitsILi32ELi4ELi1ELb0ELb1ELb1ELb1ELb0EfffEEv13SSMParamsBase)
        /*1040*/ 	.word	0x00000055


	//----- nvinfo : EIATTR_FRAME_SIZE
	.align		4
.L_721:
        /*1044*/ 	.byte	0x04, 0x11
        /*1046*/ 	.short	(.L_723 - .L_722)
	.align		4
.L_722:
        /*1048*/ 	.word	index@(_Z25selective_scan_fwd_kernelI32Selective_Scan_fwd_kernel_traitsILi32ELi4ELi1ELb0ELb1ELb1ELb1ELb0EfffEEv13SSMParamsBase)
        /*104c*/ 	.word	0x00000000


	//----- nvinfo : EIATTR_REGCOUNT
	.align		4
.L_723:
        /*1050*/ 	.byte	0x04, 0x2f
        /*1052*/ 	.short	(.L_725 - .L_724)
	.align		4
.L_724:
        /*1054*/ 	.word	index@(_Z25selective_scan_fwd_kernelI32Selective_Scan_fwd_kernel_traitsILi32ELi4ELi1ELb0ELb1ELb1ELb0ELb1EfffEEv13SSMParamsBase)
        /*1058*/ 	.word	0x0000005c


	//----- nvinfo : EIATTR_FRAME_SIZE
	.align		4
.L_725:
        /*105c*/ 	.byte	0x04, 0x11
        /*105e*/ 	.short	(.L_727 - .L_726)
	.align		4
.L_726:
        /*1060*/ 	.word	index@(_Z25selective_scan_fwd_kernelI32Selective_Scan_fwd_kernel_traitsILi32ELi4ELi1ELb0ELb1ELb1ELb0ELb1EfffEEv13SSMParamsBase)
        /*1064*/ 	.word	0x00000000


	//----- nvinfo : EIATTR_REGCOUNT
	.align		4
.L_727:
        /*1068*/ 	.byte	0x04, 0x2f
        /*106a*/ 	.short	(.L_729 - .L_728)
	.align		4
.L_728:
        /*106c*/ 	.word	index@(_Z25selective_scan_fwd_kernelI32Selective_Scan_fwd_kernel_traitsILi32ELi4ELi1ELb0ELb1ELb1ELb0ELb0EfffEEv13SSMParamsBase)
        /*1070*/ 	.word	0x0000005a


	//----- nvinfo : EIATTR_FRAME_SIZE
	.align		4
.L_729:
        /*1074*/ 	.byte	0x04, 0x11
        /*1076*/ 	.short	(.L_731 - .L_730)
	.align		4
.L_730:
        /*1078*/ 	.word	index@(_Z25selective_scan_fwd_kernelI32Selective_Scan_fwd_kernel_traitsILi32ELi4ELi1ELb0ELb1ELb1ELb0ELb0EfffEEv13SSMParamsBase)
        /*107c*/ 	.word	0x00000000


	//----- nvinfo : EIATTR_REGCOUNT
	.align		4
.L_731:
        /*1080*/ 	.byte	0x04, 0x2f
        /*1082*/ 	.short	(.L_733 - .L_732)
	.align		4
.L_732:
        /*1084*/ 	.word	index@(_Z25selective_scan_fwd_kernelI32Selective_Scan_fwd_kernel_traitsILi32ELi8ELi1ELb1ELb1ELb1ELb1ELb1EfffEEv13SSMParamsBase)
        /*1088*/ 	.word	0x00000080


	//----- nvinfo : EIATTR_FRAME_SIZE
	.align		4
.L_733:
        /*108c*/ 	.byte	0x04, 0x11
        /*108e*/ 	.short	(.L_735 - .L_734)
	.align		4
.L_734:
        /*1090*/ 	.word	index@(_Z25selective_scan_fwd_kernelI32Selective_Scan_fwd_kernel_traitsILi32ELi8ELi1ELb1ELb1ELb1ELb1ELb1EfffEEv13SSMParamsBase)
        /*1094*/ 	.word	0x00000000


	//----- nvinfo : EIATTR_REGCOUNT
	.align		4
.L_735:
        /*1098*/ 	.byte	0x04, 0x2f
        /*109a*/ 	.short	(.L_737 - .L_736)
	.align		4
.L_736:
        /*109c*/ 	.word	index@(_Z25selective_scan_fwd_kernelI32Selective_Scan_fwd_kernel_traitsILi32ELi8ELi1ELb1ELb1ELb1ELb1ELb0EfffEEv13SSMParamsBase)
        /*10a0*/ 	.word	0x00000074


	//----- nvinfo : EIATTR_FRAME_SIZE
	.align		4
.L_737:
        /*10a4*/ 	.byte	0x04, 0x11
        /*10a6*/ 	.short	(.L_739 - .L_738)
	.align		4
.L_738:
        /*10a8*/ 	.word	index@(_Z25selective_scan_fwd_kernelI32Selective_Scan_fwd_kernel_traitsILi32ELi8ELi1ELb1ELb1ELb1ELb1ELb0EfffEEv13SSMParamsBase)
        /*10ac*/ 	.word	0x00000000


	//----- nvinfo : EIATTR_REGCOUNT
	.align		4
.L_739:
        /*10b0*/ 	.byte	0x04, 0x2f
        /*10b2*/ 	.short	(.L_741 - .L_740)
	.align		4
.L_740:
        /*10b4*/ 	.word	index@(_Z25selective_scan_fwd_kernelI32Selective_Scan_fwd_kernel_traitsILi32ELi8ELi1ELb1ELb1ELb1ELb0ELb1EfffEEv13SSMParamsBase)
        /*10b8*/ 	.word	0x00000080


	//----- nvinfo : EIATTR_FRAME_SIZE
	.align		4
.L_741:
        /*10bc*/ 	.byte	0x04, 0x11
        /*10be*/ 	.short	(.L_743 - .L_742)
	.align		4
.L_742:
        /*10c0*/ 	.word	index@(_Z25selective_scan_fwd_kernelI32Selective_Scan_fwd_kernel_traitsILi32ELi8ELi1ELb1ELb1ELb1ELb0ELb1EfffEEv13SSMParamsBase)
        /*10c4*/ 	.word	0x00000000


	//----- nvinfo : EIATTR_REGCOUNT
	.align		4
.L_743:
        /*10c8*/ 	.byte	0x04, 0x2f
        /*10ca*/ 	.short	(.L_745 - .L_744)
	.align		4
.L_744:
        /*10cc*/ 	.word	index@(_Z25selective_scan_fwd_kernelI32Selective_Scan_fwd_kernel_traitsILi32ELi8ELi1ELb1ELb1ELb1ELb0ELb0EfffEEv13SSMParamsBase)
        /*10d0*/ 	.word	0x00000072


	//----- nvinfo : EIATTR_FRAME_SIZE
	.align		4
.L_745:
        /*10d4*/ 	.byte	0x04, 0x11
        /*10d6*/ 	.short	(.L_747 - .L_746)
	.align		4
.L_746:
        /*10d8*/ 	.word	index@(_Z25selective_scan_fwd_kernelI32Selective_Scan_fwd_kernel_traitsILi32ELi8ELi1ELb1ELb1ELb1ELb0ELb0EfffEEv13SSMParamsBase)
        /*10dc*/ 	.word	0x00000000


	//----- nvinfo : EIATTR_REGCOUNT
	.align		4
.L_747:
        /*10e0*/ 	.byte	0x04, 0x2f
        /*10e2*/ 	.short	(.L_749 - .L_748)
	.align		4
.L_748:
        /*10e4*/ 	.word	index@(_Z25selective_scan_fwd_kernelI32Selective_Scan_fwd_kernel_traitsILi32ELi8ELi1ELb0ELb1ELb1ELb1ELb1EfffEEv13SSMParamsBase)
        /*10e8*/ 	.word	0x00000080


	//----- nvinfo : EIATTR_FRAME_SIZE
	.align		4
.L_749:
        /*10ec*/ 	.byte	0x04, 0x11
        /*10ee*/ 	.short	(.L_751 - .L_750)
	.align		4
.L_750:
        /*10f0*/ 	.word	index@(_Z25selective_scan_fwd_kernelI32Selective_Scan_fwd_kernel_traitsILi32ELi8ELi1ELb0ELb1ELb1ELb1ELb1EfffEEv13SSMParamsBase)
        /*10f4*/ 	.word	0x00000000


	//----- nvinfo : EIATTR_REGCOUNT
	.align		4
.L_751:
        /*10f8*/ 	.byte	0x04, 0x2f
        /*10fa*/ 	.short	(.L_753 - .L_752)
	.align		4
.L_752:
        /*10fc*/ 	.word	index@(_Z25selective_scan_fwd_kernelI32Selective_Scan_fwd_kernel_traitsILi32ELi8ELi1ELb0ELb1ELb1ELb1ELb0EfffEEv13SSMParamsBase)
        /*1100*/ 	.word	0x00000080


	//----- nvinfo : EIATTR_FRAME_SIZE
	.align		4
.L_753:
        /*1104*/ 	.byte	0x04, 0x11
        /*1106*/ 	.short	(.L_755 - .L_754)
	.align		4
.L_754:
        /*1108*/ 	.word	index@(_Z25selective_scan_fwd_kernelI32Selective_Scan_fwd_kernel_traitsILi32ELi8ELi1ELb0ELb1ELb1ELb1ELb0EfffEEv13SSMParamsBase)
        /*110c*/ 	.word	0x00000000


	//----- nvinfo : EIATTR_REGCOUNT
	.align		4
.L_755:
        /*1110*/ 	.byte	0x04, 0x2f
        /*1112*/ 	.short	(.L_757 - .L_756)
	.align		4
.L_756:
        /*1114*/ 	.word	index@(_Z25selective_scan_fwd_kernelI32Selective_Scan_fwd_kernel_traitsILi32ELi8ELi1ELb0ELb1ELb1ELb0ELb1EfffEEv13SSMParamsBase)
        /*1118*/ 	.word	0x00000080


	//----- nvinfo : EIATTR_FRAME_SIZE
	.align		4
.L_757:
        /*111c*/ 	.byte	0x04, 0x11
        /*111e*/ 	.short	(.L_759 - .L_758)
	.align		4
.L_758:
        /*1120*/ 	.word	index@(_Z25selective_scan_fwd_kernelI32Selective_Scan_fwd_kernel_traitsILi32ELi8ELi1ELb0ELb1ELb1ELb0ELb1EfffEEv13SSMParamsBase)
        /*1124*/ 	.word	0x00000000


	//----- nvinfo : EIATTR_REGCOUNT
	.align		4
.L_759:
        /*1128*/ 	.byte	0x04, 0x2f
        /*112a*/ 	.short	(.L_761 - .L_760)
	.align		4
.L_760:
        /*112c*/ 	.word	index@(_Z25selective_scan_fwd_kernelI32Selective_Scan_fwd_kernel_traitsILi32ELi8ELi1ELb0ELb1ELb1ELb0ELb0EfffEEv13SSMParamsBase)
        /*1130*/ 	.word	0x00000080


	//----- nvinfo : EIATTR_FRAME_SIZE
	.align		4
.L_761:
        /*1134*/ 	.byte	0x04, 0x11
        /*1136*/ 	.short	(.L_763 - .L_762)
	.align		4
.L_762:
        /*1138*/ 	.word	index@(_Z25selective_scan_fwd_kernelI32Selective_Scan_fwd_kernel_traitsILi32ELi8ELi1ELb0ELb1ELb1ELb0ELb0EfffEEv13SSMParamsBase)
        /*113c*/ 	.word	0x00000000


	//----- nvinfo : EIATTR_REGCOUNT
	.align		4
.L_763:
        /*1140*/ 	.byte	0x04, 0x2f
        /*1142*/ 	.short	(.L_765 - .L_764)
	.align		4
.L_764:
        /*1144*/ 	.word	index@(_Z25selective_scan_fwd_kernelI32Selective_Scan_fwd_kernel_traitsILi32ELi16ELi1ELb1ELb1ELb1ELb1ELb1EfffEEv13SSMParamsBase)
        /*1148*/ 	.word	0x000000ce


	//----- nvinfo : EIATTR_FRAME_SIZE
	.align		4
.L_765:
        /*114c*/ 	.byte	0x04, 0x11
        /*114e*/ 	.short	(.L_767 - .L_766)
	.align		4
.L_766:
        /*1150*/ 	.word	index@(_Z25selective_scan_fwd_kernelI32Selective_Scan_fwd_kernel_traitsILi32ELi16ELi1ELb1ELb1ELb1ELb1ELb1EfffEEv13SSMParamsBase)
        /*1154*/ 	.word	0x00000000


	//----- nvinfo : EIATTR_REGCOUNT
	.align		4
.L_767:
        /*1158*/ 	.byte	0x04, 0x2f
        /*115a*/ 	.short	(.L_769 - .L_768)
	.align		4
.L_768:
        /*115c*/ 	.word	index@(_Z25selective_scan_fwd_kernelI32Selective_Scan_fwd_kernel_traitsILi32ELi16ELi1ELb1ELb1ELb1ELb1ELb0EfffEEv13SSMParamsBase)
        /*1160*/ 	.word	0x000000a8


	//----- nvinfo : EIATTR_FRAME_SIZE
	.align		4
.L_769:
        /*1164*/ 	.byte	0x04, 0x11
        /*1166*/ 	.short	(.L_771 - .L_770)
	.align		4
.L_770:
        /*1168*/ 	.word	index@(_Z25selective_scan_fwd_kernelI32Selective_Scan_fwd_kernel_traitsILi32ELi16ELi1ELb1ELb1ELb1ELb1ELb0EfffEEv13SSMParamsBase)
        /*116c*/ 	.word	0x00000000


	//----- nvinfo : EIATTR_REGCOUNT
	.align		4
.L_771:
        /*1170*/ 	.byte	0x04, 0x2f
        /*1172*/ 	.short	(.L_773 - .L_772)
	.align		4
.L_772:
        /*1174*/ 	.word	index@(_Z25selective_scan_fwd_kernelI32Selective_Scan_fwd_kernel_traitsILi32ELi16ELi1ELb1ELb1ELb1ELb0ELb1EfffEEv13SSMParamsBase)
        /*1178*/ 	.word	0x000000b5


	//----- nvinfo : EIATTR_FRAME_SIZE
	.align		4
.L_773:
        /*117c*/ 	.byte	0x04, 0x11
        /*117e*/ 	.short	(.L_775 - .L_774)
	.align		4
.L_774:
        /*1180*/ 	.word	index@(_Z25selective_scan_fwd_kernelI32Selective_Scan_fwd_kernel_traitsILi32ELi16ELi1ELb1ELb1ELb1ELb0ELb1EfffEEv13SSMParamsBase)
        /*1184*/ 	.word	0x00000000


	//----- nvinfo : EIATTR_REGCOUNT
	.align		4
.L_775:
        /*1188*/ 	.byte	0x04, 0x2f
        /*118a*/ 	.short	(.L_777 - .L_776)
	.align		4
.L_776:
        /*118c*/ 	.word	index@(_Z25selective_scan_fwd_kernelI32Selective_Scan_fwd_kernel_traitsILi32ELi16ELi1ELb1ELb1ELb1ELb0ELb0EfffEEv13SSMParamsBase)
        /*1190*/ 	.word	0x000000a8


	//----- nvinfo : EIATTR_FRAME_SIZE
	.align		4
.L_777:
        /*1194*/ 	.byte	0x04, 0x11
        /*1196*/ 	.short	(.L_779 - .L_778)
	.align		4
.L_778:
        /*1198*/ 	.word	index@(_Z25selective_scan_fwd_kernelI32Selective_Scan_fwd_kernel_traitsILi32ELi16ELi1ELb1ELb1ELb1ELb0ELb0EfffEEv13SSMParamsBase)
        /*119c*/ 	.word	0x00000000


	//----- nvinfo : EIATTR_REGCOUNT
	.align		4
.L_779:
        /*11a0*/ 	.byte	0x04, 0x2f
        /*11a2*/ 	.short	(.L_781 - .L_780)
	.align		4
.L_780:
        /*11a4*/ 	.word	index@(_Z25selective_scan_fwd_kernelI32Selective_Scan_fwd_kernel_traitsILi32ELi16ELi1ELb0ELb1ELb1ELb1ELb1EfffEEv13SSMParamsBase)
        /*11a8*/ 	.word	0x000000ce


	//----- nvinfo : EIATTR_FRAME_SIZE
	.align		4
.L_781:
        /*11ac*/ 	.byte	0x04, 0x11
        /*11ae*/ 	.short	(.L_783 - .L_782)
	.align		4
.L_782:
        /*11b0*/ 	.word	index@(_Z25selective_scan_fwd_kernelI32Selective_Scan_fwd_kernel_traitsILi32ELi16ELi1ELb0ELb1ELb1ELb1ELb1EfffEEv13SSMParamsBase)
        /*11b4*/ 	.word	0x00000000


	//----- nvinfo : EIATTR_REGCOUNT
	.align		4
.L_783:
        /*11b8*/ 	.byte	0x04, 0x2f
        /*11ba*/ 	.short	(.L_785 - .L_784)
	.align		4
.L_784:
        /*11bc*/ 	.word	index@(_Z25selective_scan_fwd_kernelI32Selective_Scan_fwd_kernel_traitsILi32ELi16ELi1ELb0ELb1ELb1ELb1ELb0EfffEEv13SSMParamsBase)
        /*11c0*/ 	.word	0x000000cc


	//----- nvinfo : EIATTR_FRAME_SIZE
	.align		4
.L_785:
        /*11c4*/ 	.byte	0x04, 0x11
        /*11c6*/ 	.short	(.L_787 - .L_786)
	.align		4
.L_786:
        /*11c8*/ 	.word	index@(_Z25selective_scan_fwd_kernelI32Selective_Scan_fwd_kernel_traitsILi32ELi16ELi1ELb0ELb1ELb1ELb1ELb0EfffEEv13SSMParamsBase)
        /*11cc*/ 	.word	0x00000000


	//----- nvinfo : EIATTR_REGCOUNT
	.align		4
.L_787:
        /*11d0*/ 	.byte	0x04, 0x2f
        /*11d2*/ 	.short	(.L_789 - .L_788)
	.align		4
.L_788:
        /*11d4*/ 	.word	index@(_Z25selective_scan_fwd_kernelI32Selective_Scan_fwd_kernel_traitsILi32ELi16ELi1ELb0ELb1ELb1ELb0ELb1EfffEEv13SSMParamsBase)
        /*11d8*/ 	.word	0x000000b5


	//----- nvinfo : EIATTR_FRAME_SIZE
	.align		4
.L_789:
        /*11dc*/ 	.byte	0x04, 0x11
        /*11de*/ 	.short	(.L_791 - .L_790)
	.align		4
.L_790:
        /*11e0*/ 	.word	index@(_Z25selective_scan_fwd_kernelI32Selective_Scan_fwd_kernel_traitsILi32ELi16ELi1ELb0ELb1ELb1ELb0ELb1EfffEEv13SSMParamsBase)
        /*11e4*/ 	.word	0x00000000


	//----- nvinfo : EIATTR_REGCOUNT
	.align		4
.L_791:
        /*11e8*/ 	.byte	0x04, 0x2f
        /*11ea*/ 	.short	(.L_793 - .L_792)
	.align		4
.L_792:
        /*11ec*/ 	.word	index@(_Z25selective_scan_fwd_kernelI32Selective_Scan_fwd_kernel_traitsILi32ELi16ELi1ELb0ELb1ELb1ELb0ELb0EfffEEv13SSMParamsBase)
        /*11f0*/ 	.word	0x000000b3


	//----- nvinfo : EIATTR_FRAME_SIZE
	.align		4
.L_793:
        /*11f4*/ 	.byte	0x04, 0x11
        /*11f6*/ 	.short	(.L_795 - .L_794)
	.align		4
.L_794:
        /*11f8*/ 	.word	index@(_Z25selective_scan_fwd_kernelI32Selective_Scan_fwd_kernel_traitsILi32ELi16ELi1ELb0ELb1ELb1ELb0ELb0EfffEEv13SSMParamsBase)
        /*11fc*/ 	.word	0x00000000


	//----- nvinfo : EIATTR_REGCOUNT
	.align		4
.L_795:
        /*1200*/ 	.byte	0x04, 0x2f
        /*1202*/ 	.short	(.L_797 - .L_796)
	.align		4
.L_796:
        /*1204*/ 	.word	index@(_Z25selective_scan_fwd_kernelI32Selective_Scan_fwd_kernel_traitsILi128ELi16ELi1ELb1ELb1ELb1ELb1ELb1EfffEEv13SSMParamsBase)
        /*1208*/ 	.word	0x000000a7


	//----- nvinfo : EIATTR_FRAME_SIZE
	.align		4
.L_797:
        /*120c*/ 	.byte	0x04, 0x11
        /*120e*/ 	.short	(.L_799 - .L_798)
	.align		4
.L_798:
        /*1210*/ 	.word	index@(_Z25selective_scan_fwd_kernelI32Selective_Scan_fwd_kernel_traitsILi128ELi16ELi1ELb1ELb1ELb1ELb1ELb1EfffEEv13SSMParamsBase)
        /*1214*/ 	.word	0x00000000


	//----- nvinfo : EIATTR_REGCOUNT
	.align		4
.L_799:
        /*1218*/ 	.byte	0x04, 0x2f
        /*121a*/ 	.short	(.L_801 - .L_800)
	.align		4
.L_800:
        /*121c*/ 	.word	index@(_Z25selective_scan_fwd_kernelI32Selective_Scan_fwd_kernel_traitsILi128ELi16ELi1ELb1ELb1ELb1ELb1ELb0EfffEEv13SSMParamsBase)
        /*1220*/ 	.word	0x000000a8


	//----- nvinfo : EIATTR_FRAME_SIZE
	.align		4
.L_801:
        /*1224*/ 	.byte	0x04, 0x11
        /*1226*/ 	.short	(.L_803 - .L_802)
	.align		4
.L_802:
        /*1228*/ 	.word	index@(_Z25selective_scan_fwd_kernelI32Selective_Scan_fwd_kernel_traitsILi128ELi16ELi1ELb1ELb1ELb1ELb1ELb0EfffEEv13SSMParamsBase)
        /*122c*/ 	.word	0x00000010


	//----- nvinfo : EIATTR_REGCOUNT
	.align		4
.L_803:
        /*1230*/ 	.byte	0x04, 0x2f
        /*1232*/ 	.short	(.L_805 - .L_804)
	.align		4
.L_804:
        /*1234*/ 	.word	index@(_Z25selective_scan_fwd_kernelI32Selective_Scan_fwd_kernel_traitsILi128ELi16ELi1ELb1ELb1ELb1ELb0ELb1EfffEEv13SSMParamsBase)
        /*1238*/ 	.word	0x000000a8


	//----- nvinfo : EIATTR_FRAME_SIZE
	.align		4
.L_805:
        /*123c*/ 	.byte	0x04, 0x11
        /*123e*/ 	.short	(.L_807 - .L_806)
	.align		4
.L_806:
        /*1240*/ 	.word	index@(_Z25selective_scan_fwd_kernelI32Selective_Scan_fwd_kernel_traitsILi128ELi16ELi1ELb1ELb1ELb1ELb0ELb1EfffEEv13SSMParamsBase)
        /*1244*/ 	.word	0x00000010


	//----- nvinfo : EIATTR_REGCOUNT
	.align		4
.L_807:
        /*1248*/ 	.byte	0x04, 0x2f
        /*124a*/ 	.short	(.L_809 - .L_808)
	.align		4
.L_808:
        /*124c*/ 	.word	index@(_Z25selective_scan_fwd_kernelI32Selective_Scan_fwd_kernel_traitsILi128ELi16ELi1ELb1ELb1ELb1ELb0ELb0EfffEEv13SSMParamsBase)
        /*1250*/ 	.word	0x000000a8


	//----- nvinfo : EIATTR_FRAME_SIZE
	.align		4
.L_809:
        /*1254*/ 	.byte	0x04, 0x11
        /*1256*/ 	.short	(.L_811 - .L_810)
	.align		4
.L_810:
        /*1258*/ 	.word	index@(_Z25selective_scan_fwd_kernelI32Selective_Scan_fwd_kernel_traitsILi128ELi16ELi1ELb1ELb1ELb1ELb0ELb0EfffEEv13SSMParamsBase)
        /*125c*/ 	.word	0x00000010


	//----- nvinfo : EIATTR_REGCOUNT
	.align		4
.L_811:
        /*1260*/ 	.byte	0x04, 0x2f
        /*1262*/ 	.short	(.L_813 - .L_812)
	.align		4
.L_812:
        /*1264*/ 	.word	index@(_Z25selective_scan_fwd_kernelI32Selective_Scan_fwd_kernel_traitsILi128ELi16ELi1ELb0ELb1ELb1ELb1ELb1EfffEEv13SSMParamsBase)
        /*1268*/ 	.word	0x000000a7


	//----- nvinfo : EIATTR_FRAME_SIZE
	.align		4
.L_813:
        /*126c*/ 	.byte	0x04, 0x11
        /*126e*/ 	.short	(.L_815 - .L_814)
	.align		4
.L_814:
        /*1270*/ 	.word	index@(_Z25selective_scan_fwd_kernelI32Selective_Scan_fwd_kernel_traitsILi128ELi16ELi1ELb0ELb1ELb1ELb1ELb1EfffEEv13SSMParamsBase)
        /*1274*/ 	.word	0x00000000


	//----- nvinfo : EIATTR_REGCOUNT
	.align		4
.L_815:
        /*1278*/ 	.byte	0x04, 0x2f
        /*127a*/ 	.short	(.L_817 - .L_816)
	.align		4
.L_816:
        /*127c*/ 	.word	index@(_Z25selective_scan_fwd_kernelI32Selective_Scan_fwd_kernel_traitsILi128ELi16ELi1ELb0ELb1ELb1ELb1ELb0EfffEEv13SSMParamsBase)
        /*1280*/ 	.word	0x000000a7


	//----- nvinfo : EIATTR_FRAME_SIZE
	.align		4
.L_817:
        /*1284*/ 	.byte	0x04, 0x11
        /*1286*/ 	.short	(.L_819 - .L_818)
	.align		4
.L_818:
        /*1288*/ 	.word	index@(_Z25selective_scan_fwd_kernelI32Selective_Scan_fwd_kernel_traitsILi128ELi16ELi1ELb0ELb1ELb1ELb1ELb0EfffEEv13SSMParamsBase)
        /*128c*/ 	.word	0x00000000


	//----- nvinfo : EIATTR_REGCOUNT
	.align		4
.L_819:
        /*1290*/ 	.byte	0x04, 0x2f
        /*1292*/ 	.short	(.L_821 - .L_820)
	.align		4
.L_820:
        /*1294*/ 	.word	index@(_Z25selective_scan_fwd_kernelI32Selective_Scan_fwd_kernel_traitsILi128ELi16ELi1ELb0ELb1ELb1ELb0ELb1EfffEEv13SSMParamsBase)
        /*1298*/ 	.word	0x000000a8


	//----- nvinfo : EIATTR_FRAME_SIZE
	.align		4
.L_821:
        /*129c*/ 	.byte	0x04, 0x11
        /*129e*/ 	.short	(.L_823 - .L_822)
	.align		4
.L_822:
        /*12a0*/ 	.word	index@(_Z25selective_scan_fwd_kernelI32Selective_Scan_fwd_kernel_traitsILi128ELi16ELi1ELb0ELb1ELb1ELb0ELb1EfffEEv13SSMParamsBase)
        /*12a4*/ 	.word	0x00000010


	//----- nvinfo : EIATTR_REGCOUNT
	.align		4
.L_823:
        /*12a8*/ 	.byte	0x04, 0x2f
        /*12aa*/ 	.short	(.L_825 - .L_824)
	.align		4
.L_824:
        /*12ac*/ 	.word	index@(_Z25selective_scan_fwd_kernelI32Selective_Scan_fwd_kernel_traitsILi128ELi16ELi1ELb0ELb1ELb1ELb0ELb0EfffEEv13SSMParamsBase)
        /*12b0*/ 	.word	0x000000a8


	//----- nvinfo : EIATTR_FRAME_SIZE
	.align		4
.L_825:
        /*12b4*/ 	.byte	0x04, 0x11
        /*12b6*/ 	.short	(.L_827 - .L_826)
	.align		4
.L_826:
        /*12b8*/ 	.word	index@(_Z25selective_scan_fwd_kernelI32Selective_Scan_fwd_kernel_traitsILi128ELi16ELi1ELb0ELb1ELb1ELb0ELb0EfffEEv13SSMParamsBase)
        /*12bc*/ 	.word	0x00000008


	//----- nvinfo : EIATTR_MIN_STACK_SIZE
	.align		4
.L_827:
        /*12c0*/ 	.byte	0x04, 0x12
        /*12c2*/ 	.short	(.L_829 - .L_828)
	.align		4
.L_828:
        /*12c4*/ 	.word	index@(_Z25selective_scan_fwd_kernelI32Selective_Scan_fwd_kernel_traitsILi128ELi16ELi1ELb0ELb1ELb1ELb0ELb0EfffEEv13SSMParamsBase)
        /*12c8*/ 	.word	0x00000008


	//----- nvinfo : EIATTR_MIN_STACK_SIZE
	.align		4
.L_829:
        /*12cc*/ 	.byte	0x04, 0x12
        /*12ce*/ 	.short	(.L_831 - .L_830)
	.align		4
.L_830:
        /*12d0*/ 	.word	index@(_Z25selective_scan_fwd_kernelI32Selective_Scan_fwd_kernel_traitsILi128ELi16ELi1ELb0ELb1ELb1ELb0ELb1EfffEEv13SSMParamsBase)
        /*12d4*/ 	.word	0x00000010


	//----- nvinfo : EIATTR_MIN_STACK_SIZE
	.align		4
.L_831:
        /*12d8*/ 	.byte	0x04, 0x12
        /*12da*/ 	.short	(.L_833 - .L_832)
	.align		4
.L_832:
        /*12dc*/ 	.word	index@(_Z25selective_scan_fwd_kernelI32Selective_Scan_fwd_kernel_traitsILi128ELi16ELi1ELb0ELb1ELb1ELb1ELb0EfffEEv13SSMParamsBase)
        /*12e0*/ 	.word	0x00000000


	//----- nvinfo : EIATTR_MIN_STACK_SIZE
	.align		4
.L_833:
        /*12e4*/ 	.byte	0x04, 0x12
        /*12e6*/ 	.short	(.L_835 - .L_834)
	.align		4
.L_834:
        /*12e8*/ 	.word	index@(_Z25selective_scan_fwd_kernelI32Selective_Scan_fwd_kernel_traitsILi128ELi16ELi1ELb0ELb1ELb1ELb1ELb1EfffEEv13SSMParamsBase)
        /*12ec*/ 	.word	0x00000000


	//----- nvinfo : EIATTR_MIN_STACK_SIZE
	.align		4
.L_835:
        /*12f0*/ 	.byte	0x04, 0x12
        /*12f2*/ 	.short	(.L_837 - .L_836)
	.align		4
.L_836:
        /*12f4*/ 	.word	index@(_Z25selective_scan_fwd_kernelI32Selective_Scan_fwd_kernel_traitsILi128ELi16ELi1ELb1ELb1ELb1ELb0ELb0EfffEEv13SSMParamsBase)
        /*12f8*/ 	.word	0x00000010


	//----- nvinfo : EIATTR_MIN_STACK_SIZE
	.align		4
.L_837:
        /*12fc*/ 	.byte	0x04, 0x12
        /*12fe*/ 	.short	(.L_839 - .L_838)
	.align		4
.L_838:
        /*1300*/ 	.word	index@(_Z25selective_scan_fwd_kernelI32Selective_Scan_fwd_kernel_traitsILi128ELi16ELi1ELb1ELb1ELb1ELb0ELb1EfffEEv13SSMParamsBase)
        /*1304*/ 	.word	0x00000010


	//----- nvinfo : EIATTR_MIN_STACK_SIZE
	.align		4
.L_839:
        /*1308*/ 	.byte	0x04, 0x12
        /*130a*/ 	.short	(.L_841 - .L_840)
	.align		4
.L_840:
        /*130c*/ 	.word	index@(_Z25selective_scan_fwd_kernelI32Selective_Scan_fwd_kernel_traitsILi128ELi16ELi1ELb1ELb1ELb1ELb1ELb0EfffEEv13SSMParamsBase)
        /*1310*/ 	.word	0x00000010


	//----- nvinfo : EIATTR_MIN_STACK_SIZE
	.align		4
.L_841:
        /*1314*/ 	.byte	0x04, 0x12
        /*1316*/ 	.short	(.L_843 - .L_842)
	.align		4
.L_842:
        /*1318*/ 	.word	index@(_Z25selective_scan_fwd_kernelI32Selective_Scan_fwd_kernel_traitsILi128ELi16ELi1ELb1ELb1ELb1ELb1ELb1EfffEEv13SSMParamsBase)
        /*131c*/ 	.word	0x00000000


	//----- nvinfo : EIATTR_MIN_STACK_SIZE
	.align		4
.L_843:
        /*1320*/ 	.byte	0x04, 0x12
        /*1322*/ 	.short	(.L_845 - .L_844)
	.align		4
.L_844:
        /*1324*/ 	.word	index@(_Z25selective_scan_fwd_kernelI32Selective_Scan_fwd_kernel_traitsILi32ELi16ELi1ELb0ELb1ELb1ELb0ELb0EfffEEv13SSMParamsBase)
        /*1328*/ 	.word	0x00000000


	//----- nvinfo : EIATTR_MIN_STACK_SIZE
	.align		4
.L_845:
        /*132c*/ 	.byte	0x04, 0x12
        /*132e*/ 	.short	(.L_847 - .L_846)
	.align		4
.L_846:
        /*1330*/ 	.word	index@(_Z25selective_scan_fwd_kernelI32Selective_Scan_fwd_kernel_traitsILi32ELi16ELi1ELb0ELb1ELb1ELb0ELb1EfffEEv13SSMParamsBase)
        /*1334*/ 	.word	0x00000000


	//----- nvinfo : EIATTR_MIN_STACK_SIZE
	.align		4
.L_847:
        /*1338*/ 	.byte	0x04, 0x12
        /*133a*/ 	.short	(.L_849 - .L_848)
	.align		4
.L_848:
        /*133c*/ 	.word	index@(_Z25selective_scan_fwd_kernelI32Selective_Scan_fwd_kernel_traitsILi32ELi16ELi1ELb0ELb1ELb1ELb1ELb0EfffEEv13SSMParamsBase)
        /*1340*/ 	.word	0x00000000


	//----- nvinfo : EIATTR_MIN_STACK_SIZE
	.align		4
.L_849:
        /*1344*/ 	.byte	0x04, 0x12
        /*1346*/ 	.short	(.L_851 - .L_850)
	.align		4
.L_850:
        /*1348*/ 	.word	index@(_Z25selective_scan_fwd_kernelI32Selective_Scan_fwd_kernel_traitsILi32ELi16ELi1ELb0ELb1ELb1ELb1ELb1EfffEEv13SSMParamsBase)
        /*134c*/ 	.word	0x00000000


	//----- nvinfo : EIATTR_MIN_STACK_SIZE
	.align		4
.L_851:
        /*1350*/ 	.byte	0x04, 0x12
        /*1352*/ 	.short	(.L_853 - .L_852)
	.align		4
.L_852:
        /*1354*/ 	.word	index@(_Z25selective_scan_fwd_kernelI32Selective_Scan_fwd_kernel_traitsILi32ELi16ELi1ELb1ELb1ELb1ELb0ELb0EfffEEv13SSMParamsBase)
        /*1358*/ 	.word	0x00000000


	//----- nvinfo : EIATTR_MIN_STACK_SIZE
	.align		4
.L_853:
        /*135c*/ 	.byte	0x04, 0x12
        /*135e*/ 	.short	(.L_855 - .L_854)
	.align		4
.L_854:
        /*1360*/ 	.word	index@(_Z25selective_scan_fwd_kernelI32Selective_Scan_fwd_kernel_traitsILi32ELi16ELi1ELb1ELb1ELb1ELb0ELb1EfffEEv13SSMParamsBase)
        /*1364*/ 	.word	0x00000000


	//----- nvinfo : EIATTR_MIN_STACK_SIZE
	.align		4
.L_855:
        /*1368*/ 	.byte	0x04, 0x12
        /*136a*/ 	.short	(.L_857 - .L_856)
	.align		4
.L_856:
        /*136c*/ 	.word	index@(_Z25selective_scan_fwd_kernelI32Selective_Scan_fwd_kernel_traitsILi32ELi16ELi1ELb1ELb1ELb1ELb1ELb0EfffEEv13SSMParamsBase)
        /*1370*/ 	.word	0x00000000


	//----- nvinfo : EIATTR_MIN_STACK_SIZE
	.align		4
.L_857:
        /*1374*/ 	.byte	0x04, 0x12
        /*1376*/ 	.short	(.L_859 - .L_858)
	.align		4
.L_858:
        /*1378*/ 	.word	index@(_Z25selective_scan_fwd_kernelI32Selective_Scan_fwd_kernel_traitsILi32ELi16ELi1ELb1ELb1ELb1ELb1ELb1EfffEEv13SSMParamsBase)
        /*137c*/ 	.word	0x00000000


	//----- nvinfo : EIATTR_MIN_STACK_SIZE
	.align		4
.L_859:
        /*1380*/ 	.byte	0x04, 0x12
        /*1382*/ 	.short	(.L_861 - .L_860)
	.align		4
.L_860:
        /*1384*/ 	.word	index@(_Z25selective_scan_fwd_kernelI32Selective_Scan_fwd_kernel_traitsILi32ELi8ELi1ELb0ELb1ELb1ELb0ELb0EfffEEv13SSMParamsBase)
        /*1388*/ 	.word	0x00000000


	//----- nvinfo : EIATTR_MIN_STACK_SIZE
	.align		4
.L_861:
        /*138c*/ 	.byte	0x04, 0x12
        /*138e*/ 	.short	(.L_863 - .L_862)
	.align		4
.L_862:
        /*1390*/ 	.word	index@(_Z25selective_scan_fwd_kernelI32Selective_Scan_fwd_kernel_traitsILi32ELi8ELi1ELb0ELb1ELb1ELb0ELb1EfffEEv13SSMParamsBase)
        /*1394*/ 	.word	0x00000000


	//----- nvinfo : EIATTR_MIN_STACK_SIZE
	.align		4
.L_863:
        /*1398*/ 	.byte	0x04, 0x12
        /*139a*/ 	.short	(.L_865 - .L_864)
	.align		4
.L_864:
        /*139c*/ 	.word	index@(_Z25selective_scan_fwd_kernelI32Selective_Scan_fwd_kernel_traitsILi32ELi8ELi1ELb0ELb1ELb1ELb1ELb0EfffEEv13SSMParamsBase)
        /*13a0*/ 	.word	0x00000000


	//----- nvinfo : EIATTR_MIN_STACK_SIZE
	.align		4
.L_865:
        /*13a4*/ 	.byte	0x04, 0x12
        /*13a6*/ 	.short	(.L_867 - .L_866)
	.align		4
.L_866:
        /*13a8*/ 	.word	index@(_Z25selective_scan_fwd_kernelI32Selective_Scan_fwd_kernel_traitsILi32ELi8ELi1ELb0ELb1ELb1ELb1ELb1EfffEEv13SSMParamsBase)
        /*13ac*/ 	.word	0x00000000


	//----- nvinfo : EIATTR_MIN_STACK_SIZE
	.align		4
.L_867:
        /*13b0*/ 	.byte	0x04, 0x12
        /*13b2*/ 	.short	(.L_869 - .L_868)
	.align		4
.L_868:
        /*13b4*/ 	.word	index@(_Z25selective_scan_fwd_kernelI32Selective_Scan_fwd_kernel_traitsILi32ELi8ELi1ELb1ELb1ELb1ELb0ELb0EfffEEv13SSMParamsBase)
        /*13b8*/ 	.word	0x00000000


	//----- nvinfo : EIATTR_MIN_STACK_SIZE
	.align		4
.L_869:
        /*13bc*/ 	.byte	0x04, 0x12
        /*13be*/ 	.short	(.L_871 - .L_870)
	.align		4
.L_870:
        /*13c0*/ 	.word	index@(_Z25selective_scan_fwd_kernelI32Selective_Scan_fwd_kernel_traitsILi32ELi8ELi1ELb1ELb1ELb1ELb0ELb1EfffEEv13SSMParamsBase)
        /*13c4*/ 	.word	0x00000000


	//----- nvinfo : EIATTR_MIN_STACK_SIZE
	.align		4
.L_871:
        /*13c8*/ 	.byte	0x04, 0x12
        /*13ca*/ 	.short	(.L_873 - .L_872)
	.align		4
.L_872:
        /*13cc*/ 	.word	index@(_Z25selective_scan_fwd_kernelI32Selective_Scan_fwd_kernel_traitsILi32ELi8ELi1ELb1ELb1ELb1ELb1ELb0EfffEEv13SSMParamsBase)
        /*13d0*/ 	.word	0x00000000


	//----- nvinfo : EIATTR_MIN_STACK_SIZE
	.align		4
.L_873:
        /*13d4*/ 	.byte	0x04, 0x12
        /*13d6*/ 	.short	(.L_875 - .L_874)
	.align		4
.L_874:
        /*13d8*/ 	.word	index@(_Z25selective_scan_fwd_kernelI32Selective_Scan_fwd_kernel_traitsILi32ELi8ELi1ELb1ELb1ELb1ELb1ELb1EfffEEv13SSMParamsBase)
        /*13dc*/ 	.word	0x00000000


	//----- nvinfo : EIATTR_MIN_STACK_SIZE
	.align		4
.L_875:
        /*13e0*/ 	.byte	0x04, 0x12
        /*13e2*/ 	.short	(.L_877 - .L_876)
	.align		4
.L_876:
        /*13e4*/ 	.word	index@(_Z25selective_scan_fwd_kernelI32Selective_Scan_fwd_kernel_traitsILi32ELi4ELi1ELb0ELb1ELb1ELb0ELb0EfffEEv13SSMParamsBase)
        /*13e8*/ 	.word	0x00000000


	//----- nvinfo : EIATTR_MIN_STACK_SIZE
	.align		4
.L_877:
        /*13ec*/ 	.byte	0x04, 0x12
        /*13ee*/ 	.short	(.L_879 - .L_878)
	.align		4
.L_878:
        /*13f0*/ 	.word	index@(_Z25selective_scan_fwd_kernelI32Selective_Scan_fwd_kernel_traitsILi32ELi4ELi1ELb0ELb1ELb1ELb0ELb1EfffEEv13SSMParamsBase)
        /*13f4*/ 	.word	0x00000000


	//----- nvinfo : EIATTR_MIN_STACK_SIZE
	.align		4
.L_879:
        /*13f8*/ 	.byte	0x04, 0x12
        /*13fa*/ 	.short	(.L_881 - .L_880)
	.align		4
.L_880:
        /*13fc*/ 	.word	index@(_Z25selective_scan_fwd_kernelI32Selective_Scan_fwd_kernel_traitsILi32ELi4ELi1ELb0ELb1ELb1ELb1ELb0EfffEEv13SSMParamsBase)
        /*1400*/ 	.word	0x00000000


	//----- nvinfo : EIATTR_MIN_STACK_SIZE
	.align		4
.L_881:
        /*1404*/ 	.byte	0x04, 0x12
        /*1406*/ 	.short	(.L_883 - .L_882)
	.align		4
.L_882:
        /*1408*/ 	.word	index@(_Z25selective_scan_fwd_kernelI32Selective_Scan_fwd_kernel_traitsILi32ELi4ELi1ELb0ELb1ELb1ELb1ELb1EfffEEv13SSMParamsBase)
        /*140c*/ 	.word	0x00000000


	//----- nvinfo : EIATTR_MIN_STACK_SIZE
	.align		4
.L_883:
        /*1410*/ 	.byte	0x04, 0x12
        /*1412*/ 	.short	(.L_885 - .L_884)
	.align		4
.L_884:
        /*1414*/ 	.word	index@(_Z25selective_scan_fwd_kernelI32Selective_Scan_fwd_kernel_traitsILi32ELi4ELi1ELb1ELb1ELb1ELb0ELb0EfffEEv13SSMParamsBase)
        /*1418*/ 	.word	0x00000000


	//----- nvinfo : EIATTR_MIN_STACK_SIZE
	.align		4
.L_885:
        /*141c*/ 	.byte	0x04, 0x12
        /*141e*/ 	.short	(.L_887 - .L_886)
	.align		4
.L_886:
        /*1420*/ 	.word	index@(_Z25selective_scan_fwd_kernelI32Selective_Scan_fwd_kernel_traitsILi32ELi4ELi1ELb1ELb1ELb1ELb0ELb1EfffEEv13SSMParamsBase)
        /*1424*/ 	.word	0x00000000


	//----- nvinfo : EIATTR_MIN_STACK_SIZE
	.align		4
.L_887:
        /*1428*/ 	.byte	0x04, 0x12
        /*142a*/ 	.short	(.L_889 - .L_888)
	.align		4
.L_888:
        /*142c*/ 	.word	index@(_Z25selective_scan_fwd_kernelI32Selective_Scan_fwd_kernel_traitsILi32ELi4ELi1ELb1ELb1ELb1ELb1ELb0EfffEEv13SSMParamsBase)
        /*1430*/ 	.word	0x00000000


	//----- nvinfo : EIATTR_MIN_STACK_SIZE
	.align		4
.L_889:
        /*1434*/ 	.byte	0x04, 0x12
        /*1436*/ 	.short	(.L_891 - .L_890)
	.align		4
.L_890:
        /*1438*/ 	.word	index@(_Z25selective_scan_fwd_kernelI32Selective_Scan_fwd_kernel_traitsILi32ELi4ELi1ELb1ELb1ELb1ELb1ELb1EfffEEv13SSMParamsBase)
        /*143c*/ 	.word	0x00000000


	//----- nvinfo : EIATTR_MIN_STACK_SIZE
	.align		4
.L_891:
        /*1440*/ 	.byte	0x04, 0x12
        /*1442*/ 	.short	(.L_893 - .L_892)
	.align		4
.L_892:
        /*1444*/ 	.word	index@(_Z25selective_scan_fwd_kernelI32Selective_Scan_fwd_kernel_traitsILi64ELi16ELi1ELb0ELb1ELb1ELb0ELb0EfffEEv13SSMParamsBase)
        /*1448*/ 	.word	0x00000000


	//----- nvinfo : EIATTR_MIN_STACK_SIZE
	.align		4
.L_893:
        /*144c*/ 	.byte	0x04, 0x12
        /*144e*/ 	.short	(.L_895 - .L_894)
	.align		4
.L_894:
        /*1450*/ 	.word	index@(_Z25selective_scan_fwd_kernelI32Selective_Scan_fwd_kernel_traitsILi64ELi16ELi1ELb0ELb1ELb1ELb0ELb1EfffEEv13SSMParamsBase)
        /*1454*/ 	.word	0x00000000


	//----- nvinfo : EIATTR_MIN_STACK_SIZE
	.align		4
.L_895:
        /*1458*/ 	.byte	0x04, 0x12
        /*145a*/ 	.short	(.L_897 - .L_896)
	.align		4
.L_896:
        /*145c*/ 	.word	index@(_Z25selective_scan_fwd_kernelI32Selective_Scan_fwd_kernel_traitsILi64ELi16ELi1ELb0ELb1ELb1ELb1ELb0EfffEEv13SSMParamsBase)
        /*1460*/ 	.word	0x00000000


	//----- nvinfo : EIATTR_MIN_STACK_SIZE
	.align		4
.L_897:
        /*1464*/ 	.byte	0x04, 0x12
        /*1466*/ 	.short	(.L_899 - .L_898)
	.align		4
.L_898:
        /*1468*/ 	.word	index@(_Z25selective_scan_fwd_kernelI32Selective_Scan_fwd_kernel_traitsILi64ELi16ELi1ELb0ELb1ELb1ELb1ELb1EfffEEv13SSMParamsBase)
        /*146c*/ 	.word	0x00000000


	//----- nvinfo : EIATTR_MIN_STACK_SIZE
	.align		4
.L_899:
        /*1470*/ 	.byte	0x04, 0x12
        /*1472*/ 	.short	(.L_901 - .L_900)
	.align		4
.L_900:
        /*1474*/ 	.word	index@(_Z25selective_scan_fwd_kernelI32Selective_Scan_fwd_kernel_traitsILi64ELi16ELi1ELb1ELb1ELb1ELb0ELb0EfffEEv13SSMParamsBase)
        /*1478*/ 	.word	0x00000010


	//----- nvinfo : EIATTR_MIN_STACK_SIZE
	.align		4
.L_901:
        /*147c*/ 	.byte	0x04, 0x12
        /*147e*/ 	.short	(.L_903 - .L_902)
	.align		4
.L_902:
        /*1480*/ 	.word	index@(_Z25selective_scan_fwd_kernelI32Selective_Scan_fwd_kernel_traitsILi64ELi16ELi1ELb1ELb1ELb1ELb0ELb1EfffEEv13SSMParamsBase)
        /*1484*/ 	.word	0x00000000


	//----- nvinfo : EIATTR_MIN_STACK_SIZE
	.align		4
.L_903:
        /*1488*/ 	.byte	0x04, 0x12
        /*148a*/ 	.short	(.L_905 - .L_904)
	.align		4
.L_904:
        /*148c*/ 	.word	index@(_Z25selective_scan_fwd_kernelI32Selective_Scan_fwd_kernel_traitsILi64ELi16ELi1ELb1ELb1ELb1ELb1ELb0EfffEEv13SSMParamsBase)
        /*1490*/ 	.word	0x00000010


	//----- nvinfo : EIATTR_MIN_STACK_SIZE
	.align		4
.L_905:
        /*1494*/ 	.byte	0x04, 0x12
        /*1496*/ 	.short	(.L_907 - .L_906)
	.align		4
.L_906:
        /*1498*/ 	.word	index@(_Z25selective_scan_fwd_kernelI32Selective_Scan_fwd_kernel_traitsILi64ELi16ELi1ELb1ELb1ELb1ELb1ELb1EfffEEv13SSMParamsBase)
        /*149c*/ 	.word	0x00000000


	//----- nvinfo : EIATTR_MIN_STACK_SIZE
	.align		4
.L_907:
        /*14a0*/ 	.byte	0x04, 0x12
        /*14a2*/ 	.short	(.L_909 - .L_908)
	.align		4
.L_908:
        /*14a4*/ 	.word	index@(_Z25selective_scan_fwd_kernelI32Selective_Scan_fwd_kernel_traitsILi128ELi16ELi1ELb0ELb1ELb1ELb0ELb0EN3c104HalfEffEEv13SSMParamsBase)
        /*14a8*/ 	.word	0x00000008


	//----- nvinfo : EIATTR_MIN_STACK_SIZE
	.align		4
.L_909:
        /*14ac*/ 	.byte	0x04, 0x12
        /*14ae*/ 	.short	(.L_911 - .L_910)
	.align		4
.L_910:
        /*14b0*/ 	.word	index@(_Z25selective_scan_fwd_kernelI32Selective_Scan_fwd_kernel_traitsILi128ELi16ELi1ELb0ELb1ELb1ELb0ELb1EN3c104HalfEffEEv13SSMParamsBase)
        /*14b4*/ 	.word	0x00000010


	//----- nvinfo : EIATTR_MIN_STACK_SIZE
	.align		4
.L_911:
        /*14b8*/ 	.byte	0x04, 0x12
        /*14ba*/ 	.short	(.L_913 - .L_912)
	.align		4
.L_912:
        /*14bc*/ 	.word	index@(_Z25selective_scan_fwd_kernelI32Selective_Scan_fwd_kernel_traitsILi128ELi16ELi1ELb0ELb1ELb1ELb1ELb0EN3c104HalfEffEEv13SSMParamsBase)
        /*14c0*/ 	.word	0x00000010


	//----- nvinfo : EIATTR_MIN_STACK_SIZE
	.align		4
.L_913:
        /*14c4*/ 	.byte	0x04, 0x12
        /*14c6*/ 	.short	(.L_915 - .L_914)
	.align		4
.L_914:
        /*14c8*/ 	.word	index@(_Z25selective_scan_fwd_kernelI32Selective_Scan_fwd_kernel_traitsILi128ELi16ELi1ELb0ELb1ELb1ELb1ELb1EN3c104HalfEffEEv13SSMParamsBase)
        /*14cc*/ 	.word	0x00000018


	//----- nvinfo : EIATTR_MIN_STACK_SIZE
	.align		4
.L_915:
        /*14d0*/ 	.byte	0x04, 0x12
        /*14d2*/ 	.short	(.L_917 - .L_916)
	.align		4
.L_916:
        /*14d4*/ 	.word	index@(_Z25selective_scan_fwd_kernelI32Selective_Scan_fwd_kernel_traitsILi128ELi16ELi1ELb1ELb1ELb1ELb0ELb0EN3c104HalfEffEEv13SSMParamsBase)
        /*14d8*/ 	.word	0x00000008


	//----- nvinfo : EIATTR_MIN_STACK_SIZE
	.align		4
.L_917:
        /*14dc*/ 	.byte	0x04, 0x12
        /*14de*/ 	.short	(.L_919 - .L_918)
	.align		4
.L_918:
        /*14e0*/ 	.word	index@(_Z25selective_scan_fwd_kernelI32Selective_Scan_fwd_kernel_traitsILi128ELi16ELi1ELb1ELb1ELb1ELb0ELb1EN3c104HalfEffEEv13SSMParamsBase)
        /*14e4*/ 	.word	0x00000010


	//----- nvinfo : EIATTR_MIN_STACK_SIZE
	.align		4
.L_919:
        /*14e8*/ 	.byte	0x04, 0x12
        /*14ea*/ 	.short	(.L_921 - .L_920)
	.align		4
.L_920:
        /*14ec*/ 	.word	index@(_Z25selective_scan_fwd_kernelI32Selective_Scan_fwd_kernel_traitsILi128ELi16ELi1ELb1ELb1ELb1ELb1ELb0EN3c104HalfEffEEv13SSMParamsBase)
        /*14f0*/ 	.word	0x00000008


	//----- nvinfo : EIATTR_MIN_STACK_SIZE
	.align		4
.L_921:
        /*14f4*/ 	.byte	0x04, 0x12
        /*14f6*/ 	.short	(.L_923 - .L_922)
	.align		4
.L_922:
        /*14f8*/ 	.word	index@(_Z25selective_scan_fwd_kernelI32Selective_Scan_fwd_kernel_traitsILi128ELi16ELi1ELb1ELb1ELb1ELb1ELb1EN3c104HalfEffEEv13SSMParamsBase)
        /*14fc*/ 	.word	0x00000018


	//----- nvinfo : EIATTR_MIN_STACK_SIZE
	.align		4
.L_923:
        /*1500*/ 	.byte	0x04, 0x12
        /*1502*/ 	.short	(.L_925 - .L_924)
	.align		4
.L_924:
        /*1504*/ 	.word	index@(_Z25selective_scan_fwd_kernelI32Selective_Scan_fwd_kernel_traitsILi32ELi16ELi1ELb0ELb1ELb1ELb0ELb0EN3c104HalfEffEEv13SSMParamsBase)
        /*1508*/ 	.word	0x00000000


	//----- nvinfo : EIATTR_MIN_STACK_SIZE
	.align		4
.L_925:
        /*150c*/ 	.byte	0x04, 0x12
        /*150e*/ 	.short	(.L_927 - .L_926)
	.align		4
.L_926:
        /*1510*/ 	.word	index@(_Z25selective_scan_fwd_kernelI32Selective_Scan_fwd_kernel_traitsILi32ELi16ELi1ELb0ELb1ELb1ELb0ELb1EN3c104HalfEffEEv13SSMParamsBase)
        /*1514*/ 	.word	0x00000000


	//----- nvinfo : EIATTR_MIN_STACK_SIZE
	.align		4
.L_927:
        /*1518*/ 	.byte	0x04, 0x12
        /*151a*/ 	.short	(.L_929 - .L_928)
	.align		4
.L_928:
        /*151c*/ 	.word	index@(_Z25selective_scan_fwd_kernelI32Selective_Scan_fwd_kernel_traitsILi32ELi16ELi1ELb0ELb1ELb1ELb1ELb0EN3c104HalfEffEEv13SSMParamsBase)
        /*1520*/ 	.word	0x00000000


	//----- nvinfo : EIATTR_MIN_STACK_SIZE
	.align		4
.L_929:
        /*1524*/ 	.byte	0x04, 0x12
        /*1526*/ 	.short	(.L_931 - .L_930)
	.align		4
.L_930:
        /*1528*/ 	.word	index@(_Z25selective_scan_fwd_kernelI32Selective_Scan_fwd_kernel_traitsILi32ELi16ELi1ELb0ELb1ELb1ELb1ELb1EN3c104HalfEffEEv13SSMParamsBase)
        /*152c*/ 	.word	0x00000000


	//----- nvinfo : EIATTR_MIN_STACK_SIZE
	.align		4
.L_931:
        /*1530*/ 	.byte	0x04, 0x12
        /*1532*/ 	.short	(.L_933 - .L_932)
	.align		4
.L_932:
        /*1534*/ 	.word	index@(_Z25selective_scan_fwd_kernelI32Selective_Scan_fwd_kernel_traitsILi32ELi16ELi1ELb1ELb1ELb1ELb0ELb0EN3c104HalfEffEEv13SSMParamsBase)
        /*1538*/ 	.word	0x00000000


	//----- nvinfo : EIATTR_MIN_STACK_SIZE
	.align		4
.L_933:
        /*153c*/ 	.byte	0x04, 0x12
        /*153e*/ 	.short	(.L_935 - .L_934)
	.align		4
.L_934:
        /*1540*/ 	.word	index@(_Z25selective_scan_fwd_kernelI32Selective_Scan_fwd_kernel_traitsILi32ELi16ELi1ELb1ELb1ELb1ELb0ELb1EN3c104HalfEffEEv13SSMParamsBase)
        /*1544*/ 	.word	0x00000000


	//----- nvinfo : EIATTR_MIN_STACK_SIZE
	.align		4
.L_935:
        /*1548*/ 	.byte	0x04, 0x12
        /*154a*/ 	.short	(.L_937 - .L_936)
	.align		4
.L_936:
        /*154c*/ 	.word	index@(_Z25selective_scan_fwd_kernelI32Selective_Scan_fwd_kernel_traitsILi32ELi16ELi1ELb1ELb1ELb1ELb1ELb0EN3c104HalfEffEEv13SSMParamsBase)
        /*1550*/ 	.word	0x00000000


	//----- nvinfo : EIATTR_MIN_STACK_SIZE
	.align		4
.L_937:
        /*1554*/ 	.byte	0x04, 0x12
        /*1556*/ 	.short	(.L_939 - .L_938)
	.align		4
.L_938:
        /*1558*/ 	.word	index@(_Z25selective_scan_fwd_kernelI32Selective_Scan_fwd_kernel_traitsILi32ELi16ELi1ELb1ELb1ELb1ELb1ELb1EN3c104HalfEffEEv13SSMParamsBase)
        /*155c*/ 	.word	0x00000000


	//----- nvinfo : EIATTR_MIN_STACK_SIZE
	.align		4
.L_939:
        /*1560*/ 	.byte	0x04, 0x12
        /*1562*/ 	.short	(.L_941 - .L_940)
	.align		4
.L_940:
        /*1564*/ 	.word	index@(_Z25selective_scan_fwd_kernelI32Selective_Scan_fwd_kernel_traitsILi32ELi8ELi1ELb0ELb1ELb1ELb0ELb0EN3c104HalfEffEEv13SSMParamsBase)
        /*1568*/ 	.word	0x00000000


	//----- nvinfo : EIATTR_MIN_STACK_SIZE
	.align		4
.L_941:
        /*156c*/ 	.byte	0x04, 0x12
        /*156e*/ 	.short	(.L_943 - .L_942)
	.align		4
.L_942:
        /*1570*/ 	.word	index@(_Z25selective_scan_fwd_kernelI32Selective_Scan_fwd_kernel_traitsILi32ELi8ELi1ELb0ELb1ELb1ELb0ELb1EN3c104HalfEffEEv13SSMParamsBase)
        /*1574*/ 	.word	0x00000000


	//----- nvinfo : EIATTR_MIN_STACK_SIZE
	.align		4
.L_943:
        /*1578*/ 	.byte	0x04, 0x12
        /*157a*/ 	.short	(.L_945 - .L_944)
	.align		4
.L_944:
        /*157c*/ 	.word	index@(_Z25selective_scan_fwd_kernelI32Selective_Scan_fwd_kernel_traitsILi32ELi8ELi1ELb0ELb1ELb1ELb1ELb0EN3c104HalfEffEEv13SSMParamsBase)
        /*1580*/ 	.word	0x00000000


	//----- nvinfo : EIATTR_MIN_STACK_SIZE
	.align		4
.L_945:
        /*1584*/ 	.byte	0x04, 0x12
        /*1586*/ 	.short	(.L_947 - .L_946)
	.align		4
.L_946:
        /*1588*/ 	.word	index@(_Z25selective_scan_fwd_kernelI32Selective_Scan_fwd_kernel_traitsILi32ELi8ELi1ELb0ELb1ELb1ELb1ELb1EN3c104HalfEffEEv13SSMParamsBase)
        /*158c*/ 	.word	0x00000000


	//----- nvinfo : EIATTR_MIN_STACK_SIZE
	.align		4
.L_947:
        /*1590*/ 	.byte	0x04, 0x12
        /*1592*/ 	.short	(.L_949 - .L_948)
	.align		4
.L_948:
        /*1594*/ 	.word	index@(_Z25selective_scan_fwd_kernelI32Selective_Scan_fwd_kernel_traitsILi32ELi8ELi1ELb1ELb1ELb1ELb0ELb0EN3c104HalfEffEEv13SSMParamsBase)
        /*1598*/ 	.word	0x00000000


	//----- nvinfo : EIATTR_MIN_STACK_SIZE
	.align		4
.L_949:
        /*159c*/ 	.byte	0x04, 0x12
        /*159e*/ 	.short	(.L_951 - .L_950)
	.align		4
.L_950:
        /*15a0*/ 	.word	index@(_Z25selective_scan_fwd_kernelI32Selective_Scan_fwd_kernel_traitsILi32ELi8ELi1ELb1ELb1ELb1ELb0ELb1EN3c104HalfEffEEv13SSMParamsBase)
        /*15a4*/ 	.word	0x00000000


	//----- nvinfo : EIATTR_MIN_STACK_SIZE
	.align		4
.L_951:
        /*15a8*/ 	.byte	0x04, 0x12
        /*15aa*/ 	.short	(.L_953 - .L_952)
	.align		4
.L_952:
        /*15ac*/ 	.word	index@(_Z25selective_scan_fwd_kernelI32Selective_Scan_fwd_kernel_traitsILi32ELi8ELi1ELb1ELb1ELb1ELb1ELb0EN3c104HalfEffEEv13SSMParamsBase)
        /*15b0*/ 	.word	0x00000000


	//----- nvinfo : EIATTR_MIN_STACK_SIZE
	.align		4
.L_953:
        /*15b4*/ 	.byte	0x04, 0x12
        /*15b6*/ 	.short	(.L_955 - .L_954)
	.align		4
.L_954:
        /*15b8*/ 	.word	index@(_Z25selective_scan_fwd_kernelI32Selective_Scan_fwd_kernel_traitsILi32ELi8ELi1ELb1ELb1ELb1ELb1ELb1EN3c104HalfEffEEv13SSMParamsBase)
        /*15bc*/ 	.word	0x00000000


	//----- nvinfo : EIATTR_MIN_STACK_SIZE
	.align		4
.L_955:
        /*15c0*/ 	.byte	0x04, 0x12
        /*15c2*/ 	.short	(.L_957 - .L_956)
	.align		4
.L_956:
        /*15c4*/ 	.word	index@(_Z25selective_scan_fwd_kernelI32Selective_Scan_fwd_kernel_traitsILi32ELi4ELi1ELb0ELb1ELb1ELb0ELb0EN3c104HalfEffEEv13SSMParamsBase)
        /*15c8*/ 	.word	0x00000000


	//----- nvinfo : EIATTR_MIN_STACK_SIZE
	.align		4
.L_957:
        /*15cc*/ 	.byte	0x04, 0x12
        /*15ce*/ 	.short	(.L_959 - .L_958)
	.align		4
.L_958:
        /*15d0*/ 	.word	index@(_Z25selective_scan_fwd_kernelI32Selective_Scan_fwd_kernel_traitsILi32ELi4ELi1ELb0ELb1ELb1ELb0ELb1EN3c104HalfEffEEv13SSMParamsBase)
        /*15d4*/ 	.word	0x00000000


	//----- nvinfo : EIATTR_MIN_STACK_SIZE
	.align		4
.L_959:
        /*15d8*/ 	.byte	0x04, 0x12
        /*15da*/ 	.short	(.L_961 - .L_960)
	.align		4
.L_960:
        /*15dc*/ 	.word	index@(_Z25selective_scan_fwd_kernelI32Selective_Scan_fwd_kernel_traitsILi32ELi4ELi1ELb0ELb1ELb1ELb1ELb0EN3c104HalfEffEEv13SSMParamsBase)
        /*15e0*/ 	.word	0x00000000


	//----- nvinfo : EIATTR_MIN_STACK_SIZE
	.align		4
.L_961:
        /*15e4*/ 	.byte	0x04, 0x12
        /*15e6*/ 	.short	(.L_963 - .L_962)
	.align		4
.L_962:
        /*15e8*/ 	.word	index@(_Z25selective_scan_fwd_kernelI32Selective_Scan_fwd_kernel_traitsILi32ELi4ELi1ELb0ELb1ELb1ELb1ELb1EN3c104HalfEffEEv13SSMParamsBase)
        /*15ec*/ 	.word	0x00000000


	//----- nvinfo : EIATTR_MIN_STACK_SIZE
	.align		4
.L_963:
        /*15f0*/ 	.byte	0x04, 0x12
        /*15f2*/ 	.short	(.L_965 - .L_964)
	.align		4
.L_964:
        /*15f4*/ 	.word	index@(_Z25selective_scan_fwd_kernelI32Selective_Scan_fwd_kernel_traitsILi32ELi4ELi1ELb1ELb1ELb1ELb0ELb0EN3c104HalfEffEEv13SSMParamsBase)
        /*15f8*/ 	.word	0x00000000


	//----- nvinfo : EIATTR_MIN_STACK_SIZE
	.align		4
.L_965:
        /*15fc*/ 	.byte	0x04, 0x12
        /*15fe*/ 	.short	(.L_967 - .L_966)
	.align		4
.L_966:
        /*1600*/ 	.word	index@(_Z25selective_scan_fwd_kernelI32Selective_Scan_fwd_kernel_traitsILi32ELi4ELi1ELb1ELb1ELb1ELb0ELb1EN3c104HalfEffEEv13SSMParamsBase)
        /*1604*/ 	.word	0x00000000


	//----- nvinfo : EIATTR_MIN_STACK_SIZE
	.align		4
.L_967:
        /*1608*/ 	.byte	0x04, 0x12
        /*160a*/ 	.short	(.L_969 - .L_968)
	.align		4
.L_968:
        /*160c*/ 	.word	index@(_Z25selective_scan_fwd_kernelI32Selective_Scan_fwd_kernel_traitsILi32ELi4ELi1ELb1ELb1ELb1ELb1ELb0EN3c104HalfEffEEv13SSMParamsBase)
        /*1610*/ 	.word	0x00000000


	//----- nvinfo : EIATTR_MIN_STACK_SIZE
	.align		4
.L_969:
        /*1614*/ 	.byte	0x04, 0x12
        /*1616*/ 	.short	(.L_971 - .L_970)
	.align		4
.L_970:
        /*1618*/ 	.word	index@(_Z25selective_scan_fwd_kernelI32Selective_Scan_fwd_kernel_traitsILi32ELi4ELi1ELb1ELb1ELb1ELb1ELb1EN3c104HalfEffEEv13SSMParamsBase)
        /*161c*/ 	.word	0x00000000


	//----- nvinfo : EIATTR_MIN_STACK_SIZE
	.align		4
.L_971:
        /*1620*/ 	.byte	0x04, 0x12
        /*1622*/ 	.short	(.L_973 - .L_972)
	.align		4
.L_972:
        /*1624*/ 	.word	index@(_Z25selective_scan_fwd_kernelI32Selective_Scan_fwd_kernel_traitsILi64ELi16ELi1ELb0ELb1ELb1ELb0ELb0EN3c104HalfEffEEv13SSMParamsBase)
        /*1628*/ 	.word	0x00000000


	//----- nvinfo : EIATTR_MIN_STACK_SIZE
	.align		4
.L_973:
        /*162c*/ 	.byte	0x04, 0x12
        /*162e*/ 	.short	(.L_975 - .L_974)
	.align		4
.L_974:
        /*1630*/ 	.word	index@(_Z25selective_scan_fwd_kernelI32Selective_Scan_fwd_kernel_traitsILi64ELi16ELi1ELb0ELb1ELb1ELb0ELb1EN3c104HalfEffEEv13SSMParamsBase)
        /*1634*/ 	.word	0x00000000


	//----- nvinfo : EIATTR_MIN_STACK_SIZE
	.align		4
.L_975:
        /*1638*/ 	.byte	0x04, 0x12
        /*163a*/ 	.short	(.L_977 - .L_976)
	.align		4
.L_976:
        /*163c*/ 	.word	index@(_Z25selective_scan_fwd_kernelI32Selective_Scan_fwd_kernel_traitsILi64ELi16ELi1ELb0ELb1ELb1ELb1ELb0EN3c104HalfEffEEv13SSMParamsBase)
        /*1640*/ 	.word	0x00000000


	//----- nvinfo : EIATTR_MIN_STACK_SIZE
	.align		4
.L_977:
        /*1644*/ 	.byte	0x04, 0x12
        /*1646*/ 	.short	(.L_979 - .L_978)
	.align		4
.L_978:
        /*1648*/ 	.word	index@(_Z25selective_scan_fwd_kernelI32Selective_Scan_fwd_kernel_traitsILi64ELi16ELi1ELb0ELb1ELb1ELb1ELb1EN3c104HalfEffEEv13SSMParamsBase)
        /*164c*/ 	.word	0x00000000


	//----- nvinfo : EIATTR_MIN_STACK_SIZE
	.align		4
.L_979:
        /*1650*/ 	.byte	0x04, 0x12
        /*1652*/ 	.short	(.L_981 - .L_980)
	.align		4
.L_980:
        /*1654*/ 	.word	index@(_Z25selective_scan_fwd_kernelI32Selective_Scan_fwd_kernel_traitsILi64ELi16ELi1ELb1ELb1ELb1ELb0ELb0EN3c104HalfEffEEv13SSMParamsBase)
        /*1658*/ 	.word	0x00000000


	//----- nvinfo : EIATTR_MIN_STACK_SIZE
	.align		4
.L_981:
        /*165c*/ 	.byte	0x04, 0x12
        /*165e*/ 	.short	(.L_983 - .L_982)
	.align		4
.L_982:
        /*1660*/ 	.word	index@(_Z25selective_scan_fwd_kernelI32Selective_Scan_fwd_kernel_traitsILi64ELi16ELi1ELb1ELb1ELb1ELb0ELb1EN3c104HalfEffEEv13SSMParamsBase)
        /*1664*/ 	.word	0x00000000


	//----- nvinfo : EIATTR_MIN_STACK_SIZE
	.align		4
.L_983:
        /*1668*/ 	.byte	0x04, 0x12
        /*166a*/ 	.short	(.L_985 - .L_984)
	.align		4
.L_984:
        /*166c*/ 	.word	index@(_Z25selective_scan_fwd_kernelI32Selective_Scan_fwd_kernel_traitsILi64ELi16ELi1ELb1ELb1ELb1ELb1ELb0EN3c104HalfEffEEv13SSMParamsBase)
        /*1670*/ 	.word	0x00000000


	//----- nvinfo : EIATTR_MIN_STACK_SIZE
	.align		4
.L_985:
        /*1674*/ 	.byte	0x04, 0x12
        /*1676*/ 	.short	(.L_987 - .L_986)
	.align		4
.L_986:
        /*1678*/ 	.word	index@(_Z25selective_scan_fwd_kernelI32Selective_Scan_fwd_kernel_traitsILi64ELi16ELi1ELb1ELb1ELb1ELb1ELb1EN3c104HalfEffEEv13SSMParamsBase)
        /*167c*/ 	.word	0x00000000


	//----- nvinfo : EIATTR_MIN_STACK_SIZE
	.align		4
.L_987:
        /*1680*/ 	.byte	0x04, 0x12
        /*1682*/ 	.short	(.L_989 - .L_988)
	.align		4
.L_988:
        /*1684*/ 	.word	index@(_Z25selective_scan_fwd_kernelI32Selective_Scan_fwd_kernel_traitsILi128ELi16ELi1ELb0ELb1ELb1ELb0ELb0EN3c104HalfEfS2_EEv13SSMParamsBase)
        /*1688*/ 	.word	0x00000008


	//----- nvinfo : EIATTR_MIN_STACK_SIZE
	.align		4
.L_989:
        /*168c*/ 	.byte	0x04, 0x12
        /*168e*/ 	.short	(.L_991 - .L_990)
	.align		4
.L_990:
        /*1690*/ 	.word	index@(_Z25selective_scan_fwd_kernelI32Selective_Scan_fwd_kernel_traitsILi128ELi16ELi1ELb0ELb1ELb1ELb0ELb1EN3c104HalfEfS2_EEv13SSMParamsBase)
        /*1694*/ 	.word	0x00000010


	//----- nvinfo : EIATTR_MIN_STACK_SIZE
	.align		4
.L_991:
        /*1698*/ 	.byte	0x04, 0x12
        /*169a*/ 	.short	(.L_993 - .L_992)
	.align		4
.L_992:
        /*169c*/ 	.word	index@(_Z25selective_scan_fwd_kernelI32Selective_Scan_fwd_kernel_traitsILi128ELi16ELi1ELb0ELb1ELb1ELb1ELb0EN3c104HalfEfS2_EEv13SSMParamsBase)
        /*16a0*/ 	.word	0x00000010


	//----- nvinfo : EIATTR_MIN_STACK_SIZE
	.align		4
.L_993:
        /*16a4*/ 	.byte	0x04, 0x12
        /*16a6*/ 	.short	(.L_995 - .L_994)
	.align		4
.L_994:
        /*16a8*/ 	.word	index@(_Z25selective_scan_fwd_kernelI32Selective_Scan_fwd_kernel_traitsILi128ELi16ELi1ELb0ELb1ELb1ELb1ELb1EN3c104HalfEfS2_EEv13SSMParamsBase)
        /*16ac*/ 	.word	0x00000018


	//----- nvinfo : EIATTR_MIN_STACK_SIZE
	.align		4
.L_995:
        /*16b0*/ 	.byte	0x04, 0x12
        /*16b2*/ 	.short	(.L_997 - .L_996)
	.align		4
.L_996:
        /*16b4*/ 	.word	index@(_Z25selective_scan_fwd_kernelI32Selective_Scan_fwd_kernel_traitsILi128ELi16ELi1ELb1ELb1ELb1ELb0ELb0EN3c104HalfEfS2_EEv13SSMParamsBase)
        /*16b8*/ 	.word	0x00000008


	//----- nvinfo : EIATTR_MIN_STACK_SIZE
	.align		4
.L_997:
        /*16bc*/ 	.byte	0x04, 0x12
        /*16be*/ 	.short	(.L_999 - .L_998)
	.align		4
.L_998:
        /*16c0*/ 	.word	index@(_Z25selective_scan_fwd_kernelI32Selective_Scan_fwd_kernel_traitsILi128ELi16ELi1ELb1ELb1ELb1ELb0ELb1EN3c104HalfEfS2_EEv13SSMParamsBase)
        /*16c4*/ 	.word	0x00000010


	//----- nvinfo : EIATTR_MIN_STACK_SIZE
	.align		4
.L_999:
        /*16c8*/ 	.byte	0x04, 0x12
        /*16ca*/ 	.short	(.L_1001 - .L_1000)
	.align		4
.L_1000:
        /*16cc*/ 	.word	index@(_Z25selective_scan_fwd_kernelI32Selective_Scan_fwd_kernel_traitsILi128ELi16ELi1ELb1ELb1ELb1ELb1ELb0EN3c104HalfEfS2_EEv13SSMParamsBase)
        /*16d0*/ 	.word	0x00000008


	//----- nvinfo : EIATTR_MIN_STACK_SIZE
	.align		4
.L_1001:
        /*16d4*/ 	.byte	0x04, 0x12
        /*16d6*/ 	.short	(.L_1003 - .L_1002)
	.align		4
.L_1002:
        /*16d8*/ 	.word	index@(_Z25selective_scan_fwd_kernelI32Selective_Scan_fwd_kernel_traitsILi128ELi16ELi1ELb1ELb1ELb1ELb1ELb1EN3c104HalfEfS2_EEv13SSMParamsBase)
        /*16dc*/ 	.word	0x00000018


	//----- nvinfo : EIATTR_MIN_STACK_SIZE
	.align		4
.L_1003:
        /*16e0*/ 	.byte	0x04, 0x12
        /*16e2*/ 	.short	(.L_1005 - .L_1004)
	.align		4
.L_1004:
        /*16e4*/ 	.word	index@(_Z25selective_scan_fwd_kernelI32Selective_Scan_fwd_kernel_traitsILi32ELi16ELi1ELb0ELb1ELb1ELb0ELb0EN3c104HalfEfS2_EEv13SSMParamsBase)
        /*16e8*/ 	.word	0x00000000


	//----- nvinfo : EIATTR_MIN_STACK_SIZE
	.align		4
.L_1005:
        /*16ec*/ 	.byte	0x04, 0x12
        /*16ee*/ 	.short	(.L_1007 - .L_1006)
	.align		4
.L_1006:
        /*16f0*/ 	.word	index@(_Z25selective_scan_fwd_kernelI32Selective_Scan_fwd_kernel_traitsILi32ELi16ELi1ELb0ELb1ELb1ELb0ELb1EN3c104HalfEfS2_EEv13SSMParamsBase)
        /*16f4*/ 	.word	0x00000000


	//----- nvinfo : EIATTR_MIN_STACK_SIZE
	.align		4
.L_1007:
        /*16f8*/ 	.byte	0x04, 0x12
        /*16fa*/ 	.short	(.L_1009 - .L_1008)
	.align		4
.L_1008:
        /*16fc*/ 	.word	index@(_Z25selective_scan_fwd_kernelI32Selective_Scan_fwd_kernel_traitsILi32ELi16ELi1ELb0ELb1ELb1ELb1ELb0EN3c104HalfEfS2_EEv13SSMParamsBase)
        /*1700*/ 	.word	0x00000000


	//----- nvinfo : EIATTR_MIN_STACK_SIZE
	.align		4
.L_1009:
        /*1704*/ 	.byte	0x04, 0x12
        /*1706*/ 	.short	(.L_1011 - .L_1010)
	.align		4
.L_1010:
        /*1708*/ 	.word	index@(_Z25selective_scan_fwd_kernelI32Selective_Scan_fwd_kernel_traitsILi32ELi16ELi1ELb0ELb1ELb1ELb1ELb1EN3c104HalfEfS2_EEv13SSMParamsBase)
        /*170c*/ 	.word	0x00000000


	//----- nvinfo : EIATTR_MIN_STACK_SIZE
	.align		4
.L_1011:
        /*1710*/ 	.byte	0x04, 0x12
        /*1712*/ 	.short	(.L_1013 - .L_1012)
	.align		4
.L_1012:
        /*1714*/ 	.word	index@(_Z25selective_scan_fwd_kernelI32Selective_Scan_fwd_kernel_traitsILi32ELi16ELi1ELb1ELb1ELb1ELb0ELb0EN3c104HalfEfS2_EEv13SSMParamsBase)
        /*1718*/ 	.word	0x00000000


	//----- nvinfo : EIATTR_MIN_STACK_SIZE
	.align		4
.L_1013:
        /*171c*/ 	.byte	0x04, 0x12
        /*171e*/ 	.short	(.L_1015 - .L_1014)
	.align		4
.L_1014:
        /*1720*/ 	.word	index@(_Z25selective_scan_fwd_kernelI32Selective_Scan_fwd_kernel_traitsILi32ELi16ELi1ELb1ELb1ELb1ELb0ELb1EN3c104HalfEfS2_EEv13SSMParamsBase)
        /*1724*/ 	.word	0x00000000


	//----- nvinfo : EIATTR_MIN_STACK_SIZE
	.align		4
.L_1015:
        /*1728*/ 	.byte	0x04, 0x12
        /*172a*/ 	.short	(.L_1017 - .L_1016)
	.align		4
.L_1016:
        /*172c*/ 	.word	index@(_Z25selective_scan_fwd_kernelI32Selective_Scan_fwd_kernel_traitsILi32ELi16ELi1ELb1ELb1ELb1ELb1ELb0EN3c104HalfEfS2_EEv13SSMParamsBase)
        /*1730*/ 	.word	0x00000000


	//----- nvinfo : EIATTR_MIN_STACK_SIZE
	.align		4
.L_1017:
        /*1734*/ 	.byte	0x04, 0x12
        /*1736*/ 	.short	(.L_1019 - .L_1018)
	.align		4
.L_1018:
        /*1738*/ 	.word	index@(_Z25selective_scan_fwd_kernelI32Selective_Scan_fwd_kernel_traitsILi32ELi16ELi1ELb1ELb1ELb1ELb1ELb1EN3c104HalfEfS2_EEv13SSMParamsBase)
        /*173c*/ 	.word	0x00000000


	//----- nvinfo : EIATTR_MIN_STACK_SIZE
	.align		4
.L_1019:
        /*1740*/ 	.byte	0x04, 0x12
        /*1742*/ 	.short	(.L_1021 - .L_1020)
	.align		4
.L_1020:
        /*1744*/ 	.word	index@(_Z25selective_scan_fwd_kernelI32Selective_Scan_fwd_kernel_traitsILi32ELi8ELi1ELb0ELb1ELb1ELb0ELb0EN3c104HalfEfS2_EEv13SSMParamsBase)
        /*1748*/ 	.word	0x00000000


	//----- nvinfo : EIATTR_MIN_STACK_SIZE
	.align		4
.L_1021:
        /*174c*/ 	.byte	0x04, 0x12
        /*174e*/ 	.short	(.L_1023 - .L_1022)
	.align		4
.L_1022:
        /*1750*/ 	.word	index@(_Z25selective_scan_fwd_kernelI32Selective_Scan_fwd_kernel_traitsILi32ELi8ELi1ELb0ELb1ELb1ELb0ELb1EN3c104HalfEfS2_EEv13SSMParamsBase)
        /*1754*/ 	.word	0x00000000


	//----- nvinfo : EIATTR_MIN_STACK_SIZE
	.align		4
.L_1023:
        /*1758*/ 	.byte	0x04, 0x12
        /*175a*/ 	.short	(.L_1025 - .L_1024)
	.align		4
.L_1024:
        /*175c*/ 	.word	index@(_Z25selective_scan_fwd_kernelI32Selective_Scan_fwd_kernel_traitsILi32ELi8ELi1ELb0ELb1ELb1ELb1ELb0EN3c104HalfEfS2_EEv13SSMParamsBase)
        /*1760*/ 	.word	0x00000000


	//----- nvinfo : EIATTR_MIN_STACK_SIZE
	.align		4
.L_1025:
        /*1764*/ 	.byte	0x04, 0x12
        /*1766*/ 	.short	(.L_1027 - .L_1026)
	.align		4
.L_1026:
        /*1768*/ 	.word	index@(_Z25selective_scan_fwd_kernelI32Selective_Scan_fwd_kernel_traitsILi32ELi8ELi1ELb0ELb1ELb1ELb1ELb1EN3c104HalfEfS2_EEv13SSMParamsBase)
        /*176c*/ 	.word	0x00000000


	//----- nvinfo : EIATTR_MIN_STACK_SIZE
	.align		4
.L_1027:
        /*1770*/ 	.byte	0x04, 0x12
        /*1772*/ 	.short	(.L_1029 - .L_1028)
	.align		4
.L_1028:
        /*1774*/ 	.word	index@(_Z25selective_scan_fwd_kernelI32Selective_Scan_fwd_kernel_traitsILi32ELi8ELi1ELb1ELb1ELb1ELb0ELb0EN3c104HalfEfS2_EEv13SSMParamsBase)
        /*1778*/ 	.word	0x00000000


	//----- nvinfo : EIATTR_MIN_STACK_SIZE
	.align		4
.L_1029:
        /*177c*/ 	.byte	0x04, 0x12
        /*177e*/ 	.short	(.L_1031 - .L_1030)
	.align		4
.L_1030:
        /*1780*/ 	.word	index@(_Z25selective_scan_fwd_kernelI32Selective_Scan_fwd_kernel_traitsILi32ELi8ELi1ELb1ELb1ELb1ELb0ELb1EN3c104HalfEfS2_EEv13SSMParamsBase)
        /*1784*/ 	.word	0x00000000


	//----- nvinfo : EIATTR_MIN_STACK_SIZE
	.align		4
.L_1031:
        /*1788*/ 	.byte	0x04, 0x12
        /*178a*/ 	.short	(.L_1033 - .L_1032)
	.align		4
.L_1032:
        /*178c*/ 	.word	index@(_Z25selective_scan_fwd_kernelI32Selective_Scan_fwd_kernel_traitsILi32ELi8ELi1ELb1ELb1ELb1ELb1ELb0EN3c104HalfEfS2_EEv13SSMParamsBase)
        /*1790*/ 	.word	0x00000000


	//----- nvinfo : EIATTR_MIN_STACK_SIZE
	.align		4
.L_1033:
        /*1794*/ 	.byte	0x04, 0x12
        /*1796*/ 	.short	(.L_1035 - .L_1034)
	.align		4
.L_1034:
        /*1798*/ 	.word	index@(_Z25selective_scan_fwd_kernelI32Selective_Scan_fwd_kernel_traitsILi32ELi8ELi1ELb1ELb1ELb1ELb1ELb1EN3c104HalfEfS2_EEv13SSMParamsBase)
        /*179c*/ 	.word	0x00000000


	//----- nvinfo : EIATTR_MIN_STACK_SIZE
	.align		4
.L_1035:
        /*17a0*/ 	.byte	0x04, 0x12
        /*17a2*/ 	.short	(.L_1037 - .L_1036)
	.align		4
.L_1036:
        /*17a4*/ 	.word	index@(_Z25selective_scan_fwd_kernelI32Selective_Scan_fwd_kernel_traitsILi32ELi4ELi1ELb0ELb1ELb1ELb0ELb0EN3c104HalfEfS2_EEv13SSMParamsBase)
        /*17a8*/ 	.word	0x00000000


	//----- nvinfo : EIATTR_MIN_STACK_SIZE
	.align		4
.L_1037:
        /*17ac*/ 	.byte	0x04, 0x12
        /*17ae*/ 	.short	(.L_1039 - .L_1038)
	.align		4
.L_1038:
        /*17b0*/ 	.word	index@(_Z25selective_scan_fwd_kernelI32Selective_Scan_fwd_kernel_traitsILi32ELi4ELi1ELb0ELb1ELb1ELb0ELb1EN3c104HalfEfS2_EEv13SSMParamsBase)
        /*17b4*/ 	.word	0x00000000


	//----- nvinfo : EIATTR_MIN_STACK_SIZE
	.align		4
.L_1039:
        /*17b8*/ 	.byte	0x04, 0x12
        /*17ba*/ 	.short	(.L_1041 - .L_1040)
	.align		4
.L_1040:
        /*17bc*/ 	.word	index@(_Z25selective_scan_fwd_kernelI32Selective_Scan_fwd_kernel_traitsILi32ELi4ELi1ELb0ELb1ELb1ELb1ELb0EN3c104HalfEfS2_EEv13SSMParamsBase)
        /*17c0*/ 	.word	0x00000000


	//----- nvinfo : EIATTR_MIN_STACK_SIZE
	.align		4
.L_1041:
        /*17c4*/ 	.byte	0x04, 0x12
        /*17c6*/ 	.short	(.L_1043 - .L_1042)
	.align		4
.L_1042:
        /*17c8*/ 	.word	index@(_Z25selective_scan_fwd_kernelI32Selective_Scan_fwd_kernel_traitsILi32ELi4ELi1ELb0ELb1ELb1ELb1ELb1EN3c104HalfEfS2_EEv13SSMParamsBase)
        /*17cc*/ 	.word	0x00000000


	//----- nvinfo : EIATTR_MIN_STACK_SIZE
	.align		4
.L_1043:
        /*17d0*/ 	.byte	0x04, 0x12
        /*17d2*/ 	.short	(.L_1045 - .L_1044)
	.align		4
.L_1044:
        /*17d4*/ 	.word	index@(_Z25selective_scan_fwd_kernelI32Selective_Scan_fwd_kernel_traitsILi32ELi4ELi1ELb1ELb1ELb1ELb0ELb0EN3c104HalfEfS2_EEv13SSMParamsBase)
        /*17d8*/ 	.word	0x00000000


	//----- nvinfo : EIATTR_MIN_STACK_SIZE
	.align		4
.L_1045:
        /*17dc*/ 	.byte	0x04, 0x12
        /*17de*/ 	.short	(.L_1047 - .L_1046)
	.align		4
.L_1046:
        /*17e0*/ 	.word	index@(_Z25selective_scan_fwd_kernelI32Selective_Scan_fwd_kernel_traitsILi32ELi4ELi1ELb1ELb1ELb1ELb0ELb1EN3c104HalfEfS2_EEv13SSMParamsBase)
        /*17e4*/ 	.word	0x00000000


	//----- nvinfo : EIATTR_MIN_STACK_SIZE
	.align		4
.L_1047:
        /*17e8*/ 	.byte	0x04, 0x12
        /*17ea*/ 	.short	(.L_1049 - .L_1048)
	.align		4
.L_1048:
        /*17ec*/ 	.word	index@(_Z25selective_scan_fwd_kernelI32Selective_Scan_fwd_kernel_traitsILi32ELi4ELi1ELb1ELb1ELb1ELb1ELb0EN3c104HalfEfS2_EEv13SSMParamsBase)
        /*17f0*/ 	.word	0x00000000


	//----- nvinfo : EIATTR_MIN_STACK_SIZE
	.align		4
.L_1049:
        /*17f4*/ 	.byte	0x04, 0x12
        /*17f6*/ 	.short	(.L_1051 - .L_1050)
	.align		4
.L_1050:
        /*17f8*/ 	.word	index@(_Z25selective_scan_fwd_kernelI32Selective_Scan_fwd_kernel_traitsILi32ELi4ELi1ELb1ELb1ELb1ELb1ELb1EN3c104HalfEfS2_EEv13SSMParamsBase)
        /*17fc*/ 	.word	0x00000000


	//----- nvinfo : EIATTR_MIN_STACK_SIZE
	.align		4
.L_1051:
        /*1800*/ 	.byte	0x04, 0x12
        /*1802*/ 	.short	(.L_1053 - .L_1052)
	.align		4
.L_1052:
        /*1804*/ 	.word	index@(_Z25selective_scan_fwd_kernelI32Selective_Scan_fwd_kernel_traitsILi64ELi16ELi1ELb0ELb1ELb1ELb0ELb0EN3c104HalfEfS2_EEv13SSMParamsBase)
        /*1808*/ 	.word	0x00000000


	//----- nvinfo : EIATTR_MIN_STACK_SIZE
	.align		4
.L_1053:
        /*180c*/ 	.byte	0x04, 0x12
        /*180e*/ 	.short	(.L_1055 - .L_1054)
	.align		4
.L_1054:
        /*1810*/ 	.word	index@(_Z25selective_scan_fwd_kernelI32Selective_Scan_fwd_kernel_traitsILi64ELi16ELi1ELb0ELb1ELb1ELb0ELb1EN3c104HalfEfS2_EEv13SSMParamsBase)
        /*1814*/ 	.word	0x00000000


	//----- nvinfo : EIATTR_MIN_STACK_SIZE
	.align		4
.L_1055:
        /*1818*/ 	.byte	0x04, 0x12
        /*181a*/ 	.short	(.L_1057 - .L_1056)
	.align		4
.L_1056:
        /*181c*/ 	.word	index@(_Z25selective_scan_fwd_kernelI32Selective_Scan_fwd_kernel_traitsILi64ELi16ELi1ELb0ELb1ELb1ELb1ELb0EN3c104HalfEfS2_EEv13SSMParamsBase)
        /*1820*/ 	.word	0x00000000


	//----- nvinfo : EIATTR_MIN_STACK_SIZE
	.align		4
.L_1057:
        /*1824*/ 	.byte	0x04, 0x12
        /*1826*/ 	.short	(.L_1059 - .L_1058)
	.align		4
.L_1058:
        /*1828*/ 	.word	index@(_Z25selective_scan_fwd_kernelI32Selective_Scan_fwd_kernel_traitsILi64ELi16ELi1ELb0ELb1ELb1ELb1ELb1EN3c104HalfEfS2_EEv13SSMParamsBase)
        /*182c*/ 	.word	0x00000000


	//----- nvinfo : EIATTR_MIN_STACK_SIZE
	.align		4
.L_1059:
        /*1830*/ 	.byte	0x04, 0x12
        /*1832*/ 	.short	(.L_1061 - .L_1060)
	.align		4
.L_1060:
        /*1834*/ 	.word	index@(_Z25selective_scan_fwd_kernelI32Selective_Scan_fwd_kernel_traitsILi64ELi16ELi1ELb1ELb1ELb1ELb0ELb0EN3c104HalfEfS2_EEv13SSMParamsBase)
        /*1838*/ 	.word	0x00000000


	//----- nvinfo : EIATTR_MIN_STACK_SIZE
	.align		4
.L_1061:
        /*183c*/ 	.byte	0x04, 0x12
        /*183e*/ 	.short	(.L_1063 - .L_1062)
	.align		4
.L_1062:
        /*1840*/ 	.word	index@(_Z25selective_scan_fwd_kernelI32Selective_Scan_fwd_kernel_traitsILi64ELi16ELi1ELb1ELb1ELb1ELb0ELb1EN3c104HalfEfS2_EEv13SSMParamsBase)
        /*1844*/ 	.word	0x00000000


	//----- nvinfo : EIATTR_MIN_STACK_SIZE
	.align		4
.L_1063:
        /*1848*/ 	.byte	0x04, 0x12
        /*184a*/ 	.short	(.L_1065 - .L_1064)
	.align		4
.L_1064:
        /*184c*/ 	.word	index@(_Z25selective_scan_fwd_kernelI32Selective_Scan_fwd_kernel_traitsILi64ELi16ELi1ELb1ELb1ELb1ELb1ELb0EN3c104HalfEfS2_EEv13SSMParamsBase)
        /*1850*/ 	.word	0x00000000


	//----- nvinfo : EIATTR_MIN_STACK_SIZE
	.align		4
.L_1065:
        /*1854*/ 	.byte	0x04, 0x12
        /*1856*/ 	.short	(.L_1067 - .L_1066)
	.align		4
.L_1066:
        /*1858*/ 	.word	index@(_Z25selective_scan_fwd_kernelI32Selective_Scan_fwd_kernel_traitsILi64ELi16ELi1ELb1ELb1ELb1ELb1ELb1EN3c104HalfEfS2_EEv13SSMParamsBase)
        /*185c*/ 	.word	0x00000000


	//----- nvinfo : EIATTR_MIN_STACK_SIZE
	.align		4
.L_1067:
        /*1860*/ 	.byte	0x04, 0x12
        /*1862*/ 	.short	(.L_1069 - .L_1068)
	.align		4
.L_1068:
        /*1864*/ 	.word	index@(_Z25selective_scan_fwd_kernelI32Selective_Scan_fwd_kernel_traitsILi128ELi16ELi1ELb0ELb1ELb1ELb0ELb0EN3c108BFloat16EffEEv13SSMParamsBase)
        /*1868*/ 	.word	0x00000008


	//----- nvinfo : EIATTR_MIN_STACK_SIZE
	.align		4
.L_1069:
        /*186c*/ 	.byte	0x04, 0x12
        /*186e*/ 	.short	(.L_1071 - .L_1070)
	.align		4
.L_1070:
        /*1870*/ 	.word	index@(_Z25selective_scan_fwd_kernelI32Selective_Scan_fwd_kernel_traitsILi128ELi16ELi1ELb0ELb1ELb1ELb0ELb1EN3c108BFloat16EffEEv13SSMParamsBase)
        /*1874*/ 	.word	0x00000010


	//----- nvinfo : EIATTR_MIN_STACK_SIZE
	.align		4
.L_1071:
        /*1878*/ 	.byte	0x04, 0x12
        /*187a*/ 	.short	(.L_1073 - .L_1072)
	.align		4
.L_1072:
        /*187c*/ 	.word	index@(_Z25selective_scan_fwd_kernelI32Selective_Scan_fwd_kernel_traitsILi128ELi16ELi1ELb0ELb1ELb1ELb1ELb0EN3c108BFloat16EffEEv13SSMParamsBase)
        /*1880*/ 	.word	0x00000010


	//----- nvinfo : EIATTR_MIN_STACK_SIZE
	.align		4
.L_1073:
        /*1884*/ 	.byte	0x04, 0x12
        /*1886*/ 	.short	(.L_1075 - .L_1074)
	.align		4
.L_1074:
        /*1888*/ 	.word	index@(_Z25selective_scan_fwd_kernelI32Selective_Scan_fwd_kernel_traitsILi128ELi16ELi1ELb0ELb1ELb1ELb1ELb1EN3c108BFloat16EffEEv13SSMParamsBase)
        /*188c*/ 	.word	0x00000018


	//----- nvinfo : EIATTR_MIN_STACK_SIZE
	.align		4
.L_1075:
        /*1890*/ 	.byte	0x04, 0x12
        /*1892*/ 	.short	(.L_1077 - .L_1076)
	.align		4
.L_1076:
        /*1894*/ 	.word	index@(_Z25selective_scan_fwd_kernelI32Selective_Scan_fwd_kernel_traitsILi128ELi16ELi1ELb1ELb1ELb1ELb0ELb0EN3c108BFloat16EffEEv13SSMParamsBase)
        /*1898*/ 	.word	0x00000008


	//----- nvinfo : EIATTR_MIN_STACK_SIZE
	.align		4
.L_1077:
        /*189c*/ 	.byte	0x04, 0x12
        /*189e*/ 	.short	(.L_1079 - .L_1078)
	.align		4
.L_1078:
        /*18a0*/ 	.word	index@(_Z25selective_scan_fwd_kernelI32Selective_Scan_fwd_kernel_traitsILi128ELi16ELi1ELb1ELb1ELb1ELb0ELb1EN3c108BFloat16EffEEv13SSMParamsBase)
        /*18a4*/ 	.word	0x00000010


	//----- nvinfo : EIATTR_MIN_STACK_SIZE
	.align		4
.L_1079:
        /*18a8*/ 	.byte	0x04, 0x12
        /*18aa*/ 	.short	(.L_1081 - .L_1080)
	.align		4
.L_1080:
        /*18ac*/ 	.word	index@(_Z25selective_scan_fwd_kernelI32Selective_Scan_fwd_kernel_traitsILi128ELi16ELi1ELb1ELb1ELb1ELb1ELb0EN3c108BFloat16EffEEv13SSMParamsBase)
        /*18b0*/ 	.word	0x00000008


	//----- nvinfo : EIATTR_MIN_STACK_SIZE
	.align		4
.L_1081:
        /*18b4*/ 	.byte	0x04, 0x12
        /*18b6*/ 	.short	(.L_1083 - .L_1082)
	.align		4
.L_1082:
        /*18b8*/ 	.word	index@(_Z25selective_scan_fwd_kernelI32Selective_Scan_fwd_kernel_traitsILi128ELi16ELi1ELb1ELb1ELb1ELb1ELb1EN3c108BFloat16EffEEv13SSMParamsBase)
        /*18bc*/ 	.word	0x00000018


	//----- nvinfo : EIATTR_MIN_STACK_SIZE
	.align		4
.L_1083:
        /*18c0*/ 	.byte	0x04, 0x12
        /*18c2*/ 	.short	(.L_1085 - .L_1084)
	.align		4
.L_1084:
        /*18c4*/ 	.word	index@(_Z25selective_scan_fwd_kernelI32Selective_Scan_fwd_kernel_traitsILi32ELi16ELi1ELb0ELb1ELb1ELb0ELb0EN3c108BFloat16EffEEv13SSMParamsBase)
        /*18c8*/ 	.word	0x00000000


	//----- nvinfo : EIATTR_MIN_STACK_SIZE
	.align		4
.L_1085:
        /*18cc*/ 	.byte	0x04, 0x12
        /*18ce*/ 	.short	(.L_1087 - .L_1086)
	.align		4
.L_1086:
        /*18d0*/ 	.word	index@(_Z25selective_scan_fwd_kernelI32Selective_Scan_fwd_kernel_traitsILi32ELi16ELi1ELb0ELb1ELb1ELb0ELb1EN3c108BFloat16EffEEv13SSMParamsBase)
        /*18d4*/ 	.word	0x00000000


	//----- nvinfo : EIATTR_MIN_STACK_SIZE
	.align		4
.L_1087:
        /*18d8*/ 	.byte	0x04, 0x12
        /*18da*/ 	.short	(.L_1089 - .L_1088)
	.align		4
.L_1088:
        /*18dc*/ 	.word	index@(_Z25selective_scan_fwd_kernelI32Selective_Scan_fwd_kernel_traitsILi32ELi16ELi1ELb0ELb1ELb1ELb1ELb0EN3c108BFloat16EffEEv13SSMParamsBase)
        /*18e0*/ 	.word	0x00000000


	//----- nvinfo : EIATTR_MIN_STACK_SIZE
	.align		4
.L_1089:
        /*18e4*/ 	.byte	0x04, 0x12
        /*18e6*/ 	.short	(.L_1091 - .L_1090)
	.align		4
.L_1090:
        /*18e8*/ 	.word	index@(_Z25selective_scan_fwd_kernelI32Selective_Scan_fwd_kernel_traitsILi32ELi16ELi1ELb0ELb1ELb1ELb1ELb1EN3c108BFloat16EffEEv13SSMParamsBase)
        /*18ec*/ 	.word	0x00000000


	//----- nvinfo : EIATTR_MIN_STACK_SIZE
	.align		4
.L_1091:
        /*18f0*/ 	.byte	0x04, 0x12
        /*18f2*/ 	.short	(.L_1093 - .L_1092)
	.align		4
.L_1092:
        /*18f4*/ 	.word	index@(_Z25selective_scan_fwd_kernelI32Selective_Scan_fwd_kernel_traitsILi32ELi16ELi1ELb1ELb1ELb1ELb0ELb0EN3c108BFloat16EffEEv13SSMParamsBase)
        /*18f8*/ 	.word	0x00000000


	//----- nvinfo : EIATTR_MIN_STACK_SIZE
	.align		4
.L_1093:
        /*18fc*/ 	.byte	0x04, 0x12
        /*18fe*/ 	.short	(.L_1095 - .L_1094)
	.align		4
.L_1094:
        /*1900*/ 	.word	index@(_Z25selective_scan_fwd_kernelI32Selective_Scan_fwd_kernel_traitsILi32ELi16ELi1ELb1ELb1ELb1ELb0ELb1EN3c108BFloat16EffEEv13SSMParamsBase)
        /*1904*/ 	.word	0x00000000


	//----- nvinfo : EIATTR_MIN_STACK_SIZE
	.align		4
.L_1095:
        /*1908*/ 	.byte	0x04, 0x12
        /*190a*/ 	.short	(.L_1097 - .L_1096)
	.align		4
.L_1096:
        /*190c*/ 	.word	index@(_Z25selective_scan_fwd_kernelI32Selective_Scan_fwd_kernel_traitsILi32ELi16ELi1ELb1ELb1ELb1ELb1ELb0EN3c108BFloat16EffEEv13SSMParamsBase)
        /*1910*/ 	.word	0x00000000


	//----- nvinfo : EIATTR_MIN_STACK_SIZE
	.align		4
.L_1097:
        /*1914*/ 	.byte	0x04, 0x12
        /*1916*/ 	.short	(.L_1099 - .L_1098)
	.align		4
.L_1098:
        /*1918*/ 	.word	index@(_Z25selective_scan_fwd_kernelI32Selective_Scan_fwd_kernel_traitsILi32ELi16ELi1ELb1ELb1ELb1ELb1ELb1EN3c108BFloat16EffEEv13SSMParamsBase)
        /*191c*/ 	.word	0x00000000


	//----- nvinfo : EIATTR_MIN_STACK_SIZE
	.align		4
.L_1099:
        /*1920*/ 	.byte	0x04, 0x12
        /*1922*/ 	.short	(.L_1101 - .L_1100)
	.align		4
.L_1100:
        /*1924*/ 	.word	index@(_Z25selective_scan_fwd_kernelI32Selective_Scan_fwd_kernel_traitsILi32ELi8ELi1ELb0ELb1ELb1ELb0ELb0EN3c108BFloat16EffEEv13SSMParamsBase)
        /*1928*/ 	.word	0x00000000


	//----- nvinfo : EIATTR_MIN_STACK_SIZE
	.align		4
.L_1101:
        /*192c*/ 	.byte	0x04, 0x12
        /*192e*/ 	.short	(.L_1103 - .L_1102)
	.align		4
.L_1102:
        /*1930*/ 	.word	index@(_Z25selective_scan_fwd_kernelI32Selective_Scan_fwd_kernel_traitsILi32ELi8ELi1ELb0ELb1ELb1ELb0ELb1EN3c108BFloat16EffEEv13SSMParamsBase)
        /*1934*/ 	.word	0x00000000


	//----- nvinfo : EIATTR_MIN_STACK_SIZE
	.align		4
.L_1103:
        /*1938*/ 	.byte	0x04, 0x12
        /*193a*/ 	.short	(.L_1105 - .L_1104)
	.align		4
.L_1104:
        /*193c*/ 	.word	index@(_Z25selective_scan_fwd_kernelI32Selective_Scan_fwd_kernel_traitsILi32ELi8ELi1ELb0ELb1ELb1ELb1ELb0EN3c108BFloat16EffEEv13SSMParamsBase)
        /*1940*/ 	.word	0x00000000


	//----- nvinfo : EIATTR_MIN_STACK_SIZE
	.align		4
.L_1105:
        /*1944*/ 	.byte	0x04, 0x12
        /*1946*/ 	.short	(.L_1107 - .L_1106)
	.align		4
.L_1106:
        /*1948*/ 	.word	index@(_Z25selective_scan_fwd_kernelI32Selective_Scan_fwd_kernel_traitsILi32ELi8ELi1ELb0ELb1ELb1ELb1ELb1EN3c108BFloat16EffEEv13SSMParamsBase)
        /*194c*/ 	.word	0x00000000


	//----- nvinfo : EIATTR_MIN_STACK_SIZE
	.align		4
.L_1107:
        /*1950*/ 	.byte	0x04, 0x12
        /*1952*/ 	.short	(.L_1109 - .L_1108)
	.align		4
.L_1108:
        /*1954*/ 	.word	index@(_Z25selective_scan_fwd_kernelI32Selective_Scan_fwd_kernel_traitsILi32ELi8ELi1ELb1ELb1ELb1ELb0ELb0EN3c108BFloat16EffEEv13SSMParamsBase)
        /*1958*/ 	.word	0x00000000


	//----- nvinfo : EIATTR_MIN_STACK_SIZE
	.align		4
.L_1109:
        /*195c*/ 	.byte	0x04, 0x12
        /*195e*/ 	.short	(.L_1111 - .L_1110)
	.align		4
.L_1110:
        /*1960*/ 	.word	index@(_Z25selective_scan_fwd_kernelI32Selective_Scan_fwd_kernel_traitsILi32ELi8ELi1ELb1ELb1ELb1ELb0ELb1EN3c108BFloat16EffEEv13SSMParamsBase)
        /*1964*/ 	.word	0x00000000


	//----- nvinfo : EIATTR_MIN_STACK_SIZE
	.align		4
.L_1111:
        /*1968*/ 	.byte	0x04, 0x12
        /*196a*/ 	.short	(.L_1113 - .L_1112)
	.align		4
.L_1112:
        /*196c*/ 	.word	index@(_Z25selective_scan_fwd_kernelI32Selective_Scan_fwd_kernel_traitsILi32ELi8ELi1ELb1ELb1ELb1ELb1ELb0EN3c108BFloat16EffEEv13SSMParamsBase)
        /*1970*/ 	.word	0x00000000


	//----- nvinfo : EIATTR_MIN_STACK_SIZE
	.align		4
.L_1113:
        /*1974*/ 	.byte	0x04, 0x12
        /*1976*/ 	.short	(.L_1115 - .L_1114)
	.align		4
.L_1114:
        /*1978*/ 	.word	index@(_Z25selective_scan_fwd_kernelI32Selective_Scan_fwd_kernel_traitsILi32ELi8ELi1ELb1ELb1ELb1ELb1ELb1EN3c108BFloat16EffEEv13SSMParamsBase)
        /*197c*/ 	.word	0x00000000


	//----- nvinfo : EIATTR_MIN_STACK_SIZE
	.align		4
.L_1115:
        /*1980*/ 	.byte	0x04, 0x12
        /*1982*/ 	.short	(.L_1117 - .L_1116)
	.align		4
.L_1116:
        /*1984*/ 	.word	index@(_Z25selective_scan_fwd_kernelI32Selective_Scan_fwd_kernel_traitsILi32ELi4ELi1ELb0ELb1ELb1ELb0ELb0EN3c108BFloat16EffEEv13SSMParamsBase)
        /*1988*/ 	.word	0x00000000


	//----- nvinfo : EIATTR_MIN_STACK_SIZE
	.align		4
.L_1117:
        /*198c*/ 	.byte	0x04, 0x12
        /*198e*/ 	.short	(.L_1119 - .L_1118)
	.align		4
.L_1118:
        /*1990*/ 	.word	index@(_Z25selective_scan_fwd_kernelI32Selective_Scan_fwd_kernel_traitsILi32ELi4ELi1ELb0ELb1ELb1ELb0ELb1EN3c108BFloat16EffEEv13SSMParamsBase)
        /*1994*/ 	.word	0x00000000


	//----- nvinfo : EIATTR_MIN_STACK_SIZE
	.align		4
.L_1119:
        /*1998*/ 	.byte	0x04, 0x12
        /*199a*/ 	.short	(.L_1121 - .L_1120)
	.align		4
.L_1120:
        /*199c*/ 	.word	index@(_Z25selective_scan_fwd_kernelI32Selective_Scan_fwd_kernel_traitsILi32ELi4ELi1ELb0ELb1ELb1ELb1ELb0EN3c108BFloat16EffEEv13SSMParamsBase)
        /*19a0*/ 	.word	0x00000000


	//----- nvinfo : EIATTR_MIN_STACK_SIZE
	.align		4
.L_1121:
        /*19a4*/ 	.byte	0x04, 0x12
        /*19a6*/ 	.short	(.L_1123 - .L_1122)
	.align		4
.L_1122:
        /*19a8*/ 	.word	index@(_Z25selective_scan_fwd_kernelI32Selective_Scan_fwd_kernel_traitsILi32ELi4ELi1ELb0ELb1ELb1ELb1ELb1EN3c108BFloat16EffEEv13SSMParamsBase)
        /*19ac*/ 	.word	0x00000000


	//----- nvinfo : EIATTR_MIN_STACK_SIZE
	.align		4
.L_1123:
        /*19b0*/ 	.byte	0x04, 0x12
        /*19b2*/ 	.short	(.L_1125 - .L_1124)
	.align		4
.L_1124:
        /*19b4*/ 	.word	index@(_Z25selective_scan_fwd_kernelI32Selective_Scan_fwd_kernel_traitsILi32ELi4ELi1ELb1ELb1ELb1ELb0ELb0EN3c108BFloat16EffEEv13SSMParamsBase)
        /*19b8*/ 	.word	0x00000000


	//----- nvinfo : EIATTR_MIN_STACK_SIZE
	.align		4
.L_1125:
        /*19bc*/ 	.byte	0x04, 0x12
        /*19be*/ 	.short	(.L_1127 - .L_1126)
	.align		4
.L_1126:
        /*19c0*/ 	.word	index@(_Z25selective_scan_fwd_kernelI32Selective_Scan_fwd_kernel_traitsILi32ELi4ELi1ELb1ELb1ELb1ELb0ELb1EN3c108BFloat16EffEEv13SSMParamsBase)
        /*19c4*/ 	.word	0x00000000


	//----- nvinfo : EIATTR_MIN_STACK_SIZE
	.align		4
.L_1127:
        /*19c8*/ 	.byte	0x04, 0x12
        /*19ca*/ 	.short	(.L_1129 - .L_1128)
	.align		4
.L_1128:
        /*19cc*/ 	.word	index@(_Z25selective_scan_fwd_kernelI32Selective_Scan_fwd_kernel_traitsILi32ELi4ELi1ELb1ELb1ELb1ELb1ELb0EN3c108BFloat16EffEEv13SSMParamsBase)
        /*19d0*/ 	.word	0x00000000


	//----- nvinfo : EIATTR_MIN_STACK_SIZE
	.align		4
.L_1129:
        /*19d4*/ 	.byte	0x04, 0x12
        /*19d6*/ 	.short	(.L_1131 - .L_1130)
	.align		4
.L_1130:
        /*19d8*/ 	.word	index@(_Z25selective_scan_fwd_kernelI32Selective_Scan_fwd_kernel_traitsILi32ELi4ELi1ELb1ELb1ELb1ELb1ELb1EN3c108BFloat16EffEEv13SSMParamsBase)
        /*19dc*/ 	.word	0x00000000


	//----- nvinfo : EIATTR_MIN_STACK_SIZE
	.align		4
.L_1131:
        /*19e0*/ 	.byte	0x04, 0x12
        /*19e2*/ 	.short	(.L_1133 - .L_1132)
	.align		4
.L_1132:
        /*19e4*/ 	.word	index@(_Z25selective_scan_fwd_kernelI32Selective_Scan_fwd_kernel_traitsILi64ELi16ELi1ELb0ELb1ELb1ELb0ELb0EN3c108BFloat16EffEEv13SSMParamsBase)
        /*19e8*/ 	.word	0x00000000


	//----- nvinfo : EIATTR_MIN_STACK_SIZE
	.align		4
.L_1133:
        /*19ec*/ 	.byte	0x04, 0x12
        /*19ee*/ 	.short	(.L_1135 - .L_1134)
	.align		4
.L_1134:
        /*19f0*/ 	.word	index@(_Z25selective_scan_fwd_kernelI32Selective_Scan_fwd_kernel_traitsILi64ELi16ELi1ELb0ELb1ELb1ELb0ELb1EN3c108BFloat16EffEEv13SSMParamsBase)
        /*19f4*/ 	.word	0x00000000


	//----- nvinfo : EIATTR_MIN_STACK_SIZE
	.align		4
.L_1135:
        /*19f8*/ 	.byte	0x04, 0x12
        /*19fa*/ 	.short	(.L_1137 - .L_1136)
	.align		4
.L_1136:
        /*19fc*/ 	.word	index@(_Z25selective_scan_fwd_kernelI32Selective_Scan_fwd_kernel_traitsILi64ELi16ELi1ELb0ELb1ELb1ELb1ELb0EN3c108BFloat16EffEEv13SSMParamsBase)
        /*1a00*/ 	.word	0x00000000


	//----- nvinfo : EIATTR_MIN_STACK_SIZE
	.align		4
.L_1137:
        /*1a04*/ 	.byte	0x04, 0x12
        /*1a06*/ 	.short	(.L_1139 - .L_1138)
	.align		4
.L_1138:
        /*1a08*/ 	.word	index@(_Z25selective_scan_fwd_kernelI32Selective_Scan_fwd_kernel_traitsILi64ELi16ELi1ELb0ELb1ELb1ELb1ELb1EN3c108BFloat16EffEEv13SSMParamsBase)
        /*1a0c*/ 	.word	0x00000000


	//----- nvinfo : EIATTR_MIN_STACK_SIZE
	.align		4
.L_1139:
        /*1a10*/ 	.byte	0x04, 0x12
        /*1a12*/ 	.short	(.L_1141 - .L_1140)
	.align		4
.L_1140:
        /*1a14*/ 	.word	index@(_Z25selective_scan_fwd_kernelI32Selective_Scan_fwd_kernel_traitsILi64ELi16ELi1ELb1ELb1ELb1ELb0ELb0EN3c108BFloat16EffEEv13SSMParamsBase)
        /*1a18*/ 	.word	0x00000000


	//----- nvinfo : EIATTR_MIN_STACK_SIZE
	.align		4
.L_1141:
        /*1a1c*/ 	.byte	0x04, 0x12
        /*1a1e*/ 	.short	(.L_1143 - .L_1142)
	.align		4
.L_1142:
        /*1a20*/ 	.word	index@(_Z25selective_scan_fwd_kernelI32Selective_Scan_fwd_kernel_traitsILi64ELi16ELi1ELb1ELb1ELb1ELb0ELb1EN3c108BFloat16EffEEv13SSMParamsBase)
        /*1a24*/ 	.word	0x00000000


	//----- nvinfo : EIATTR_MIN_STACK_SIZE
	.align		4
.L_1143:
        /*1a28*/ 	.byte	0x04, 0x12
        /*1a2a*/ 	.short	(.L_1145 - .L_1144)
	.align		4
.L_1144:
        /*1a2c*/ 	.word	index@(_Z25selective_scan_fwd_kernelI32Selective_Scan_fwd_kernel_traitsILi64ELi16ELi1ELb1ELb1ELb1ELb1ELb0EN3c108BFloat16EffEEv13SSMParamsBase)
        /*1a30*/ 	.word	0x00000000


	//----- nvinfo : EIATTR_MIN_STACK_SIZE
	.align		4
.L_1145:
        /*1a34*/ 	.byte	0x04, 0x12
        /*1a36*/ 	.short	(.L_1147 - .L_1146)
	.align		4
.L_1146:
        /*1a38*/ 	.word	index@(_Z25selective_scan_fwd_kernelI32Selective_Scan_fwd_kernel_traitsILi64ELi16ELi1ELb1ELb1ELb1ELb1ELb1EN3c108BFloat16EffEEv13SSMParamsBase)
        /*1a3c*/ 	.word	0x00000000


	//----- nvinfo : EIATTR_MIN_STACK_SIZE
	.align		4
.L_1147:
        /*1a40*/ 	.byte	0x04, 0x12
        /*1a42*/ 	.short	(.L_1149 - .L_1148)
	.align		4
.L_1148:
        /*1a44*/ 	.word	index@(_Z25selective_scan_fwd_kernelI32Selective_Scan_fwd_kernel_traitsILi128ELi16ELi1ELb0ELb1ELb1ELb0ELb0EN3c108BFloat16EfS2_EEv13SSMParamsBase)
        /*1a48*/ 	.word	0x00000008


	//----- nvinfo : EIATTR_MIN_STACK_SIZE
	.align		4
.L_1149:
        /*1a4c*/ 	.byte	0x04, 0x12
        /*1a4e*/ 	.short	(.L_1151 - .L_1150)
	.align		4
.L_1150:
        /*1a50*/ 	.word	index@(_Z25selective_scan_fwd_kernelI32Selective_Scan_fwd_kernel_traitsILi128ELi16ELi1ELb0ELb1ELb1ELb0ELb1EN3c108BFloat16EfS2_EEv13SSMParamsBase)
        /*1a54*/ 	.word	0x00000010


	//----- nvinfo : EIATTR_MIN_STACK_SIZE
	.align		4
.L_1151:
        /*1a58*/ 	.byte	0x04, 0x12
        /*1a5a*/ 	.short	(.L_1153 - .L_1152)
	.align		4
.L_1152:
        /*1a5c*/ 	.word	index@(_Z25selective_scan_fwd_kernelI32Selective_Scan_fwd_kernel_traitsILi128ELi16ELi1ELb0ELb1ELb1ELb1ELb0EN3c108BFloat16EfS2_EEv13SSMParamsBase)
        /*1a60*/ 	.word	0x00000010


	//----- nvinfo : EIATTR_MIN_STACK_SIZE
	.align		4
.L_1153:
        /*1a64*/ 	.byte	0x04, 0x12
        /*1a66*/ 	.short	(.L_1155 - .L_1154)
	.align		4
.L_1154:
        /*1a68*/ 	.word	index@(_Z25selective_scan_fwd_kernelI32Selective_Scan_fwd_kernel_traitsILi128ELi16ELi1ELb0ELb1ELb1ELb1ELb1EN3c108BFloat16EfS2_EEv13SSMParamsBase)
        /*1a6c*/ 	.word	0x00000018


	//----- nvinfo : EIATTR_MIN_STACK_SIZE
	.align		4
.L_1155:
        /*1a70*/ 	.byte	0x04, 0x12
        /*1a72*/ 	.short	(.L_1157 - .L_1156)
	.align		4
.L_1156:
        /*1a74*/ 	.word	index@(_Z25selective_scan_fwd_kernelI32Selective_Scan_fwd_kernel_traitsILi128ELi16ELi1ELb1ELb1ELb1ELb0ELb0EN3c108BFloat16EfS2_EEv13SSMParamsBase)
        /*1a78*/ 	.word	0x00000008


	//----- nvinfo : EIATTR_MIN_STACK_SIZE
	.align		4
.L_1157:
        /*1a7c*/ 	.byte	0x04, 0x12
        /*1a7e*/ 	.short	(.L_1159 - .L_1158)
	.align		4
.L_1158:
        /*1a80*/ 	.word	index@(_Z25selective_scan_fwd_kernelI32Selective_Scan_fwd_kernel_traitsILi128ELi16ELi1ELb1ELb1ELb1ELb0ELb1EN3c108BFloat16EfS2_EEv13SSMParamsBase)
        /*1a84*/ 	.word	0x00000010


	//----- nvinfo : EIATTR_MIN_STACK_SIZE
	.align		4
.L_1159:
        /*1a88*/ 	.byte	0x04, 0x12
        /*1a8a*/ 	.short	(.L_1161 - .L_1160)
	.align		4
.L_1160:
        /*1a8c*/ 	.word	index@(_Z25selective_scan_fwd_kernelI32Selective_Scan_fwd_kernel_traitsILi128ELi16ELi1ELb1ELb1ELb1ELb1ELb0EN3c108BFloat16EfS2_EEv13SSMParamsBase)
        /*1a90*/ 	.word	0x00000008


	//----- nvinfo : EIATTR_MIN_STACK_SIZE
	.align		4
.L_1161:
        /*1a94*/ 	.byte	0x04, 0x12
        /*1a96*/ 	.short	(.L_1163 - .L_1162)
	.align		4
.L_1162:
        /*1a98*/ 	.word	index@(_Z25selective_scan_fwd_kernelI32Selective_Scan_fwd_kernel_traitsILi128ELi16ELi1ELb1ELb1ELb1ELb1ELb1EN3c108BFloat16EfS2_EEv13SSMParamsBase)
        /*1a9c*/ 	.word	0x00000018


	//----- nvinfo : EIATTR_MIN_STACK_SIZE
	.align		4
.L_1163:
        /*1aa0*/ 	.byte	0x04, 0x12
        /*1aa2*/ 	.short	(.L_1165 - .L_1164)
	.align		4
.L_1164:
        /*1aa4*/ 	.word	index@(_Z25selective_scan_fwd_kernelI32Selective_Scan_fwd_kernel_traitsILi32ELi16ELi1ELb0ELb1ELb1ELb0ELb0EN3c108BFloat16EfS2_EEv13SSMParamsBase)
        /*1aa8*/ 	.word	0x00000000


	//----- nvinfo : EIATTR_MIN_STACK_SIZE
	.align		4
.L_1165:
        /*1aac*/ 	.byte	0x04, 0x12
        /*1aae*/ 	.short	(.L_1167 - .L_1166)
	.align		4
.L_1166:
        /*1ab0*/ 	.word	index@(_Z25selective_scan_fwd_kernelI32Selective_Scan_fwd_kernel_traitsILi32ELi16ELi1ELb0ELb1ELb1ELb0ELb1EN3c108BFloat16EfS2_EEv13SSMParamsBase)
        /*1ab4*/ 	.word	0x00000000


	//----- nvinfo : EIATTR_MIN_STACK_SIZE
	.align		4
.L_1167:
        /*1ab8*/ 	.byte	0x04, 0x12
        /*1aba*/ 	.short	(.L_1169 - .L_1168)
	.align		4
.L_1168:
        /*1abc*/ 	.word	index@(_Z25selective_scan_fwd_kernelI32Selective_Scan_fwd_kernel_traitsILi32ELi16ELi1ELb0ELb1ELb1ELb1ELb0EN3c108BFloat16EfS2_EEv13SSMParamsBase)
        /*1ac0*/ 	.word	0x00000000


	//----- nvinfo : EIATTR_MIN_STACK_SIZE
	.align		4
.L_1169:
        /*1ac4*/ 	.byte	0x04, 0x12
        /*1ac6*/ 	.short	(.L_1171 - .L_1170)
	.align		4
.L_1170:
        /*1ac8*/ 	.word	index@(_Z25selective_scan_fwd_kernelI32Selective_Scan_fwd_kernel_traitsILi32ELi16ELi1ELb0ELb1ELb1ELb1ELb1EN3c108BFloat16EfS2_EEv13SSMParamsBase)
        /*1acc*/ 	.word	0x00000000


	//----- nvinfo : EIATTR_MIN_STACK_SIZE
	.align		4
.L_1171:
        /*1ad0*/ 	.byte	0x04, 0x12
        /*1ad2*/ 	.short	(.L_1173 - .L_1172)
	.align		4
.L_1172:
        /*1ad4*/ 	.word	index@(_Z25selective_scan_fwd_kernelI32Selective_Scan_fwd_kernel_traitsILi32ELi16ELi1ELb1ELb1ELb1ELb0ELb0EN3c108BFloat16EfS2_EEv13SSMParamsBase)
        /*1ad8*/ 	.word	0x00000000


	//----- nvinfo : EIATTR_MIN_STACK_SIZE
	.align		4
.L_1173:
        /*1adc*/ 	.byte	0x04, 0x12
        /*1ade*/ 	.short	(.L_1175 - .L_1174)
	.align		4
.L_1174:
        /*1ae0*/ 	.word	index@(_Z25selective_scan_fwd_kernelI32Selective_Scan_fwd_kernel_traitsILi32ELi16ELi1ELb1ELb1ELb1ELb0ELb1EN3c108BFloat16EfS2_EEv13SSMParamsBase)
        /*1ae4*/ 	.word	0x00000000


	//----- nvinfo : EIATTR_MIN_STACK_SIZE
	.align		4
.L_1175:
        /*1ae8*/ 	.byte	0x04, 0x12
        /*1aea*/ 	.short	(.L_1177 - .L_1176)
	.align		4
.L_1176:
        /*1aec*/ 	.word	index@(_Z25selective_scan_fwd_kernelI32Selective_Scan_fwd_kernel_traitsILi32ELi16ELi1ELb1ELb1ELb1ELb1ELb0EN3c108BFloat16EfS2_EEv13SSMParamsBase)
        /*1af0*/ 	.word	0x00000000


	//----- nvinfo : EIATTR_MIN_STACK_SIZE
	.align		4
.L_1177:
        /*1af4*/ 	.byte	0x04, 0x12
        /*1af6*/ 	.short	(.L_1179 - .L_1178)
	.align		4
.L_1178:
        /*1af8*/ 	.word	index@(_Z25selective_scan_fwd_kernelI32Selective_Scan_fwd_kernel_traitsILi32ELi16ELi1ELb1ELb1ELb1ELb1ELb1EN3c108BFloat16EfS2_EEv13SSMParamsBase)
        /*1afc*/ 	.word	0x00000000


	//----- nvinfo : EIATTR_MIN_STACK_SIZE
	.align		4
.L_1179:
        /*1b00*/ 	.byte	0x04, 0x12
        /*1b02*/ 	.short	(.L_1181 - .L_1180)
	.align		4
.L_1180:
        /*1b04*/ 	.word	index@(_Z25selective_scan_fwd_kernelI32Selective_Scan_fwd_kernel_traitsILi32ELi8ELi1ELb0ELb1ELb1ELb0ELb0EN3c108BFloat16EfS2_EEv13SSMParamsBase)
        /*1b08*/ 	.word	0x00000000


	//----- nvinfo : EIATTR_MIN_STACK_SIZE
	.align		4
.L_1181:
        /*1b0c*/ 	.byte	0x04, 0x12
        /*1b0e*/ 	.short	(.L_1183 - .L_1182)
	.align		4
.L_1182:
        /*1b10*/ 	.word	index@(_Z25selective_scan_fwd_kernelI32Selective_Scan_fwd_kernel_traitsILi32ELi8ELi1ELb0ELb1ELb1ELb0ELb1EN3c108BFloat16EfS2_EEv13SSMParamsBase)
        /*1b14*/ 	.word	0x00000000


	//----- nvinfo : EIATTR_MIN_STACK_SIZE
	.align		4
.L_1183:
        /*1b18*/ 	.byte	0x04, 0x12
        /*1b1a*/ 	.short	(.L_1185 - .L_1184)
	.align		4
.L_1184:
        /*1b1c*/ 	.word	index@(_Z25selective_scan_fwd_kernelI32Selective_Scan_fwd_kernel_traitsILi32ELi8ELi1ELb0ELb1ELb1ELb1ELb0EN3c108BFloat16EfS2_EEv13SSMParamsBase)
        /*1b20*/ 	.word	0x00000000


	//----- nvinfo : EIATTR_MIN_STACK_SIZE
	.align		4
.L_1185:
        /*1b24*/ 	.byte	0x04, 0x12
        /*1b26*/ 	.short	(.L_1187 - .L_1186)
	.align		4
.L_1186:
        /*1b28*/ 	.word	index@(_Z25selective_scan_fwd_kernelI32Selective_Scan_fwd_kernel_traitsILi32ELi8ELi1ELb0ELb1ELb1ELb1ELb1EN3c108BFloat16EfS2_EEv13SSMParamsBase)
        /*1b2c*/ 	.word	0x00000000


	//----- nvinfo : EIATTR_MIN_STACK_SIZE
	.align		4
.L_1187:
        /*1b30*/ 	.byte	0x04, 0x12
        /*1b32*/ 	.short	(.L_1189 - .L_1188)
	.align		4
.L_1188:
        /*1b34*/ 	.word	index@(_Z25selective_scan_fwd_kernelI32Selective_Scan_fwd_kernel_traitsILi32ELi8ELi1ELb1ELb1ELb1ELb0ELb0EN3c108BFloat16EfS2_EEv13SSMParamsBase)
        /*1b38*/ 	.word	0x00000000


	//----- nvinfo : EIATTR_MIN_STACK_SIZE
	.align		4
.L_1189:
        /*1b3c*/ 	.byte	0x04, 0x12
        /*1b3e*/ 	.short	(.L_1191 - .L_1190)
	.align		4
.L_1190:
        /*1b40*/ 	.word	index@(_Z25selective_scan_fwd_kernelI32Selective_Scan_fwd_kernel_traitsILi32ELi8ELi1ELb1ELb1ELb1ELb0ELb1EN3c108BFloat16EfS2_EEv13SSMParamsBase)
        /*1b44*/ 	.word	0x00000000


	//----- nvinfo : EIATTR_MIN_STACK_SIZE
	.align		4
.L_1191:
        /*1b48*/ 	.byte	0x04, 0x12
        /*1b4a*/ 	.short	(.L_1193 - .L_1192)
	.align		4
.L_1192:
        /*1b4c*/ 	.word	index@(_Z25selective_scan_fwd_kernelI32Selective_Scan_fwd_kernel_traitsILi32ELi8ELi1ELb1ELb1ELb1ELb1ELb0EN3c108BFloat16EfS2_EEv13SSMParamsBase)
        /*1b50*/ 	.word	0x00000000


	//----- nvinfo : EIATTR_MIN_STACK_SIZE
	.align		4
.L_1193:
        /*1b54*/ 	.byte	0x04, 0x12
        /*1b56*/ 	.short	(.L_1195 - .L_1194)
	.align		4
.L_1194:
        /*1b58*/ 	.word	index@(_Z25selective_scan_fwd_kernelI32Selective_Scan_fwd_kernel_traitsILi32ELi8ELi1ELb1ELb1ELb1ELb1ELb1EN3c108BFloat16EfS2_EEv13SSMParamsBase)
        /*1b5c*/ 	.word	0x00000000


	//----- nvinfo : EIATTR_MIN_STACK_SIZE
	.align		4
.L_1195:
        /*1b60*/ 	.byte	0x04, 0x12
        /*1b62*/ 	.short	(.L_1197 - .L_1196)
	.align		4
.L_1196:
        /*1b64*/ 	.word	index@(_Z25selective_scan_fwd_kernelI32Selective_Scan_fwd_kernel_traitsILi32ELi4ELi1ELb0ELb1ELb1ELb0ELb0EN3c108BFloat16EfS2_EEv13SSMParamsBase)
        /*1b68*/ 	.word	0x00000000


	//----- nvinfo : EIATTR_MIN_STACK_SIZE
	.align		4
.L_1197:
        /*1b6c*/ 	.byte	0x04, 0x12
        /*1b6e*/ 	.short	(.L_1199 - .L_1198)
	.align		4
.L_1198:
        /*1b70*/ 	.word	index@(_Z25selective_scan_fwd_kernelI32Selective_Scan_fwd_kernel_traitsILi32ELi4ELi1ELb0ELb1ELb1ELb0ELb1EN3c108BFloat16EfS2_EEv13SSMParamsBase)
        /*1b74*/ 	.word	0x00000000


	//----- nvinfo : EIATTR_MIN_STACK_SIZE
	.align		4
.L_1199:
        /*1b78*/ 	.byte	0x04, 0x12
        /*1b7a*/ 	.short	(.L_1201 - .L_1200)
	.align		4
.L_1200:
        /*1b7c*/ 	.word	index@(_Z25selective_scan_fwd_kernelI32Selective_Scan_fwd_kernel_traitsILi32ELi4ELi1ELb0ELb1ELb1ELb1ELb0EN3c108BFloat16EfS2_EEv13SSMParamsBase)
        /*1b80*/ 	.word	0x00000000


	//----- nvinfo : EIATTR_MIN_STACK_SIZE
	.align		4
.L_1201:
        /*1b84*/ 	.byte	0x04, 0x12
        /*1b86*/ 	.short	(.L_1203 - .L_1202)
	.align		4
.L_1202:
        /*1b88*/ 	.word	index@(_Z25selective_scan_fwd_kernelI32Selective_Scan_fwd_kernel_traitsILi32ELi4ELi1ELb0ELb1ELb1ELb1ELb1EN3c108BFloat16EfS2_EEv13SSMParamsBase)
        /*1b8c*/ 	.word	0x00000000


	//----- nvinfo : EIATTR_MIN_STACK_SIZE
	.align		4
.L_1203:
        /*1b90*/ 	.byte	0x04, 0x12
        /*1b92*/ 	.short	(.L_1205 - .L_1204)
	.align		4
.L_1204:
        /*1b94*/ 	.word	index@(_Z25selective_scan_fwd_kernelI32Selective_Scan_fwd_kernel_traitsILi32ELi4ELi1ELb1ELb1ELb1ELb0ELb0EN3c108BFloat16EfS2_EEv13SSMParamsBase)
        /*1b98*/ 	.word	0x00000000


	//----- nvinfo : EIATTR_MIN_STACK_SIZE
	.align		4
.L_1205:
        /*1b9c*/ 	.byte	0x04, 0x12
        /*1b9e*/ 	.short	(.L_1207 - .L_1206)
	.align		4
.L_1206:
        /*1ba0*/ 	.word	index@(_Z25selective_scan_fwd_kernelI32Selective_Scan_fwd_kernel_traitsILi32ELi4ELi1ELb1ELb1ELb1ELb0ELb1EN3c108BFloat16EfS2_EEv13SSMParamsBase)
        /*1ba4*/ 	.word	0x00000000


	//----- nvinfo : EIATTR_MIN_STACK_SIZE
	.align		4
.L_1207:
        /*1ba8*/ 	.byte	0x04, 0x12
        /*1baa*/ 	.short	(.L_1209 - .L_1208)
	.align		4
.L_1208:
        /*1bac*/ 	.word	index@(_Z25selective_scan_fwd_kernelI32Selective_Scan_fwd_kernel_traitsILi32ELi4ELi1ELb1ELb1ELb1ELb1ELb0EN3c108BFloat16EfS2_EEv13SSMParamsBase)
        /*1bb0*/ 	.word	0x00000000


	//----- nvinfo : EIATTR_MIN_STACK_SIZE
	.align		4
.L_1209:
        /*1bb4*/ 	.byte	0x04, 0x12
        /*1bb6*/ 	.short	(.L_1211 - .L_1210)
	.align		4
.L_1210:
        /*1bb8*/ 	.word	index@(_Z25selective_scan_fwd_kernelI32Selective_Scan_fwd_kernel_traitsILi32ELi4ELi1ELb1ELb1ELb1ELb1ELb1EN3c108BFloat16EfS2_EEv13SSMParamsBase)
        /*1bbc*/ 	.word	0x00000000


	//----- nvinfo : EIATTR_MIN_STACK_SIZE
	.align		4
.L_1211:
        /*1bc0*/ 	.byte	0x04, 0x12
        /*1bc2*/ 	.short	(.L_1213 - .L_1212)
	.align		4
.L_1212:
        /*1bc4*/ 	.word	index@(_Z25selective_scan_fwd_kernelI32Selective_Scan_fwd_kernel_traitsILi64ELi16ELi1ELb0ELb1ELb1ELb0ELb0EN3c108BFloat16EfS2_EEv13SSMParamsBase)
        /*1bc8*/ 	.word	0x00000000


	//----- nvinfo : EIATTR_MIN_STACK_SIZE
	.align		4
.L_1213:
        /*1bcc*/ 	.byte	0x04, 0x12
        /*1bce*/ 	.short	(.L_1215 - .L_1214)
	.align		4
.L_1214:
        /*1bd0*/ 	.word	index@(_Z25selective_scan_fwd_kernelI32Selective_Scan_fwd_kernel_traitsILi64ELi16ELi1ELb0ELb1ELb1ELb0ELb1EN3c108BFloat16EfS2_EEv13SSMParamsBase)
        /*1bd4*/ 	.word	0x00000000


	//----- nvinfo : EIATTR_MIN_STACK_SIZE
	.align		4
.L_1215:
        /*1bd8*/ 	.byte	0x04, 0x12
        /*1bda*/ 	.short	(.L_1217 - .L_1216)
	.align		4
.L_1216:
        /*1bdc*/ 	.word	index@(_Z25selective_scan_fwd_kernelI32Selective_Scan_fwd_kernel_traitsILi64ELi16ELi1ELb0ELb1ELb1ELb1ELb0EN3c108BFloat16EfS2_EEv13SSMParamsBase)
        /*1be0*/ 	.word	0x00000000


	//----- nvinfo : EIATTR_MIN_STACK_SIZE
	.align		4
.L_1217:
        /*1be4*/ 	.byte	0x04, 0x12
        /*1be6*/ 	.short	(.L_1219 - .L_1218)
	.align		4
.L_1218:
        /*1be8*/ 	.word	index@(_Z25selective_scan_fwd_kernelI32Selective_Scan_fwd_kernel_traitsILi64ELi16ELi1ELb0ELb1ELb1ELb1ELb1EN3c108BFloat16EfS2_EEv13SSMParamsBase)
        /*1bec*/ 	.word	0x00000000


	//----- nvinfo : EIATTR_MIN_STACK_SIZE
	.align		4
.L_1219:
        /*1bf0*/ 	.byte	0x04, 0x12
        /*1bf2*/ 	.short	(.L_1221 - .L_1220)
	.align		4
.L_1220:
        /*1bf4*/ 	.word	index@(_Z25selective_scan_fwd_kernelI32Selective_Scan_fwd_kernel_traitsILi64ELi16ELi1ELb1ELb1ELb1ELb0ELb0EN3c108BFloat16EfS2_EEv13SSMParamsBase)
        /*1bf8*/ 	.word	0x00000000


	//----- nvinfo : EIATTR_MIN_STACK_SIZE
	.align		4
.L_1221:
        /*1bfc*/ 	.byte	0x04, 0x12
        /*1bfe*/ 	.short	(.L_1223 - .L_1222)
	.align		4
.L_1222:
        /*1c00*/ 	.word	index@(_Z25selective_scan_fwd_kernelI32Selective_Scan_fwd_kernel_traitsILi64ELi16ELi1ELb1ELb1ELb1ELb0ELb1EN3c108BFloat16EfS2_EEv13SSMParamsBase)
        /*1c04*/ 	.word	0x00000000


	//----- nvinfo : EIATTR_MIN_STACK_SIZE
	.align		4
.L_1223:
        /*1c08*/ 	.byte	0x04, 0x12
        /*1c0a*/ 	.short	(.L_1225 - .L_1224)
	.align		4
.L_1224:
        /*1c0c*/ 	.word	index@(_Z25selective_scan_fwd_kernelI32Selective_Scan_fwd_kernel_traitsILi64ELi16ELi1ELb1ELb1ELb1ELb1ELb0EN3c108BFloat16EfS2_EEv13SSMParamsBase)
        /*1c10*/ 	.word	0x00000000


	//----- nvinfo : EIATTR_MIN_STACK_SIZE
	.align		4
.L_1225:
        /*1c14*/ 	.byte	0x04, 0x12
        /*1c16*/ 	.short	(.L_1227 - .L_1226)
	.align		4
.L_1226:
        /*1c18*/ 	.word	index@(_Z25selective_scan_fwd_kernelI32Selective_Scan_fwd_kernel_traitsILi64ELi16ELi1ELb1ELb1ELb1ELb1ELb1EN3c108BFloat16EfS2_EEv13SSMParamsBase)
        /*1c1c*/ 	.word	0x00000000
.L_1227:


//--------------------- .nv.info._Z25selective_scan_fwd_kernelI32Selective_Scan_fwd_kernel_traitsILi128ELi16ELi1ELb0ELb1ELb1ELb0ELb0EfffEEv13SSMParamsBase --------------------------
	.section	.nv.info._Z25selective_scan_fwd_kernelI32Selective_Scan_fwd_kernel_traitsILi128ELi16ELi1ELb0ELb1ELb1ELb0ELb0EfffEEv13SSMParamsBase,"",@"SHT_CUDA_INFO"
	.sectionflags	@""
	.align	4


	//----- nvinfo : EIATTR_CUDA_API_VERSION
	.align		4
        /*0000*/ 	.byte	0x04, 0x37
        /*0002*/ 	.short	(.L_1229 - .L_1228)
.L_1228:
        /*0004*/ 	.word	0x00000082


	//----- nvinfo : EIATTR_SW2861232_WAR
	.align		4
.L_1229:
        /*0008*/ 	.byte	0x01, 0x35
	.zero		2


	//----- nvinfo : EIATTR_PARAM_CBANK
	.align		4
        /*000c*/ 	.byte	0x04, 0x0a
        /*000e*/ 	.short	(.L_1231 - .L_1230)
	.align		4
.L_1230:
        /*0010*/ 	.word	index@(.nv.constant0._Z25selective_scan_fwd_kernelI32Selective_Scan_fwd_kernel_traitsILi128ELi16ELi1ELb0ELb1ELb1ELb0ELb0EfffEEv13SSMParamsBase)
        /*0014*/ 	.short	0x0160
        /*0016*/ 	.short	0x0188


	//----- nvinfo : EIATTR_CBANK_PARAM_SIZE
	.align		4
.L_1231:
        /*0018*/ 	.byte	0x03, 0x19
        /*001a*/ 	.short	0x0188


	//----- nvinfo : EIATTR_KPARAM_INFO
	.align		4
        /*001c*/ 	.byte	0x04, 0x17
        /*001e*/ 	.short	(.L_1233 - .L_1232)
.L_1232:
        /*0020*/ 	.word	0x00000000
        /*0024*/ 	.short	0x0000
        /*0026*/ 	.short	0x0000
        /*0028*/ 	.byte	0x00, 0xf0, 0x21, 0x06


	//----- nvinfo : EIATTR_MAXREG_COUNT
	.align		4
.L_1233:
        /*002c*/ 	.byte	0x03, 0x1b
        /*002e*/ 	.short	0x00a8


	//----- nvinfo : EIATTR_NUM_BARRIERS
	.align		4
        /*0030*/ 	.byte	0x02, 0x4c
        /*0032*/ 	.byte	0x01
	.zero		1


	//----- nvinfo : EIATTR_ANNOTATIONS
	.align		4
        /*0034*/ 	.byte	0x04, 0x55
        /*0036*/ 	.short	(.L_1235 - .L_1234)


	//   ....[0]....
.L_1234:
        /*0038*/ 	.word	0x00000001
        /*003c*/ 	.byte	0x60, 0x0c, 0x00, 0x00, 0x01, 0x00, 0x00, 0x00, 0xa0, 0x0c, 0x00, 0x00, 0x01, 0x00, 0x00, 0x00
        /*004c*/ 	.byte	0xa0, 0x11, 0x00, 0x00, 0x01, 0x00, 0x00, 0x00, 0xb0, 0x11, 0x00, 0x00


	//----- nvinfo : EIATTR_MERCURY_ISA_VERSION
	.align		4
.L_1235:
        /*0058*/ 	.byte	0x03, 0x5f
        /*005a*/ 	.short	0x0000


	//----- nvinfo : EIATTR_COOP_GROUP_MASK_REGIDS
	.align		4
        /*005c*/ 	.byte	0x04, 0x29
        /*005e*/ 	.short	(.L_1237 - .L_1236)


	//   ....[0]....
.L_1236:
        /*0060*/ 	.word	0xffffffff


	//   ....[1]....
        /*0064*/ 	.word	0xffffffff


	//   ....[2]....
        /*0068*/ 	.word	0xffffffff


	//   ....[3]....
        /*006c*/ 	.word	0xffffffff


	//   ....[4]....
        /*0070*/ 	.word	0xffffffff


	//   ....[5]....
        /*0074*/ 	.word	0xffffffff


	//   ....[6]....
        /*0078*/ 	.word	0xffffffff


	//   ....[7]....
        /*007c*/ 	.word	0xffffffff


	//   ....[8]....
        /*0080*/ 	.word	0xffffffff


	//   ....[9]....
        /*0084*/ 	.word	0xffffffff


	//   ....[10]....
        /*0088*/ 	.word	0xffffffff


	//   ....[11]....
        /*008c*/ 	.word	0xffffffff


	//   ....[12]....
        /*0090*/ 	.word	0xffffffff


	//   ....[13]....
        /*0094*/ 	.word	0xffffffff


	//   ....[14]....
        /*0098*/ 	.word	0xffffffff


	//   ....[15]....
        /*009c*/ 	.word	0xffffffff


	//   ....[16]....
        /*00a0*/ 	.word	0xffffffff


	//----- nvinfo : EIATTR_COOP_GROUP_INSTR_OFFSETS
	.align		4
.L_1237:
        /*00a4*/ 	.byte	0x04, 0x28
        /*00a6*/ 	.short	(.L_1239 - .L_1238)


	//   ....[0]....
.L_1238:
        /*00a8*/ 	.word	0x00001c80


	//   ....[1]....
        /*00ac*/ 	.word	0x00002100


	//   ....[2]....
        /*00b0*/ 	.word	0x00005020


	//   ....[3]....
        /*00b4*/ 	.word	0x00005ce0


	//   ....[4]....
        /*00b8*/ 	.word	0x00006240


	//   ....[5]....
        /*00bc*/ 	.word	0x00006250


	//   ....[6]....
        /*00c0*/ 	.word	0x00006280


	//   ....[7]....
        /*00c4*/ 	.word	0x000062a0


	//   ....[8]....
        /*00c8*/ 	.word	0x000062d0


	//   ....[9]....
        /*00cc*/ 	.word	0x000062f0


	//   ....[10]....
        /*00d0*/ 	.word	0x00006320


	//   ....[11]....
        /*00d4*/ 	.word	0x00006340


	//   ....[12]....
        /*00d8*/ 	.word	0x00006370


	//   ....[13]....
        /*00dc*/ 	.word	0x00006390


	//   ....[14]....
        /*00e0*/ 	.word	0x00006420


	//   ....[15]....
        /*00e4*/ 	.word	0x00006430


	//   ....[16]....
        /*00e8*/ 	.word	0x00006eb0


	//----- nvinfo : EIATTR_EXIT_INSTR_OFFSETS
	.align		4
.L_1239:
        /*00ec*/ 	.byte	0x04, 0x1c
        /*00ee*/ 	.short	(.L_1241 - .L_1240)


	//   ....[0]....
.L_1240:
        /*00f0*/ 	.word	0x00000280


	//   ....[1]....
        /*00f4*/ 	.word	0x000010e0


	//   ....[2]....
        /*00f8*/ 	.word	0x00001260


	//   ....[3]....
        /*00fc*/ 	.word	0x00007580


	//----- nvinfo : EIATTR_MAX_THREADS
	.align		4
.L_1241:
        /*0100*/ 	.byte	0x04, 0x05
        /*0102*/ 	.short	(.L_1243 - .L_1242)
.L_1242:
        /*0104*/ 	.word	0x00000080
        /*0108*/ 	.word	0x00000001
        /*010c*/ 	.word	0x00000001


	//----- nvinfo : EIATTR_CRS_STACK_SIZE
	.align		4
.L_1243:
        /*0110*/ 	.byte	0x04, 0x1e
        /*0112*/ 	.short	(.L_1245 - .L_1244)
.L_1244:
        /*0114*/ 	.word	0x00000000
.L_1245:


//--------------------- .nv.info._Z25selective_scan_fwd_kernelI32Selective_Scan_fwd_kernel_traitsILi128ELi16ELi1ELb0ELb1ELb1ELb0ELb1EfffEEv13SSMParamsBase --------------------------
	.section	.nv.info._Z25selective_scan_fwd_kernelI32Selective_Scan_fwd_kernel_traitsILi128ELi16ELi1ELb0ELb1ELb1ELb0ELb1EfffEEv13SSMParamsBase,"",@"SHT_CUDA_INFO"
	.sectionflags	@""
	.align	4


	//----- nvinfo : EIATTR_CUDA_API_VERSION
	.align		4
        /*0000*/ 	.byte	0x04, 0x37
        /*0002*/ 	.short	(.L_1247 - .L_1246)
.L_1246:
        /*0004*/ 	.word	0x00000082


	//----- nvinfo : EIATTR_SW2861232_WAR
	.align		4
.L_1247:
        /*0008*/ 	.byte	0x01, 0x35
	.zero		2


	//----- nvinfo : EIATTR_PARAM_CBANK
	.align		4
        /*000c*/ 	.byte	0x04, 0x0a
        /*000e*/ 	.short	(.L_1249 - .L_1248)
	.align		4
.L_1248:
        /*0010*/ 	.word	index@(.nv.constant0._Z25selective_scan_fwd_kernelI32Selective_Scan_fwd_kernel_traitsILi128ELi16ELi1ELb0ELb1ELb1ELb0ELb1EfffEEv13SSMParamsBase)
        /*0014*/ 	.short	0x0160
        /*0016*/ 	.short	0x0188


	//----- nvinfo : EIATTR_CBANK_PARAM_SIZE
	.align		4
.L_1249:
        /*0018*/ 	.byte	0x03, 0x19
        /*001a*/ 	.short	0x0188


	//----- nvinfo : EIATTR_KPARAM_INFO
	.align		4
        /*001c*/ 	.byte	0x04, 0x17
        /*001e*/ 	.short	(.L_1251 - .L_1250)
.L_1250:
        /*0020*/ 	.word	0x00000000
        /*0024*/ 	.short	0x0000
        /*0026*/ 	.short	0x0000
        /*0028*/ 	.byte	0x00, 0xf0, 0x21, 0x06


	//----- nvinfo : EIATTR_MAXREG_COUNT
	.align		4
.L_1251:
        /*002c*/ 	.byte	0x03, 0x1b
        /*002e*/ 	.short	0x00a8


	//----- nvinfo : EIATTR_NUM_BARRIERS
	.align		4
        /*0030*/ 	.byte	0x02, 0x4c
        /*0032*/ 	.byte	0x01
	.zero		1


	//----- nvinfo : EIATTR_ANNOTATIONS
	.align		4
        /*0034*/ 	.byte	0x04, 0x55
        /*0036*/ 	.short	(.L_1253 - .L_1252)


	//   ....[0]....
.L_1252:
        /*0038*/ 	.word	0x00000001
        /*003c*/ 	.byte	0x50, 0x0c, 0x00, 0x00, 0x01, 0x00, 0x00, 0x00, 0x90, 0x0c, 0x00, 0x00, 0x01, 0x00, 0x00, 0x00
        /*004c*/ 	.byte	0xd0, 0x0c, 0x00, 0x00, 0x01, 0x00, 0x00, 0x00, 0xb0, 0x11, 0x00, 0x00, 0x01, 0x00, 0x00, 0x00
        /*005c*/ 	.byte	0xc0, 0x11, 0x00, 0x00, 0x01, 0x00, 0x00, 0x00, 0xd0, 0x11, 0x00, 0x00


	//----- nvinfo : EIATTR_MERCURY_ISA_VERSION
	.align		4
.L_1253:
        /*0068*/ 	.byte	0x03, 0x5f
        /*006a*/ 	.short	0x0000


	//----- nvinfo : EIATTR_COOP_GROUP_MASK_REGIDS
	.align		4
        /*006c*/ 	.byte	0x04, 0x29
        /*006e*/ 	.short	(.L_1255 - .L_1254)


	//   ....[0]....
.L_1254:
        /*0070*/ 	.word	0xffffffff


	//   ....[1]....
        /*0074*/ 	.word	0xffffffff


	//   ....[2]....
        /*0078*/ 	.word	0xffffffff


	//   ....[3]....
        /*007c*/ 	.word	0xffffffff


	//   ....[4]....
        /*0080*/ 	.word	0xffffffff


	//   ....[5]....
        /*0084*/ 	.word	0xffffffff


	//   ....[6]....
        /*0088*/ 	.word	0xffffffff


	//   ....[7]....
        /*008c*/ 	.word	0xffffffff


	//   ....[8]....
        /*0090*/ 	.word	0xffffffff


	//   ....[9]....
        /*0094*/ 	.word	0xffffffff


	//   ....[10]....
        /*0098*/ 	.word	0xffffffff


	//   ....[11]....
        /*009c*/ 	.word	0xffffffff


	//   ....[12]....
        /*00a0*/ 	.word	0xffffffff


	//   ....[13]....
        /*00a4*/ 	.word	0xffffffff


	//   ....[14]....
        /*00a8*/ 	.word	0xffffffff


	//   ....[15]....
        /*00ac*/ 	.word	0xffffffff


	//   ....[16]....
        /*00b0*/ 	.word	0xffffffff


	//----- nvinfo : EIATTR_COOP_GROUP_INSTR_OFFSETS
	.align		4
.L_1255:
        /*00b4*/ 	.byte	0x04, 0x28
        /*00b6*/ 	.short	(.L_1257 - .L_1256)


	//   ....[0]....
.L_1256:
        /*00b8*/ 	.word	0x00001c90


	//   ....[1]....
        /*00bc*/ 	.word	0x00002140


	//   ....[2]....
        /*00c0*/ 	.word	0x00005050


	//   ....[3]....
        /*00c4*/ 	.word	0x00005ce0


	//   ....[4]....
        /*00c8*/ 	.word	0x00006240


	//   ....[5]....
        /*00cc*/ 	.word	0x00006250


	//   ....[6]....
        /*00d0*/ 	.word	0x00006280


	//   ....[7]....
        /*00d4*/ 	.word	0x000062a0


	//   ....[8]....
        /*00d8*/ 	.word	0x000062d0


	//   ....[9]....
        /*00dc*/ 	.word	0x000062f0


	//   ....[10]....
        /*00e0*/ 	.word	0x00006320


	//   ....[11]....
        /*00e4*/ 	.word	0x00006340


	//   ....[12]....
        /*00e8*/ 	.word	0x00006370


	//   ....[13]....
        /*00ec*/ 	.word	0x00006390


	//   ....[14]....
        /*00f0*/ 	.word	0x00006420


	//   ....[15]....
        /*00f4*/ 	.word	0x00006430


	//   ....[16]....
        /*00f8*/ 	.word	0x00006eb0


	//----- nvinfo : EIATTR_EXIT_INSTR_OFFSETS
	.align		4
.L_1257:
        /*00fc*/ 	.byte	0x04, 0x1c
        /*00fe*/ 	.short	(.L_1259 - .L_1258)


	//   ....[0]....
.L_1258:
        /*0100*/ 	.word	0x00000280


	//   ....[1]....
        /*0104*/ 	.word	0x00001100


	//   ....[2]....
        /*0108*/ 	.word	0x00001280


	//   ....[3]....
        /*010c*/ 	.word	0x00007560


	//----- nvinfo : EIATTR_MAX_THREADS
	.align		4
.L_1259:
        /*0110*/ 	.byte	0x04, 0x05
        /*0112*/ 	.short	(.L_1261 - .L_1260)
.L_1260:
        /*0114*/ 	.word	0x00000080
        /*0118*/ 	.word	0x00000001
        /*011c*/ 	.word	0x00000001


	//----- nvinfo : EIATTR_CRS_STACK_SIZE
	.align		4
.L_1261:
        /*0120*/ 	.byte	0x04, 0x1e
        /*0122*/ 	.short	(.L_1263 - .L_1262)
.L_1262:
        /*0124*/ 	.word	0x00000000
.L_1263:


//--------------------- .nv.info._Z25selective_scan_fwd_kernelI32Selective_Scan_fwd_kernel_traitsILi128ELi16ELi1ELb0ELb1ELb1ELb1ELb0EfffEEv13SSMParamsBase --------------------------
	.section	.nv.info._Z25selective_scan_fwd_kernelI32Selective_Scan_fwd_kernel_traitsILi128ELi16ELi1ELb0ELb1ELb1ELb1ELb0EfffEEv13SSMParamsBase,"",@"SHT_CUDA_INFO"
	.sectionflags	@""
	.align	4


	//----- nvinfo : EIATTR_CUDA_API_VERSION
	.align		4
        /*0000*/ 	.byte	0x04, 0x37
        /*0002*/ 	.short	(.L_1265 - .L_1264)
.L_1264:
        /*0004*/ 	.word	0x00000082


	//----- nvinfo : EIATTR_SW2861232_WAR
	.align		4
.L_1265:
        /*0008*/ 	.byte	0x01, 0x35
	.zero		2


	//----- nvinfo : EIATTR_PARAM_CBANK
	.align		4
        /*000c*/ 	.byte	0x04, 0x0a
        /*000e*/ 	.short	(.L_1267 - .L_1266)
	.align		4
.L_1266:
        /*0010*/ 	.word	index@(.nv.constant0._Z25selective_scan_fwd_kernelI32Selective_Scan_fwd_kernel_traitsILi128ELi16ELi1ELb0ELb1ELb1ELb1ELb0EfffEEv13SSMParamsBase)
        /*0014*/ 	.short	0x0160
        /*0016*/ 	.short	0x0188


	//----- nvinfo : EIATTR_CBANK_PARAM_SIZE
	.align		4
.L_1267:
        /*0018*/ 	.byte	0x03, 0x19
        /*001a*/ 	.short	0x0188


	//----- nvinfo : EIATTR_KPARAM_INFO
	.align		4
        /*001c*/ 	.byte	0x04, 0x17
        /*001e*/ 	.short	(.L_1269 - .L_1268)
.L_1268:
        /*0020*/ 	.word	0x00000000
        /*0024*/ 	.short	0x0000
        /*0026*/ 	.short	0x0000
        /*0028*/ 	.byte	0x00, 0xf0, 0x21, 0x06


	//----- nvinfo : EIATTR_MAXREG_COUNT
	.align		4
.L_1269:
        /*002c*/ 	.byte	0x03, 0x1b
        /*002e*/ 	.short	0x00a8


	//----- nvinfo : EIATTR_NUM_BARRIERS
	.align		4
        /*0030*/ 	.byte	0x02, 0x4c
        /*0032*/ 	.byte	0x01
	.zero		1


	//----- nvinfo : EIATTR_MERCURY_ISA_VERSION
	.align		4
        /*0034*/ 	.byte	0x03, 0x5f
        /*0036*/ 	.short	0x0000


	//----- nvinfo : EIATTR_COOP_GROUP_MASK_REGIDS
	.align		4
        /*0038*/ 	.byte	0x04, 0x29
        /*003a*/ 	.short	(.L_1271 - .L_1270)


	//   ....[0]....
.L_1270:
        /*003c*/ 	.word	0xffffffff


	//   ....[1]....
        /*0040*/ 	.word	0xffffffff


	//   ....[2]....
        /*0044*/ 	.word	0xffffffff


	//   ....[3]....
        /*0048*/ 	.word	0xffffffff


	//   ....[4]....
        /*004c*/ 	.word	0xffffffff


	//   ....[5]....
        /*0050*/ 	.word	0xffffffff


	//   ....[6]....
        /*0054*/ 	.word	0xffffffff


	//   ....[7]....
        /*0058*/ 	.word	0xffffffff


	//   ....[8]....
        /*005c*/ 	.word	0xffffffff


	//   ....[9]....
        /*0060*/ 	.word	0xffffffff


	//   ....[10]....
        /*0064*/ 	.word	0xffffffff


	//   ....[11]....
        /*0068*/ 	.word	0xffffffff


	//   ....[12]....
        /*006c*/ 	.word	0xffffffff


	//   ....[13]....
        /*0070*/ 	.word	0xffffffff


	//   ....[14]....
        /*0074*/ 	.word	0xffffffff


	//   ....[15]....
        /*0078*/ 	.word	0xffffffff


	//   ....[16]....
        /*007c*/ 	.word	0xffffffff


	//   ....[17]....
        /*0080*/ 	.word	0xffffffff


	//   ....[18]....
        /*0084*/ 	.word	0xffffffff


	//----- nvinfo : EIATTR_COOP_GROUP_INSTR_OFFSETS
	.align		4
.L_1271:
        /*0088*/ 	.byte	0x04, 0x28
        /*008a*/ 	.short	(.L_1273 - .L_1272)


	//   ....[0]....
.L_1272:
        /*008c*/ 	.word	0x00002190


	//   ....[1]....
        /*0090*/ 	.word	0x00002620


	//   ....[2]....
        /*0094*/ 	.word	0x000054c0


	//   ....[3]....
        /*0098*/ 	.word	0x00006180


	//   ....[4]....
        /*009c*/ 	.word	0x000066f0


	//   ....[5]....
        /*00a0*/ 	.word	0x00006700


	//   ....[6]....
        /*00a4*/ 	.word	0x00006730


	//   ....[7]....
        /*00a8*/ 	.word	0x00006750


	//   ....[8]....
        /*00ac*/ 	.word	0x00006780


	//   ....[9]....
        /*00b0*/ 	.word	0x000067a0


	//   ....[10]....
        /*00b4*/ 	.word	0x000067d0


	//   ....[11]....
        /*00b8*/ 	.word	0x000067f0


	//   ....[12]....
        /*00bc*/ 	.word	0x00006820


	//   ....[13]....
        /*00c0*/ 	.word	0x00006840


	//   ....[14]....
        /*00c4*/ 	.word	0x000068d0


	//   ....[15]....
        /*00c8*/ 	.word	0x00006960


	//   ....[16]....
        /*00cc*/ 	.word	0x00007440


	//   ....[17]....
        /*00d0*/ 	.word	0x00007fa0


	//   ....[18]....
        /*00d4*/ 	.word	0x000087d0


	//----- nvinfo : EIATTR_EXIT_INSTR_OFFSETS
	.align		4
.L_1273:
        /*00d8*/ 	.byte	0x04, 0x1c
        /*00da*/ 	.short	(.L_1275 - .L_1274)


	//   ....[0]....
.L_1274:
        /*00dc*/ 	.word	0x00000380


	//   ....[1]....
        /*00e0*/ 	.word	0x000015d0


	//   ....[2]....
        /*00e4*/ 	.word	0x000018a0


	//   ....[3]....
        /*00e8*/ 	.word	0x00008d10


	//----- nvinfo : EIATTR_MAX_THREADS
	.align		4
.L_1275:
        /*00ec*/ 	.byte	0x04, 0x05
        /*00ee*/ 	.short	(.L_1277 - .L_1276)
.L_1276:
        /*00f0*/ 	.word	0x00000080
        /*00f4*/ 	.word	0x00000001
        /*00f8*/ 	.word	0x00000001


	//----- nvinfo : EIATTR_CRS_STACK_SIZE
	.align		4
.L_1277:
        /*00fc*/ 	.byte	0x04, 0x1e
        /*00fe*/ 	.short	(.L_1279 - .L_1278)
.L_1278:
        /*0100*/ 	.word	0x00000000
.L_1279:


//--------------------- .nv.info._Z25selective_scan_fwd_kernelI32Selective_Scan_fwd_kernel_traitsILi128ELi16ELi1ELb0ELb1ELb1ELb1ELb1EfffEEv13SSMParamsBase --------------------------
	.section	.nv.info._Z25selective_scan_fwd_kernelI32Selective_Scan_fwd_kernel_traitsILi128ELi16ELi1ELb0ELb1ELb1ELb1ELb1EfffEEv13SSMParamsBase,"",@"SHT_CUDA_INFO"
	.sectionflags	@""
	.align	4


	//----- nvinfo : EIATTR_CUDA_API_VERSION
	.align		4
        /*0000*/ 	.byte	0x04, 0x37
        /*0002*/ 	.short	(.L_1281 - .L_1280)
.L_1280:
        /*0004*/ 	.word	0x00000082


	//----- nvinfo : EIATTR_SW2861232_WAR
	.align		4
.L_1281:
        /*0008*/ 	.byte	0x01, 0x35
	.zero		2


	//----- nvinfo : EIATTR_PARAM_CBANK
	.align		4
        /*000c*/ 	.byte	0x04, 0x0a
        /*000e*/ 	.short	(.L_1283 - .L_1282)
	.align		4
.L_1282:
        /*0010*/ 	.word	index@(.nv.constant0._Z25selective_scan_fwd_kernelI32Selective_Scan_fwd_kernel_traitsILi128ELi16ELi1ELb0ELb1ELb1ELb1ELb1EfffEEv13SSMParamsBase)
        /*0014*/ 	.short	0x0160
        /*0016*/ 	.short	0x0188


	//----- nvinfo : EIATTR_CBANK_PARAM_SIZE
	.align		4
.L_1283:
        /*0018*/ 	.byte	0x03, 0x19
        /*001a*/ 	.short	0x0188


	//----- nvinfo : EIATTR_KPARAM_INFO
	.align		4
        /*001c*/ 	.byte	0x04, 0x17
        /*001e*/ 	.short	(.L_1285 - .L_1284)
.L_1284:
        /*0020*/ 	.word	0x00000000
        /*0024*/ 	.short	0x0000
        /*0026*/ 	.short	0x0000
        /*0028*/ 	.byte	0x00, 0xf0, 0x21, 0x06


	//----- nvinfo : EIATTR_MAXREG_COUNT
	.align		4
.L_1285:
        /*002c*/ 	.byte	0x03, 0x1b
        /*002e*/ 	.short	0x00a8


	//----- nvinfo : EIATTR_NUM_BARRIERS
	.align		4
        /*0030*/ 	.byte	0x02, 0x4c
        /*0032*/ 	.byte	0x01
	.zero		1


	//----- nvinfo : EIATTR_MERCURY_ISA_VERSION
	.align		4
        /*0034*/ 	.byte	0x03, 0x5f
        /*0036*/ 	.short	0x0000


	//----- nvinfo : EIATTR_COOP_GROUP_MASK_REGIDS
	.align		4
        /*0038*/ 	.byte	0x04, 0x29
        /*003a*/ 	.short	(.L_1287 - .L_1286)


	//   ....[0]....
.L_1286:
        /*003c*/ 	.word	0xffffffff


	//   ....[1]....
        /*0040*/ 	.word	0xffffffff


	//   ....[2]....
        /*0044*/ 	.word	0xffffffff


	//   ....[3]....
        /*0048*/ 	.word	0xffffffff


	//   ....[4]....
        /*004c*/ 	.word	0xffffffff


	//   ....[5]....
        /*0050*/ 	.word	0xffffffff


	//   ....[6]....
        /*0054*/ 	.word	0xffffffff


	//   ....[7]....
        /*0058*/ 	.word	0xffffffff


	//   ....[8]....
        /*005c*/ 	.word	0xffffffff


	//   ....[9]....
        /*0060*/ 	.word	0xffffffff


	//   ....[10]....
        /*0064*/ 	.word	0xffffffff


	//   ....[11]....
        /*0068*/ 	.word	0xffffffff


	//   ....[12]....
        /*006c*/ 	.word	0xffffffff


	//   ....[13]....
        /*0070*/ 	.word	0xffffffff


	//   ....[14]....
        /*0074*/ 	.word	0xffffffff


	//   ....[15]....
        /*0078*/ 	.word	0xffffffff


	//   ....[16]....
        /*007c*/ 	.word	0xffffffff


	//   ....[17]....
        /*0080*/ 	.word	0xffffffff


	//   ....[18]....
        /*0084*/ 	.word	0xffffffff


	//----- nvinfo : EIATTR_COOP_GROUP_INSTR_OFFSETS
	.align		4
.L_1287:
        /*0088*/ 	.byte	0x04, 0x28
        /*008a*/ 	.short	(.L_1289 - .L_1288)


	//   ....[0]....
.L_1288:
        /*008c*/ 	.word	0x00002160


	//   ....[1]....
        /*0090*/ 	.word	0x00002620


	//   ....[2]....
        /*0094*/ 	.word	0x000054d0


	//   ....[3]....
        /*0098*/ 	.word	0x00006190


	//   ....[4]....
        /*009c*/ 	.word	0x00006700


	//   ....[5]....
        /*00a0*/ 	.word	0x00006710


	//   ....[6]....
        /*00a4*/ 	.word	0x00006740


	//   ....[7]....
        /*00a8*/ 	.word	0x00006760


	//   ....[8]....
        /*00ac*/ 	.word	0x00006790


	//   ....[9]....
        /*00b0*/ 	.word	0x000067b0


	//   ....[10]....
        /*00b4*/ 	.word	0x000067e0


	//   ....[11]....
        /*00b8*/ 	.word	0x00006800


	//   ....[12]....
        /*00bc*/ 	.word	0x00006830


	//   ....[13]....
        /*00c0*/ 	.word	0x00006850


	//   ....[14]....
        /*00c4*/ 	.word	0x000068e0


	//   ....[15]....
        /*00c8*/ 	.word	0x00006980


	//   ....[16]....
        /*00cc*/ 	.word	0x00007440


	//   ....[17]....
        /*00d0*/ 	.word	0x00007fa0


	//   ....[18]....
        /*00d4*/ 	.word	0x000087d0


	//----- nvinfo : EIATTR_EXIT_INSTR_OFFSETS
	.align		4
.L_1289:
        /*00d8*/ 	.byte	0x04, 0x1c
        /*00da*/ 	.short	(.L_1291 - .L_1290)


	//   ....[0]....
.L_1290:
        /*00dc*/ 	.word	0x00000370


	//   ....[1]....
        /*00e0*/ 	.word	0x00001610


	//   ....[2]....
        /*00e4*/ 	.word	0x000018b0


	//   ....[3]....
        /*00e8*/ 	.word	0x00008d50


	//----- nvinfo : EIATTR_MAX_THREADS
	.align		4
.L_1291:
        /*00ec*/ 	.byte	0x04, 0x05
        /*00ee*/ 	.short	(.L_1293 - .L_1292)
.L_1292:
        /*00f0*/ 	.word	0x00000080
        /*00f4*/ 	.word	0x00000001
        /*00f8*/ 	.word	0x00000001


	//----- nvinfo : EIATTR_CRS_STACK_SIZE
	.align		4
.L_1293:
        /*00fc*/ 	.byte	0x04, 0x1e
        /*00fe*/ 	.short	(.L_1295 - .L_1294)
.L_1294:
        /*0100*/ 	.word	0x00000000
.L_1295:


//--------------------- .nv.info._Z25selective_scan_fwd_kernelI32Selective_Scan_fwd_kernel_traitsILi128ELi16ELi1ELb1ELb1ELb1ELb0ELb0EfffEEv13SSMParamsBase --------------------------
	.section	.nv.info._Z25selective_scan_fwd_kernelI32Selective_Scan_fwd_kernel_traitsILi128ELi16ELi1ELb1ELb1ELb1ELb0ELb0EfffEEv13SSMParamsBase,"",@"SHT_CUDA_INFO"
	.sectionflags	@""
	.align	4


	//----- nvinfo : EIATTR_CUDA_API_VERSION
	.align		4
        /*0000*/ 	.byte	0x04, 0x37
        /*0002*/ 	.short	(.L_1297 - .L_1296)
.L_1296:
        /*0004*/ 	.word	0x00000082


	//----- nvinfo : EIATTR_SW2861232_WAR
	.align		4
.L_1297:
        /*0008*/ 	.byte	0x01, 0x35
	.zero		2


	//----- nvinfo : EIATTR_PARAM_CBANK
	.align		4
        /*000c*/ 	.byte	0x04, 0x0a
        /*000e*/ 	.short	(.L_1299 - .L_1298)
	.align		4
.L_1298:
        /*0010*/ 	.word	index@(.nv.constant0._Z25selective_scan_fwd_kernelI32Selective_Scan_fwd_kernel_traitsILi128ELi16ELi1ELb1ELb1ELb1ELb0ELb0EfffEEv13SSMParamsBase)
        /*0014*/ 	.short	0x0160
        /*0016*/ 	.short	0x0188


	//----- nvinfo : EIATTR_CBANK_PARAM_SIZE
	.align		4
.L_1299:
        /*0018*/ 	.byte	0x03, 0x19
        /*001a*/ 	.short	0x0188


	//----- nvinfo : EIATTR_KPARAM_INFO
	.align		4
        /*001c*/ 	.byte	0x04, 0x17
        /*001e*/ 	.short	(.L_1301 - .L_1300)
.L_1300:
        /*0020*/ 	.word	0x00000000
        /*0024*/ 	.short	0x0000
        /*0026*/ 	.short	0x0000
        /*0028*/ 	.byte	0x00, 0xf0, 0x21, 0x06


	//----- nvinfo : EIATTR_MAXREG_COUNT
	.align		4
.L_1301:
        /*002c*/ 	.byte	0x03, 0x1b
        /*002e*/ 	.short	0x00a8


	//----- nvinfo : EIATTR_NUM_BARRIERS
	.align		4
        /*0030*/ 	.byte	0x02, 0x4c
        /*0032*/ 	.byte	0x01
	.zero		1


	//----- nvinfo : EIATTR_ANNOTATIONS
	.align		4
        /*0034*/ 	.byte	0x04, 0x55
        /*0036*/ 	.short	(.L_1303 - .L_1302)


	//   ....[0]....
.L_1302:
        /*0038*/ 	.word	0x00000001
        /*003c*/ 	.byte	0x10, 0x0c, 0x00, 0x00, 0x01, 0x00, 0x00, 0x00, 0x50, 0x0c, 0x00, 0x00, 0x01, 0x00, 0x00, 0x00
        /*004c*/ 	.byte	0xd0, 0x0d, 0x00, 0x00, 0x01, 0x00, 0x00, 0x00, 0x30, 0x10, 0x00, 0x00, 0x01, 0x00, 0x00, 0x00
        /*005c*/ 	.byte	0xb0, 0x12, 0x00, 0x00, 0x01, 0x00, 0x00, 0x00, 0xc0, 0x12, 0x00, 0x00, 0x01, 0x00, 0x00, 0x00
        /*006c*/ 	.byte	0xd0, 0x12, 0x00, 0x00


	//----- nvinfo : EIATTR_MERCURY_ISA_VERSION
	.align		4
.L_1303:
        /*0070*/ 	.byte	0x03, 0x5f
        /*0072*/ 	.short	0x0000


	//----- nvinfo : EIATTR_COOP_GROUP_MASK_REGIDS
	.align		4
        /*0074*/ 	.byte	0x04, 0x29
        /*0076*/ 	.short	(.L_1305 - .L_1304)


	//   ....[0]....
.L_1304:
        /*0078*/ 	.word	0xffffffff


	//   ....[1]....
        /*007c*/ 	.word	0xffffffff


	//   ....[2]....
        /*0080*/ 	.word	0xffffffff


	//   ....[3]....
        /*0084*/ 	.word	0xffffffff


	//   ....[4]....
        /*0088*/ 	.word	0xffffffff


	//   ....[5]....
        /*008c*/ 	.word	0xffffffff


	//   ....[6]....
        /*0090*/ 	.word	0xffffffff


	//   ....[7]....
        /*0094*/ 	.word	0xffffffff


	//   ....[8]....
        /*0098*/ 	.word	0xffffffff


	//   ....[9]....
        /*009c*/ 	.word	0xffffffff


	//   ....[10]....
        /*00a0*/ 	.word	0xffffffff


	//   ....[11]....
        /*00a4*/ 	.word	0xffffffff


	//   ....[12]....
        /*00a8*/ 	.word	0xffffffff


	//   ....[13]....
        /*00ac*/ 	.word	0xffffffff


	//   ....[14]....
        /*00b0*/ 	.word	0xffffffff


	//   ....[15]....
        /*00b4*/ 	.word	0xffffffff


	//   ....[16]....
        /*00b8*/ 	.word	0xffffffff


	//----- nvinfo : EIATTR_COOP_GROUP_INSTR_OFFSETS
	.align		4
.L_1305:
        /*00bc*/ 	.byte	0x04, 0x28
        /*00be*/ 	.short	(.L_1307 - .L_1306)


	//   ....[0]....
.L_1306:
        /*00c0*/ 	.word	0x000014a0


	//   ....[1]....
        /*00c4*/ 	.word	0x000015c0


	//   ....[2]....
        /*00c8*/ 	.word	0x00003fc0


	//   ....[3]....
        /*00cc*/ 	.word	0x00004730


	//   ....[4]....
        /*00d0*/ 	.word	0x00004bc0


	//   ....[5]....
        /*00d4*/ 	.word	0x00004bd0


	//   ....[6]....
        /*00d8*/ 	.word	0x00004c00


	//   ....[7]....
        /*00dc*/ 	.word	0x00004c20


	//   ....[8]....
        /*00e0*/ 	.word	0x00004c50


	//   ....[9]....
        /*00e4*/ 	.word	0x00004c70


	//   ....[10]....
        /*00e8*/ 	.word	0x00004ca0


	//   ....[11]....
        /*00ec*/ 	.word	0x00004cc0


	//   ....[12]....
        /*00f0*/ 	.word	0x00004cf0


	//   ....[13]....
        /*00f4*/ 	.word	0x00004d10


	//   ....[14]....
        /*00f8*/ 	.word	0x00004d60


	//   ....[15]....
        /*00fc*/ 	.word	0x00004d80


	//   ....[16]....
        /*0100*/ 	.word	0x00005780


	//----- nvinfo : EIATTR_EXIT_INSTR_OFFSETS
	.align		4
.L_1307:
        /*0104*/ 	.byte	0x04, 0x1c
        /*0106*/ 	.short	(.L_1309 - .L_1308)


	//   ....[0]....
.L_1308:
        /*0108*/ 	.word	0x00000270


	//   ....[1]....
        /*010c*/ 	.word	0x000010f0


	//   ....[2]....
        /*0110*/ 	.word	0x00001380


	//   ....[3]....
        /*0114*/ 	.word	0x00005980


	//----- nvinfo : EIATTR_MAX_THREADS
	.align		4
.L_1309:
        /*0118*/ 	.byte	0x04, 0x05
        /*011a*/ 	.short	(.L_1311 - .L_1310)
.L_1310:
        /*011c*/ 	.word	0x00000080
        /*0120*/ 	.word	0x00000001
        /*0124*/ 	.word	0x00000001


	//----- nvinfo : EIATTR_CRS_STACK_SIZE
	.align		4
.L_1311:
        /*0128*/ 	.byte	0x04, 0x1e
        /*012a*/ 	.short	(.L_1313 - .L_1312)
.L_1312:
        /*012c*/ 	.word	0x00000000
.L_1313:


//--------------------- .nv.info._Z25selective_scan_fwd_kernelI32Selective_Scan_fwd_kernel_traitsILi128ELi16ELi1ELb1ELb1ELb1ELb0ELb1EfffEEv13SSMParamsBase --------------------------
	.section	.nv.info._Z25selective_scan_fwd_kernelI32Selective_Scan_fwd_kernel_traitsILi128ELi16ELi1ELb1ELb1ELb1ELb0ELb1EfffEEv13SSMParamsBase,"",@"SHT_CUDA_INFO"
	.sectionflags	@""
	.align	4


	//----- nvinfo : EIATTR_CUDA_API_VERSION
	.align		4
        /*0000*/ 	.byte	0x04, 0x37
        /*0002*/ 	.short	(.L_1315 - .L_1314)
.L_1314:
        /*0004*/ 	.word	0x00000082


	//----- nvinfo : EIATTR_SW2861232_WAR
	.align		4
.L_1315:
        /*0008*/ 	.byte	0x01, 0x35
	.zero		2


	//----- nvinfo : EIATTR_PARAM_CBANK
	.align		4
        /*000c*/ 	.byte	0x04, 0x0a
        /*000e*/ 	.short	(.L_1317 - .L_1316)
	.align		4
.L_1316:
        /*0010*/ 	.word	index@(.nv.constant0._Z25selective_scan_fwd_kernelI32Selective_Scan_fwd_kernel_traitsILi128ELi16ELi1ELb1ELb1ELb1ELb0ELb1EfffEEv13SSMParamsBase)
        /*0014*/ 	.short	0x0160
        /*0016*/ 	.short	0x0188


	//----- nvinfo : EIATTR_CBANK_PARAM_SIZE
	.align		4
.L_1317:
        /*0018*/ 	.byte	0x03, 0x19
        /*001a*/ 	.short	0x0188


	//----- nvinfo : EIATTR_KPARAM_INFO
	.align		4
        /*001c*/ 	.byte	0x04, 0x17
        /*001e*/ 	.short	(.L_1319 - .L_1318)
.L_1318:
        /*0020*/ 	.word	0x00000000
        /*0024*/ 	.short	0x0000
        /*0026*/ 	.short	0x0000
        /*0028*/ 	.byte	0x00, 0xf0, 0x21, 0x06


	//----- nvinfo : EIATTR_MAXREG_COUNT
	.align		4
.L_1319:
        /*002c*/ 	.byte	0x03, 0x1b
        /*002e*/ 	.short	0x00a8


	//----- nvinfo : EIATTR_NUM_BARRIERS
	.align		4
        /*0030*/ 	.byte	0x02, 0x4c
        /*0032*/ 	.byte	0x01
	.zero		1


	//----- nvinfo : EIATTR_ANNOTATIONS
	.align		4
        /*0034*/ 	.byte	0x04, 0x55
        /*0036*/ 	.short	(.L_1321 - .L_1320)


	//   ....[0]....
.L_1320:
        /*0038*/ 	.word	0x00000001
        /*003c*/ 	.byte	0x50, 0x0c, 0x00, 0x00, 0x01, 0x00, 0x00, 0x00, 0x90, 0x0c, 0x00, 0x00, 0x01, 0x00, 0x00, 0x00
        /*004c*/ 	.byte	0xd0, 0x0c, 0x00, 0x00, 0x01, 0x00, 0x00, 0x00, 0xb0, 0x11, 0x00, 0x00, 0x01, 0x00, 0x00, 0x00
        /*005c*/ 	.byte	0xc0, 0x11, 0x00, 0x00, 0x01, 0x00, 0x00, 0x00, 0xd0, 0x11, 0x00, 0x00


	//----- nvinfo : EIATTR_MERCURY_ISA_VERSION
	.align		4
.L_1321:
        /*0068*/ 	.byte	0x03, 0x5f
        /*006a*/ 	.short	0x0000


	//----- nvinfo : EIATTR_COOP_GROUP_MASK_REGIDS
	.align		4
        /*006c*/ 	.byte	0x04, 0x29
        /*006e*/ 	.short	(.L_1323 - .L_1322)


	//   ....[0]....
.L_1322:
        /*0070*/ 	.word	0xffffffff


	//   ....[1]....
        /*0074*/ 	.word	0xffffffff


	//   ....[2]....
        /*0078*/ 	.word	0xffffffff


	//   ....[3]....
        /*007c*/ 	.word	0xffffffff


	//   ....[4]....
        /*0080*/ 	.word	0xffffffff


	//   ....[5]....
        /*0084*/ 	.word	0xffffffff


	//   ....[6]....
        /*0088*/ 	.word	0xffffffff


	//   ....[7]....
        /*008c*/ 	.word	0xffffffff


	//   ....[8]....
        /*0090*/ 	.word	0xffffffff


	//   ....[9]....
        /*0094*/ 	.word	0xffffffff


	//   ....[10]....
        /*0098*/ 	.word	0xffffffff


	//   ....[11]....
        /*009c*/ 	.word	0xffffffff


	//   ....[12]....
        /*00a0*/ 	.word	0xffffffff


	//   ....[13]....
        /*00a4*/ 	.word	0xffffffff


	//   ....[14]....
        /*00a8*/ 	.word	0xffffffff


	//   ....[15]....
        /*00ac*/ 	.word	0xffffffff


	//   ....[16]....
        /*00b0*/ 	.word	0xffffffff


	//----- nvinfo : EIATTR_COOP_GROUP_INSTR_OFFSETS
	.align		4
.L_1323:
        /*00b4*/ 	.byte	0x04, 0x28
        /*00b6*/ 	.short	(.L_1325 - .L_1324)


	//   ....[0]....
.L_1324:
        /*00b8*/ 	.word	0x00001c90


	//   ....[1]....
        /*00bc*/ 	.word	0x00002140


	//   ....[2]....
        /*00c0*/ 	.word	0x00005050


	//   ....[3]....
        /*00c4*/ 	.word	0x00005ce0


	//   ....[4]....
        /*00c8*/ 	.word	0x00006240


	//   ....[5]....
        /*00cc*/ 	.word	0x00006250


	//   ....[6]....
        /*00d0*/ 	.word	0x00006280


	//   ....[7]....
        /*00d4*/ 	.word	0x000062a0


	//   ....[8]....
        /*00d8*/ 	.word	0x000062d0


	//   ....[9]....
        /*00dc*/ 	.word	0x000062f0


	//   ....[10]....
        /*00e0*/ 	.word	0x00006320


	//   ....[11]....
        /*00e4*/ 	.word	0x00006340


	//   ....[12]....
        /*00e8*/ 	.word	0x00006370


	//   ....[13]....
        /*00ec*/ 	.word	0x00006390


	//   ....[14]....
        /*00f0*/ 	.word	0x00006420


	//   ....[15]....
        /*00f4*/ 	.word	0x00006430


	//   ....[16]....
        /*00f8*/ 	.word	0x00006eb0


	//----- nvinfo : EIATTR_EXIT_INSTR_OFFSETS
	.align		4
.L_1325:
        /*00fc*/ 	.byte	0x04, 0x1c
        /*00fe*/ 	.short	(.L_1327 - .L_1326)


	//   ....[0]....
.L_1326:
        /*0100*/ 	.word	0x00000280


	//   ....[1]....
        /*0104*/ 	.word	0x00001100


	//   ....[2]....
        /*0108*/ 	.word	0x00001280


	//   ....[3]....
        /*010c*/ 	.word	0x00007560


	//----- nvinfo : EIATTR_MAX_THREADS
	.align		4
.L_1327:
        /*0110*/ 	.byte	0x04, 0x05
        /*0112*/ 	.short	(.L_1329 - .L_1328)
.L_1328:
        /*0114*/ 	.word	0x00000080
        /*0118*/ 	.word	0x00000001
        /*011c*/ 	.word	0x00000001


	//----- nvinfo : EIATTR_CRS_STACK_SIZE
	.align		4
.L_1329:
        /*0120*/ 	.byte	0x04, 0x1e
        /*0122*/ 	.short	(.L_1331 - .L_1330)
.L_1330:
        /*0124*/ 	.word	0x00000000
.L_1331:


//--------------------- .nv.info._Z25selective_scan_fwd_kernelI32Selective_Scan_fwd_kernel_traitsILi128ELi16ELi1ELb1ELb1ELb1ELb1ELb0EfffEEv13SSMParamsBase --------------------------
	.section	.nv.info._Z25selective_scan_fwd_kernelI32Selective_Scan_fwd_kernel_traitsILi128ELi16ELi1ELb1ELb1ELb1ELb1ELb0EfffEEv13SSMParamsBase,"",@"SHT_CUDA_INFO"
	.sectionflags	@""
	.align	4


	//----- nvinfo : EIATTR_CUDA_API_VERSION
	.align		4
        /*0000*/ 	.byte	0x04, 0x37
        /*0002*/ 	.short	(.L_1333 - .L_1332)
.L_1332:
        /*0004*/ 	.word	0x00000082


	//----- nvinfo : EIATTR_SW2861232_WAR
	.align		4
.L_1333:
        /*0008*/ 	.byte	0x01, 0x35
	.zero		2


	//----- nvinfo : EIATTR_PARAM_CBANK
	.align		4
        /*000c*/ 	.byte	0x04, 0x0a
        /*000e*/ 	.short	(.L_1335 - .L_1334)
	.align		4
.L_1334:
        /*0010*/ 	.word	index@(.nv.constant0._Z25selective_scan_fwd_kernelI32Selective_Scan_fwd_kernel_traitsILi128ELi16ELi1ELb1ELb1ELb1ELb1ELb0EfffEEv13SSMParamsBase)
        /*0014*/ 	.short	0x0160
        /*0016*/ 	.short	0x0188


	//----- nvinfo : EIATTR_CBANK_PARAM_SIZE
	.align		4
.L_1335:
        /*0018*/ 	.byte	0x03, 0x19
        /*001a*/ 	.short	0x0188


	//----- nvinfo : EIATTR_KPARAM_INFO
	.align		4
        /*001c*/ 	.byte	0x04, 0x17
        /*001e*/ 	.short	(.L_1337 - .L_1336)
.L_1336:
        /*0020*/ 	.word	0x00000000
        /*0024*/ 	.short	0x0000
        /*0026*/ 	.short	0x0000
        /*0028*/ 	.byte	0x00, 0xf0, 0x21, 0x06


	//----- nvinfo : EIATTR_MAXREG_COUNT
	.align		4
.L_1337:
        /*002c*/ 	.byte	0x03, 0x1b
        /*002e*/ 	.short	0x00a8


	//----- nvinfo : EIATTR_NUM_BARRIERS
	.align		4
        /*0030*/ 	.byte	0x02, 0x4c
        /*0032*/ 	.byte	0x01
	.zero		1


	//----- nvinfo : EIATTR_ANNOTATIONS
	.align		4
        /*0034*/ 	.byte	0x04, 0x55
        /*0036*/ 	.short	(.L_1339 - .L_1338)


	//   ....[0]....
.L_1338:
        /*0038*/ 	.word	0x00000001
        /*003c*/ 	.byte	0x10, 0x0c, 0x00, 0x00, 0x01, 0x00, 0x00, 0x00, 0x40, 0x0c, 0x00, 0x00, 0x01, 0x00, 0x00, 0x00
        /*004c*/ 	.byte	0xd0, 0x0d, 0x00, 0x00, 0x01, 0x00, 0x00, 0x00, 0x30, 0x10, 0x00, 0x00, 0x01, 0x00, 0x00, 0x00
        /*005c*/ 	.byte	0xb0, 0x12, 0x00, 0x00, 0x01, 0x00, 0x00, 0x00, 0xc0, 0x12, 0x00, 0x00, 0x01, 0x00, 0x00, 0x00
        /*006c*/ 	.byte	0xd0, 0x12, 0x00, 0x00


	//----- nvinfo : EIATTR_MERCURY_ISA_VERSION
	.align		4
.L_1339:
        /*0070*/ 	.byte	0x03, 0x5f
        /*0072*/ 	.short	0x0000


	//----- nvinfo : EIATTR_COOP_GROUP_MASK_REGIDS
	.align		4
        /*0074*/ 	.byte	0x04, 0x29
        /*0076*/ 	.short	(.L_1341 - .L_1340)


	//   ....[0]....
.L_1340:
        /*0078*/ 	.word	0xffffffff


	//   ....[1]....
        /*007c*/ 	.word	0xffffffff


	//   ....[2]....
        /*0080*/ 	.word	0xffffffff


	//   ....[3]....
        /*0084*/ 	.word	0xffffffff


	//   ....[4]....
        /*0088*/ 	.word	0xffffffff


	//   ....[5]....
        /*008c*/ 	.word	0xffffffff


	//   ....[6]....
        /*0090*/ 	.word	0xffffffff


	//   ....[7]....
        /*0094*/ 	.word	0xffffffff


	//   ....[8]....
        /*0098*/ 	.word	0xffffffff


	//   ....[9]....
        /*009c*/ 	.word	0xffffffff


	//   ....[10]....
        /*00a0*/ 	.word	0xffffffff


	//   ....[11]....
        /*00a4*/ 	.word	0xffffffff


	//   ....[12]....
        /*00a8*/ 	.word	0xffffffff


	//   ....[13]....
        /*00ac*/ 	.word	0xffffffff


	//   ....[14]....
        /*00b0*/ 	.word	0xffffffff


	//   ....[15]....
        /*00b4*/ 	.word	0xffffffff


	//   ....[16]....
        /*00b8*/ 	.word	0xffffffff


	//   ....[17]....
        /*00bc*/ 	.word	0xffffffff


	//   ....[18]....
        /*00c0*/ 	.word	0xffffffff


	//----- nvinfo : EIATTR_COOP_GROUP_INSTR_OFFSETS
	.align		4
.L_1341:
        /*00c4*/ 	.byte	0x04, 0x28
        /*00c6*/ 	.short	(.L_1343 - .L_1342)


	//   ....[0]....
.L_1342:
        /*00c8*/ 	.word	0x000014a0


	//   ....[1]....
        /*00cc*/ 	.word	0x000015c0


	//   ....[2]....
        /*00d0*/ 	.word	0x00003fc0


	//   ....[3]....
        /*00d4*/ 	.word	0x00004730


	//   ....[4]....
        /*00d8*/ 	.word	0x00004bc0


	//   ....[5]....
        /*00dc*/ 	.word	0x00004bd0


	//   ....[6]....
        /*00e0*/ 	.word	0x00004c00


	//   ....[7]....
        /*00e4*/ 	.word	0x00004c20


	//   ....[8]....
        /*00e8*/ 	.word	0x00004c50


	//   ....[9]....
        /*00ec*/ 	.word	0x00004c70


	//   ....[10]....
        /*00f0*/ 	.word	0x00004ca0


	//   ....[11]....
        /*00f4*/ 	.word	0x00004cc0


	//   ....[12]....
        /*00f8*/ 	.word	0x00004cf0


	//   ....[13]....
        /*00fc*/ 	.word	0x00004d10


	//   ....[14]....
        /*0100*/ 	.word	0x00004d60


	//   ....[15]....
        /*0104*/ 	.word	0x00004d80


	//   ....[16]....
        /*0108*/ 	.word	0x00005750


	//   ....[17]....
        /*010c*/ 	.word	0x00005a60


	//   ....[18]....
        /*0110*/ 	.word	0x000061a0


	//----- nvinfo : EIATTR_EXIT_INSTR_OFFSETS
	.align		4
.L_1343:
        /*0114*/ 	.byte	0x04, 0x1c
        /*0116*/ 	.short	(.L_1345 - .L_1344)


	//   ....[0]....
.L_1344:
        /*0118*/ 	.word	0x00000270


	//   ....[1]....
        /*011c*/ 	.word	0x000010f0


	//   ....[2]....
        /*0120*/ 	.word	0x00001380


	//   ....[3]....
        /*0124*/ 	.word	0x000062c0


	//----- nvinfo : EIATTR_MAX_THREADS
	.align		4
.L_1345:
        /*0128*/ 	.byte	0x04, 0x05
        /*012a*/ 	.short	(.L_1347 - .L_1346)
.L_1346:
        /*012c*/ 	.word	0x00000080
        /*0130*/ 	.word	0x00000001
        /*0134*/ 	.word	0x00000001


	//----- nvinfo : EIATTR_CRS_STACK_SIZE
	.align		4
.L_1347:
        /*0138*/ 	.byte	0x04, 0x1e
        /*013a*/ 	.short	(.L_1349 - .L_1348)
.L_1348:
        /*013c*/ 	.word	0x00000000
.L_1349:


//--------------------- .nv.info._Z25selective_scan_fwd_kernelI32Selective_Scan_fwd_kernel_traitsILi128ELi16ELi1ELb1ELb1ELb1ELb1ELb1EfffEEv13SSMParamsBase --------------------------
	.section	.nv.info._Z25selective_scan_fwd_kernelI32Selective_Scan_fwd_kernel_traitsILi128ELi16ELi1ELb1ELb1ELb1ELb1ELb1EfffEEv13SSMParamsBase,"",@"SHT_CUDA_INFO"
	.sectionflags	@""
	.align	4


	//----- nvinfo : EIATTR_CUDA_API_VERSION
	.align		4
        /*0000*/ 	.byte	0x04, 0x37
        /*0002*/ 	.short	(.L_1351 - .L_1350)
.L_1350:
        /*0004*/ 	.word	0x00000082


	//----- nvinfo : EIATTR_SW2861232_WAR
	.align		4
.L_1351:
        /*0008*/ 	.byte	0x01, 0x35
	.zero		2


	//----- nvinfo : EIATTR_PARAM_CBANK
	.align		4
        /*000c*/ 	.byte	0x04, 0x0a
        /*000e*/ 	.short	(.L_1353 - .L_1352)
	.align		4
.L_1352:
        /*0010*/ 	.word	index@(.nv.constant0._Z25selective_scan_fwd_kernelI32Selective_Scan_fwd_kernel_traitsILi128ELi16ELi1ELb1ELb1ELb1ELb1ELb1EfffEEv13SSMParamsBase)
        /*0014*/ 	.short	0x0160
        /*0016*/ 	.short	0x0188


	//----- nvinfo : EIATTR_CBANK_PARAM_SIZE
	.align		4
.L_1353:
        /*0018*/ 	.byte	0x03, 0x19
        /*001a*/ 	.short	0x0188


	//----- nvinfo : EIATTR_KPARAM_INFO
	.align		4
        /*001c*/ 	.byte	0x04, 0x17
        /*001e*/ 	.short	(.L_1355 - .L_1354)
.L_1354:
        /*0020*/ 	.word	0x00000000
        /*0024*/ 	.short	0x0000
        /*0026*/ 	.short	0x0000
        /*0028*/ 	.byte	0x00, 0xf0, 0x21, 0x06


	//----- nvinfo : EIATTR_MAXREG_COUNT
	.align		4
.L_1355:
        /*002c*/ 	.byte	0x03, 0x1b
        /*002e*/ 	.short	0x00a8


	//----- nvinfo : EIATTR_NUM_BARRIERS
	.align		4
        /*0030*/ 	.byte	0x02, 0x4c
        /*0032*/ 	.byte	0x01
	.zero		1


	//----- nvinfo : EIATTR_MERCURY_ISA_VERSION
	.align		4
        /*0034*/ 	.byte	0x03, 0x5f
        /*0036*/ 	.short	0x0000


	//----- nvinfo : EIATTR_COOP_GROUP_MASK_REGIDS
	.align		4
        /*0038*/ 	.byte	0x04, 0x29
        /*003a*/ 	.short	(.L_1357 - .L_1356)


	//   ....[0]....
.L_1356:
        /*003c*/ 	.word	0xffffffff


	//   ....[1]....
        /*0040*/ 	.word	0xffffffff


	//   ....[2]....
        /*0044*/ 	.word	0xffffffff


	//   ....[3]....
        /*0048*/ 	.word	0xffffffff


	//   ....[4]....
        /*004c*/ 	.word	0xffffffff


	//   ....[5]....
        /*0050*/ 	.word	0xffffffff


	//   ....[6]....
        /*0054*/ 	.word	0xffffffff


	//   ....[7]....
        /*0058*/ 	.word	0xffffffff


	//   ....[8]....
        /*005c*/ 	.word	0xffffffff


	//   ....[9]....
        /*0060*/ 	.word	0xffffffff


	//   ....[10]....
        /*0064*/ 	.word	0xffffffff


	//   ....[11]....
        /*0068*/ 	.word	0xffffffff


	//   ....[12]....
        /*006c*/ 	.word	0xffffffff


	//   ....[13]....
        /*0070*/ 	.word	0xffffffff


	//   ....[14]....
        /*0074*/ 	.word	0xffffffff


	//   ....[15]....
        /*0078*/ 	.word	0xffffffff


	//   ....[16]....
        /*007c*/ 	.word	0xffffffff


	//   ....[17]....
        /*0080*/ 	.word	0xffffffff


	//   ....[18]....
        /*0084*/ 	.word	0xffffffff


	//----- nvinfo : EIATTR_COOP_GROUP_INSTR_OFFSETS
	.align		4
.L_1357:
        /*0088*/ 	.byte	0x04, 0x28
        /*008a*/ 	.short	(.L_1359 - .L_1358)


	//   ....[0]....
.L_1358:
        /*008c*/ 	.word	0x00002160


	//   ....[1]....
        /*0090*/ 	.word	0x00002620


	//   ....[2]....
        /*0094*/ 	.word	0x000054d0


	//   ....[3]....
        /*0098*/ 	.word	0x00006190


	//   ....[4]....
        /*009c*/ 	.word	0x00006700


	//   ....[5]....
        /*00a0*/ 	.word	0x00006710


	//   ....[6]....
        /*00a4*/ 	.word	0x00006740


	//   ....[7]....
        /*00a8*/ 	.word	0x00006760


	//   ....[8]....
        /*00ac*/ 	.word	0x00006790


	//   ....[9]....
        /*00b0*/ 	.word	0x000067b0


	//   ....[10]....
        /*00b4*/ 	.word	0x000067e0


	//   ....[11]....
        /*00b8*/ 	.word	0x00006800


	//   ....[12]....
        /*00bc*/ 	.word	0x00006830


	//   ....[13]....
        /*00c0*/ 	.word	0x00006850


	//   ....[14]....
        /*00c4*/ 	.word	0x000068e0


	//   ....[15]....
        /*00c8*/ 	.word	0x00006980


	//   ....[16]....
        /*00cc*/ 	.word	0x00007440


	//   ....[17]....
        /*00d0*/ 	.word	0x00007fa0


	//   ....[18]....
        /*00d4*/ 	.word	0x000087d0


	//----- nvinfo : EIATTR_EXIT_INSTR_OFFSETS
	.align		4
.L_1359:
        /*00d8*/ 	.byte	0x04, 0x1c
        /*00da*/ 	.short	(.L_1361 - .L_1360)


	//   ....[0]....
.L_1360:
        /*00dc*/ 	.word	0x00000370


	//   ....[1]....
        /*00e0*/ 	.word	0x00001610


	//   ....[2]....
        /*00e4*/ 	.word	0x000018b0


	//   ....[3]....
        /*00e8*/ 	.word	0x00008d50


	//----- nvinfo : EIATTR_MAX_THREADS
	.align		4
.L_1361:
        /*00ec*/ 	.byte	0x04, 0x05
        /*00ee*/ 	.short	(.L_1363 - .L_1362)
.L_1362:
        /*00f0*/ 	.word	0x00000080
        /*00f4*/ 	.word	0x00000001
        /*00f8*/ 	.word	0x00000001


	//----- nvinfo : EIATTR_CRS_STACK_SIZE
	.align		4
.L_1363:
        /*00fc*/ 	.byte	0x04, 0x1e
        /*00fe*/ 	.short	(.L_1365 - .L_1364)
.L_1364:
        /*0100*/ 	.word	0x00000000
.L_1365:


//--------------------- .nv.info._Z25selective_scan_fwd_kernelI32Selective_Scan_fwd_kernel_traitsILi32ELi16ELi1ELb0ELb1ELb1ELb0ELb0EfffEEv13SSMParamsBase --------------------------
	.section	.nv.info._Z25selective_scan_fwd_kernelI32Selective_Scan_fwd_kernel_traitsILi32ELi16ELi1ELb0ELb1ELb1ELb0ELb0EfffEEv13SSMParamsBase,"",@"SHT_CUDA_INFO"
	.sectionflags	@""
	.align	4


	//----- nvinfo : EIATTR_CUDA_API_VERSION
	.align		4
        /*0000*/ 	.byte	0x04, 0x37
        /*0002*/ 	.short	(.L_1367 - .L_1366)
.L_1366:
        /*0004*/ 	.word	0x00000082


	//----- nvinfo : EIATTR_SW2861232_WAR
	.align		4
.L_1367:
        /*0008*/ 	.byte	0x01, 0x35
	.zero		2


	//----- nvinfo : EIATTR_PARAM_CBANK
	.align		4
        /*000c*/ 	.byte	0x04, 0x0a
        /*000e*/ 	.short	(.L_1369 - .L_1368)
	.align		4
.L_1368:
        /*0010*/ 	.word	index@(.nv.constant0._Z25selective_scan_fwd_kernelI32Selective_Scan_fwd_kernel_traitsILi32ELi16ELi1ELb0ELb1ELb1ELb0ELb0EfffEEv13SSMParamsBase)
        /*0014*/ 	.short	0x0160
        /*0016*/ 	.short	0x0188


	//----- nvinfo : EIATTR_CBANK_PARAM_SIZE
	.align		4
.L_1369:
        /*0018*/ 	.byte	0x03, 0x19
        /*001a*/ 	.short	0x0188


	//----- nvinfo : EIATTR_KPARAM_INFO
	.align		4
        /*001c*/ 	.byte	0x04, 0x17
        /*001e*/ 	.short	(.L_1371 - .L_1370)
.L_1370:
        /*0020*/ 	.word	0x00000000
        /*0024*/ 	.short	0x0000
        /*0026*/ 	.short	0x0000
        /*0028*/ 	.byte	0x00, 0xf0, 0x21, 0x06


	//----- nvinfo : EIATTR_MAXREG_COUNT
	.align		4
.L_1371:
        /*002c*/ 	.byte	0x03, 0x1b
        /*002e*/ 	.short	0x00ff


	//----- nvinfo : EIATTR_NUM_BARRIERS
	.align		4
        /*0030*/ 	.byte	0x02, 0x4c
        /*0032*/ 	.byte	0x01
	.zero		1


	//----- nvinfo : EIATTR_MERCURY_ISA_VERSION
	.align		4
        /*0034*/ 	.byte	0x03, 0x5f
        /*0036*/ 	.short	0x0000


	//----- nvinfo : EIATTR_COOP_GROUP_MASK_REGIDS
	.align		4
        /*0038*/ 	.byte	0x04, 0x29
        /*003a*/ 	.short	(.L_1373 - .L_1372)


	//   ....[0]....
.L_1372:
        /*003c*/ 	.word	0xffffffff


	//   ....[1]....
        /*0040*/ 	.word	0xffffffff


	//   ....[2]....
        /*0044*/ 	.word	0xffffffff


	//   ....[3]....
        /*0048*/ 	.word	0xffffffff


	//   ....[4]....
        /*004c*/ 	.word	0xffffffff


	//   ....[5]....
        /*0050*/ 	.word	0xffffffff


	//   ....[6]....
        /*0054*/ 	.word	0xffffffff


	//   ....[7]....
        /*0058*/ 	.word	0xffffffff


	//   ....[8]....
        /*005c*/ 	.word	0xffffffff


	//   ....[9]....
        /*0060*/ 	.word	0xffffffff


	//   ....[10]....
        /*0064*/ 	.word	0xffffffff


	//   ....[11]....
        /*0068*/ 	.word	0xffffffff


	//   ....[12]....
        /*006c*/ 	.word	0xffffffff


	//   ....[13]....
        /*0070*/ 	.word	0xffffffff


	//   ....[14]....
        /*0074*/ 	.word	0xffffffff


	//   ....[15]....
        /*0078*/ 	.word	0xffffffff


	//   ....[16]....
        /*007c*/ 	.word	0xffffffff


	//----- nvinfo : EIATTR_COOP_GROUP_INSTR_OFFSETS
	.align		4
.L_1373:
        /*0080*/ 	.byte	0x04, 0x28
        /*0082*/ 	.short	(.L_1375 - .L_1374)


	//   ....[0]....
.L_1374:
        /*0084*/ 	.word	0x00001c00


	//   ....[1]....
        /*0088*/ 	.word	0x000020a0


	//   ....[2]....
        /*008c*/ 	.word	0x00004fb0


	//   ....[3]....
        /*0090*/ 	.word	0x00005fa0


	//   ....[4]....
        /*0094*/ 	.word	0x000064e0


	//   ....[5]....
        /*0098*/ 	.word	0x000064f0


	//   ....[6]....
        /*009c*/ 	.word	0x00006520


	//   ....[7]....
        /*00a0*/ 	.word	0x00006540


	//   ....[8]....
        /*00a4*/ 	.word	0x00006570


	//   ....[9]....
        /*00a8*/ 	.word	0x00006590


	//   ....[10]....
        /*00ac*/ 	.word	0x000065c0


	//   ....[11]....
        /*00b0*/ 	.word	0x000065e0


	//   ....[12]....
        /*00b4*/ 	.word	0x00006610


	//   ....[13]....
        /*00b8*/ 	.word	0x00006630


	//   ....[14]....
        /*00bc*/ 	.word	0x00006670


	//   ....[15]....
        /*00c0*/ 	.word	0x00006680


	//   ....[16]....
        /*00c4*/ 	.word	0x00006fa0


	//----- nvinfo : EIATTR_EXIT_INSTR_OFFSETS
	.align		4
.L_1375:
        /*00c8*/ 	.byte	0x04, 0x1c
        /*00ca*/ 	.short	(.L_1377 - .L_1376)


	//   ....[0]....
.L_1376:
        /*00cc*/ 	.word	0x00000270


	//   ....[1]....
        /*00d0*/ 	.word	0x000010a0


	//   ....[2]....
        /*00d4*/ 	.word	0x000011e0


	//   ....[3]....
        /*00d8*/ 	.word	0x00007650


	//----- nvinfo : EIATTR_MAX_THREADS
	.align		4
.L_1377:
        /*00dc*/ 	.byte	0x04, 0x05
        /*00de*/ 	.short	(.L_1379 - .L_1378)
.L_1378:
        /*00e0*/ 	.word	0x00000020
        /*00e4*/ 	.word	0x00000001
        /*00e8*/ 	.word	0x00000001


	//----- nvinfo : EIATTR_CRS_STACK_SIZE
	.align		4
.L_1379:
        /*00ec*/ 	.byte	0x04, 0x1e
        /*00ee*/ 	.short	(.L_1381 - .L_1380)
.L_1380:
        /*00f0*/ 	.word	0x00000000
.L_1381:


//--------------------- .nv.info._Z25selective_scan_fwd_kernelI32Selective_Scan_fwd_kernel_traitsILi32ELi16ELi1ELb0ELb1ELb1ELb0ELb1EfffEEv13SSMParamsBase --------------------------
	.section	.nv.info._Z25selective_scan_fwd_kernelI32Selective_Scan_fwd_kernel_traitsILi32ELi16ELi1ELb0ELb1ELb1ELb0ELb1EfffEEv13SSMParamsBase,"",@"SHT_CUDA_INFO"
	.sectionflags	@""
	.align	4


	//----- nvinfo : EIATTR_CUDA_API_VERSION
	.align		4
        /*0000*/ 	.byte	0x04, 0x37
        /*0002*/ 	.short	(.L_1383 - .L_1382)
.L_1382:
        /*0004*/ 	.word	0x00000082


	//----- nvinfo : EIATTR_SW2861232_WAR
	.align		4
.L_1383:
        /*0008*/ 	.byte	0x01, 0x35
	.zero		2


	//----- nvinfo : EIATTR_PARAM_CBANK
	.align		4
        /*000c*/ 	.byte	0x04, 0x0a
        /*000e*/ 	.short	(.L_1385 - .L_1384)
	.align		4
.L_1384:
        /*0010*/ 	.word	index@(.nv.constant0._Z25selective_scan_fwd_kernelI32Selective_Scan_fwd_kernel_traitsILi32ELi16ELi1ELb0ELb1ELb1ELb0ELb1EfffEEv13SSMParamsBase)
        /*0014*/ 	.short	0x0160
        /*0016*/ 	.short	0x0188


	//----- nvinfo : EIATTR_CBANK_PARAM_SIZE
	.align		4
.L_1385:
        /*0018*/ 	.byte	0x03, 0x19
        /*001a*/ 	.short	0x0188


	//----- nvinfo : EIATTR_KPARAM_INFO
	.align		4
        /*001c*/ 	.byte	0x04, 0x17
        /*001e*/ 	.short	(.L_1387 - .L_1386)
.L_1386:
        /*0020*/ 	.word	0x00000000
        /*0024*/ 	.short	0x0000
        /*0026*/ 	.short	0x0000
        /*0028*/ 	.byte	0x00, 0xf0, 0x21, 0x06


	//----- nvinfo : EIATTR_MAXREG_COUNT
	.align		4
.L_1387:
        /*002c*/ 	.byte	0x03, 0x1b
        /*002e*/ 	.short	0x00ff


	//----- nvinfo : EIATTR_NUM_BARRIERS
	.align		4
        /*0030*/ 	.byte	0x02, 0x4c
        /*0032*/ 	.byte	0x01
	.zero		1


	//----- nvinfo : EIATTR_MERCURY_ISA_VERSION
	.align		4
        /*0034*/ 	.byte	0x03, 0x5f
        /*0036*/ 	.short	0x0000


	//----- nvinfo : EIATTR_COOP_GROUP_MASK_REGIDS
	.align		4
        /*0038*/ 	.byte	0x04, 0x29
        /*003a*/ 	.short	(.L_1389 - .L_1388)


	//   ....[0]....
.L_1388:
        /*003c*/ 	.word	0xffffffff


	//   ....[1]....
        /*0040*/ 	.word	0xffffffff


	//   ....[2]....
        /*0044*/ 	.word	0xffffffff


	//   ....[3]....
        /*0048*/ 	.word	0xffffffff


	//   ....[4]....
        /*004c*/ 	.word	0xffffffff


	//   ....[5]....
        /*0050*/ 	.word	0xffffffff


	//   ....[6]....
        /*0054*/ 	.word	0xffffffff


	//   ....[7]....
        /*0058*/ 	.word	0xffffffff


	//   ....[8]....
        /*005c*/ 	.word	0xffffffff


	//   ....[9]....
        /*0060*/ 	.word	0xffffffff


	//   ....[10]....
        /*0064*/ 	.word	0xffffffff


	//   ....[11]....
        /*0068*/ 	.word	0xffffffff


	//   ....[12]....
        /*006c*/ 	.word	0xffffffff


	//   ....[13]....
        /*0070*/ 	.word	0xffffffff


	//   ....[14]....
        /*0074*/ 	.word	0xffffffff


	//   ....[15]....
        /*0078*/ 	.word	0xffffffff


	//   ....[16]....
        /*007c*/ 	.word	0xffffffff


	//----- nvinfo : EIATTR_COOP_GROUP_INSTR_OFFSETS
	.align		4
.L_1389:
        /*0080*/ 	.byte	0x04, 0x28
        /*0082*/ 	.short	(.L_1391 - .L_1390)


	//   ....[0]....
.L_1390:
        /*0084*/ 	.word	0x00001c10


	//   ....[1]....
        /*0088*/ 	.word	0x00002090


	//   ....[2]....
        /*008c*/ 	.word	0x00004f60


	//   ....[3]....
        /*0090*/ 	.word	0x00005f40


	//   ....[4]....
        /*0094*/ 	.word	0x00006480


	//   ....[5]....
        /*0098*/ 	.word	0x00006490


	//   ....[6]....
        /*009c*/ 	.word	0x000064c0


	//   ....[7]....
        /*00a0*/ 	.word	0x000064e0


	//   ....[8]....
        /*00a4*/ 	.word	0x00006510


	//   ....[9]....
        /*00a8*/ 	.word	0x00006530


	//   ....[10]....
        /*00ac*/ 	.word	0x00006560


	//   ....[11]....
        /*00b0*/ 	.word	0x00006580


	//   ....[12]....
        /*00b4*/ 	.word	0x000065b0


	//   ....[13]....
        /*00b8*/ 	.word	0x000065d0


	//   ....[14]....
        /*00bc*/ 	.word	0x00006610


	//   ....[15]....
        /*00c0*/ 	.word	0x00006620


	//   ....[16]....
        /*00c4*/ 	.word	0x00006f30


	//----- nvinfo : EIATTR_EXIT_INSTR_OFFSETS
	.align		4
.L_1391:
        /*00c8*/ 	.byte	0x04, 0x1c
        /*00ca*/ 	.short	(.L_1393 - .L_1392)


	//   ....[0]....
.L_1392:
        /*00cc*/ 	.word	0x00000270


	//   ....[1]....
        /*00d0*/ 	.word	0x000010f0


	//   ....[2]....
        /*00d4*/ 	.word	0x00001240


	//   ....[3]....
        /*00d8*/ 	.word	0x00007570


	//----- nvinfo : EIATTR_MAX_THREADS
	.align		4
.L_1393:
        /*00dc*/ 	.byte	0x04, 0x05
        /*00de*/ 	.short	(.L_1395 - .L_1394)
.L_1394:
        /*00e0*/ 	.word	0x00000020
        /*00e4*/ 	.word	0x00000001
        /*00e8*/ 	.word	0x00000001


	//----- nvinfo : EIATTR_CRS_STACK_SIZE
	.align		4
.L_1395:
        /*00ec*/ 	.byte	0x04, 0x1e
        /*00ee*/ 	.short	(.L_1397 - .L_1396)
.L_1396:
        /*00f0*/ 	.word	0x00000000
.L_1397:


//--------------------- .nv.info._Z25selective_scan_fwd_kernelI32Selective_Scan_fwd_kernel_traitsILi32ELi16ELi1ELb0ELb1ELb1ELb1ELb0EfffEEv13SSMParamsBase --------------------------
	.section	.nv.info._Z25selective_scan_fwd_kernelI32Selective_Scan_fwd_kernel_traitsILi32ELi16ELi1ELb0ELb1ELb1ELb1ELb0EfffEEv13SSMParamsBase,"",@"SHT_CUDA_INFO"
	.sectionflags	@""
	.align	4


	//----- nvinfo : EIATTR_CUDA_API_VERSION
	.align		4
        /*0000*/ 	.byte	0x04, 0x37
        /*0002*/ 	.short	(.L_1399 - .L_1398)
.L_1398:
        /*0004*/ 	.word	0x00000082


	//----- nvinfo : EIATTR_SW2861232_WAR
	.align		4
.L_1399:
        /*0008*/ 	.byte	0x01, 0x35
	.zero		2


	//----- nvinfo : EIATTR_PARAM_CBANK
	.align		4
        /*000c*/ 	.byte	0x04, 0x0a
        /*000e*/ 	.short	(.L_1401 - .L_1400)
	.align		4
.L_1400:
        /*0010*/ 	.word	index@(.nv.constant0._Z25selective_scan_fwd_kernelI32Selective_Scan_fwd_kernel_traitsILi32ELi16ELi1ELb0ELb1ELb1ELb1ELb0EfffEEv13SSMParamsBase)
        /*0014*/ 	.short	0x0160
        /*0016*/ 	.short	0x0188


	//----- nvinfo : EIATTR_CBANK_PARAM_SIZE
	.align		4
.L_1401:
        /*0018*/ 	.byte	0x03, 0x19
        /*001a*/ 	.short	0x0188


	//----- nvinfo : EIATTR_KPARAM_INFO
	.align		4
        /*001c*/ 	.byte	0x04, 0x17
        /*001e*/ 	.short	(.L_1403 - .L_1402)
.L_1402:
        /*0020*/ 	.word	0x00000000
        /*0024*/ 	.short	0x0000
        /*0026*/ 	.short	0x0000
        /*0028*/ 	.byte	0x00, 0xf0, 0x21, 0x06


	//----- nvinfo : EIATTR_MAXREG_COUNT
	.align		4
.L_1403:
        /*002c*/ 	.byte	0x03, 0x1b
        /*002e*/ 	.short	0x00ff


	//----- nvinfo : EIATTR_NUM_BARRIERS
	.align		4
        /*0030*/ 	.byte	0x02, 0x4c
        /*0032*/ 	.byte	0x01
	.zero		1


	//----- nvinfo : EIATTR_MERCURY_ISA_VERSION
	.align		4
        /*0034*/ 	.byte	0x03, 0x5f
        /*0036*/ 	.short	0x0000


	//----- nvinfo : EIATTR_COOP_GROUP_MASK_REGIDS
	.align		4
        /*0038*/ 	.byte	0x04, 0x29
        /*003a*/ 	.short	(.L_1405 - .L_1404)


	//   ....[0]....
.L_1404:
        /*003c*/ 	.word	0xffffffff


	//   ....[1]....
        /*0040*/ 	.word	0xffffffff


	//   ....[2]....
        /*0044*/ 	.word	0xffffffff


	//   ....[3]....
        /*0048*/ 	.word	0xffffffff


	//   ....[4]....
        /*004c*/ 	.word	0xffffffff


	//   ....[5]....
        /*0050*/ 	.word	0xffffffff


	//   ....[6]....
        /*0054*/ 	.word	0xffffffff


	//   ....[7]....
        /*0058*/ 	.word	0xffffffff


	//   ....[8]....
        /*005c*/ 	.word	0xffffffff


	//   ....[9]....
        /*0060*/ 	.word	0xffffffff


	//   ....[10]....
        /*0064*/ 	.word	0xffffffff


	//   ....[11]....
        /*0068*/ 	.word	0xffffffff


	//   ....[12]....
        /*006c*/ 	.word	0xffffffff


	//   ....[13]....
        /*0070*/ 	.word	0xffffffff


	//   ....[14]....
        /*0074*/ 	.word	0xffffffff


	//   ....[15]....
        /*0078*/ 	.word	0xffffffff


	//   ....[16]....
        /*007c*/ 	.word	0xffffffff


	//   ....[17]....
        /*0080*/ 	.word	0xffffffff


	//   ....[18]....
        /*0084*/ 	.word	0xffffffff


	//----- nvinfo : EIATTR_COOP_GROUP_INSTR_OFFSETS
	.align		4
.L_1405:
        /*0088*/ 	.byte	0x04, 0x28
        /*008a*/ 	.short	(.L_1407 - .L_1406)


	//   ....[0]....
.L_1406:
        /*008c*/ 	.word	0x00001b90


	//   ....[1]....
        /*0090*/ 	.word	0x00002040


	//   ....[2]....
        /*0094*/ 	.word	0x00004f10


	//   ....[3]....
        /*0098*/ 	.word	0x00005ee0


	//   ....[4]....
        /*009c*/ 	.word	0x00006420


	//   ....[5]....
        /*00a0*/ 	.word	0x00006430


	//   ....[6]....
        /*00a4*/ 	.word	0x00006460


	//   ....[7]....
        /*00a8*/ 	.word	0x00006480


	//   ....[8]....
        /*00ac*/ 	.word	0x000064b0


	//   ....[9]....
        /*00b0*/ 	.word	0x000064d0


	//   ....[10]....
        /*00b4*/ 	.word	0x00006500


	//   ....[11]....
        /*00b8*/ 	.word	0x00006520


	//   ....[12]....
        /*00bc*/ 	.word	0x00006550


	//   ....[13]....
        /*00c0*/ 	.word	0x00006570


	//   ....[14]....
        /*00c4*/ 	.word	0x000065b0


	//   ....[15]....
        /*00c8*/ 	.word	0x000065c0


	//   ....[16]....
        /*00cc*/ 	.word	0x00007010


	//   ....[17]....
        /*00d0*/ 	.word	0x000079a0


	//   ....[18]....
        /*00d4*/ 	.word	0x000081c0


	//----- nvinfo : EIATTR_EXIT_INSTR_OFFSETS
	.align		4
.L_1407:
        /*00d8*/ 	.byte	0x04, 0x1c
        /*00da*/ 	.short	(.L_1409 - .L_1408)


	//   ....[0]....
.L_1408:
        /*00dc*/ 	.word	0x00000270


	//   ....[1]....
        /*00e0*/ 	.word	0x00001080


	//   ....[2]....
        /*00e4*/ 	.word	0x000012c0


	//   ....[3]....
        /*00e8*/ 	.word	0x00008720


	//----- nvinfo : EIATTR_MAX_THREADS
	.align		4
.L_1409:
        /*00ec*/ 	.byte	0x04, 0x05
        /*00ee*/ 	.short	(.L_1411 - .L_1410)
.L_1410:
        /*00f0*/ 	.word	0x00000020
        /*00f4*/ 	.word	0x00000001
        /*00f8*/ 	.word	0x00000001


	//----- nvinfo : EIATTR_CRS_STACK_SIZE
	.align		4
.L_1411:
        /*00fc*/ 	.byte	0x04, 0x1e
        /*00fe*/ 	.short	(.L_1413 - .L_1412)
.L_1412:
        /*0100*/ 	.word	0x00000000
.L_1413:


//--------------------- .nv.info._Z25selective_scan_fwd_kernelI32Selective_Scan_fwd_kernel_traitsILi32ELi16ELi1ELb0ELb1ELb1ELb1ELb1EfffEEv13SSMParamsBase --------------------------
	.section	.nv.info._Z25selective_scan_fwd_kernelI32Selective_Scan_fwd_kernel_traitsILi32ELi16ELi1ELb0ELb1ELb1ELb1ELb1EfffEEv13SSMParamsBase,"",@"SHT_CUDA_INFO"
	.sectionflags	@""
	.align	4


	//----- nvinfo : EIATTR_CUDA_API_VERSION
	.align		4
        /*0000*/ 	.byte	0x04, 0x37
        /*0002*/ 	.short	(.L_1415 - .L_1414)
.L_1414:
        /*0004*/ 	.word	0x00000082


	//----- nvinfo : EIATTR_SW2861232_WAR
	.align		4
.L_1415:
        /*0008*/ 	.byte	0x01, 0x35
	.zero		2


	//----- nvinfo : EIATTR_PARAM_CBANK
	.align		4
        /*000c*/ 	.byte	0x04, 0x0a
        /*000e*/ 	.short	(.L_1417 - .L_1416)
	.align		4
.L_1416:
        /*0010*/ 	.word	index@(.nv.constant0._Z25selective_scan_fwd_kernelI32Selective_Scan_fwd_kernel_traitsILi32ELi16ELi1ELb0ELb1ELb1ELb1ELb1EfffEEv13SSMParamsBase)
        /*0014*/ 	.short	0x0160
        /*0016*/ 	.short	0x0188


	//----- nvinfo : EIATTR_CBANK_PARAM_SIZE
	.align		4
.L_1417:
        /*0018*/ 	.byte	0x03, 0x19
        /*001a*/ 	.short	0x0188


	//----- nvinfo : EIATTR_KPARAM_INFO
	.align		4
        /*001c*/ 	.byte	0x04, 0x17
        /*001e*/ 	.short	(.L_1419 - .L_1418)
.L_1418:
        /*0020*/ 	.word	0x00000000
        /*0024*/ 	.short	0x0000
        /*0026*/ 	.short	0x0000
        /*0028*/ 	.byte	0x00, 0xf0, 0x21, 0x06


	//----- nvinfo : EIATTR_MAXREG_COUNT
	.align		4
.L_1419:
        /*002c*/ 	.byte	0x03, 0x1b
        /*002e*/ 	.short	0x00ff


	//----- nvinfo : EIATTR_NUM_BARRIERS
	.align		4
        /*0030*/ 	.byte	0x02, 0x4c
        /*0032*/ 	.byte	0x01
	.zero		1


	//----- nvinfo : EIATTR_MERCURY_ISA_VERSION
	.align		4
        /*0034*/ 	.byte	0x03, 0x5f
        /*0036*/ 	.short	0x0000


	//----- nvinfo : EIATTR_COOP_GROUP_MASK_REGIDS
	.align		4
        /*0038*/ 	.byte	0x04, 0x29
        /*003a*/ 	.short	(.L_1421 - .L_1420)


	//   ....[0]....
.L_1420:
        /*003c*/ 	.word	0xffffffff


	//   ....[1]....
        /*0040*/ 	.word	0xffffffff


	//   ....[2]....
        /*0044*/ 	.word	0xffffffff


	//   ....[3]....
        /*0048*/ 	.word	0xffffffff


	//   ....[4]....
        /*004c*/ 	.word	0xffffffff


	//   ....[5]....
        /*0050*/ 	.word	0xffffffff


	//   ....[6]....
        /*0054*/ 	.word	0xffffffff


	//   ....[7]....
        /*0058*/ 	.word	0xffffffff


	//   ....[8]....
        /*005c*/ 	.word	0xffffffff


	//   ....[9]....
        /*0060*/ 	.word	0xffffffff


	//   ....[10]....
        /*0064*/ 	.word	0xffffffff


	//   ....[11]....
        /*0068*/ 	.word	0xffffffff


	//   ....[12]....
        /*006c*/ 	.word	0xffffffff


	//   ....[13]....
        /*0070*/ 	.word	0xffffffff


	//   ....[14]....
        /*0074*/ 	.word	0xffffffff


	//   ....[15]....
        /*0078*/ 	.word	0xffffffff


	//   ....[16]....
        /*007c*/ 	.word	0xffffffff


	//   ....[17]....
        /*0080*/ 	.word	0xffffffff


	//   ....[18]....
        /*0084*/ 	.word	0xffffffff


	//----- nvinfo : EIATTR_COOP_GROUP_INSTR_OFFSETS
	.align		4
.L_1421:
        /*0088*/ 	.byte	0x04, 0x28
        /*008a*/ 	.short	(.L_1423 - .L_1422)


	//   ....[0]....
.L_1422:
        /*008c*/ 	.word	0x00001c40


	//   ....[1]....
        /*0090*/ 	.word	0x00002080


	//   ....[2]....
        /*0094*/ 	.word	0x00004f40


	//   ....[3]....
        /*0098*/ 	.word	0x00005f10


	//   ....[4]....
        /*009c*/ 	.word	0x00006450


	//   ....[5]....
        /*00a0*/ 	.word	0x00006460


	//   ....[6]....
        /*00a4*/ 	.word	0x00006490


	//   ....[7]....
        /*00a8*/ 	.word	0x000064b0


	//   ....[8]....
        /*00ac*/ 	.word	0x000064e0


	//   ....[9]....
        /*00b0*/ 	.word	0x00006500


	//   ....[10]....
        /*00b4*/ 	.word	0x00006530


	//   ....[11]....
        /*00b8*/ 	.word	0x00006550


	//   ....[12]....
        /*00bc*/ 	.word	0x00006580


	//   ....[13]....
        /*00c0*/ 	.word	0x000065a0


	//   ....[14]....
        /*00c4*/ 	.word	0x000065e0


	//   ....[15]....
        /*00c8*/ 	.word	0x000065f0


	//   ....[16]....
        /*00cc*/ 	.word	0x00007100


	//   ....[17]....
        /*00d0*/ 	.word	0x000079a0


	//   ....[18]....
        /*00d4*/ 	.word	0x000081c0


	//----- nvinfo : EIATTR_EXIT_INSTR_OFFSETS
	.align		4
.L_1423:
        /*00d8*/ 	.byte	0x04, 0x1c
        /*00da*/ 	.short	(.L_1425 - .L_1424)


	//   ....[0]....
.L_1424:
        /*00dc*/ 	.word	0x00000270


	//   ....[1]....
        /*00e0*/ 	.word	0x000010e0


	//   ....[2]....
        /*00e4*/ 	.word	0x00001310


	//   ....[3]....
        /*00e8*/ 	.word	0x00008760


	//----- nvinfo : EIATTR_MAX_THREADS
	.align		4
.L_1425:
        /*00ec*/ 	.byte	0x04, 0x05
        /*00ee*/ 	.short	(.L_1427 - .L_1426)
.L_1426:
        /*00f0*/ 	.word	0x00000020
        /*00f4*/ 	.word	0x00000001
        /*00f8*/ 	.word	0x00000001


	//----- nvinfo : EIATTR_CRS_STACK_SIZE
	.align		4
.L_1427:
        /*00fc*/ 	.byte	0x04, 0x1e
        /*00fe*/ 	.short	(.L_1429 - .L_1428)
.L_1428:
        /*0100*/ 	.word	0x00000000
.L_1429:


//--------------------- .nv.info._Z25selective_scan_fwd_kernelI32Selective_Scan_fwd_kernel_traitsILi32ELi16ELi1ELb1ELb1ELb1ELb0ELb0EfffEEv13SSMParamsBase --------------------------
	.section	.nv.info._Z25selective_scan_fwd_kernelI32Selective_Scan_fwd_kernel_traitsILi32ELi16ELi1ELb1ELb1ELb1ELb0ELb0EfffEEv13SSMParamsBase,"",@"SHT_CUDA_INFO"
	.sectionflags	@""
	.align	4


	//----- nvinfo : EIATTR_CUDA_API_VERSION
	.align		4
        /*0000*/ 	.byte	0x04, 0x37
        /*0002*/ 	.short	(.L_1431 - .L_1430)
.L_1430:
        /*0004*/ 	.word	0x00000082


	//----- nvinfo : EIATTR_SW2861232_WAR
	.align		4
.L_1431:
        /*0008*/ 	.byte	0x01, 0x35
	.zero		2


	//----- nvinfo : EIATTR_PARAM_CBANK
	.align		4
        /*000c*/ 	.byte	0x04, 0x0a
        /*000e*/ 	.short	(.L_1433 - .L_1432)
	.align		4
.L_1432:
        /*0010*/ 	.word	index@(.nv.constant0._Z25selective_scan_fwd_kernelI32Selective_Scan_fwd_kernel_traitsILi32ELi16ELi1ELb1ELb1ELb1ELb0ELb0EfffEEv13SSMParamsBase)
        /*0014*/ 	.short	0x0160
        /*0016*/ 	.short	0x0188


	//----- nvinfo : EIATTR_CBANK_PARAM_SIZE
	.align		4
.L_1433:
        /*0018*/ 	.byte	0x03, 0x19
        /*001a*/ 	.short	0x0188


	//----- nvinfo : EIATTR_KPARAM_INFO
	.align		4
        /*001c*/ 	.byte	0x04, 0x17
        /*001e*/ 	.short	(.L_1435 - .L_1434)
.L_1434:
        /*0020*/ 	.word	0x00000000
        /*0024*/ 	.short	0x0000
        /*0026*/ 	.short	0x0000
        /*0028*/ 	.byte	0x00, 0xf0, 0x21, 0x06


	//----- nvinfo : EIATTR_MAXREG_COUNT
	.align		4
.L_1435:
        /*002c*/ 	.byte	0x03, 0x1b
        /*002e*/ 	.short	0x00ff


	//----- nvinfo : EIATTR_NUM_BARRIERS
	.align		4
        /*0030*/ 	.byte	0x02, 0x4c
        /*0032*/ 	.byte	0x01
	.zero		1


	//----- nvinfo : EIATTR_MERCURY_ISA_VERSION
	.align		4
        /*0034*/ 	.byte	0x03, 0x5f
        /*0036*/ 	.short	0x0000


	//----- nvinfo : EIATTR_COOP_GROUP_MASK_REGIDS
	.align		4
        /*0038*/ 	.byte	0x04, 0x29
        /*003a*/ 	.short	(.L_1437 - .L_1436)


	//   ....[0]....
.L_1436:
        /*003c*/ 	.word	0xffffffff


	//   ....[1]....
        /*0040*/ 	.word	0xffffffff


	//   ....[2]....
        /*0044*/ 	.word	0xffffffff


	//   ....[3]....
        /*0048*/ 	.word	0xffffffff


	//   ....[4]....
        /*004c*/ 	.word	0xffffffff


	//   ....[5]....
        /*0050*/ 	.word	0xffffffff


	//   ....[6]....
        /*0054*/ 	.word	0xffffffff


	//   ....[7]....
        /*0058*/ 	.word	0xffffffff


	//   ....[8]....
        /*005c*/ 	.word	0xffffffff


	//   ....[9]....
        /*0060*/ 	.word	0xffffffff


	//   ....[10]....
        /*0064*/ 	.word	0xffffffff


	//   ....[11]....
        /*0068*/ 	.word	0xffffffff


	//   ....[12]....
        /*006c*/ 	.word	0xffffffff


	//   ....[13]....
        /*0070*/ 	.word	0xffffffff


	//   ....[14]....
        /*0074*/ 	.word	0xffffffff


	//   ....[15]....
        /*0078*/ 	.word	0xffffffff


	//   ....[16]....
        /*007c*/ 	.word	0xffffffff


	//----- nvinfo : EIATTR_COOP_GROUP_INSTR_OFFSETS
	.align		4
.L_1437:
        /*0080*/ 	.byte	0x04, 0x28
        /*0082*/ 	.short	(.L_1439 - .L_1438)


	//   ....[0]....
.L_1438:
        /*0084*/ 	.word	0x00001420


	//   ....[1]....
        /*0088*/ 	.word	0x00001540


	//   ....[2]....
        /*008c*/ 	.word	0x00003f10


	//   ....[3]....
        /*0090*/ 	.word	0x00004620


	//   ....[4]....
        /*0094*/ 	.word	0x00004a80


	//   ....[5]....
        /*0098*/ 	.word	0x00004a90


	//   ....[6]....
        /*009c*/ 	.word	0x00004ac0


	//   ....[7]....
        /*00a0*/ 	.word	0x00004ae0


	//   ....[8]....
        /*00a4*/ 	.word	0x00004b10


	//   ....[9]....
        /*00a8*/ 	.word	0x00004b30


	//   ....[10]....
        /*00ac*/ 	.word	0x00004b60


	//   ....[11]....
        /*00b0*/ 	.word	0x00004b80


	//   ....[12]....
        /*00b4*/ 	.word	0x00004bb0


	//   ....[13]....
        /*00b8*/ 	.word	0x00004bd0


	//   ....[14]....
        /*00bc*/ 	.word	0x00004c30


	//   ....[15]....
        /*00c0*/ 	.word	0x00004c40


	//   ....[16]....
        /*00c4*/ 	.word	0x00005430


	//----- nvinfo : EIATTR_EXIT_INSTR_OFFSETS
	.align		4
.L_1439:
        /*00c8*/ 	.byte	0x04, 0x1c
        /*00ca*/ 	.short	(.L_1441 - .L_1440)


	//   ....[0]....
.L_1440:
        /*00cc*/ 	.word	0x00000270


	//   ....[1]....
        /*00d0*/ 	.word	0x000010b0


	//   ....[2]....
        /*00d4*/ 	.word	0x00001310


	//   ....[3]....
        /*00d8*/ 	.word	0x000055a0


	//----- nvinfo : EIATTR_MAX_THREADS
	.align		4
.L_1441:
        /*00dc*/ 	.byte	0x04, 0x05
        /*00de*/ 	.short	(.L_1443 - .L_1442)
.L_1442:
        /*00e0*/ 	.word	0x00000020
        /*00e4*/ 	.word	0x00000001
        /*00e8*/ 	.word	0x00000001


	//----- nvinfo : EIATTR_CRS_STACK_SIZE
	.align		4
.L_1443:
        /*00ec*/ 	.byte	0x04, 0x1e
        /*00ee*/ 	.short	(.L_1445 - .L_1444)
.L_1444:
        /*00f0*/ 	.word	0x00000000
.L_1445:


//--------------------- .nv.info._Z25selective_scan_fwd_kernelI32Selective_Scan_fwd_kernel_traitsILi32ELi16ELi1ELb1ELb1ELb1ELb0ELb1EfffEEv13SSMParamsBase --------------------------
	.section	.nv.info._Z25selective_scan_fwd_kernelI32Selective_Scan_fwd_kernel_traitsILi32ELi16ELi1ELb1ELb1ELb1ELb0ELb1EfffEEv13SSMParamsBase,"",@"SHT_CUDA_INFO"
	.sectionflags	@""
	.align	4


	//----- nvinfo : EIATTR_CUDA_API_VERSION
	.align		4
        /*0000*/ 	.byte	0x04, 0x37
        /*0002*/ 	.short	(.L_1447 - .L_1446)
.L_1446:
        /*0004*/ 	.word	0x00000082


	//----- nvinfo : EIATTR_SW2861232_WAR
	.align		4
.L_1447:
        /*0008*/ 	.byte	0x01, 0x35
	.zero		2


	//----- nvinfo : EIATTR_PARAM_CBANK
	.align		4
        /*000c*/ 	.byte	0x04, 0x0a
        /*000e*/ 	.short	(.L_1449 - .L_1448)
	.align		4
.L_1448:
        /*0010*/ 	.word	index@(.nv.constant0._Z25selective_scan_fwd_kernelI32Selective_Scan_fwd_kernel_traitsILi32ELi16ELi1ELb1ELb1ELb1ELb0ELb1EfffEEv13SSMParamsBase)
        /*0014*/ 	.short	0x0160
        /*0016*/ 	.short	0x0188


	//----- nvinfo : EIATTR_CBANK_PARAM_SIZE
	.align		4
.L_1449:
        /*0018*/ 	.byte	0x03, 0x19
        /*001a*/ 	.short	0x0188


	//----- nvinfo : EIATTR_KPARAM_INFO
	.align		4
        /*001c*/ 	.byte	0x04, 0x17
        /*001e*/ 	.short	(.L_1451 - .L_1450)
.L_1450:
        /*0020*/ 	.word	0x00000000
        /*0024*/ 	.short	0x0000
        /*0026*/ 	.short	0x0000
        /*0028*/ 	.byte	0x00, 0xf0, 0x21, 0x06


	//----- nvinfo : EIATTR_MAXREG_COUNT
	.align		4
.L_1451:
        /*002c*/ 	.byte	0x03, 0x1b
        /*002e*/ 	.short	0x00ff


	//----- nvinfo : EIATTR_NUM_BARRIERS
	.align		4
        /*0030*/ 	.byte	0x02, 0x4c
        /*0032*/ 	.byte	0x01
	.zero		1


	//----- nvinfo : EIATTR_MERCURY_ISA_VERSION
	.align		4
        /*0034*/ 	.byte	0x03, 0x5f
        /*0036*/ 	.short	0x0000


	//----- nvinfo : EIATTR_COOP_GROUP_MASK_REGIDS
	.align		4
        /*0038*/ 	.byte	0x04, 0x29
        /*003a*/ 	.short	(.L_1453 - .L_1452)


	//   ....[0]....
.L_1452:
        /*003c*/ 	.word	0xffffffff


	//   ....[1]....
        /*0040*/ 	.word	0xffffffff


	//   ....[2]....
        /*0044*/ 	.word	0xffffffff


	//   ....[3]....
        /*0048*/ 	.word	0xffffffff


	//   ....[4]....
        /*004c*/ 	.word	0xffffffff


	//   ....[5]....
        /*0050*/ 	.word	0xffffffff


	//   ....[6]....
        /*0054*/ 	.word	0xffffffff


	//   ....[7]....
        /*0058*/ 	.word	0xffffffff


	//   ....[8]....
        /*005c*/ 	.word	0xffffffff


	//   ....[9]....
        /*0060*/ 	.word	0xffffffff


	//   ....[10]....
        /*0064*/ 	.word	0xffffffff


	//   ....[11]....
        /*0068*/ 	.word	0xffffffff


	//   ....[12]....
        /*006c*/ 	.word	0xffffffff


	//   ....[13]....
        /*0070*/ 	.word	0xffffffff


	//   ....[14]....
        /*0074*/ 	.word	0xffffffff


	//   ....[15]....
        /*0078*/ 	.word	0xffffffff


	//   ....[16]....
        /*007c*/ 	.word	0xffffffff


	//----- nvinfo : EIATTR_COOP_GROUP_INSTR_OFFSETS
	.align		4
.L_1453:
        /*0080*/ 	.byte	0x04, 0x28
        /*0082*/ 	.short	(.L_1455 - .L_1454)


	//   ....[0]....
.L_1454:
        /*0084*/ 	.word	0x00001c10


	//   ....[1]....
        /*0088*/ 	.word	0x00002090


	//   ....[2]....
        /*008c*/ 	.word	0x00004f60


	//   ....[3]....
        /*0090*/ 	.word	0x00005f40


	//   ....[4]....
        /*0094*/ 	.word	0x00006480


	//   ....[5]....
        /*0098*/ 	.word	0x00006490


	//   ....[6]....
        /*009c*/ 	.word	0x000064c0


	//   ....[7]....
        /*00a0*/ 	.word	0x000064e0


	//   ....[8]....
        /*00a4*/ 	.word	0x00006510


	//   ....[9]....
        /*00a8*/ 	.word	0x00006530


	//   ....[10]....
        /*00ac*/ 	.word	0x00006560


	//   ....[11]....
        /*00b0*/ 	.word	0x00006580


	//   ....[12]....
        /*00b4*/ 	.word	0x000065b0


	//   ....[13]....
        /*00b8*/ 	.word	0x000065d0


	//   ....[14]....
        /*00bc*/ 	.word	0x00006610


	//   ....[15]....
        /*00c0*/ 	.word	0x00006620


	//   ....[16]....
        /*00c4*/ 	.word	0x00006f30


	//----- nvinfo : EIATTR_EXIT_INSTR_OFFSETS
	.align		4
.L_1455:
        /*00c8*/ 	.byte	0x04, 0x1c
        /*00ca*/ 	.short	(.L_1457 - .L_1456)


	//   ....[0]....
.L_1456:
        /*00cc*/ 	.word	0x00000270


	//   ....[1]....
        /*00d0*/ 	.word	0x000010f0


	//   ....[2]....
        /*00d4*/ 	.word	0x00001240


	//   ....[3]....
        /*00d8*/ 	.word	0x00007570


	//----- nvinfo : EIATTR_MAX_THREADS
	.align		4
.L_1457:
        /*00dc*/ 	.byte	0x04, 0x05
        /*00de*/ 	.short	(.L_1459 - .L_1458)
.L_1458:
        /*00e0*/ 	.word	0x00000020
        /*00e4*/ 	.word	0x00000001
        /*00e8*/ 	.word	0x00000001


	//----- nvinfo : EIATTR_CRS_STACK_SIZE
	.align		4
.L_1459:
        /*00ec*/ 	.byte	0x04, 0x1e
        /*00ee*/ 	.short	(.L_1461 - .L_1460)
.L_1460:
        /*00f0*/ 	.word	0x00000000
.L_1461:


//--------------------- .nv.info._Z25selective_scan_fwd_kernelI32Selective_Scan_fwd_kernel_traitsILi32ELi16ELi1ELb1ELb1ELb1ELb1ELb0EfffEEv13SSMParamsBase --------------------------
	.section	.nv.info._Z25selective_scan_fwd_kernelI32Selective_Scan_fwd_kernel_traitsILi32ELi16ELi1ELb1ELb1ELb1ELb1ELb0EfffEEv13SSMParamsBase,"",@"SHT_CUDA_INFO"
	.sectionflags	@""
	.align	4


	//----- nvinfo : EIATTR_CUDA_API_VERSION
	.align		4
        /*0000*/ 	.byte	0x04, 0x37
        /*0002*/ 	.short	(.L_1463 - .L_1462)
.L_1462:
        /*0004*/ 	.word	0x00000082


	//----- nvinfo : EIATTR_SW2861232_WAR
	.align		4
.L_1463:
        /*0008*/ 	.byte	0x01, 0x35
	.zero		2


	//----- nvinfo : EIATTR_PARAM_CBANK
	.align		4
        /*000c*/ 	.byte	0x04, 0x0a
        /*000e*/ 	.short	(.L_1465 - .L_1464)
	.align		4
.L_1464:
        /*0010*/ 	.word	index@(.nv.constant0._Z25selective_scan_fwd_kernelI32Selective_Scan_fwd_kernel_traitsILi32ELi16ELi1ELb1ELb1ELb1ELb1ELb0EfffEEv13SSMParamsBase)
        /*0014*/ 	.short	0x0160
        /*0016*/ 	.short	0x0188


	//----- nvinfo : EIATTR_CBANK_PARAM_SIZE
	.align		4
.L_1465:
        /*0018*/ 	.byte	0x03, 0x19
        /*001a*/ 	.short	0x0188


	//----- nvinfo : EIATTR_KPARAM_INFO
	.align		4
        /*001c*/ 	.byte	0x04, 0x17
        /*001e*/ 	.short	(.L_1467 - .L_1466)
.L_1466:
        /*0020*/ 	.word	0x00000000
        /*0024*/ 	.short	0x0000
        /*0026*/ 	.short	0x0000
        /*0028*/ 	.byte	0x00, 0xf0, 0x21, 0x06


	//----- nvinfo : EIATTR_MAXREG_COUNT
	.align		4
.L_1467:
        /*002c*/ 	.byte	0x03, 0x1b
        /*002e*/ 	.short	0x00ff


	//----- nvinfo : EIATTR_NUM_BARRIERS
	.align		4
        /*0030*/ 	.byte	0x02, 0x4c
        /*0032*/ 	.byte	0x01
	.zero		1


	//----- nvinfo : EIATTR_MERCURY_ISA_VERSION
	.align		4
        /*0034*/ 	.byte	0x03, 0x5f
        /*0036*/ 	.short	0x0000


	//----- nvinfo : EIATTR_COOP_GROUP_MASK_REGIDS
	.align		4
        /*0038*/ 	.byte	0x04, 0x29
        /*003a*/ 	.short	(.L_1469 - .L_1468)


	//   ....[0]....
.L_1468:
        /*003c*/ 	.word	0xffffffff


	//   ....[1]....
        /*0040*/ 	.word	0xffffffff


	//   ....[2]....
        /*0044*/ 	.word	0xffffffff


	//   ....[3]....
        /*0048*/ 	.word	0xffffffff


	//   ....[4]....
        /*004c*/ 	.word	0xffffffff


	//   ....[5]....
        /*0050*/ 	.word	0xffffffff


	//   ....[6]....
        /*0054*/ 	.word	0xffffffff


	//   ....[7]....
        /*0058*/ 	.word	0xffffffff


	//   ....[8]....
        /*005c*/ 	.word	0xffffffff


	//   ....[9]....
        /*0060*/ 	.word	0xffffffff


	//   ....[10]....
        /*0064*/ 	.word	0xffffffff


	//   ....[11]....
        /*0068*/ 	.word	0xffffffff


	//   ....[12]....
        /*006c*/ 	.word	0xffffffff


	//   ....[13]....
        /*0070*/ 	.word	0xffffffff


	//   ....[14]....
        /*0074*/ 	.word	0xffffffff


	//   ....[15]....
        /*0078*/ 	.word	0xffffffff


	//   ....[16]....
        /*007c*/ 	.word	0xffffffff


	//   ....[17]....
        /*0080*/ 	.word	0xffffffff


	//   ....[18]....
        /*0084*/ 	.word	0xffffffff


	//----- nvinfo : EIATTR_COOP_GROUP_INSTR_OFFSETS
	.align		4
.L_1469:
        /*0088*/ 	.byte	0x04, 0x28
        /*008a*/ 	.short	(.L_1471 - .L_1470)


	//   ....[0]....
.L_1470:
        /*008c*/ 	.word	0x00001410


	//   ....[1]....
        /*0090*/ 	.word	0x00001530


	//   ....[2]....
        /*0094*/ 	.word	0x00003f00


	//   ....[3]....
        /*0098*/ 	.word	0x00004610


	//   ....[4]....
        /*009c*/ 	.word	0x00004a70


	//   ....[5]....
        /*00a0*/ 	.word	0x00004a80


	//   ....[6]....
        /*00a4*/ 	.word	0x00004ab0


	//   ....[7]....
        /*00a8*/ 	.word	0x00004ad0


	//   ....[8]....
        /*00ac*/ 	.word	0x00004b00


	//   ....[9]....
        /*00b0*/ 	.word	0x00004b20


	//   ....[10]....
        /*00b4*/ 	.word	0x00004b50


	//   ....[11]....
        /*00b8*/ 	.word	0x00004b70


	//   ....[12]....
        /*00bc*/ 	.word	0x00004ba0


	//   ....[13]....
        /*00c0*/ 	.word	0x00004bc0


	//   ....[14]....
        /*00c4*/ 	.word	0x00004c20


	//   ....[15]....
        /*00c8*/ 	.word	0x00004c30


	//   ....[16]....
        /*00cc*/ 	.word	0x000053f0


	//   ....[17]....
        /*00d0*/ 	.word	0x000056b0


	//   ....[18]....
        /*00d4*/ 	.word	0x00005dc0


	//----- nvinfo : EIATTR_EXIT_INSTR_OFFSETS
	.align		4
.L_1471:
        /*00d8*/ 	.byte	0x04, 0x1c
        /*00da*/ 	.short	(.L_1473 - .L_1472)


	//   ....[0]....
.L_1472:
        /*00dc*/ 	.word	0x00000270


	//   ....[1]....
        /*00e0*/ 	.word	0x000010a0


	//   ....[2]....
        /*00e4*/ 	.word	0x00001300


	//   ....[3]....
        /*00e8*/ 	.word	0x00005f00


	//----- nvinfo : EIATTR_MAX_THREADS
	.align		4
.L_1473:
        /*00ec*/ 	.byte	0x04, 0x05
        /*00ee*/ 	.short	(.L_1475 - .L_1474)
.L_1474:
        /*00f0*/ 	.word	0x00000020
        /*00f4*/ 	.word	0x00000001
        /*00f8*/ 	.word	0x00000001


	//----- nvinfo : EIATTR_CRS_STACK_SIZE
	.align		4
.L_1475:
        /*00fc*/ 	.byte	0x04, 0x1e
        /*00fe*/ 	.short	(.L_1477 - .L_1476)
.L_1476:
        /*0100*/ 	.word	0x00000000
.L_1477:


//--------------------- .nv.info._Z25selective_scan_fwd_kernelI32Selective_Scan_fwd_kernel_traitsILi32ELi16ELi1ELb1ELb1ELb1ELb1ELb1EfffEEv13SSMParamsBase --------------------------
	.section	.nv.info._Z25selective_scan_fwd_kernelI32Selective_Scan_fwd_kernel_traitsILi32ELi16ELi1ELb1ELb1ELb1ELb1ELb1EfffEEv13SSMParamsBase,"",@"SHT_CUDA_INFO"
	.sectionflags	@""
	.align	4


	//----- nvinfo : EIATTR_CUDA_API_VERSION
	.align		4
        /*0000*/ 	.byte	0x04, 0x37
        /*0002*/ 	.short	(.L_1479 - .L_1478)
.L_1478:
        /*0004*/ 	.word	0x00000082


	//----- nvinfo : EIATTR_SW2861232_WAR
	.align		4
.L_1479:
        /*0008*/ 	.byte	0x01, 0x35
	.zero		2


	//----- nvinfo : EIATTR_PARAM_CBANK
	.align		4
        /*000c*/ 	.byte	0x04, 0x0a
        /*000e*/ 	.short	(.L_1481 - .L_1480)
	.align		4
.L_1480:
        /*0010*/ 	.word	index@(.nv.constant0._Z25selective_scan_fwd_kernelI32Selective_Scan_fwd_kernel_traitsILi32ELi16ELi1ELb1ELb1ELb1ELb1ELb1EfffEEv13SSMParamsBase)
        /*0014*/ 	.short	0x0160
        /*0016*/ 	.short	0x0188


	//----- nvinfo : EIATTR_CBANK_PARAM_SIZE
	.align		4
.L_1481:
        /*0018*/ 	.byte	0x03, 0x19
        /*001a*/ 	.short	0x0188


	//----- nvinfo : EIATTR_KPARAM_INFO
	.align		4
        /*001c*/ 	.byte	0x04, 0x17
        /*001e*/ 	.short	(.L_1483 - .L_1482)
.L_1482:
        /*0020*/ 	.word	0x00000000
        /*0024*/ 	.short	0x0000
        /*0026*/ 	.short	0x0000
        /*0028*/ 	.byte	0x00, 0xf0, 0x21, 0x06


	//----- nvinfo : EIATTR_MAXREG_COUNT
	.align		4
.L_1483:
        /*002c*/ 	.byte	0x03, 0x1b
        /*002e*/ 	.short	0x00ff


	//----- nvinfo : EIATTR_NUM_BARRIERS
	.align		4
        /*0030*/ 	.byte	0x02, 0x4c
        /*0032*/ 	.byte	0x01
	.zero		1


	//----- nvinfo : EIATTR_MERCURY_ISA_VERSION
	.align		4
        /*0034*/ 	.byte	0x03, 0x5f
        /*0036*/ 	.short	0x0000


	//----- nvinfo : EIATTR_COOP_GROUP_MASK_REGIDS
	.align		4
        /*0038*/ 	.byte	0x04, 0x29
        /*003a*/ 	.short	(.L_1485 - .L_1484)


	//   ....[0]....
.L_1484:
        /*003c*/ 	.word	0xffffffff


	//   ....[1]....
        /*0040*/ 	.word	0xffffffff


	//   ....[2]....
        /*0044*/ 	.word	0xffffffff


	//   ....[3]....
        /*0048*/ 	.word	0xffffffff


	//   ....[4]....
        /*004c*/ 	.word	0xffffffff


	//   ....[5]....
        /*0050*/ 	.word	0xffffffff


	//   ....[6]....
        /*0054*/ 	.word	0xffffffff


	//   ....[7]....
        /*0058*/ 	.word	0xffffffff


	//   ....[8]....
        /*005c*/ 	.word	0xffffffff


	//   ....[9]....
        /*0060*/ 	.word	0xffffffff


	//   ....[10]....
        /*0064*/ 	.word	0xffffffff


	//   ....[11]....
        /*0068*/ 	.word	0xffffffff


	//   ....[12]....
        /*006c*/ 	.word	0xffffffff


	//   ....[13]....
        /*0070*/ 	.word	0xffffffff


	//   ....[14]....
        /*0074*/ 	.word	0xffffffff


	//   ....[15]....
        /*0078*/ 	.word	0xffffffff


	//   ....[16]....
        /*007c*/ 	.word	0xffffffff


	//   ....[17]....
        /*0080*/ 	.word	0xffffffff


	//   ....[18]....
        /*0084*/ 	.word	0xffffffff


	//----- nvinfo : EIATTR_COOP_GROUP_INSTR_OFFSETS
	.align		4
.L_1485:
        /*0088*/ 	.byte	0x04, 0x28
        /*008a*/ 	.short	(.L_1487 - .L_1486)


	//   ....[0]....
.L_1486:
        /*008c*/ 	.word	0x00001c40


	//   ....[1]....
        /*0090*/ 	.word	0x00002080


	//   ....[2]....
        /*0094*/ 	.word	0x00004f40


	//   ....[3]....
        /*0098*/ 	.word	0x00005f10


	//   ....[4]....
        /*009c*/ 	.word	0x00006450


	//   ....[5]....
        /*00a0*/ 	.word	0x00006460


	//   ....[6]....
        /*00a4*/ 	.word	0x00006490


	//   ....[7]....
        /*00a8*/ 	.word	0x000064b0


	//   ....[8]....
        /*00ac*/ 	.word	0x000064e0


	//   ....[9]....
        /*00b0*/ 	.word	0x00006500


	//   ....[10]....
        /*00b4*/ 	.word	0x00006530


	//   ....[11]....
        /*00b8*/ 	.word	0x00006550


	//   ....[12]....
        /*00bc*/ 	.word	0x00006580


	//   ....[13]....
        /*00c0*/ 	.word	0x000065a0


	//   ....[14]....
        /*00c4*/ 	.word	0x000065e0


	//   ....[15]....
        /*00c8*/ 	.word	0x000065f0


	//   ....[16]....
        /*00cc*/ 	.word	0x00007100


	//   ....[17]....
        /*00d0*/ 	.word	0x000079a0


	//   ....[18]....
        /*00d4*/ 	.word	0x000081c0


	//----- nvinfo : EIATTR_EXIT_INSTR_OFFSETS
	.align		4
.L_1487:
        /*00d8*/ 	.byte	0x04, 0x1c
        /*00da*/ 	.short	(.L_1489 - .L_1488)


	//   ....[0]....
.L_1488:
        /*00dc*/ 	.word	0x00000270


	//   ....[1]....
        /*00e0*/ 	.word	0x000010e0


	//   ....[2]....
        /*00e4*/ 	.word	0x00001310


	//   ....[3]....
        /*00e8*/ 	.word	0x00008760


	//----- nvinfo : EIATTR_MAX_THREADS
	.align		4
.L_1489:
        /*00ec*/ 	.byte	0x04, 0x05
        /*00ee*/ 	.short	(.L_1491 - .L_1490)
.L_1490:
        /*00f0*/ 	.word	0x00000020
        /*00f4*/ 	.word	0x00000001
        /*00f8*/ 	.word	0x00000001


	//----- nvinfo : EIATTR_CRS_STACK_SIZE
	.align		4
.L_1491:
        /*00fc*/ 	.byte	0x04, 0x1e
        /*00fe*/ 	.short	(.L_1493 - .L_1492)
.L_1492:
        /*0100*/ 	.word	0x00000000
.L_1493:


//--------------------- .nv.info._Z25selective_scan_fwd_kernelI32Selective_Scan_fwd_kernel_traitsILi32ELi8ELi1ELb0ELb1ELb1ELb0ELb0EfffEEv13SSMParamsBase --------------------------
	.section	.nv.info._Z25selective_scan_fwd_kernelI32Selective_Scan_fwd_kernel_traitsILi32ELi8ELi1ELb0ELb1ELb1ELb0ELb0EfffEEv13SSMParamsBase,"",@"SHT_CUDA_INFO"
	.sectionflags	@""
	.align	4


	//----- nvinfo : EIATTR_CUDA_API_VERSION
	.align		4
        /*0000*/ 	.byte	0x04, 0x37
        /*0002*/ 	.short	(.L_1495 - .L_1494)
.L_1494:
        /*0004*/ 	.word	0x00000082


	//----- nvinfo : EIATTR_SW2861232_WAR
	.align		4
.L_1495:
        /*0008*/ 	.byte	0x01, 0x35
	.zero		2


	//----- nvinfo : EIATTR_PARAM_CBANK
	.align		4
        /*000c*/ 	.byte	0x04, 0x0a
        /*000e*/ 	.short	(.L_1497 - .L_1496)
	.align		4
.L_1496:
        /*0010*/ 	.word	index@(.nv.constant0._Z25selective_scan_fwd_kernelI32Selective_Scan_fwd_kernel_traitsILi32ELi8ELi1ELb0ELb1ELb1ELb0ELb0EfffEEv13SSMParamsBase)
        /*0014*/ 	.short	0x0160
        /*0016*/ 	.short	0x0188


	//----- nvinfo : EIATTR_CBANK_PARAM_SIZE
	.align		4
.L_1497:
        /*0018*/ 	.byte	0x03, 0x19
        /*001a*/ 	.short	0x0188


	//----- nvinfo : EIATTR_KPARAM_INFO
	.align		4
        /*001c*/ 	.byte	0x04, 0x17
        /*001e*/ 	.short	(.L_1499 - .L_1498)
.L_1498:
        /*0020*/ 	.word	0x00000000
        /*0024*/ 	.short	0x0000
        /*0026*/ 	.short	0x0000
        /*0028*/ 	.byte	0x00, 0xf0, 0x21, 0x06


	//----- nvinfo : EIATTR_MAXREG_COUNT
	.align		4
.L_1499:
        /*002c*/ 	.byte	0x03, 0x1b
        /*002e*/ 	.short	0x00ff


	//----- nvinfo : EIATTR_NUM_BARRIERS
	.align		4
        /*0030*/ 	.byte	0x02, 0x4c
        /*0032*/ 	.byte	0x01
	.zero		1


	//----- nvinfo : EIATTR_MERCURY_ISA_VERSION
	.align		4
        /*0034*/ 	.byte	0x03, 0x5f
        /*0036*/ 	.short	0x0000


	//----- nvinfo : EIATTR_COOP_GROUP_MASK_REGIDS
	.align		4
        /*0038*/ 	.byte	0x04, 0x29
        /*003a*/ 	.short	(.L_1501 - .L_1500)


	//   ....[0]....
.L_1500:
        /*003c*/ 	.word	0xffffffff


	//   ....[1]....
        /*0040*/ 	.word	0xffffffff


	//   ....[2]....
        /*0044*/ 	.word	0xffffffff


	//   ....[3]....
        /*0048*/ 	.word	0xffffffff


	//   ....[4]....
        /*004c*/ 	.word	0xffffffff


	//   ....[5]....
        /*0050*/ 	.word	0xffffffff


	//   ....[6]....
        /*0054*/ 	.word	0xffffffff


	//   ....[7]....
        /*0058*/ 	.word	0xffffffff


	//   ....[8]....
        /*005c*/ 	.word	0xffffffff


	//   ....[9]....
        /*0060*/ 	.word	0xffffffff


	//   ....[10]....
        /*0064*/ 	.word	0xffffffff


	//   ....[11]....
        /*0068*/ 	.word	0xffffffff


	//   ....[12]....
        /*006c*/ 	.word	0xffffffff


	//   ....[13]....
        /*0070*/ 	.word	0xffffffff


	//   ....[14]....
        /*0074*/ 	.word	0xffffffff


	//   ....[15]....
        /*0078*/ 	.word	0xffffffff


	//   ....[16]....
        /*007c*/ 	.word	0xffffffff


	//----- nvinfo : EIATTR_COOP_GROUP_INSTR_OFFSETS
	.align		4
.L_1501:
        /*0080*/ 	.byte	0x04, 0x28
        /*0082*/ 	.short	(.L_1503 - .L_1502)


	//   ....[0]....
.L_1502:
        /*0084*/ 	.word	0x00001790


	//   ....[1]....
        /*0088*/ 	.word	0x00001970


	//   ....[2]....
        /*008c*/ 	.word	0x000031a0


	//   ....[3]....
        /*0090*/ 	.word	0x00003880


	//   ....[4]....
        /*0094*/ 	.word	0x00003c40


	//   ....[5]....
        /*0098*/ 	.word	0x00003c50


	//   ....[6]....
        /*009c*/ 	.word	0x00003c80


	//   ....[7]....
        /*00a0*/ 	.word	0x00003ca0


	//   ....[8]....
        /*00a4*/ 	.word	0x00003cd0


	//   ....[9]....
        /*00a8*/ 	.word	0x00003cf0


	//   ....[10]....
        /*00ac*/ 	.word	0x00003d20


	//   ....[11]....
        /*00b0*/ 	.word	0x00003d40


	//   ....[12]....
        /*00b4*/ 	.word	0x00003d70


	//   ....[13]....
        /*00b8*/ 	.word	0x00003d90


	//   ....[14]....
        /*00bc*/ 	.word	0x00003dd0


	//   ....[15]....
        /*00c0*/ 	.word	0x00003e10


	//   ....[16]....
        /*00c4*/ 	.word	0x00004520


	//----- nvinfo : EIATTR_EXIT_INSTR_OFFSETS
	.align		4
.L_1503:
        /*00c8*/ 	.byte	0x04, 0x1c
        /*00ca*/ 	.short	(.L_1505 - .L_1504)


	//   ....[0]....
.L_1504:
        /*00cc*/ 	.word	0x00000260


	//   ....[1]....
        /*00d0*/ 	.word	0x000010b0


	//   ....[2]....
        /*00d4*/ 	.word	0x000012f0


	//   ....[3]....
        /*00d8*/ 	.word	0x000049b0


	//----- nvinfo : EIATTR_MAX_THREADS
	.align		4
.L_1505:
        /*00dc*/ 	.byte	0x04, 0x05
        /*00de*/ 	.short	(.L_1507 - .L_1506)
.L_1506:
        /*00e0*/ 	.word	0x00000020
        /*00e4*/ 	.word	0x00000001
        /*00e8*/ 	.word	0x00000001


	//----- nvinfo : EIATTR_CRS_STACK_SIZE
	.align		4
.L_1507:
        /*00ec*/ 	.byte	0x04, 0x1e
        /*00ee*/ 	.short	(.L_1509 - .L_1508)
.L_1508:
        /*00f0*/ 	.word	0x00000000
.L_1509:


//--------------------- .nv.info._Z25selective_scan_fwd_kernelI32Selective_Scan_fwd_kernel_traitsILi32ELi8ELi1ELb0ELb1ELb1ELb0ELb1EfffEEv13SSMParamsBase --------------------------
	.section	.nv.info._Z25selective_scan_fwd_kernelI32Selective_Scan_fwd_kernel_traitsILi32ELi8ELi1ELb0ELb1ELb1ELb0ELb1EfffEEv13SSMParamsBase,"",@"SHT_CUDA_INFO"
	.sectionflags	@""
	.align	4


	//----- nvinfo : EIATTR_CUDA_API_VERSION
	.align		4
        /*0000*/ 	.byte	0x04, 0x37
        /*0002*/ 	.short	(.L_1511 - .L_1510)
.L_1510:
        /*0004*/ 	.word	0x00000082


	//----- nvinfo : EIATTR_SW2861232_WAR
	.align		4
.L_1511:
        /*0008*/ 	.byte	0x01, 0x35
	.zero		2


	//----- nvinfo : EIATTR_PARAM_CBANK
	.align		4
        /*000c*/ 	.byte	0x04, 0x0a
        /*000e*/ 	.short	(.L_1513 - .L_1512)
	.align		4
.L_1512:
        /*0010*/ 	.word	index@(.nv.constant0._Z25selective_scan_fwd_kernelI32Selective_Scan_fwd_kernel_traitsILi32ELi8ELi1ELb0ELb1ELb1ELb0ELb1EfffEEv13SSMParamsBase)
        /*0014*/ 	.short	0x0160
        /*0016*/ 	.short	0x0188


	//----- nvinfo : EIATTR_CBANK_PARAM_SIZE
	.align		4
.L_1513:
        /*0018*/ 	.byte	0x03, 0x19
        /*001a*/ 	.short	0x0188


	//----- nvinfo : EIATTR_KPARAM_INFO
	.align		4
        /*001c*/ 	.byte	0x04, 0x17
        /*001e*/ 	.short	(.L_1515 - .L_1514)
.L_1514:
        /*0020*/ 	.word	0x00000000
        /*0024*/ 	.short	0x0000
        /*0026*/ 	.short	0x0000
        /*0028*/ 	.byte	0x00, 0xf0, 0x21, 0x06


	//----- nvinfo : EIATTR_MAXREG_COUNT
	.align		4
.L_1515:
        /*002c*/ 	.byte	0x03, 0x1b
        /*002e*/ 	.short	0x00ff


	//----- nvinfo : EIATTR_NUM_BARRIERS
	.align		4
        /*0030*/ 	.byte	0x02, 0x4c
        /*0032*/ 	.byte	0x01
	.zero		1


	//----- nvinfo : EIATTR_MERCURY_ISA_VERSION
	.align		4
        /*0034*/ 	.byte	0x03, 0x5f
        /*0036*/ 	.short	0x0000


	//----- nvinfo : EIATTR_COOP_GROUP_MASK_REGIDS
	.align		4
        /*0038*/ 	.byte	0x04, 0x29
        /*003a*/ 	.short	(.L_1517 - .L_1516)


	//   ....[0]....
.L_1516:
        /*003c*/ 	.word	0xffffffff


	//   ....[1]....
        /*0040*/ 	.word	0xffffffff


	//   ....[2]....
        /*0044*/ 	.word	0xffffffff


	//   ....[3]....
        /*0048*/ 	.word	0xffffffff


	//   ....[4]....
        /*004c*/ 	.word	0xffffffff


	//   ....[5]....
        /*0050*/ 	.word	0xffffffff


	//   ....[6]....
        /*0054*/ 	.word	0xffffffff


	//   ....[7]....
        /*0058*/ 	.word	0xffffffff


	//   ....[8]....
        /*005c*/ 	.word	0xffffffff


	//   ....[9]....
        /*0060*/ 	.word	0xffffffff


	//   ....[10]....
        /*0064*/ 	.word	0xffffffff


	//   ....[11]....
        /*0068*/ 	.word	0xffffffff


	//   ....[12]....
        /*006c*/ 	.word	0xffffffff


	//   ....[13]....
        /*0070*/ 	.word	0xffffffff


	//   ....[14]....
        /*0074*/ 	.word	0xffffffff


	//   ....[15]....
        /*0078*/ 	.word	0xffffffff


	//   ....[16]....
        /*007c*/ 	.word	0xffffffff


	//----- nvinfo : EIATTR_COOP_GROUP_INSTR_OFFSETS
	.align		4
.L_1517:
        /*0080*/ 	.byte	0x04, 0x28
        /*0082*/ 	.short	(.L_1519 - .L_1518)


	//   ....[0]....
.L_1518:
        /*0084*/ 	.word	0x000017c0


	//   ....[1]....
        /*0088*/ 	.word	0x000019a0


	//   ....[2]....
        /*008c*/ 	.word	0x000031f0


	//   ....[3]....
        /*0090*/ 	.word	0x000038d0


	//   ....[4]....
        /*0094*/ 	.word	0x00003c90


	//   ....[5]....
        /*0098*/ 	.word	0x00003ca0


	//   ....[6]....
        /*009c*/ 	.word	0x00003cd0


	//   ....[7]....
        /*00a0*/ 	.word	0x00003cf0


	//   ....[8]....
        /*00a4*/ 	.word	0x00003d20


	//   ....[9]....
        /*00a8*/ 	.word	0x00003d40


	//   ....[10]....
        /*00ac*/ 	.word	0x00003d70


	//   ....[11]....
        /*00b0*/ 	.word	0x00003d90


	//   ....[12]....
        /*00b4*/ 	.word	0x00003dc0


	//   ....[13]....
        /*00b8*/ 	.word	0x00003de0


	//   ....[14]....
        /*00bc*/ 	.word	0x00003e20


	//   ....[15]....
        /*00c0*/ 	.word	0x00003e60


	//   ....[16]....
        /*00c4*/ 	.word	0x000045b0


	//----- nvinfo : EIATTR_EXIT_INSTR_OFFSETS
	.align		4
.L_1519:
        /*00c8*/ 	.byte	0x04, 0x1c
        /*00ca*/ 	.short	(.L_1521 - .L_1520)


	//   ....[0]....
.L_1520:
        /*00cc*/ 	.word	0x00000270


	//   ....[1]....
        /*00d0*/ 	.word	0x000010e0


	//   ....[2]....
        /*00d4*/ 	.word	0x00001320


	//   ....[3]....
        /*00d8*/ 	.word	0x000049f0


	//----- nvinfo : EIATTR_MAX_THREADS
	.align		4
.L_1521:
        /*00dc*/ 	.byte	0x04, 0x05
        /*00de*/ 	.short	(.L_1523 - .L_1522)
.L_1522:
        /*00e0*/ 	.word	0x00000020
        /*00e4*/ 	.word	0x00000001
        /*00e8*/ 	.word	0x00000001


	//----- nvinfo : EIATTR_CRS_STACK_SIZE
	.align		4
.L_1523:
        /*00ec*/ 	.byte	0x04, 0x1e
        /*00ee*/ 	.short	(.L_1525 - .L_1524)
.L_1524:
        /*00f0*/ 	.word	0x00000000
.L_1525:


//--------------------- .nv.info._Z25selective_scan_fwd_kernelI32Selective_Scan_fwd_kernel_traitsILi32ELi8ELi1ELb0ELb1ELb1ELb1ELb0EfffEEv13SSMParamsBase --------------------------
	.section	.nv.info._Z25selective_scan_fwd_kernelI32Selective_Scan_fwd_kernel_traitsILi32ELi8ELi1ELb0ELb1ELb1ELb1ELb0EfffEEv13SSMParamsBase,"",@"SHT_CUDA_INFO"
	.sectionflags	@""
	.align	4


	//----- nvinfo : EIATTR_CUDA_API_VERSION
	.align		4
        /*0000*/ 	.byte	0x04, 0x37
        /*0002*/ 	.short	(.L_1527 - .L_1526)
.L_1526:
        /*0004*/ 	.word	0x00000082


	//----- nvinfo : EIATTR_SW2861232_WAR
	.align		4
.L_1527:
        /*0008*/ 	.byte	0x01, 0x35
	.zero		2


	//----- nvinfo : EIATTR_PARAM_CBANK
	.align		4
        /*000c*/ 	.byte	0x04, 0x0a
        /*000e*/ 	.short	(.L_1529 - .L_1528)
	.align		4
.L_1528:
        /*0010*/ 	.word	index@(.nv.constant0._Z25selective_scan_fwd_kernelI32Selective_Scan_fwd_kernel_traitsILi32ELi8ELi1ELb0ELb1ELb1ELb1ELb0EfffEEv13SSMParamsBase)
        /*0014*/ 	.short	0x0160
        /*0016*/ 	.short	0x0188


	//----- nvinfo : EIATTR_CBANK_PARAM_SIZE
	.align		4
.L_1529:
        /*0018*/ 	.byte	0x03, 0x19
        /*001a*/ 	.short	0x0188


	//----- nvinfo : EIATTR_KPARAM_INFO
	.align		4
        /*001c*/ 	.byte	0x04, 0x17
        /*001e*/ 	.short	(.L_1531 - .L_1530)
.L_1530:
        /*0020*/ 	.word	0x00000000
        /*0024*/ 	.short	0x0000
        /*0026*/ 	.short	0x0000
        /*0028*/ 	.byte	0x00, 0xf0, 0x21, 0x06


	//----- nvinfo : EIATTR_MAXREG_COUNT
	.align		4
.L_1531:
        /*002c*/ 	.byte	0x03, 0x1b
        /*002e*/ 	.short	0x00ff


	//----- nvinfo : EIATTR_NUM_BARRIERS
	.align		4
        /*0030*/ 	.byte	0x02, 0x4c
        /*0032*/ 	.byte	0x01
	.zero		1


	//----- nvinfo : EIATTR_MERCURY_ISA_VERSION
	.align		4
        /*0034*/ 	.byte	0x03, 0x5f
        /*0036*/ 	.short	0x0000


	//----- nvinfo : EIATTR_COOP_GROUP_MASK_REGIDS
	.align		4
        /*0038*/ 	.byte	0x04, 0x29
        /*003a*/ 	.short	(.L_1533 - .L_1532)


	//   ....[0]....
.L_1532:
        /*003c*/ 	.word	0xffffffff


	//   ....[1]....
        /*0040*/ 	.word	0xffffffff


	//   ....[2]....
        /*0044*/ 	.word	0xffffffff


	//   ....[3]....
        /*0048*/ 	.word	0xffffffff


	//   ....[4]....
        /*004c*/ 	.word	0xffffffff


	//   ....[5]....
        /*0050*/ 	.word	0xffffffff


	//   ....[6]....
        /*0054*/ 	.word	0xffffffff


	//   ....[7]....
        /*0058*/ 	.word	0xffffffff


	//   ....[8]....
        /*005c*/ 	.word	0xffffffff


	//   ....[9]....
        /*0060*/ 	.word	0xffffffff


	//   ....[10]....
        /*0064*/ 	.word	0xffffffff


	//   ....[11]....
        /*0068*/ 	.word	0xffffffff


	//   ....[12]....
        /*006c*/ 	.word	0xffffffff


	//   ....[13]....
        /*0070*/ 	.word	0xffffffff


	//   ....[14]....
        /*0074*/ 	.word	0xffffffff


	//   ....[15]....
        /*0078*/ 	.word	0xffffffff


	//   ....[16]....
        /*007c*/ 	.word	0xffffffff


	//   ....[17]....
        /*0080*/ 	.word	0xffffffff


	//   ....[18]....
        /*0084*/ 	.word	0xffffffff


	//----- nvinfo : EIATTR_COOP_GROUP_INSTR_OFFSETS
	.align		4
.L_1533:
        /*0088*/ 	.byte	0x04, 0x28
        /*008a*/ 	.short	(.L_1535 - .L_1534)


	//   ....[0]....
.L_1534:
        /*008c*/ 	.word	0x00001780


	//   ....[1]....
        /*0090*/ 	.word	0x00001960


	//   ....[2]....
        /*0094*/ 	.word	0x000031b0


	//   ....[3]....
        /*0098*/ 	.word	0x00003890


	//   ....[4]....
        /*009c*/ 	.word	0x00003c50


	//   ....[5]....
        /*00a0*/ 	.word	0x00003c60


	//   ....[6]....
        /*00a4*/ 	.word	0x00003c90


	//   ....[7]....
        /*00a8*/ 	.word	0x00003cb0


	//   ....[8]....
        /*00ac*/ 	.word	0x00003ce0


	//   ....[9]....
        /*00b0*/ 	.word	0x00003d00


	//   ....[10]....
        /*00b4*/ 	.word	0x00003d30


	//   ....[11]....
        /*00b8*/ 	.word	0x00003d50


	//   ....[12]....
        /*00bc*/ 	.word	0x00003d80


	//   ....[13]....
        /*00c0*/ 	.word	0x00003da0


	//   ....[14]....
        /*00c4*/ 	.word	0x00003de0


	//   ....[15]....
        /*00c8*/ 	.word	0x00003e20


	//   ....[16]....
        /*00cc*/ 	.word	0x00004630


	//   ....[17]....
        /*00d0*/ 	.word	0x00004bc0


	//   ....[18]....
        /*00d4*/ 	.word	0x00004fe0


	//----- nvinfo : EIATTR_EXIT_INSTR_OFFSETS
	.align		4
.L_1535:
        /*00d8*/ 	.byte	0x04, 0x1c
        /*00da*/ 	.short	(.L_1537 - .L_1536)


	//   ....[0]....
.L_1536:
        /*00dc*/ 	.word	0x00000260


	//   ....[1]....
        /*00e0*/ 	.word	0x000010a0


	//   ....[2]....
        /*00e4*/ 	.word	0x000012e0


	//   ....[3]....
        /*00e8*/ 	.word	0x00005410


	//----- nvinfo : EIATTR_MAX_THREADS
	.align		4
.L_1537:
        /*00ec*/ 	.byte	0x04, 0x05
        /*00ee*/ 	.short	(.L_1539 - .L_1538)
.L_1538:
        /*00f0*/ 	.word	0x00000020
        /*00f4*/ 	.word	0x00000001
        /*00f8*/ 	.word	0x00000001


	//----- nvinfo : EIATTR_CRS_STACK_SIZE
	.align		4
.L_1539:
        /*00fc*/ 	.byte	0x04, 0x1e
        /*00fe*/ 	.short	(.L_1541 - .L_1540)
.L_1540:
        /*0100*/ 	.word	0x00000000
.L_1541:


//--------------------- .nv.info._Z25selective_scan_fwd_kernelI32Selective_Scan_fwd_kernel_traitsILi32ELi8ELi1ELb0ELb1ELb1ELb1ELb1EfffEEv13SSMParamsBase --------------------------
	.section	.nv.info._Z25selective_scan_fwd_kernelI32Selective_Scan_fwd_kernel_traitsILi32ELi8ELi1ELb0ELb1ELb1ELb1ELb1EfffEEv13SSMParamsBase,"",@"SHT_CUDA_INFO"
	.sectionflags	@""
	.align	4


	//----- nvinfo : EIATTR_CUDA_API_VERSION
	.align		4
        /*0000*/ 	.byte	0x04, 0x37
        /*0002*/ 	.short	(.L_1543 - .L_1542)
.L_1542:
        /*0004*/ 	.word	0x00000082


	//----- nvinfo : EIATTR_SW2861232_WAR
	.align		4
.L_1543:
        /*0008*/ 	.byte	0x01, 0x35
	.zero		2


	//----- nvinfo : EIATTR_PARAM_CBANK
	.align		4
        /*000c*/ 	.byte	0x04, 0x0a
        /*000e*/ 	.short	(.L_1545 - .L_1544)
	.align		4
.L_1544:
        /*0010*/ 	.word	index@(.nv.constant0._Z25selective_scan_fwd_kernelI32Selective_Scan_fwd_kernel_traitsILi32ELi8ELi1ELb0ELb1ELb1ELb1ELb1EfffEEv13SSMParamsBase)
        /*0014*/ 	.short	0x0160
        /*0016*/ 	.short	0x0188


	//----- nvinfo : EIATTR_CBANK_PARAM_SIZE
	.align		4
.L_1545:
        /*0018*/ 	.byte	0x03, 0x19
        /*001a*/ 	.short	0x0188


	//----- nvinfo : EIATTR_KPARAM_INFO
	.align		4
        /*001c*/ 	.byte	0x04, 0x17
        /*001e*/ 	.short	(.L_1547 - .L_1546)
.L_1546:
        /*0020*/ 	.word	0x00000000
        /*0024*/ 	.short	0x0000
        /*0026*/ 	.short	0x0000
        /*0028*/ 	.byte	0x00, 0xf0, 0x21, 0x06


	//----- nvinfo : EIATTR_MAXREG_COUNT
	.align		4
.L_1547:
        /*002c*/ 	.byte	0x03, 0x1b
        /*002e*/ 	.short	0x00ff


	//----- nvinfo : EIATTR_NUM_BARRIERS
	.align		4
        /*0030*/ 	.byte	0x02, 0x4c
        /*0032*/ 	.byte	0x01
	.zero		1


	//----- nvinfo : EIATTR_MERCURY_ISA_VERSION
	.align		4
        /*0034*/ 	.byte	0x03, 0x5f
        /*0036*/ 	.short	0x0000


	//----- nvinfo : EIATTR_COOP_GROUP_MASK_REGIDS
	.align		4
        /*0038*/ 	.byte	0x04, 0x29
        /*003a*/ 	.short	(.L_1549 - .L_1548)


	//   ....[0]....
.L_1548:
        /*003c*/ 	.word	0xffffffff


	//   ....[1]....
        /*0040*/ 	.word	0xffffffff


	//   ....[2]....
        /*0044*/ 	.word	0xffffffff


	//   ....[3]....
        /*0048*/ 	.word	0xffffffff


	//   ....[4]....
        /*004c*/ 	.word	0xffffffff


	//   ....[5]....
        /*0050*/ 	.word	0xffffffff


	//   ....[6]....
        /*0054*/ 	.word	0xffffffff


	//   ....[7]....
        /*0058*/ 	.word	0xffffffff


	//   ....[8]....
        /*005c*/ 	.word	0xffffffff


	//   ....[9]....
        /*0060*/ 	.word	0xffffffff


	//   ....[10]....
        /*0064*/ 	.word	0xffffffff


	//   ....[11]....
        /*0068*/ 	.word	0xffffffff


	//   ....[12]....
        /*006c*/ 	.word	0xffffffff


	//   ....[13]....
        /*0070*/ 	.word	0xffffffff


	//   ....[14]....
        /*0074*/ 	.word	0xffffffff


	//   ....[15]....
        /*0078*/ 	.word	0xffffffff


	//   ....[16]....
        /*007c*/ 	.word	0xffffffff


	//   ....[17]....
        /*0080*/ 	.word	0xffffffff


	//   ....[18]....
        /*0084*/ 	.word	0xffffffff


	//----- nvinfo : EIATTR_COOP_GROUP_INSTR_OFFSETS
	.align		4
.L_1549:
        /*0088*/ 	.byte	0x04, 0x28
        /*008a*/ 	.short	(.L_1551 - .L_1550)


	//   ....[0]....
.L_1550:
        /*008c*/ 	.word	0x000017c0


	//   ....[1]....
        /*0090*/ 	.word	0x000019a0


	//   ....[2]....
        /*0094*/ 	.word	0x000031f0


	//   ....[3]....
        /*0098*/ 	.word	0x000038d0


	//   ....[4]....
        /*009c*/ 	.word	0x00003c90


	//   ....[5]....
        /*00a0*/ 	.word	0x00003ca0


	//   ....[6]....
        /*00a4*/ 	.word	0x00003cd0


	//   ....[7]....
        /*00a8*/ 	.word	0x00003cf0


	//   ....[8]....
        /*00ac*/ 	.word	0x00003d20


	//   ....[9]....
        /*00b0*/ 	.word	0x00003d40


	//   ....[10]....
        /*00b4*/ 	.word	0x00003d70


	//   ....[11]....
        /*00b8*/ 	.word	0x00003d90


	//   ....[12]....
        /*00bc*/ 	.word	0x00003dc0


	//   ....[13]....
        /*00c0*/ 	.word	0x00003de0


	//   ....[14]....
        /*00c4*/ 	.word	0x00003e20


	//   ....[15]....
        /*00c8*/ 	.word	0x00003e60


	//   ....[16]....
        /*00cc*/ 	.word	0x000046e0


	//   ....[17]....
        /*00d0*/ 	.word	0x00004bf0


	//   ....[18]....
        /*00d4*/ 	.word	0x00005010


	//----- nvinfo : EIATTR_EXIT_INSTR_OFFSETS
	.align		4
.L_1551:
        /*00d8*/ 	.byte	0x04, 0x1c
        /*00da*/ 	.short	(.L_1553 - .L_1552)


	//   ....[0]....
.L_1552:
        /*00dc*/ 	.word	0x00000270


	//   ....[1]....
        /*00e0*/ 	.word	0x000010e0


	//   ....[2]....
        /*00e4*/ 	.word	0x00001320


	//   ....[3]....
        /*00e8*/ 	.word	0x00005440


	//----- nvinfo : EIATTR_MAX_THREADS
	.align		4
.L_1553:
        /*00ec*/ 	.byte	0x04, 0x05
        /*00ee*/ 	.short	(.L_1555 - .L_1554)
.L_1554:
        /*00f0*/ 	.word	0x00000020
        /*00f4*/ 	.word	0x00000001
        /*00f8*/ 	.word	0x00000001


	//----- nvinfo : EIATTR_CRS_STACK_SIZE
	.align		4
.L_1555:
        /*00fc*/ 	.byte	0x04, 0x1e
        /*00fe*/ 	.short	(.L_1557 - .L_1556)
.L_1556:
        /*0100*/ 	.word	0x00000000
.L_1557:


//--------------------- .nv.info._Z25selective_scan_fwd_kernelI32Selective_Scan_fwd_kernel_traitsILi32ELi8ELi1ELb1ELb1ELb1ELb0ELb0EfffEEv13SSMParamsBase --------------------------
	.section	.nv.info._Z25selective_scan_fwd_kernelI32Selective_Scan_fwd_kernel_traitsILi32ELi8ELi1ELb1ELb1ELb1ELb0ELb0EfffEEv13SSMParamsBase,"",@"SHT_CUDA_INFO"
	.sectionflags	@""
	.align	4


	//----- nvinfo : EIATTR_CUDA_API_VERSION
	.align		4
        /*0000*/ 	.byte	0x04, 0x37
        /*0002*/ 	.short	(.L_1559 - .L_1558)
.L_1558:
        /*0004*/ 	.word	0x00000082


	//----- nvinfo : EIATTR_SW2861232_WAR
	.align		4
.L_1559:
        /*0008*/ 	.byte	0x01, 0x35
	.zero		2


	//----- nvinfo : EIATTR_PARAM_CBANK
	.align		4
        /*000c*/ 	.byte	0x04, 0x0a
        /*000e*/ 	.short	(.L_1561 - .L_1560)
	.align		4
.L_1560:
        /*0010*/ 	.word	index@(.nv.constant0._Z25selective_scan_fwd_kernelI32Selective_Scan_fwd_kernel_traitsILi32ELi8ELi1ELb1ELb1ELb1ELb0ELb0EfffEEv13SSMParamsBase)
        /*0014*/ 	.short	0x0160
        /*0016*/ 	.short	0x0188


	//----- nvinfo : EIATTR_CBANK_PARAM_SIZE
	.align		4
.L_1561:
        /*0018*/ 	.byte	0x03, 0x19
        /*001a*/ 	.short	0x0188


	//----- nvinfo : EIATTR_KPARAM_INFO
	.align		4
        /*001c*/ 	.byte	0x04, 0x17
        /*001e*/ 	.short	(.L_1563 - .L_1562)
.L_1562:
        /*0020*/ 	.word	0x00000000
        /*0024*/ 	.short	0x0000
        /*0026*/ 	.short	0x0000
        /*0028*/ 	.byte	0x00, 0xf0, 0x21, 0x06


	//----- nvinfo : EIATTR_MAXREG_COUNT
	.align		4
.L_1563:
        /*002c*/ 	.byte	0x03, 0x1b
        /*002e*/ 	.short	0x00ff


	//----- nvinfo : EIATTR_NUM_BARRIERS
	.align		4
        /*0030*/ 	.byte	0x02, 0x4c
        /*0032*/ 	.byte	0x01
	.zero		1


	//----- nvinfo : EIATTR_MERCURY_ISA_VERSION
	.align		4
        /*0034*/ 	.byte	0x03, 0x5f
        /*0036*/ 	.short	0x0000


	//----- nvinfo : EIATTR_COOP_GROUP_MASK_REGIDS
	.align		4
        /*0038*/ 	.byte	0x04, 0x29
        /*003a*/ 	.short	(.L_1565 - .L_1564)


	//   ....[0]....
.L_1564:
        /*003c*/ 	.word	0xffffffff


	//   ....[1]....
        /*0040*/ 	.word	0xffffffff


	//   ....[2]....
        /*0044*/ 	.word	0xffffffff


	//   ....[3]....
        /*0048*/ 	.word	0xffffffff


	//   ....[4]....
        /*004c*/ 	.word	0xffffffff


	//   ....[5]....
        /*0050*/ 	.word	0xffffffff


	//   ....[6]....
        /*0054*/ 	.word	0xffffffff


	//   ....[7]....
        /*0058*/ 	.word	0xffffffff


	//   ....[8]....
        /*005c*/ 	.word	0xffffffff


	//   ....[9]....
        /*0060*/ 	.word	0xffffffff


	//   ....[10]....
        /*0064*/ 	.word	0xffffffff


	//   ....[11]....
        /*0068*/ 	.word	0xffffffff


	//   ....[12]....
        /*006c*/ 	.word	0xffffffff


	//   ....[13]....
        /*0070*/ 	.word	0xffffffff


	//   ....[14]....
        /*0074*/ 	.word	0xffffffff


	//   ....[15]....
        /*0078*/ 	.word	0xffffffff


	//   ....[16]....
        /*007c*/ 	.word	0xffffffff


	//----- nvinfo : EIATTR_COOP_GROUP_INSTR_OFFSETS
	.align		4
.L_1565:
        /*0080*/ 	.byte	0x04, 0x28
        /*0082*/ 	.short	(.L_1567 - .L_1566)


	//   ....[0]....
.L_1566:
        /*0084*/ 	.word	0x00001350


	//   ....[1]....
        /*0088*/ 	.word	0x000013f0


	//   ....[2]....
        /*008c*/ 	.word	0x00002a00


	//   ....[3]....
        /*0090*/ 	.word	0x00002ca0


	//   ....[4]....
        /*0094*/ 	.word	0x000030d0


	//   ....[5]....
        /*0098*/ 	.word	0x000030e0


	//   ....[6]....
        /*009c*/ 	.word	0x00003110


	//   ....[7]....
        /*00a0*/ 	.word	0x00003130


	//   ....[8]....
        /*00a4*/ 	.word	0x00003160


	//   ....[9]....
        /*00a8*/ 	.word	0x00003180


	//   ....[10]....
        /*00ac*/ 	.word	0x000031b0


	//   ....[11]....
        /*00b0*/ 	.word	0x000031d0


	//   ....[12]....
        /*00b4*/ 	.word	0x00003200


	//   ....[13]....
        /*00b8*/ 	.word	0x00003220


	//   ....[14]....
        /*00bc*/ 	.word	0x00003250


	//   ....[15]....
        /*00c0*/ 	.word	0x00003290


	//   ....[16]....
        /*00c4*/ 	.word	0x00003940


	//----- nvinfo : EIATTR_EXIT_INSTR_OFFSETS
	.align		4
.L_1567:
        /*00c8*/ 	.byte	0x04, 0x1c
        /*00ca*/ 	.short	(.L_1569 - .L_1568)


	//   ....[0]....
.L_1568:
        /*00cc*/ 	.word	0x00000270


	//   ....[1]....
        /*00d0*/ 	.word	0x000010a0


	//   ....[2]....
        /*00d4*/ 	.word	0x00001280


	//   ....[3]....
        /*00d8*/ 	.word	0x00003a90


	//----- nvinfo : EIATTR_MAX_THREADS
	.align		4
.L_1569:
        /*00dc*/ 	.byte	0x04, 0x05
        /*00de*/ 	.short	(.L_1571 - .L_1570)
.L_1570:
        /*00e0*/ 	.word	0x00000020
        /*00e4*/ 	.word	0x00000001
        /*00e8*/ 	.word	0x00000001


	//----- nvinfo : EIATTR_CRS_STACK_SIZE
	.align		4
.L_1571:
        /*00ec*/ 	.byte	0x04, 0x1e
        /*00ee*/ 	.short	(.L_1573 - .L_1572)
.L_1572:
        /*00f0*/ 	.word	0x00000000
.L_1573:


//--------------------- .nv.info._Z25selective_scan_fwd_kernelI32Selective_Scan_fwd_kernel_traitsILi32ELi8ELi1ELb1ELb1ELb1ELb0ELb1EfffEEv13SSMParamsBase --------------------------
	.section	.nv.info._Z25selective_scan_fwd_kernelI32Selective_Scan_fwd_kernel_traitsILi32ELi8ELi1ELb1ELb1ELb1ELb0ELb1EfffEEv13SSMParamsBase,"",@"SHT_CUDA_INFO"
	.sectionflags	@""
	.align	4


	//----- nvinfo : EIATTR_CUDA_API_VERSION
	.align		4
        /*0000*/ 	.byte	0x04, 0x37
        /*0002*/ 	.short	(.L_1575 - .L_1574)
.L_1574:
        /*0004*/ 	.word	0x00000082


	//----- nvinfo : EIATTR_SW2861232_WAR
	.align		4
.L_1575:
        /*0008*/ 	.byte	0x01, 0x35
	.zero		2


	//----- nvinfo : EIATTR_PARAM_CBANK
	.align		4
        /*000c*/ 	.byte	0x04, 0x0a
        /*000e*/ 	.short	(.L_1577 - .L_1576)
	.align		4
.L_1576:
        /*0010*/ 	.word	index@(.nv.constant0._Z25selective_scan_fwd_kernelI32Selective_Scan_fwd_kernel_traitsILi32ELi8ELi1ELb1ELb1ELb1ELb0ELb1EfffEEv13SSMParamsBase)
        /*0014*/ 	.short	0x0160
        /*0016*/ 	.short	0x0188


	//----- nvinfo : EIATTR_CBANK_PARAM_SIZE
	.align		4
.L_1577:
        /*0018*/ 	.byte	0x03, 0x19
        /*001a*/ 	.short	0x0188


	//----- nvinfo : EIATTR_KPARAM_INFO
	.align		4
        /*001c*/ 	.byte	0x04, 0x17
        /*001e*/ 	.short	(.L_1579 - .L_1578)
.L_1578:
        /*0020*/ 	.word	0x00000000
        /*0024*/ 	.short	0x0000
        /*0026*/ 	.short	0x0000
        /*0028*/ 	.byte	0x00, 0xf0, 0x21, 0x06


	//----- nvinfo : EIATTR_MAXREG_COUNT
	.align		4
.L_1579:
        /*002c*/ 	.byte	0x03, 0x1b
        /*002e*/ 	.short	0x00ff


	//----- nvinfo : EIATTR_NUM_BARRIERS
	.align		4
        /*0030*/ 	.byte	0x02, 0x4c
        /*0032*/ 	.byte	0x01
	.zero		1


	//----- nvinfo : EIATTR_MERCURY_ISA_VERSION
	.align		4
        /*0034*/ 	.byte	0x03, 0x5f
        /*0036*/ 	.short	0x0000


	//----- nvinfo : EIATTR_COOP_GROUP_MASK_REGIDS
	.align		4
        /*0038*/ 	.byte	0x04, 0x29
        /*003a*/ 	.short	(.L_1581 - .L_1580)


	//   ....[0]....
.L_1580:
        /*003c*/ 	.word	0xffffffff


	//   ....[1]....
        /*0040*/ 	.word	0xffffffff


	//   ....[2]....
        /*0044*/ 	.word	0xffffffff


	//   ....[3]....
        /*0048*/ 	.word	0xffffffff


	//   ....[4]....
        /*004c*/ 	.word	0xffffffff


	//   ....[5]....
        /*0050*/ 	.word	0xffffffff


	//   ....[6]....
        /*0054*/ 	.word	0xffffffff


	//   ....[7]....
        /*0058*/ 	.word	0xffffffff


	//   ....[8]....
        /*005c*/ 	.word	0xffffffff


	//   ....[9]....
        /*0060*/ 	.word	0xffffffff


	//   ....[10]....
        /*0064*/ 	.word	0xffffffff


	//   ....[11]....
        /*0068*/ 	.word	0xffffffff


	//   ....[12]....
        /*006c*/ 	.word	0xffffffff


	//   ....[13]....
        /*0070*/ 	.word	0xffffffff


	//   ....[14]....
        /*0074*/ 	.word	0xffffffff


	//   ....[15]....
        /*0078*/ 	.word	0xffffffff


	//   ....[16]....
        /*007c*/ 	.word	0xffffffff


	//----- nvinfo : EIATTR_COOP_GROUP_INSTR_OFFSETS
	.align		4
.L_1581:
        /*0080*/ 	.byte	0x04, 0x28
        /*0082*/ 	.short	(.L_1583 - .L_1582)


	//   ....[0]....
.L_1582:
        /*0084*/ 	.word	0x000017c0


	//   ....[1]....
        /*0088*/ 	.word	0x000019a0


	//   ....[2]....
        /*008c*/ 	.word	0x000031f0


	//   ....[3]....
        /*0090*/ 	.word	0x000038d0


	//   ....[4]....
        /*0094*/ 	.word	0x00003c90


	//   ....[5]....
        /*0098*/ 	.word	0x00003ca0


	//   ....[6]....
        /*009c*/ 	.word	0x00003cd0


	//   ....[7]....
        /*00a0*/ 	.word	0x00003cf0


	//   ....[8]....
        /*00a4*/ 	.word	0x00003d20


	//   ....[9]....
        /*00a8*/ 	.word	0x00003d40


	//   ....[10]....
        /*00ac*/ 	.word	0x00003d70


	//   ....[11]....
        /*00b0*/ 	.word	0x00003d90


	//   ....[12]....
        /*00b4*/ 	.word	0x00003dc0


	//   ....[13]....
        /*00b8*/ 	.word	0x00003de0


	//   ....[14]....
        /*00bc*/ 	.word	0x00003e20


	//   ....[15]....
        /*00c0*/ 	.word	0x00003e60


	//   ....[16]....
        /*00c4*/ 	.word	0x000045b0


	//----- nvinfo : EIATTR_EXIT_INSTR_OFFSETS
	.align		4
.L_1583:
        /*00c8*/ 	.byte	0x04, 0x1c
        /*00ca*/ 	.short	(.L_1585 - .L_1584)


	//   ....[0]....
.L_1584:
        /*00cc*/ 	.word	0x00000270


	//   ....[1]....
        /*00d0*/ 	.word	0x000010e0


	//   ....[2]....
        /*00d4*/ 	.word	0x00001320


	//   ....[3]....
        /*00d8*/ 	.word	0x000049f0


	//----- nvinfo : EIATTR_MAX_THREADS
	.align		4
.L_1585:
        /*00dc*/ 	.byte	0x04, 0x05
        /*00de*/ 	.short	(.L_1587 - .L_1586)
.L_1586:
        /*00e0*/ 	.word	0x00000020
        /*00e4*/ 	.word	0x00000001
        /*00e8*/ 	.word	0x00000001


	//----- nvinfo : EIATTR_CRS_STACK_SIZE
	.align		4
.L_1587:
        /*00ec*/ 	.byte	0x04, 0x1e
        /*00ee*/ 	.short	(.L_1589 - .L_1588)
.L_1588:
        /*00f0*/ 	.word	0x00000000
.L_1589:


//--------------------- .nv.info._Z25selective_scan_fwd_kernelI32Selective_Scan_fwd_kernel_traitsILi32ELi8ELi1ELb1ELb1ELb1ELb1ELb0EfffEEv13SSMParamsBase --------------------------
	.section	.nv.info._Z25selective_scan_fwd_kernelI32Selective_Scan_fwd_kernel_traitsILi32ELi8ELi1ELb1ELb1ELb1ELb1ELb0EfffEEv13SSMParamsBase,"",@"SHT_CUDA_INFO"
	.sectionflags	@""
	.align	4


	//----- nvinfo : EIATTR_CUDA_API_VERSION
	.align		4
        /*0000*/ 	.byte	0x04, 0x37
        /*0002*/ 	.short	(.L_1591 - .L_1590)
.L_1590:
        /*0004*/ 	.word	0x00000082


	//----- nvinfo : EIATTR_SW2861232_WAR
	.align		4
.L_1591:
        /*0008*/ 	.byte	0x01, 0x35
	.zero		2


	//----- nvinfo : EIATTR_PARAM_CBANK
	.align		4
        /*000c*/ 	.byte	0x04, 0x0a
        /*000e*/ 	.short	(.L_1593 - .L_1592)
	.align		4
.L_1592:
        /*0010*/ 	.word	index@(.nv.constant0._Z25selective_scan_fwd_kernelI32Selective_Scan_fwd_kernel_traitsILi32ELi8ELi1ELb1ELb1ELb1ELb1ELb0EfffEEv13SSMParamsBase)
        /*0014*/ 	.short	0x0160
        /*0016*/ 	.short	0x0188


	//----- nvinfo : EIATTR_CBANK_PARAM_SIZE
	.align		4
.L_1593:
        /*0018*/ 	.byte	0x03, 0x19
        /*001a*/ 	.short	0x0188


	//----- nvinfo : EIATTR_KPARAM_INFO
	.align		4
        /*001c*/ 	.byte	0x04, 0x17
        /*001e*/ 	.short	(.L_1595 - .L_1594)
.L_1594:
        /*0020*/ 	.word	0x00000000
        /*0024*/ 	.short	0x0000
        /*0026*/ 	.short	0x0000
        /*0028*/ 	.byte	0x00, 0xf0, 0x21, 0x06


	//----- nvinfo : EIATTR_MAXREG_COUNT
	.align		4
.L_1595:
        /*002c*/ 	.byte	0x03, 0x1b
        /*002e*/ 	.short	0x00ff


	//----- nvinfo : EIATTR_NUM_BARRIERS
	.align		4
        /*0030*/ 	.byte	0x02, 0x4c
        /*0032*/ 	.byte	0x01
	.zero		1


	//----- nvinfo : EIATTR_MERCURY_ISA_VERSION
	.align		4
        /*0034*/ 	.byte	0x03, 0x5f
        /*0036*/ 	.short	0x0000


	//----- nvinfo : EIATTR_COOP_GROUP_MASK_REGIDS
	.align		4
        /*0038*/ 	.byte	0x04, 0x29
        /*003a*/ 	.short	(.L_1597 - .L_1596)


	//   ....[0]....
.L_1596:
        /*003c*/ 	.word	0xffffffff


	//   ....[1]....
        /*0040*/ 	.word	0xffffffff


	//   ....[2]....
        /*0044*/ 	.word	0xffffffff


	//   ....[3]....
        /*0048*/ 	.word	0xffffffff


	//   ....[4]....
        /*004c*/ 	.word	0xffffffff


	//   ....[5]....
        /*0050*/ 	.word	0xffffffff


	//   ....[6]....
        /*0054*/ 	.word	0xffffffff


	//   ....[7]....
        /*0058*/ 	.word	0xffffffff


	//   ....[8]....
        /*005c*/ 	.word	0xffffffff


	//   ....[9]....
        /*0060*/ 	.word	0xffffffff


	//   ....[10]....
        /*0064*/ 	.word	0xffffffff


	//   ....[11]....
        /*0068*/ 	.word	0xffffffff


	//   ....[12]....
        /*006c*/ 	.word	0xffffffff


	//   ....[13]....
        /*0070*/ 	.word	0xffffffff


	//   ....[14]....
        /*0074*/ 	.word	0xffffffff


	//   ....[15]....
        /*0078*/ 	.word	0xffffffff


	//   ....[16]....
        /*007c*/ 	.word	0xffffffff


	//   ....[17]....
        /*0080*/ 	.word	0xffffffff


	//   ....[18]....
        /*0084*/ 	.word	0xffffffff


	//----- nvinfo : EIATTR_COOP_GROUP_INSTR_OFFSETS
	.align		4
.L_1597:
        /*0088*/ 	.byte	0x04, 0x28
        /*008a*/ 	.short	(.L_1599 - .L_1598)


	//   ....[0]....
.L_1598:
        /*008c*/ 	.word	0x00001360


	//   ....[1]....
        /*0090*/ 	.word	0x00001400


	//   ....[2]....
        /*0094*/ 	.word	0x00002a10


	//   ....[3]....
        /*0098*/ 	.word	0x00002c90


	//   ....[4]....
        /*009c*/ 	.word	0x000030e0


	//   ....[5]....
        /*00a0*/ 	.word	0x000030f0


	//   ....[6]....
        /*00a4*/ 	.word	0x00003120


	//   ....[7]....
        /*00a8*/ 	.word	0x00003140


	//   ....[8]....
        /*00ac*/ 	.word	0x00003170


	//   ....[9]....
        /*00b0*/ 	.word	0x00003190


	//   ....[10]....
        /*00b4*/ 	.word	0x000031c0


	//   ....[11]....
        /*00b8*/ 	.word	0x000031e0


	//   ....[12]....
        /*00bc*/ 	.word	0x00003210


	//   ....[13]....
        /*00c0*/ 	.word	0x00003230


	//   ....[14]....
        /*00c4*/ 	.word	0x00003260


	//   ....[15]....
        /*00c8*/ 	.word	0x000032a0


	//   ....[16]....
        /*00cc*/ 	.word	0x00003920


	//   ....[17]....
        /*00d0*/ 	.word	0x00003ba0


	//   ....[18]....
        /*00d4*/ 	.word	0x00003f50


	//----- nvinfo : EIATTR_EXIT_INSTR_OFFSETS
	.align		4
.L_1599:
        /*00d8*/ 	.byte	0x04, 0x1c
        /*00da*/ 	.short	(.L_1601 - .L_1600)


	//   ....[0]....
.L_1600:
        /*00dc*/ 	.word	0x00000270


	//   ....[1]....
        /*00e0*/ 	.word	0x000010b0


	//   ....[2]....
        /*00e4*/ 	.word	0x00001290


	//   ....[3]....
        /*00e8*/ 	.word	0x00004040


	//----- nvinfo : EIATTR_MAX_THREADS
	.align		4
.L_1601:
        /*00ec*/ 	.byte	0x04, 0x05
        /*00ee*/ 	.short	(.L_1603 - .L_1602)
.L_1602:
        /*00f0*/ 	.word	0x00000020
        /*00f4*/ 	.word	0x00000001
        /*00f8*/ 	.word	0x00000001


	//----- nvinfo : EIATTR_CRS_STACK_SIZE
	.align		4
.L_1603:
        /*00fc*/ 	.byte	0x04, 0x1e
        /*00fe*/ 	.short	(.L_1605 - .L_1604)
.L_1604:
        /*0100*/ 	.word	0x00000000
.L_1605:


//--------------------- .nv.info._Z25selective_scan_fwd_kernelI32Selective_Scan_fwd_kernel_traitsILi32ELi8ELi1ELb1ELb1ELb1ELb1ELb1EfffEEv13SSMParamsBase --------------------------
	.section	.nv.info._Z25selective_scan_fwd_kernelI32Selective_Scan_fwd_kernel_traitsILi32ELi8ELi1ELb1ELb1ELb1ELb1ELb1EfffEEv13SSMParamsBase,"",@"SHT_CUDA_INFO"
	.sectionflags	@""
	.align	4


	//----- nvinfo : EIATTR_CUDA_API_VERSION
	.align		4
        /*0000*/ 	.byte	0x04, 0x37
        /*0002*/ 	.short	(.L_1607 - .L_1606)
.L_1606:
        /*0004*/ 	.word	0x00000082


	//----- nvinfo : EIATTR_SW2861232_WAR
	.align		4
.L_1607:
        /*0008*/ 	.byte	0x01, 0x35
	.zero		2


	//----- nvinfo : EIATTR_PARAM_CBANK
	.align		4
        /*000c*/ 	.byte	0x04, 0x0a
        /*000e*/ 	.short	(.L_1609 - .L_1608)
	.align		4
.L_1608:
        /*0010*/ 	.word	index@(.nv.constant0._Z25selective_scan_fwd_kernelI32Selective_Scan_fwd_kernel_traitsILi32ELi8ELi1ELb1ELb1ELb1ELb1ELb1EfffEEv13SSMParamsBase)
        /*0014*/ 	.short	0x0160
        /*0016*/ 	.short	0x0188


	//----- nvinfo : EIATTR_CBANK_PARAM_SIZE
	.align		4
.L_1609:
        /*0018*/ 	.byte	0x03, 0x19
        /*001a*/ 	.short	0x0188


	//----- nvinfo : EIATTR_KPARAM_INFO
	.align		4
        /*001c*/ 	.byte	0x04, 0x17
        /*001e*/ 	.short	(.L_1611 - .L_1610)
.L_1610:
        /*0020*/ 	.word	0x00000000
        /*0024*/ 	.short	0x0000
        /*0026*/ 	.short	0x0000
        /*0028*/ 	.byte	0x00, 0xf0, 0x21, 0x06


	//----- nvinfo : EIATTR_MAXREG_COUNT
	.align		4
.L_1611:
        /*002c*/ 	.byte	0x03, 0x1b
        /*002e*/ 	.short	0x00ff


	//----- nvinfo : EIATTR_NUM_BARRIERS
	.align		4
        /*0030*/ 	.byte	0x02, 0x4c
        /*0032*/ 	.byte	0x01
	.zero		1


	//----- nvinfo : EIATTR_MERCURY_ISA_VERSION
	.align		4
        /*0034*/ 	.byte	0x03, 0x5f
        /*0036*/ 	.short	0x0000


	//----- nvinfo : EIATTR_COOP_GROUP_MASK_REGIDS
	.align		4
        /*0038*/ 	.byte	0x04, 0x29
        /*003a*/ 	.short	(.L_1613 - .L_1612)


	//   ....[0]....
.L_1612:
        /*003c*/ 	.word	0xffffffff


	//   ....[1]....
        /*0040*/ 	.word	0xffffffff


	//   ....[2]....
        /*0044*/ 	.word	0xffffffff


	//   ....[3]....
        /*0048*/ 	.word	0xffffffff


	//   ....[4]....
        /*004c*/ 	.word	0xffffffff


	//   ....[5]....
        /*0050*/ 	.word	0xffffffff


	//   ....[6]....
        /*0054*/ 	.word	0xffffffff


	//   ....[7]....
        /*0058*/ 	.word	0xffffffff


	//   ....[8]....
        /*005c*/ 	.word	0xffffffff


	//   ....[9]....
        /*0060*/ 	.word	0xffffffff


	//   ....[10]....
        /*0064*/ 	.word	0xffffffff


	//   ....[11]....
        /*0068*/ 	.word	0xffffffff


	//   ....[12]....
        /*006c*/ 	.word	0xffffffff


	//   ....[13]....
        /*0070*/ 	.word	0xffffffff


	//   ....[14]....
        /*0074*/ 	.word	0xffffffff


	//   ....[15]....
        /*0078*/ 	.word	0xffffffff


	//   ....[16]....
        /*007c*/ 	.word	0xffffffff


	//   ....[17]....
        /*0080*/ 	.word	0xffffffff


	//   ....[18]....
        /*0084*/ 	.word	0xffffffff


	//----- nvinfo : EIATTR_COOP_GROUP_INSTR_OFFSETS
	.align		4
.L_1613:
        /*0088*/ 	.byte	0x04, 0x28
        /*008a*/ 	.short	(.L_1615 - .L_1614)


	//   ....[0]....
.L_1614:
        /*008c*/ 	.word	0x000017c0


	//   ....[1]....
        /*0090*/ 	.word	0x000019a0


	//   ....[2]....
        /*0094*/ 	.word	0x000031f0


	//   ....[3]....
        /*0098*/ 	.word	0x000038d0


	//   ....[4]....
        /*009c*/ 	.word	0x00003c90


	//   ....[5]....
        /*00a0*/ 	.word	0x00003ca0


	//   ....[6]....
        /*00a4*/ 	.word	0x00003cd0


	//   ....[7]....
        /*00a8*/ 	.word	0x00003cf0


	//   ....[8]....
        /*00ac*/ 	.word	0x00003d20


	//   ....[9]....
        /*00b0*/ 	.word	0x00003d40


	//   ....[10]....
        /*00b4*/ 	.word	0x00003d70


	//   ....[11]....
        /*00b8*/ 	.word	0x00003d90


	//   ....[12]....
        /*00bc*/ 	.word	0x00003dc0


	//   ....[13]....
        /*00c0*/ 	.word	0x00003de0


	//   ....[14]....
        /*00c4*/ 	.word	0x00003e20


	//   ....[15]....
        /*00c8*/ 	.word	0x00003e60


	//   ....[16]....
        /*00cc*/ 	.word	0x000046e0


	//   ....[17]....
        /*00d0*/ 	.word	0x00004bf0


	//   ....[18]....
        /*00d4*/ 	.word	0x00005010


	//----- nvinfo : EIATTR_EXIT_INSTR_OFFSETS
	.align		4
.L_1615:
        /*00d8*/ 	.byte	0x04, 0x1c
        /*00da*/ 	.short	(.L_1617 - .L_1616)


	//   ....[0]....
.L_1616:
        /*00dc*/ 	.word	0x00000270


	//   ....[1]....
        /*00e0*/ 	.word	0x000010e0


	//   ....[2]....
        /*00e4*/ 	.word	0x00001320


	//   ....[3]....
        /*00e8*/ 	.word	0x00005440


	//----- nvinfo : EIATTR_MAX_THREADS
	.align		4
.L_1617:
        /*00ec*/ 	.byte	0x04, 0x05
        /*00ee*/ 	.short	(.L_1619 - .L_1618)
.L_1618:
        /*00f0*/ 	.word	0x00000020
        /*00f4*/ 	.word	0x00000001
        /*00f8*/ 	.word	0x00000001


	//----- nvinfo : EIATTR_CRS_STACK_SIZE
	.align		4
.L_1619:
        /*00fc*/ 	.byte	0x04, 0x1e
        /*00fe*/ 	.short	(.L_1621 - .L_1620)
.L_1620:
        /*0100*/ 	.word	0x00000000
.L_1621:


//--------------------- .nv.info._Z25selective_scan_fwd_kernelI32Selective_Scan_fwd_kernel_traitsILi32ELi4ELi1ELb0ELb1ELb1ELb0ELb0EfffEEv13SSMParamsBase --------------------------
	.section	.nv.info._Z25selective_scan_fwd_kernelI32Selective_Scan_fwd_kernel_traitsILi32ELi4ELi1ELb0ELb1ELb1ELb0ELb0EfffEEv13SSMParamsBase,"",@"SHT_CUDA_INFO"
	.sectionflags	@""
	.align	4


	//----- nvinfo : EIATTR_CUDA_API_VERSION
	.align		4
        /*0000*/ 	.byte	0x04, 0x37
        /*0002*/ 	.short	(.L_1623 - .L_1622)
.L_1622:
        /*0004*/ 	.word	0x00000082


	//----- nvinfo : EIATTR_SW2861232_WAR
	.align		4
.L_1623:
        /*0008*/ 	.byte	0x01, 0x35
	.zero		2


	//----- nvinfo : EIATTR_PARAM_CBANK
	.align		4
        /*000c*/ 	.byte	0x04, 0x0a
        /*000e*/ 	.short	(.L_1625 - .L_1624)
	.align		4
.L_1624:
        /*0010*/ 	.word	index@(.nv.constant0._Z25selective_scan_fwd_kernelI32Selective_Scan_fwd_kernel_traitsILi32ELi4ELi1ELb0ELb1ELb1ELb0ELb0EfffEEv13SSMParamsBase)
        /*0014*/ 	.short	0x0160
        /*0016*/ 	.short	0x0188


	//----- nvinfo : EIATTR_CBANK_PARAM_SIZE
	.align		4
.L_1625:
        /*0018*/ 	.byte	0x03, 0x19
        /*001a*/ 	.short	0x0188


	//----- nvinfo : EIATTR_KPARAM_INFO
	.align		4
        /*001c*/ 	.byte	0x04, 0x17
        /*001e*/ 	.short	(.L_1627 - .L_1626)
.L_1626:
        /*0020*/ 	.word	0x00000000
        /*0024*/ 	.short	0x0000
        /*0026*/ 	.short	0x0000
        /*0028*/ 	.byte	0x00, 0xf0, 0x21, 0x06


	//----- nvinfo : EIATTR_MAXREG_COUNT
	.align		4
.L_1627:
        /*002c*/ 	.byte	0x03, 0x1b
        /*002e*/ 	.short	0x00ff


	//----- nvinfo : EIATTR_NUM_BARRIERS
	.align		4
        /*0030*/ 	.byte	0x02, 0x4c
        /*0032*/ 	.byte	0x01
	.zero		1


	//----- nvinfo : EIATTR_MERCURY_ISA_VERSION
	.align		4
        /*0034*/ 	.byte	0x03, 0x5f
        /*0036*/ 	.short	0x0000


	//----- nvinfo : EIATTR_COOP_GROUP_MASK_REGIDS
	.align		4
        /*0038*/ 	.byte	0x04, 0x29
        /*003a*/ 	.short	(.L_1629 - .L_1628)


	//   ....[0]....
.L_1628:
        /*003c*/ 	.word	0xffffffff


	//   ....[1]....
        /*0040*/ 	.word	0xffffffff


	//   ....[2]....
        /*0044*/ 	.word	0xffffffff


	//   ....[3]....
        /*0048*/ 	.word	0xffffffff


	//   ....[4]....
        /*004c*/ 	.word	0xffffffff


	//   ....[5]....
        /*0050*/ 	.word	0xffffffff


	//   ....[6]....
        /*0054*/ 	.word	0xffffffff


	//   ....[7]....
        /*0058*/ 	.word	0xffffffff


	//   ....[8]....
        /*005c*/ 	.word	0xffffffff


	//   ....[9]....
        /*0060*/ 	.word	0xffffffff


	//   ....[10]....
        /*0064*/ 	.word	0xffffffff


	//   ....[11]....
        /*0068*/ 	.word	0xffffffff


	//   ....[12]....
        /*006c*/ 	.word	0xffffffff


	//   ....[13]....
        /*0070*/ 	.word	0xffffffff


	//   ....[14]....
        /*0074*/ 	.word	0xffffffff


	//   ....[15]....
        /*0078*/ 	.word	0xffffffff


	//   ....[16]....
        /*007c*/ 	.word	0xffffffff


	//----- nvinfo : EIATTR_COOP_GROUP_INSTR_OFFSETS
	.align		4
.L_1629:
        /*0080*/ 	.byte	0x04, 0x28
        /*0082*/ 	.short	(.L_1631 - .L_1630)


	//   ....[0]....
.L_1630:
        /*0084*/ 	.word	0x00001430


	//   ....[1]....
        /*0088*/ 	.word	0x00001500


	//   ....[2]....
        /*008c*/ 	.word	0x000021a0


	//   ....[3]....
        /*0090*/ 	.word	0x00002390


	//   ....[4]....
        /*0094*/ 	.word	0x000026a0


	//   ....[5]....
        /*0098*/ 	.word	0x000026b0


	//   ....[6]....
        /*009c*/ 	.word	0x000026e0


	//   ....[7]....
        /*00a0*/ 	.word	0x00002700


	//   ....[8]....
        /*00a4*/ 	.word	0x00002730


	//   ....[9]....
        /*00a8*/ 	.word	0x00002750


	//   ....[10]....
        /*00ac*/ 	.word	0x00002780


	//   ....[11]....
        /*00b0*/ 	.word	0x000027a0


	//   ....[12]....
        /*00b4*/ 	.word	0x000027d0


	//   ....[13]....
        /*00b8*/ 	.word	0x000027f0


	//   ....[14]....
        /*00bc*/ 	.word	0x00002820


	//   ....[15]....
        /*00c0*/ 	.word	0x00002860


	//   ....[16]....
        /*00c4*/ 	.word	0x00002e40


	//----- nvinfo : EIATTR_EXIT_INSTR_OFFSETS
	.align		4
.L_1631:
        /*00c8*/ 	.byte	0x04, 0x1c
        /*00ca*/ 	.short	(.L_1633 - .L_1632)


	//   ....[0]....
.L_1632:
        /*00cc*/ 	.word	0x00000270


	//   ....[1]....
        /*00d0*/ 	.word	0x000010b0


	//   ....[2]....
        /*00d4*/ 	.word	0x00001270


	//   ....[3]....
        /*00d8*/ 	.word	0x00003180


	//----- nvinfo : EIATTR_MAX_THREADS
	.align		4
.L_1633:
        /*00dc*/ 	.byte	0x04, 0x05
        /*00de*/ 	.short	(.L_1635 - .L_1634)
.L_1634:
        /*00e0*/ 	.word	0x00000020
        /*00e4*/ 	.word	0x00000001
        /*00e8*/ 	.word	0x00000001


	//----- nvinfo : EIATTR_CRS_STACK_SIZE
	.align		4
.L_1635:
        /*00ec*/ 	.byte	0x04, 0x1e
        /*00ee*/ 	.short	(.L_1637 - .L_1636)
.L_1636:
        /*00f0*/ 	.word	0x00000000
.L_1637:


//--------------------- .nv.info._Z25selective_scan_fwd_kernelI32Selective_Scan_fwd_kernel_traitsILi32ELi4ELi1ELb0ELb1ELb1ELb0ELb1EfffEEv13SSMParamsBase --------------------------
	.section	.nv.info._Z25selective_scan_fwd_kernelI32Selective_Scan_fwd_kernel_traitsILi32ELi4ELi1ELb0ELb1ELb1ELb0ELb1EfffEEv13SSMParamsBase,"",@"SHT_CUDA_INFO"
	.sectionflags	@""
	.align	4


	//----- nvinfo : EIATTR_CUDA_API_VERSION
	.align		4
        /*0000*/ 	.byte	0x04, 0x37
        /*0002*/ 	.short	(.L_1639 - .L_1638)
.L_1638:
        /*0004*/ 	.word	0x00000082


	//----- nvinfo : EIATTR_SW2861232_WAR
	.align		4
.L_1639:
        /*0008*/ 	.byte	0x01, 0x35
	.zero		2


	//----- nvinfo : EIATTR_PARAM_CBANK
	.align		4
        /*000c*/ 	.byte	0x04, 0x0a
        /*000e*/ 	.short	(.L_1641 - .L_1640)
	.align		4
.L_1640:
        /*0010*/ 	.word	index@(.nv.constant0._Z25selective_scan_fwd_kernelI32Selective_Scan_fwd_kernel_traitsILi32ELi4ELi1ELb0ELb1ELb1ELb0ELb1EfffEEv13SSMParamsBase)
        /*0014*/ 	.short	0x0160
        /*0016*/ 	.short	0x0188


	//----- nvinfo : EIATTR_CBANK_PARAM_SIZE
	.align		4
.L_1641:
        /*0018*/ 	.byte	0x03, 0x19
        /*001a*/ 	.short	0x0188


	//----- nvinfo : EIATTR_KPARAM_INFO
	.align		4
        /*001c*/ 	.byte	0x04, 0x17
        /*001e*/ 	.short	(.L_1643 - .L_1642)
.L_1642:
        /*0020*/ 	.word	0x00000000
        /*0024*/ 	.short	0x0000
        /*0026*/ 	.short	0x0000
        /*0028*/ 	.byte	0x00, 0xf0, 0x21, 0x06


	//----- nvinfo : EIATTR_MAXREG_COUNT
	.align		4
.L_1643:
        /*002c*/ 	.byte	0x03, 0x1b
        /*002e*/ 	.short	0x00ff


	//----- nvinfo : EIATTR_NUM_BARRIERS
	.align		4
        /*0030*/ 	.byte	0x02, 0x4c
        /*0032*/ 	.byte	0x01
	.zero		1


	//----- nvinfo : EIATTR_MERCURY_ISA_VERSION
	.align		4
        /*0034*/ 	.byte	0x03, 0x5f
        /*0036*/ 	.short	0x0000


	//----- nvinfo : EIATTR_COOP_GROUP_MASK_REGIDS
	.align		4
        /*0038*/ 	.byte	0x04, 0x29
        /*003a*/ 	.short	(.L_1645 - .L_1644)


	//   ....[0]....
.L_1644:
        /*003c*/ 	.word	0xffffffff


	//   ....[1]....
        /*0040*/ 	.word	0xffffffff


	//   ....[2]....
        /*0044*/ 	.word	0xffffffff


	//   ....[3]....
        /*0048*/ 	.word	0xffffffff


	//   ....[4]....
        /*004c*/ 	.word	0xffffffff


	//   ....[5]....
        /*0050*/ 	.word	0xffffffff


	//   ....[6]....
        /*0054*/ 	.word	0xffffffff


	//   ....[7]....
        /*0058*/ 	.word	0xffffffff


	//   ....[8]....
        /*005c*/ 	.word	0xffffffff


	//   ....[9]....
        /*0060*/ 	.word	0xffffffff


	//   ....[10]....
        /*0064*/ 	.word	0xffffffff


	//   ....[11]....
        /*0068*/ 	.word	0xffffffff


	//   ....[12]....
        /*006c*/ 	.word	0xffffffff


	//   ....[13]....
        /*0070*/ 	.word	0xffffffff


	//   ....[14]....
        /*0074*/ 	.word	0xffffffff


	//   ....[15]....
        /*0078*/ 	.word	0xffffffff


	//   ....[16]....
        /*007c*/ 	.word	0xffffffff


	//----- nvinfo : EIATTR_COOP_GROUP_INSTR_OFFSETS
	.align		4
.L_1645:
        /*0080*/ 	.byte	0x04, 0x28
        /*0082*/ 	.short	(.L_1647 - .L_1646)


	//   ....[0]....
.L_1646:
        /*0084*/ 	.word	0x00001480


	//   ....[1]....
        /*0088*/ 	.word	0x00001550


	//   ....[2]....
        /*008c*/ 	.word	0x000021f0


	//   ....[3]....
        /*0090*/ 	.word	0x000023d0


	//   ....[4]....
        /*0094*/ 	.word	0x00002730


	//   ....[5]....
        /*0098*/ 	.word	0x00002740


	//   ....[6]....
        /*009c*/ 	.word	0x00002770


	//   ....[7]....
        /*00a0*/ 	.word	0x00002790


	//   ....[8]....
        /*00a4*/ 	.word	0x000027c0


	//   ....[9]....
        /*00a8*/ 	.word	0x000027e0


	//   ....[10]....
        /*00ac*/ 	.word	0x00002810


	//   ....[11]....
        /*00b0*/ 	.word	0x00002830


	//   ....[12]....
        /*00b4*/ 	.word	0x00002860


	//   ....[13]....
        /*00b8*/ 	.word	0x00002880


	//   ....[14]....
        /*00bc*/ 	.word	0x000028b0


	//   ....[15]....
        /*00c0*/ 	.word	0x000028f0


	//   ....[16]....
        /*00c4*/ 	.word	0x00002f40


	//----- nvinfo : EIATTR_EXIT_INSTR_OFFSETS
	.align		4
.L_1647:
        /*00c8*/ 	.byte	0x04, 0x1c
        /*00ca*/ 	.short	(.L_1649 - .L_1648)


	//   ....[0]....
.L_1648:
        /*00cc*/ 	.word	0x00000270


	//   ....[1]....
        /*00d0*/ 	.word	0x00001100


	//   ....[2]....
        /*00d4*/ 	.word	0x000012c0


	//   ....[3]....
        /*00d8*/ 	.word	0x00003240


	//----- nvinfo : EIATTR_MAX_THREADS
	.align		4
.L_1649:
        /*00dc*/ 	.byte	0x04, 0x05
        /*00de*/ 	.short	(.L_1651 - .L_1650)
.L_1650:
        /*00e0*/ 	.word	0x00000020
        /*00e4*/ 	.word	0x00000001
        /*00e8*/ 	.word	0x00000001


	//----- nvinfo : EIATTR_CRS_STACK_SIZE
	.align		4
.L_1651:
        /*00ec*/ 	.byte	0x04, 0x1e
        /*00ee*/ 	.short	(.L_1653 - .L_1652)
.L_1652:
        /*00f0*/ 	.word	0x00000000
.L_1653:


//--------------------- .nv.info._Z25selective_scan_fwd_kernelI32Selective_Scan_fwd_kernel_traitsILi32ELi4ELi1ELb0ELb1ELb1ELb1ELb0EfffEEv13SSMParamsBase --------------------------
	.section	.nv.info._Z25selective_scan_fwd_kernelI32Selective_Scan_fwd_kernel_traitsILi32ELi4ELi1ELb0ELb1ELb1ELb1ELb0EfffEEv13SSMParamsBase,"",@"SHT_CUDA_INFO"
	.sectionflags	@""
	.align	4


	//----- nvinfo : EIATTR_CUDA_API_VERSION
	.align		4
        /*0000*/ 	.byte	0x04, 0x37
        /*0002*/ 	.short	(.L_1655 - .L_1654)
.L_1654:
        /*0004*/ 	.word	0x00000082


	//----- nvinfo : EIATTR_SW2861232_WAR
	.align		4
.L_1655:
        /*0008*/ 	.byte	0x01, 0x35
	.zero		2


	//----- nvinfo : EIATTR_PARAM_CBANK
	.align		4
        /*000c*/ 	.byte	0x04, 0x0a
        /*000e*/ 	.short	(.L_1657 - .L_1656)
	.align		4
.L_1656:
        /*0010*/ 	.word	index@(.nv.constant0._Z25selective_scan_fwd_kernelI32Selective_Scan_fwd_kernel_traitsILi32ELi4ELi1ELb0ELb1ELb1ELb1ELb0EfffEEv13SSMParamsBase)
        /*0014*/ 	.short	0x0160
        /*0016*/ 	.short	0x0188


	//----- nvinfo : EIATTR_CBANK_PARAM_SIZE
	.align		4
.L_1657:
        /*0018*/ 	.byte	0x03, 0x19
        /*001a*/ 	.short	0x0188


	//----- nvinfo : EIATTR_KPARAM_INFO
	.align		4
        /*001c*/ 	.byte	0x04, 0x17
        /*001e*/ 	.short	(.L_1659 - .L_1658)
.L_1658:
        /*0020*/ 	.word	0x00000000
        /*0024*/ 	.short	0x0000
        /*0026*/ 	.short	0x0000
        /*0028*/ 	.byte	0x00, 0xf0, 0x21, 0x06


	//----- nvinfo : EIATTR_MAXREG_COUNT
	.align		4
.L_1659:
        /*002c*/ 	.byte	0x03, 0x1b
        /*002e*/ 	.short	0x00ff


	//----- nvinfo : EIATTR_NUM_BARRIERS
	.align		4
        /*0030*/ 	.byte	0x02, 0x4c
        /*0032*/ 	.byte	0x01
	.zero		1


	//----- nvinfo : EIATTR_MERCURY_ISA_VERSION
	.align		4
        /*0034*/ 	.byte	0x03, 0x5f
        /*0036*/ 	.short	0x0000


	//----- nvinfo : EIATTR_COOP_GROUP_MASK_REGIDS
	.align		4
        /*0038*/ 	.byte	0x04, 0x29
        /*003a*/ 	.short	(.L_1661 - .L_1660)


	//   ....[0]....
.L_1660:
        /*003c*/ 	.word	0xffffffff


	//   ....[1]....
        /*0040*/ 	.word	0xffffffff


	//   ....[2]....
        /*0044*/ 	.word	0xffffffff


	//   ....[3]....
        /*0048*/ 	.word	0xffffffff


	//   ....[4]....
        /*004c*/ 	.word	0xffffffff


	//   ....[5]....
        /*0050*/ 	.word	0xffffffff


	//   ....[6]....
        /*0054*/ 	.word	0xffffffff


	//   ....[7]....
        /*0058*/ 	.word	0xffffffff


	//   ....[8]....
        /*005c*/ 	.word	0xffffffff


	//   ....[9]....
        /*0060*/ 	.word	0xffffffff


	//   ....[10]....
        /*0064*/ 	.word	0xffffffff


	//   ....[11]....
        /*0068*/ 	.word	0xffffffff


	//   ....[12]....
        /*006c*/ 	.word	0xffffffff


	//   ....[13]....
        /*0070*/ 	.word	0xffffffff


	//   ....[14]....
        /*0074*/ 	.word	0xffffffff


	//   ....[15]....
        /*0078*/ 	.word	0xffffffff


	//   ....[16]....
        /*007c*/ 	.word	0xffffffff


	//   ....[17]....
        /*0080*/ 	.word	0xffffffff


	//   ....[18]....
        /*0084*/ 	.word	0xffffffff


	//----- nvinfo : EIATTR_COOP_GROUP_INSTR_OFFSETS
	.align		4
.L_1661:
        /*0088*/ 	.byte	0x04, 0x28
        /*008a*/ 	.short	(.L_1663 - .L_1662)


	//   ....[0]....
.L_1662:
        /*008c*/ 	.word	0x00001430


	//   ....[1]....
        /*0090*/ 	.word	0x00001500


	//   ....[2]....
        /*0094*/ 	.word	0x000021a0


	//   ....[3]....
        /*0098*/ 	.word	0x00002320


	//   ....[4]....
        /*009c*/ 	.word	0x000026c0


	//   ....[5]....
        /*00a0*/ 	.word	0x000026d0


	//   ....[6]....
        /*00a4*/ 	.word	0x00002700


	//   ....[7]....
        /*00a8*/ 	.word	0x00002720


	//   ....[8]....
        /*00ac*/ 	.word	0x00002750


	//   ....[9]....
        /*00b0*/ 	.word	0x00002770


	//   ....[10]....
        /*00b4*/ 	.word	0x000027a0


	//   ....[11]....
        /*00b8*/ 	.word	0x000027c0


	//   ....[12]....
        /*00bc*/ 	.word	0x000027f0


	//   ....[13]....
        /*00c0*/ 	.word	0x00002810


	//   ....[14]....
        /*00c4*/ 	.word	0x00002840


	//   ....[15]....
        /*00c8*/ 	.word	0x00002880


	//   ....[16]....
        /*00cc*/ 	.word	0x00002eb0


	//   ....[17]....
        /*00d0*/ 	.word	0x00003370


	//   ....[18]....
        /*00d4*/ 	.word	0x00003540


	//----- nvinfo : EIATTR_EXIT_INSTR_OFFSETS
	.align		4
.L_1663:
        /*00d8*/ 	.byte	0x04, 0x1c
        /*00da*/ 	.short	(.L_1665 - .L_1664)


	//   ....[0]....
.L_1664:
        /*00dc*/ 	.word	0x00000270


	//   ....[1]....
        /*00e0*/ 	.word	0x000010b0


	//   ....[2]....
        /*00e4*/ 	.word	0x00001270


	//   ....[3]....
        /*00e8*/ 	.word	0x00003820


	//----- nvinfo : EIATTR_MAX_THREADS
	.align		4
.L_1665:
        /*00ec*/ 	.byte	0x04, 0x05
        /*00ee*/ 	.short	(.L_1667 - .L_1666)
.L_1666:
        /*00f0*/ 	.word	0x00000020
        /*00f4*/ 	.word	0x00000001
        /*00f8*/ 	.word	0x00000001


	//----- nvinfo : EIATTR_CRS_STACK_SIZE
	.align		4
.L_1667:
        /*00fc*/ 	.byte	0x04, 0x1e
        /*00fe*/ 	.short	(.L_1669 - .L_1668)
.L_1668:
        /*0100*/ 	.word	0x00000000
.L_1669:


//--------------------- .nv.info._Z25selective_scan_fwd_kernelI32Selective_Scan_fwd_kernel_traitsILi32ELi4ELi1ELb0ELb1ELb1ELb1ELb1EfffEEv13SSMParamsBase --------------------------
	.section	.nv.info._Z25selective_scan_fwd_kernelI32Selective_Scan_fwd_kernel_traitsILi32ELi4ELi1ELb0ELb1ELb1ELb1ELb1EfffEEv13SSMParamsBase,"",@"SHT_CUDA_INFO"
	.sectionflags	@""
	.align	4


	//----- nvinfo : EIATTR_CUDA_API_VERSION
	.align		4
        /*0000*/ 	.byte	0x04, 0x37
        /*0002*/ 	.short	(.L_1671 - .L_1670)
.L_1670:
        /*0004*/ 	.word	0x00000082


	//----- nvinfo : EIATTR_SW2861232_WAR
	.align		4
.L_1671:
        /*0008*/ 	.byte	0x01, 0x35
	.zero		2


	//----- nvinfo : EIATTR_PARAM_CBANK
	.align		4
        /*000c*/ 	.byte	0x04, 0x0a
        /*000e*/ 	.short	(.L_1673 - .L_1672)
	.align		4
.L_1672:
        /*0010*/ 	.word	index@(.nv.constant0._Z25selective_scan_fwd_kernelI32Selective_Scan_fwd_kernel_traitsILi32ELi4ELi1ELb0ELb1ELb1ELb1ELb1EfffEEv13SSMParamsBase)
        /*0014*/ 	.short	0x0160
        /*0016*/ 	.short	0x0188


	//----- nvinfo : EIATTR_CBANK_PARAM_SIZE
	.align		4
.L_1673:
        /*0018*/ 	.byte	0x03, 0x19
        /*001a*/ 	.short	0x0188


	//----- nvinfo : EIATTR_KPARAM_INFO
	.align		4
        /*001c*/ 	.byte	0x04, 0x17
        /*001e*/ 	.short	(.L_1675 - .L_1674)
.L_1674:
        /*0020*/ 	.word	0x00000000
        /*0024*/ 	.short	0x0000
        /*0026*/ 	.short	0x0000
        /*0028*/ 	.byte	0x00, 0xf0, 0x21, 0x06


	//----- nvinfo : EIATTR_MAXREG_COUNT
	.align		4
.L_1675:
        /*002c*/ 	.byte	0x03, 0x1b
        /*002e*/ 	.short	0x00ff


	//----- nvinfo : EIATTR_NUM_BARRIERS
	.align		4
        /*0030*/ 	.byte	0x02, 0x4c
        /*0032*/ 	.byte	0x01
	.zero		1


	//----- nvinfo : EIATTR_MERCURY_ISA_VERSION
	.align		4
        /*0034*/ 	.byte	0x03, 0x5f
        /*0036*/ 	.short	0x0000


	//----- nvinfo : EIATTR_COOP_GROUP_MASK_REGIDS
	.align		4
        /*0038*/ 	.byte	0x04, 0x29
        /*003a*/ 	.short	(.L_1677 - .L_1676)


	//   ....[0]....
.L_1676:
        /*003c*/ 	.word	0xffffffff


	//   ....[1]....
        /*0040*/ 	.word	0xffffffff


	//   ....[2]....
        /*0044*/ 	.word	0xffffffff


	//   ....[3]....
        /*0048*/ 	.word	0xffffffff


	//   ....[4]....
        /*004c*/ 	.word	0xffffffff


	//   ....[5]....
        /*0050*/ 	.word	0xffffffff


	//   ....[6]....
        /*0054*/ 	.word	0xffffffff


	//   ....[7]....
        /*0058*/ 	.word	0xffffffff


	//   ....[8]....
        /*005c*/ 	.word	0xffffffff


	//   ....[9]....
        /*0060*/ 	.word	0xffffffff


	//   ....[10]....
        /*0064*/ 	.word	0xffffffff


	//   ....[11]....
        /*0068*/ 	.word	0xffffffff


	//   ....[12]....
        /*006c*/ 	.word	0xffffffff


	//   ....[13]....
        /*0070*/ 	.word	0xffffffff


	//   ....[14]....
        /*0074*/ 	.word	0xffffffff


	//   ....[15]....
        /*0078*/ 	.word	0xffffffff


	//   ....[16]....
        /*007c*/ 	.word	0xffffffff


	//   ....[17]....
        /*0080*/ 	.word	0xffffffff


	//   ....[18]....
        /*0084*/ 	.word	0xffffffff


	//----- nvinfo : EIATTR_COOP_GROUP_INSTR_OFFSETS
	.align		4
.L_1677:
        /*0088*/ 	.byte	0x04, 0x28
        /*008a*/ 	.short	(.L_1679 - .L_1678)


	//   ....[0]....
.L_1678:
        /*008c*/ 	.word	0x00001410


	//   ....[1]....
        /*0090*/ 	.word	0x000014e0


	//   ....[2]....
        /*0094*/ 	.word	0x00002180


	//   ....[3]....
        /*0098*/ 	.word	0x00002330


	//   ....[4]....
        /*009c*/ 	.word	0x000026a0


	//   ....[5]....
        /*00a0*/ 	.word	0x000026b0


	//   ....[6]....
        /*00a4*/ 	.word	0x000026e0


	//   ....[7]....
        /*00a8*/ 	.word	0x00002700


	//   ....[8]....
        /*00ac*/ 	.word	0x00002730


	//   ....[9]....
        /*00b0*/ 	.word	0x00002750


	//   ....[10]....
        /*00b4*/ 	.word	0x00002780


	//   ....[11]....
        /*00b8*/ 	.word	0x000027a0


	//   ....[12]....
        /*00bc*/ 	.word	0x000027d0


	//   ....[13]....
        /*00c0*/ 	.word	0x000027f0


	//   ....[14]....
        /*00c4*/ 	.word	0x00002820


	//   ....[15]....
        /*00c8*/ 	.word	0x00002860


	//   ....[16]....
        /*00cc*/ 	.word	0x00002f10


	//   ....[17]....
        /*00d0*/ 	.word	0x00003330


	//   ....[18]....
        /*00d4*/ 	.word	0x00003510


	//----- nvinfo : EIATTR_EXIT_INSTR_OFFSETS
	.align		4
.L_1679:
        /*00d8*/ 	.byte	0x04, 0x1c
        /*00da*/ 	.short	(.L_1681 - .L_1680)


	//   ....[0]....
.L_1680:
        /*00dc*/ 	.word	0x00000260


	//   ....[1]....
        /*00e0*/ 	.word	0x000010a0


	//   ....[2]....
        /*00e4*/ 	.word	0x00001250


	//   ....[3]....
        /*00e8*/ 	.word	0x000037f0


	//----- nvinfo : EIATTR_MAX_THREADS
	.align		4
.L_1681:
        /*00ec*/ 	.byte	0x04, 0x05
        /*00ee*/ 	.short	(.L_1683 - .L_1682)
.L_1682:
        /*00f0*/ 	.word	0x00000020
        /*00f4*/ 	.word	0x00000001
        /*00f8*/ 	.word	0x00000001


	//----- nvinfo : EIATTR_CRS_STACK_SIZE
	.align		4
.L_1683:
        /*00fc*/ 	.byte	0x04, 0x1e
        /*00fe*/ 	.short	(.L_1685 - .L_1684)
.L_1684:
        /*0100*/ 	.word	0x00000000
.L_1685:


//--------------------- .nv.info._Z25selective_scan_fwd_kernelI32Selective_Scan_fwd_kernel_traitsILi32ELi4ELi1ELb1ELb1ELb1ELb0ELb0EfffEEv13SSMParamsBase --------------------------
	.section	.nv.info._Z25selective_scan_fwd_kernelI32Selective_Scan_fwd_kernel_traitsILi32ELi4ELi1ELb1ELb1ELb1ELb0ELb0EfffEEv13SSMParamsBase,"",@"SHT_CUDA_INFO"
	.sectionflags	@""
	.align	4


	//----- nvinfo : EIATTR_CUDA_API_VERSION
	.align		4
        /*0000*/ 	.byte	0x04, 0x37
        /*0002*/ 	.short	(.L_1687 - .L_1686)
.L_1686:
        /*0004*/ 	.word	0x00000082


	//----- nvinfo : EIATTR_SW2861232_WAR
	.align		4
.L_1687:
        /*0008*/ 	.byte	0x01, 0x35
	.zero		2


	//----- nvinfo : EIATTR_PARAM_CBANK
	.align		4
        /*000c*/ 	.byte	0x04, 0x0a
        /*000e*/ 	.short	(.L_1689 - .L_1688)
	.align		4
.L_1688:
        /*0010*/ 	.word	index@(.nv.constant0._Z25selective_scan_fwd_kernelI32Selective_Scan_fwd_kernel_traitsILi32ELi4ELi1ELb1ELb1ELb1ELb0ELb0EfffEEv13SSMParamsBase)
        /*0014*/ 	.short	0x0160
        /*0016*/ 	.short	0x0188


	//----- nvinfo : EIATTR_CBANK_PARAM_SIZE
	.align		4
.L_1689:
        /*0018*/ 	.byte	0x03, 0x19
        /*001a*/ 	.short	0x0188


	//----- nvinfo : EIATTR_KPARAM_INFO
	.align		4
        /*001c*/ 	.byte	0x04, 0x17
        /*001e*/ 	.short	(.L_1691 - .L_1690)
.L_1690:
        /*0020*/ 	.word	0x00000000
        /*0024*/ 	.short	0x0000
        /*0026*/ 	.short	0x0000
        /*0028*/ 	.byte	0x00, 0xf0, 0x21, 0x06


	//----- nvinfo : EIATTR_MAXREG_COUNT
	.align		4
.L_1691:
        /*002c*/ 	.byte	0x03, 0x1b
        /*002e*/ 	.short	0x00ff


	//----- nvinfo : EIATTR_NUM_BARRIERS
	.align		4
        /*0030*/ 	.byte	0x02, 0x4c
        /*0032*/ 	.byte	0x01
	.zero		1


	//----- nvinfo : EIATTR_MERCURY_ISA_VERSION
	.align		4
        /*0034*/ 	.byte	0x03, 0x5f
        /*0036*/ 	.short	0x0000


	//----- nvinfo : EIATTR_COOP_GROUP_MASK_REGIDS
	.align		4
        /*0038*/ 	.byte	0x04, 0x29
        /*003a*/ 	.short	(.L_1693 - .L_1692)


	//   ....[0]....
.L_1692:
        /*003c*/ 	.word	0xffffffff


	//   ....[1]....
        /*0040*/ 	.word	0xffffffff


	//   ....[2]....
        /*0044*/ 	.word	0xffffffff


	//   ....[3]....
        /*0048*/ 	.word	0xffffffff


	//   ....[4]....
        /*004c*/ 	.word	0xffffffff


	//   ....[5]....
        /*0050*/ 	.word	0xffffffff


	//   ....[6]....
        /*0054*/ 	.word	0xffffffff


	//   ....[7]....
        /*0058*/ 	.word	0xffffffff


	//   ....[8]....
        /*005c*/ 	.word	0xffffffff


	//   ....[9]....
        /*0060*/ 	.word	0xffffffff


	//   ....[10]....
        /*0064*/ 	.word	0xffffffff


	//   ....[11]....
        /*0068*/ 	.word	0xffffffff


	//----- nvinfo : EIATTR_COOP_GROUP_INSTR_OFFSETS
	.align		4
.L_1693:
        /*006c*/ 	.byte	0x04, 0x28
        /*006e*/ 	.short	(.L_1695 - .L_1694)


	//   ....[0]....
.L_1694:
        /*0070*/ 	.word	0x000022f0


	//   ....[1]....
        /*0074*/ 	.word	0x00002300


	//   ....[2]....
        /*0078*/ 	.word	0x00002330


	//   ....[3]....
        /*007c*/ 	.word	0x00002350


	//   ....[4]....
        /*0080*/ 	.word	0x00002380


	//   ....[5]....
        /*0084*/ 	.word	0x000023a0


	//   ....[6]....
        /*0088*/ 	.word	0x000023d0


	//   ....[7]....
        /*008c*/ 	.word	0x000023f0


	//   ....[8]....
        /*0090*/ 	.word	0x00002420


	//   ....[9]....
        /*0094*/ 	.word	0x00002440


	//   ....[10]....
        /*0098*/ 	.word	0x000024a0


	//   ....[11]....
        /*009c*/ 	.word	0x000024b0


	//----- nvinfo : EIATTR_EXIT_INSTR_OFFSETS
	.align		4
.L_1695:
        /*00a0*/ 	.byte	0x04, 0x1c
        /*00a2*/ 	.short	(.L_1697 - .L_1696)


	//   ....[0]....
.L_1696:
        /*00a4*/ 	.word	0x00000260


	//   ....[1]....
        /*00a8*/ 	.word	0x00001090


	//   ....[2]....
        /*00ac*/ 	.word	0x00001200


	//   ....[3]....
        /*00b0*/ 	.word	0x00002bd0


	//----- nvinfo : EIATTR_MAX_THREADS
	.align		4
.L_1697:
        /*00b4*/ 	.byte	0x04, 0x05
        /*00b6*/ 	.short	(.L_1699 - .L_1698)
.L_1698:
        /*00b8*/ 	.word	0x00000020
        /*00bc*/ 	.word	0x00000001
        /*00c0*/ 	.word	0x00000001


	//----- nvinfo : EIATTR_CRS_STACK_SIZE
	.align		4
.L_1699:
        /*00c4*/ 	.byte	0x04, 0x1e
        /*00c6*/ 	.short	(.L_1701 - .L_1700)
.L_1700:
        /*00c8*/ 	.word	0x00000000
.L_1701:


//--------------------- .nv.info._Z25selective_scan_fwd_kernelI32Selective_Scan_fwd_kernel_traitsILi32ELi4ELi1ELb1ELb1ELb1ELb0ELb1EfffEEv13SSMParamsBase --------------------------
	.section	.nv.info._Z25selective_scan_fwd_kernelI32Selective_Scan_fwd_kernel_traitsILi32ELi4ELi1ELb1ELb1ELb1ELb0ELb1EfffEEv13SSMParamsBase,"",@"SHT_CUDA_INFO"
	.sectionflags	@""
	.align	4


	//----- nvinfo : EIATTR_CUDA_API_VERSION
	.align		4
        /*0000*/ 	.byte	0x04, 0x37
        /*0002*/ 	.short	(.L_1703 - .L_1702)
.L_1702:
        /*0004*/ 	.word	0x00000082


	//----- nvinfo : EIATTR_SW2861232_WAR
	.align		4
.L_1703:
        /*0008*/ 	.byte	0x01, 0x35
	.zero		2


	//----- nvinfo : EIATTR_PARAM_CBANK
	.align		4
        /*000c*/ 	.byte	0x04, 0x0a
        /*000e*/ 	.short	(.L_1705 - .L_1704)
	.align		4
.L_1704:
        /*0010*/ 	.word	index@(.nv.constant0._Z25selective_scan_fwd_kernelI32Selective_Scan_fwd_kernel_traitsILi32ELi4ELi1ELb1ELb1ELb1ELb0ELb1EfffEEv13SSMParamsBase)
        /*0014*/ 	.short	0x0160
        /*0016*/ 	.short	0x0188


	//----- nvinfo : EIATTR_CBANK_PARAM_SIZE
	.align		4
.L_1705:
        /*0018*/ 	.byte	0x03, 0x19
        /*001a*/ 	.short	0x0188


	//----- nvinfo : EIATTR_KPARAM_INFO
	.align		4
        /*001c*/ 	.byte	0x04, 0x17
        /*001e*/ 	.short	(.L_1707 - .L_1706)
.L_1706:
        /*0020*/ 	.word	0x00000000
        /*0024*/ 	.short	0x0000
        /*0026*/ 	.short	0x0000
        /*0028*/ 	.byte	0x00, 0xf0, 0x21, 0x06


	//----- nvinfo : EIATTR_MAXREG_COUNT
	.align		4
.L_1707:
        /*002c*/ 	.byte	0x03, 0x1b
        /*002e*/ 	.short	0x00ff


	//----- nvinfo : EIATTR_NUM_BARRIERS
	.align		4
        /*0030*/ 	.byte	0x02, 0x4c
        /*0032*/ 	.byte	0x01
	.zero		1


	//----- nvinfo : EIATTR_MERCURY_ISA_VERSION
	.align		4
        /*0034*/ 	.byte	0x03, 0x5f
        /*0036*/ 	.short	0x0000


	//----- nvinfo : EIATTR_COOP_GROUP_MASK_REGIDS
	.align		4
        /*0038*/ 	.byte	0x04, 0x29
        /*003a*/ 	.short	(.L_1709 - .L_1708)


	//   ....[0]....
.L_1708:
        /*003c*/ 	.word	0xffffffff


	//   ....[1]....
        /*0040*/ 	.word	0xffffffff


	//   ....[2]....
        /*0044*/ 	.word	0xffffffff


	//   ....[3]....
        /*0048*/ 	.word	0xffffffff


	//   ....[4]....
        /*004c*/ 	.word	0xffffffff


	//   ....[5]....
        /*0050*/ 	.word	0xffffffff


	//   ....[6]....
        /*0054*/ 	.word	0xffffffff


	//   ....[7]....
        /*0058*/ 	.word	0xffffffff


	//   ....[8]....
        /*005c*/ 	.word	0xffffffff


	//   ....[9]....
        /*0060*/ 	.word	0xffffffff


	//   ....[10]....
        /*0064*/ 	.word	0xffffffff


	//   ....[11]....
        /*0068*/ 	.word	0xffffffff


	//   ....[12]....
        /*006c*/ 	.word	0xffffffff


	//   ....[13]....
        /*0070*/ 	.word	0xffffffff


	//   ....[14]....
        /*0074*/ 	.word	0xffffffff


	//   ....[15]....
        /*0078*/ 	.word	0xffffffff


	//   ....[16]....
        /*007c*/ 	.word	0xffffffff


	//----- nvinfo : EIATTR_COOP_GROUP_INSTR_OFFSETS
	.align		4
.L_1709:
        /*0080*/ 	.byte	0x04, 0x28
        /*0082*/ 	.short	(.L_1711 - .L_1710)


	//   ....[0]....
.L_1710:
        /*0084*/ 	.word	0x00001480


	//   ....[1]....
        /*0088*/ 	.word	0x00001550


	//   ....[2]....
        /*008c*/ 	.word	0x000021f0


	//   ....[3]....
        /*0090*/ 	.word	0x000023d0


	//   ....[4]....
        /*0094*/ 	.word	0x00002730


	//   ....[5]....
        /*0098*/ 	.word	0x00002740


	//   ....[6]....
        /*009c*/ 	.word	0x00002770


	//   ....[7]....
        /*00a0*/ 	.word	0x00002790


	//   ....[8]....
        /*00a4*/ 	.word	0x000027c0


	//   ....[9]....
        /*00a8*/ 	.word	0x000027e0


	//   ....[10]....
        /*00ac*/ 	.word	0x00002810


	//   ....[11]....
        /*00b0*/ 	.word	0x00002830


	//   ....[12]....
        /*00b4*/ 	.word	0x00002860


	//   ....[13]....
        /*00b8*/ 	.word	0x00002880


	//   ....[14]....
        /*00bc*/ 	.word	0x000028b0


	//   ....[15]....
        /*00c0*/ 	.word	0x000028f0


	//   ....[16]....
        /*00c4*/ 	.word	0x00002f40


	//----- nvinfo : EIATTR_EXIT_INSTR_OFFSETS
	.align		4
.L_1711:
        /*00c8*/ 	.byte	0x04, 0x1c
        /*00ca*/ 	.short	(.L_1713 - .L_1712)


	//   ....[0]....
.L_1712:
        /*00cc*/ 	.word	0x00000270


	//   ....[1]....
        /*00d0*/ 	.word	0x00001100


	//   ....[2]....
        /*00d4*/ 	.word	0x000012c0


	//   ....[3]....
        /*00d8*/ 	.word	0x00003240


	//----- nvinfo : EIATTR_MAX_THREADS
	.align		4
.L_1713:
        /*00dc*/ 	.byte	0x04, 0x05
        /*00de*/ 	.short	(.L_1715 - .L_1714)
.L_1714:
        /*00e0*/ 	.word	0x00000020
        /*00e4*/ 	.word	0x00000001
        /*00e8*/ 	.word	0x00000001


	//----- nvinfo : EIATTR_CRS_STACK_SIZE
	.align		4
.L_1715:
        /*00ec*/ 	.byte	0x04, 0x1e
        /*00ee*/ 	.short	(.L_1717 - .L_1716)
.L_1716:
        /*00f0*/ 	.word	0x00000000
.L_1717:


//--------------------- .nv.info._Z25selective_scan_fwd_kernelI32Selective_Scan_fwd_kernel_traitsILi32ELi4ELi1ELb1ELb1ELb1ELb1ELb0EfffEEv13SSMParamsBase --------------------------
	.section	.nv.info._Z25selective_scan_fwd_kernelI32Selective_Scan_fwd_kernel_traitsILi32ELi4ELi1ELb1ELb1ELb1ELb1ELb0EfffEEv13SSMParamsBase,"",@"SHT_CUDA_INFO"
	.sectionflags	@""
	.align	4


	//----- nvinfo : EIATTR_CUDA_API_VERSION
	.align		4
        /*0000*/ 	.byte	0x04, 0x37
        /*0002*/ 	.short	(.L_1719 - .L_1718)
.L_1718:
        /*0004*/ 	.word	0x00000082


	//----- nvinfo : EIATTR_SW2861232_WAR
	.align		4
.L_1719:
        /*0008*/ 	.byte	0x01, 0x35
	.zero		2


	//----- nvinfo : EIATTR_PARAM_CBANK
	.align		4
        /*000c*/ 	.byte	0x04, 0x0a
        /*000e*/ 	.short	(.L_1721 - .L_1720)
	.align		4
.L_1720:
        /*0010*/ 	.word	index@(.nv.constant0._Z25selective_scan_fwd_kernelI32Selective_Scan_fwd_kernel_traitsILi32ELi4ELi1ELb1ELb1ELb1ELb1ELb0EfffEEv13SSMParamsBase)
        /*0014*/ 	.short	0x0160
        /*0016*/ 	.short	0x0188


	//----- nvinfo : EIATTR_CBANK_PARAM_SIZE
	.align		4
.L_1721:
        /*0018*/ 	.byte	0x03, 0x19
        /*001a*/ 	.short	0x0188


	//----- nvinfo : EIATTR_KPARAM_INFO
	.align		4
        /*001c*/ 	.byte	0x04, 0x17
        /*001e*/ 	.short	(.L_1723 - .L_1722)
.L_1722:
        /*0020*/ 	.word	0x00000000
        /*0024*/ 	.short	0x0000
        /*0026*/ 	.short	0x0000
        /*0028*/ 	.byte	0x00, 0xf0, 0x21, 0x06


	//----- nvinfo : EIATTR_MAXREG_COUNT
	.align		4
.L_1723:
        /*002c*/ 	.byte	0x03, 0x1b
        /*002e*/ 	.short	0x00ff


	//----- nvinfo : EIATTR_NUM_BARRIERS
	.align		4
        /*0030*/ 	.byte	0x02, 0x4c
        /*0032*/ 	.byte	0x01
	.zero		1


	//----- nvinfo : EIATTR_MERCURY_ISA_VERSION
	.align		4
        /*0034*/ 	.byte	0x03, 0x5f
        /*0036*/ 	.short	0x0000


	//----- nvinfo : EIATTR_COOP_GROUP_MASK_REGIDS
	.align		4
        /*0038*/ 	.byte	0x04, 0x29
        /*003a*/ 	.short	(.L_1725 - .L_1724)


	//   ....[0]....
.L_1724:
        /*003c*/ 	.word	0xffffffff


	//   ....[1]....
        /*0040*/ 	.word	0xffffffff


	//   ....[2]....
        /*0044*/ 	.word	0xffffffff


	//   ....[3]....
        /*0048*/ 	.word	0xffffffff


	//   ....[4]....
        /*004c*/ 	.word	0xffffffff


	//   ....[5]....
        /*0050*/ 	.word	0xffffffff


	//   ....[6]....
        /*0054*/ 	.word	0xffffffff


	//   ....[7]....
        /*0058*/ 	.word	0xffffffff


	//   ....[8]....
        /*005c*/ 	.word	0xffffffff


	//   ....[9]....
        /*0060*/ 	.word	0xffffffff


	//   ....[10]....
        /*0064*/ 	.word	0xffffffff


	//   ....[11]....
        /*0068*/ 	.word	0xffffffff


	//----- nvinfo : EIATTR_COOP_GROUP_INSTR_OFFSETS
	.align		4
.L_1725:
        /*006c*/ 	.byte	0x04, 0x28
        /*006e*/ 	.short	(.L_1727 - .L_1726)


	//   ....[0]....
.L_1726:
        /*0070*/ 	.word	0x000022f0


	//   ....[1]....
        /*0074*/ 	.word	0x00002300


	//   ....[2]....
        /*0078*/ 	.word	0x00002330


	//   ....[3]....
        /*007c*/ 	.word	0x00002350


	//   ....[4]....
        /*0080*/ 	.word	0x00002380


	//   ....[5]....
        /*0084*/ 	.word	0x000023a0


	//   ....[6]....
        /*0088*/ 	.word	0x000023d0


	//   ....[7]....
        /*008c*/ 	.word	0x000023f0


	//   ....[8]....
        /*0090*/ 	.word	0x00002420


	//   ....[9]....
        /*0094*/ 	.word	0x00002440


	//   ....[10]....
        /*0098*/ 	.word	0x00002470


	//   ....[11]....
        /*009c*/ 	.word	0x000024b0


	//----- nvinfo : EIATTR_EXIT_INSTR_OFFSETS
	.align		4
.L_1727:
        /*00a0*/ 	.byte	0x04, 0x1c
        /*00a2*/ 	.short	(.L_1729 - .L_1728)


	//   ....[0]....
.L_1728:
        /*00a4*/ 	.word	0x00000260


	//   ....[1]....
        /*00a8*/ 	.word	0x00001090


	//   ....[2]....
        /*00ac*/ 	.word	0x00001200


	//   ....[3]....
        /*00b0*/ 	.word	0x00002f10


	//----- nvinfo : EIATTR_MAX_THREADS
	.align		4
.L_1729:
        /*00b4*/ 	.byte	0x04, 0x05
        /*00b6*/ 	.short	(.L_1731 - .L_1730)
.L_1730:
        /*00b8*/ 	.word	0x00000020
        /*00bc*/ 	.word	0x00000001
        /*00c0*/ 	.word	0x00000001


	//----- nvinfo : EIATTR_CRS_STACK_SIZE
	.align		4
.L_1731:
        /*00c4*/ 	.byte	0x04, 0x1e
        /*00c6*/ 	.short	(.L_1733 - .L_1732)
.L_1732:
        /*00c8*/ 	.word	0x00000000
.L_1733:


//--------------------- .nv.info._Z25selective_scan_fwd_kernelI32Selective_Scan_fwd_kernel_traitsILi32ELi4ELi1ELb1ELb1ELb1ELb1ELb1EfffEEv13SSMParamsBase --------------------------
	.section	.nv.info._Z25selective_scan_fwd_kernelI32Selective_Scan_fwd_kernel_traitsILi32ELi4ELi1ELb1ELb1ELb1ELb1ELb1EfffEEv13SSMParamsBase,"",@"SHT_CUDA_INFO"
	.sectionflags	@""
	.align	4


	//----- nvinfo : EIATTR_CUDA_API_VERSION
	.align		4
        /*0000*/ 	.byte	0x04, 0x37
        /*0002*/ 	.short	(.L_1735 - .L_1734)
.L_1734:
        /*0004*/ 	.word	0x00000082


	//----- nvinfo : EIATTR_SW2861232_WAR
	.align		4
.L_1735:
        /*0008*/ 	.byte	0x01, 0x35
	.zero		2


	//----- nvinfo : EIATTR_PARAM_CBANK
	.align		4
        /*000c*/ 	.byte	0x04, 0x0a
        /*000e*/ 	.short	(.L_1737 - .L_1736)
	.align		4
.L_1736:
        /*0010*/ 	.word	index@(.nv.constant0._Z25selective_scan_fwd_kernelI32Selective_Scan_fwd_kernel_traitsILi32ELi4ELi1ELb1ELb1ELb1ELb1ELb1EfffEEv13SSMParamsBase)
        /*0014*/ 	.short	0x0160
        /*0016*/ 	.short	0x0188


	//----- nvinfo : EIATTR_CBANK_PARAM_SIZE
	.align		4
.L_1737:
        /*0018*/ 	.byte	0x03, 0x19
        /*001a*/ 	.short	0x0188


	//----- nvinfo : EIATTR_KPARAM_INFO
	.align		4
        /*001c*/ 	.byte	0x04, 0x17
        /*001e*/ 	.short	(.L_1739 - .L_1738)
.L_1738:
        /*0020*/ 	.word	0x00000000
        /*0024*/ 	.short	0x0000
        /*0026*/ 	.short	0x0000
        /*0028*/ 	.byte	0x00, 0xf0, 0x21, 0x06


	//----- nvinfo : EIATTR_MAXREG_COUNT
	.align		4
.L_1739:
        /*002c*/ 	.byte	0x03, 0x1b
        /*002e*/ 	.short	0x00ff


	//----- nvinfo : EIATTR_NUM_BARRIERS
	.align		4
        /*0030*/ 	.byte	0x02, 0x4c
        /*0032*/ 	.byte	0x01
	.zero		1


	//----- nvinfo : EIATTR_MERCURY_ISA_VERSION
	.align		4
        /*0034*/ 	.byte	0x03, 0x5f
        /*0036*/ 	.short	0x0000


	//----- nvinfo : EIATTR_COOP_GROUP_MASK_REGIDS
	.align		4
        /*0038*/ 	.byte	0x04, 0x29
        /*003a*/ 	.short	(.L_1741 - .L_1740)


	//   ....[0]....
.L_1740:
        /*003c*/ 	.word	0xffffffff


	//   ....[1]....
        /*0040*/ 	.word	0xffffffff


	//   ....[2]....
        /*0044*/ 	.word	0xffffffff


	//   ....[3]....
        /*0048*/ 	.word	0xffffffff


	//   ....[4]....
        /*004c*/ 	.word	0xffffffff


	//   ....[5]....
        /*0050*/ 	.word	0xffffffff


	//   ....[6]....
        /*0054*/ 	.word	0xffffffff


	//   ....[7]....
        /*0058*/ 	.word	0xffffffff


	//   ....[8]....
        /*005c*/ 	.word	0xffffffff


	//   ....[9]....
        /*0060*/ 	.word	0xffffffff


	//   ....[10]....
        /*0064*/ 	.word	0xffffffff


	//   ....[11]....
        /*0068*/ 	.word	0xffffffff


	//   ....[12]....
        /*006c*/ 	.word	0xffffffff


	//   ....[13]....
        /*0070*/ 	.word	0xffffffff


	//   ....[14]....
        /*0074*/ 	.word	0xffffffff


	//   ....[15]....
        /*0078*/ 	.word	0xffffffff


	//   ....[16]....
        /*007c*/ 	.word	0xffffffff


	//   ....[17]....
        /*0080*/ 	.word	0xffffffff


	//   ....[18]....
        /*0084*/ 	.word	0xffffffff


	//----- nvinfo : EIATTR_COOP_GROUP_INSTR_OFFSETS
	.align		4
.L_1741:
        /*0088*/ 	.byte	0x04, 0x28
        /*008a*/ 	.short	(.L_1743 - .L_1742)


	//   ....[0]....
.L_1742:
        /*008c*/ 	.word	0x00001410


	//   ....[1]....
        /*0090*/ 	.word	0x000014e0


	//   ....[2]....
        /*0094*/ 	.word	0x00002180


	//   ....[3]....
        /*0098*/ 	.word	0x00002330


	//   ....[4]....
        /*009c*/ 	.word	0x000026a0


	//   ....[5]....
        /*00a0*/ 	.word	0x000026b0


	//   ....[6]....
        /*00a4*/ 	.word	0x000026e0


	//   ....[7]....
        /*00a8*/ 	.word	0x00002700


	//   ....[8]....
        /*00ac*/ 	.word	0x00002730


	//   ....[9]....
        /*00b0*/ 	.word	0x00002750


	//   ....[10]....
        /*00b4*/ 	.word	0x00002780


	//   ....[11]....
        /*00b8*/ 	.word	0x000027a0


	//   ....[12]....
        /*00bc*/ 	.word	0x000027d0


	//   ....[13]....
        /*00c0*/ 	.word	0x000027f0


	//   ....[14]....
        /*00c4*/ 	.word	0x00002820


	//   ....[15]....
        /*00c8*/ 	.word	0x00002860


	//   ....[16]....
        /*00cc*/ 	.word	0x00002f10


	//   ....[17]....
        /*00d0*/ 	.word	0x00003330


	//   ....[18]....
        /*00d4*/ 	.word	0x00003510


	//----- nvinfo : EIATTR_EXIT_INSTR_OFFSETS
	.align		4
.L_1743:
        /*00d8*/ 	.byte	0x04, 0x1c
        /*00da*/ 	.short	(.L_1745 - .L_1744)


	//   ....[0]....
.L_1744:
        /*00dc*/ 	.word	0x00000260


	//   ....[1]....
        /*00e0*/ 	.word	0x000010a0


	//   ....[2]....
        /*00e4*/ 	.word	0x00001250


	//   ....[3]....
        /*00e8*/ 	.word	0x000037f0


	//----- nvinfo : EIATTR_MAX_THREADS
	.align		4
.L_1745:
        /*00ec*/ 	.byte	0x04, 0x05
        /*00ee*/ 	.short	(.L_1747 - .L_1746)
.L_1746:
        /*00f0*/ 	.word	0x00000020
        /*00f4*/ 	.word	0x00000001
        /*00f8*/ 	.word	0x00000001


	//----- nvinfo : EIATTR_CRS_STACK_SIZE
	.align		4
.L_1747:
        /*00fc*/ 	.byte	0x04, 0x1e
        /*00fe*/ 	.short	(.L_1749 - .L_1748)
.L_1748:
        /*0100*/ 	.word	0x00000000
.L_1749:


//--------------------- .nv.info._Z25selective_scan_fwd_kernelI32Selective_Scan_fwd_kernel_traitsILi64ELi16ELi1ELb0ELb1ELb1ELb0ELb0EfffEEv13SSMParamsBase --------------------------
	.section	.nv.info._Z25selective_scan_fwd_kernelI32Selective_Scan_fwd_kernel_traitsILi64ELi16ELi1ELb0ELb1ELb1ELb0ELb0EfffEEv13SSMParamsBase,"",@"SHT_CUDA_INFO"
	.sectionflags	@""
	.align	4


	//----- nvinfo : EIATTR_CUDA_API_VERSION
	.align		4
        /*0000*/ 	.byte	0x04, 0x37
        /*0002*/ 	.short	(.L_1751 - .L_1750)
.L_1750:
        /*0004*/ 	.word	0x00000082


	//----- nvinfo : EIATTR_SW2861232_WAR
	.align		4
.L_1751:
        /*0008*/ 	.byte	0x01, 0x35
	.zero		2


	//----- nvinfo : EIATTR_PARAM_CBANK
	.align		4
        /*000c*/ 	.byte	0x04, 0x0a
        /*000e*/ 	.short	(.L_1753 - .L_1752)
	.align		4
.L_1752:
        /*0010*/ 	.word	index@(.nv.constant0._Z25selective_scan_fwd_kernelI32Selective_Scan_fwd_kernel_traitsILi64ELi16ELi1ELb0ELb1ELb1ELb0ELb0EfffEEv13SSMParamsBase)
        /*0014*/ 	.short	0x0160
        /*0016*/ 	.short	0x0188


	//----- nvinfo : EIATTR_CBANK_PARAM_SIZE
	.align		4
.L_1753:
        /*0018*/ 	.byte	0x03, 0x19
        /*001a*/ 	.short	0x0188


	//----- nvinfo : EIATTR_KPARAM_INFO
	.align		4
        /*001c*/ 	.byte	0x04, 0x17
        /*001e*/ 	.short	(.L_1755 - .L_1754)
.L_1754:
        /*0020*/ 	.word	0x00000000
        /*0024*/ 	.short	0x0000
        /*0026*/ 	.short	0x0000
        /*0028*/ 	.byte	0x00, 0xf0, 0x21, 0x06


	//----- nvinfo : EIATTR_MAXREG_COUNT
	.align		4
.L_1755:
        /*002c*/ 	.byte	0x03, 0x1b
        /*002e*/ 	.short	0x00a8


	//----- nvinfo : EIATTR_NUM_BARRIERS
	.align		4
        /*0030*/ 	.byte	0x02, 0x4c
        /*0032*/ 	.byte	0x01
	.zero		1


	//----- nvinfo : EIATTR_MERCURY_ISA_VERSION
	.align		4
        /*0034*/ 	.byte	0x03, 0x5f
        /*0036*/ 	.short	0x0000


	//----- nvinfo : EIATTR_COOP_GROUP_MASK_REGIDS
	.align		4
        /*0038*/ 	.byte	0x04, 0x29
        /*003a*/ 	.short	(.L_1757 - .L_1756)


	//   ....[0]....
.L_1756:
        /*003c*/ 	.word	0xffffffff


	//   ....[1]....
        /*0040*/ 	.word	0xffffffff


	//   ....[2]....
        /*0044*/ 	.word	0xffffffff


	//   ....[3]....
        /*0048*/ 	.word	0xffffffff


	//   ....[4]....
        /*004c*/ 	.word	0xffffffff


	//   ....[5]....
        /*0050*/ 	.word	0xffffffff


	//   ....[6]....
        /*0054*/ 	.word	0xffffffff


	//   ....[7]....
        /*0058*/ 	.word	0xffffffff


	//   ....[8]....
        /*005c*/ 	.word	0xffffffff


	//   ....[9]....
        /*0060*/ 	.word	0xffffffff


	//   ....[10]....
        /*0064*/ 	.word	0xffffffff


	//   ....[11]....
        /*0068*/ 	.word	0xffffffff


	//   ....[12]....
        /*006c*/ 	.word	0xffffffff


	//   ....[13]....
        /*0070*/ 	.word	0xffffffff


	//   ....[14]....
        /*0074*/ 	.word	0xffffffff


	//   ....[15]....
        /*0078*/ 	.word	0xffffffff


	//   ....[16]....
        /*007c*/ 	.word	0xffffffff


	//----- nvinfo : EIATTR_COOP_GROUP_INSTR_OFFSETS
	.align		4
.L_1757:
        /*0080*/ 	.byte	0x04, 0x28
        /*0082*/ 	.short	(.L_1759 - .L_1758)


	//   ....[0]....
.L_1758:
        /*0084*/ 	.word	0x00001c00


	//   ....[1]....
        /*0088*/ 	.word	0x000020b0


	//   ....[2]....
        /*008c*/ 	.word	0x00004fb0


	//   ....[3]....
        /*0090*/ 	.word	0x00005c50


	//   ....[4]....
        /*0094*/ 	.word	0x00006190


	//   ....[5]....
        /*0098*/ 	.word	0x000061a0


	//   ....[6]....
        /*009c*/ 	.word	0x000061d0


	//   ....[7]....
        /*00a0*/ 	.word	0x000061f0


	//   ....[8]....
        /*00a4*/ 	.word	0x00006220


	//   ....[9]....
        /*00a8*/ 	.word	0x00006240


	//   ....[10]....
        /*00ac*/ 	.word	0x00006270


	//   ....[11]....
        /*00b0*/ 	.word	0x00006290


	//   ....[12]....
        /*00b4*/ 	.word	0x000062c0


	//   ....[13]....
        /*00b8*/ 	.word	0x000062e0


	//   ....[14]....
        /*00bc*/ 	.word	0x00006390


	//   ....[15]....
        /*00c0*/ 	.word	0x000063a0


	//   ....[16]....
        /*00c4*/ 	.word	0x00006d70


	//----- nvinfo : EIATTR_EXIT_INSTR_OFFSETS
	.align		4
.L_1759:
        /*00c8*/ 	.byte	0x04, 0x1c
        /*00ca*/ 	.short	(.L_1761 - .L_1760)


	//   ....[0]....
.L_1760:
        /*00cc*/ 	.word	0x00000260


	//   ....[1]....
        /*00d0*/ 	.word	0x00001080


	//   ....[2]....
        /*00d4*/ 	.word	0x000011d0


	//   ....[3]....
        /*00d8*/ 	.word	0x00007430


	//----- nvinfo : EIATTR_MAX_THREADS
	.align		4
.L_1761:
        /*00dc*/ 	.byte	0x04, 0x05
        /*00de*/ 	.short	(.L_1763 - .L_1762)
.L_1762:
        /*00e0*/ 	.word	0x00000040
        /*00e4*/ 	.word	0x00000001
        /*00e8*/ 	.word	0x00000001


	//----- nvinfo : EIATTR_CRS_STACK_SIZE
	.align		4
.L_1763:
        /*00ec*/ 	.byte	0x04, 0x1e
        /*00ee*/ 	.short	(.L_1765 - .L_1764)
.L_1764:
        /*00f0*/ 	.word	0x00000000
.L_1765:


//--------------------- .nv.info._Z25selective_scan_fwd_kernelI32Selective_Scan_fwd_kernel_traitsILi64ELi16ELi1ELb0ELb1ELb1ELb0ELb1EfffEEv13SSMParamsBase --------------------------
	.section	.nv.info._Z25selective_scan_fwd_kernelI32Selective_Scan_fwd_kernel_traitsILi64ELi16ELi1ELb0ELb1ELb1ELb0ELb1EfffEEv13SSMParamsBase,"",@"SHT_CUDA_INFO"
	.sectionflags	@""
	.align	4


	//----- nvinfo : EIATTR_CUDA_API_VERSION
	.align		4
        /*0000*/ 	.byte	0x04, 0x37
        /*0002*/ 	.short	(.L_1767 - .L_1766)
.L_1766:
        /*0004*/ 	.word	0x00000082


	//----- nvinfo : EIATTR_SW2861232_WAR
	.align		4
.L_1767:
        /*0008*/ 	.byte	0x01, 0x35
	.zero		2


	//----- nvinfo : EIATTR_PARAM_CBANK
	.align		4
        /*000c*/ 	.byte	0x04, 0x0a
        /*000e*/ 	.short	(.L_1769 - .L_1768)
	.align		4
.L_1768:
        /*0010*/ 	.word	index@(.nv.constant0._Z25selective_scan_fwd_kernelI32Selective_Scan_fwd_kernel_traitsILi64ELi16ELi1ELb0ELb1ELb1ELb0ELb1EfffEEv13SSMParamsBase)
        /*0014*/ 	.short	0x0160
        /*0016*/ 	.short	0x0188


	//----- nvinfo : EIATTR_CBANK_PARAM_SIZE
	.align		4
.L_1769:
        /*0018*/ 	.byte	0x03, 0x19
        /*001a*/ 	.short	0x0188


	//----- nvinfo : EIATTR_KPARAM_INFO
	.align		4
        /*001c*/ 	.byte	0x04, 0x17
        /*001e*/ 	.short	(.L_1771 - .L_1770)
.L_1770:
        /*0020*/ 	.word	0x00000000
        /*0024*/ 	.short	0x0000
        /*0026*/ 	.short	0x0000
        /*0028*/ 	.byte	0x00, 0xf0, 0x21, 0x06


	//----- nvinfo : EIATTR_MAXREG_COUNT
	.align		4
.L_1771:
        /*002c*/ 	.byte	0x03, 0x1b
        /*002e*/ 	.short	0x00a8


	//----- nvinfo : EIATTR_NUM_BARRIERS
	.align		4
        /*0030*/ 	.byte	0x02, 0x4c
        /*0032*/ 	.byte	0x01
	.zero		1


	//----- nvinfo : EIATTR_MERCURY_ISA_VERSION
	.align		4
        /*0034*/ 	.byte	0x03, 0x5f
        /*0036*/ 	.short	0x0000


	//----- nvinfo : EIATTR_COOP_GROUP_MASK_REGIDS
	.align		4
        /*0038*/ 	.byte	0x04, 0x29
        /*003a*/ 	.short	(.L_1773 - .L_1772)


	//   ....[0]....
.L_1772:
        /*003c*/ 	.word	0xffffffff


	//   ....[1]....
        /*0040*/ 	.word	0xffffffff


	//   ....[2]....
        /*0044*/ 	.word	0xffffffff


	//   ....[3]....
        /*0048*/ 	.word	0xffffffff


	//   ....[4]....
        /*004c*/ 	.word	0xffffffff


	//   ....[5]....
        /*0050*/ 	.word	0xffffffff


	//   ....[6]....
        /*0054*/ 	.word	0xffffffff


	//   ....[7]....
        /*0058*/ 	.word	0xffffffff


	//   ....[8]....
        /*005c*/ 	.word	0xffffffff


	//   ....[9]....
        /*0060*/ 	.word	0xffffffff


	//   ....[10]....
        /*0064*/ 	.word	0xffffffff


	//   ....[11]....
        /*0068*/ 	.word	0xffffffff


	//   ....[12]....
        /*006c*/ 	.word	0xffffffff


	//   ....[13]....
        /*0070*/ 	.word	0xffffffff


	//   ....[14]....
        /*0074*/ 	.word	0xffffffff


	//   ....[15]....
        /*0078*/ 	.word	0xffffffff


	//   ....[16]....
        /*007c*/ 	.word	0xffffffff


	//----- nvinfo : EIATTR_COOP_GROUP_INSTR_OFFSETS
	.align		4
.L_1773:
        /*0080*/ 	.byte	0x04, 0x28
        /*0082*/ 	.short	(.L_1775 - .L_1774)


	//   ....[0]....
.L_1774:
        /*0084*/ 	.word	0x00001c10


	//   ....[1]....
        /*0088*/ 	.word	0x000020b0


	//   ....[2]....
        /*008c*/ 	.word	0x00004f90


	//   ....[3]....
        /*0090*/ 	.word	0x00005c20


	//   ....[4]....
        /*0094*/ 	.word	0x00006160


	//   ....[5]....
        /*0098*/ 	.word	0x00006170


	//   ....[6]....
        /*009c*/ 	.word	0x000061a0


	//   ....[7]....
        /*00a0*/ 	.word	0x000061c0


	//   ....[8]....
        /*00a4*/ 	.word	0x000061f0


	//   ....[9]....
        /*00a8*/ 	.word	0x00006210


	//   ....[10]....
        /*00ac*/ 	.word	0x00006240


	//   ....[11]....
        /*00b0*/ 	.word	0x00006260


	//   ....[12]....
        /*00b4*/ 	.word	0x00006290


	//   ....[13]....
        /*00b8*/ 	.word	0x000062b0


	//   ....[14]....
        /*00bc*/ 	.word	0x00006360


	//   ....[15]....
        /*00c0*/ 	.word	0x00006370


	//   ....[16]....
        /*00c4*/ 	.word	0x00006d30


	//----- nvinfo : EIATTR_EXIT_INSTR_OFFSETS
	.align		4
.L_1775:
        /*00c8*/ 	.byte	0x04, 0x1c
        /*00ca*/ 	.short	(.L_1777 - .L_1776)


	//   ....[0]....
.L_1776:
        /*00cc*/ 	.word	0x00000270


	//   ....[1]....
        /*00d0*/ 	.word	0x000010c0


	//   ....[2]....
        /*00d4*/ 	.word	0x00001210


	//   ....[3]....
        /*00d8*/ 	.word	0x000073e0


	//----- nvinfo : EIATTR_MAX_THREADS
	.align		4
.L_1777:
        /*00dc*/ 	.byte	0x04, 0x05
        /*00de*/ 	.short	(.L_1779 - .L_1778)
.L_1778:
        /*00e0*/ 	.word	0x00000040
        /*00e4*/ 	.word	0x00000001
        /*00e8*/ 	.word	0x00000001


	//----- nvinfo : EIATTR_CRS_STACK_SIZE
	.align		4
.L_1779:
        /*00ec*/ 	.byte	0x04, 0x1e
        /*00ee*/ 	.short	(.L_1781 - .L_1780)
.L_1780:
        /*00f0*/ 	.word	0x00000000
.L_1781:


//--------------------- .nv.info._Z25selective_scan_fwd_kernelI32Selective_Scan_fwd_kernel_traitsILi64ELi16ELi1ELb0ELb1ELb1ELb1ELb0EfffEEv13SSMParamsBase --------------------------
	.section	.nv.info._Z25selective_scan_fwd_kernelI32Selective_Scan_fwd_kernel_traitsILi64ELi16ELi1ELb0ELb1ELb1ELb1ELb0EfffEEv13SSMParamsBase,"",@"SHT_CUDA_INFO"
	.sectionflags	@""
	.align	4


	//----- nvinfo : EIATTR_CUDA_API_VERSION
	.align		4
        /*0000*/ 	.byte	0x04, 0x37
        /*0002*/ 	.short	(.L_1783 - .L_1782)
.L_1782:
        /*0004*/ 	.word	0x00000082


	//----- nvinfo : EIATTR_SW2861232_WAR
	.align		4
.L_1783:
        /*0008*/ 	.byte	0x01, 0x35
	.zero		2


	//----- nvinfo : EIATTR_PARAM_CBANK
	.align		4
        /*000c*/ 	.byte	0x04, 0x0a
        /*000e*/ 	.short	(.L_1785 - .L_1784)
	.align		4
.L_1784:
        /*0010*/ 	.word	index@(.nv.constant0._Z25selective_scan_fwd_kernelI32Selective_Scan_fwd_kernel_traitsILi64ELi16ELi1ELb0ELb1ELb1ELb1ELb0EfffEEv13SSMParamsBase)
        /*0014*/ 	.short	0x0160
        /*0016*/ 	.short	0x0188


	//----- nvinfo : EIATTR_CBANK_PARAM_SIZE
	.align		4
.L_1785:
        /*0018*/ 	.byte	0x03, 0x19
        /*001a*/ 	.short	0x0188


	//----- nvinfo : EIATTR_KPARAM_INFO
	.align		4
        /*001c*/ 	.byte	0x04, 0x17
        /*001e*/ 	.short	(.L_1787 - .L_1786)
.L_1786:
        /*0020*/ 	.word	0x00000000
        /*0024*/ 	.short	0x0000
        /*0026*/ 	.short	0x0000
        /*0028*/ 	.byte	0x00, 0xf0, 0x21, 0x06


	//----- nvinfo : EIATTR_MAXREG_COUNT
	.align		4
.L_1787:
        /*002c*/ 	.byte	0x03, 0x1b
        /*002e*/ 	.short	0x00a8


	//----- nvinfo : EIATTR_NUM_BARRIERS
	.align		4
        /*0030*/ 	.byte	0x02, 0x4c
        /*0032*/ 	.byte	0x01
	.zero		1


	//----- nvinfo : EIATTR_MERCURY_ISA_VERSION
	.align		4
        /*0034*/ 	.byte	0x03, 0x5f
        /*0036*/ 	.short	0x0000


	//----- nvinfo : EIATTR_COOP_GROUP_MASK_REGIDS
	.align		4
        /*0038*/ 	.byte	0x04, 0x29
        /*003a*/ 	.short	(.L_1789 - .L_1788)


	//   ....[0]....
.L_1788:
        /*003c*/ 	.word	0xffffffff


	//   ....[1]....
        /*0040*/ 	.word	0xffffffff


	//   ....[2]....
        /*0044*/ 	.word	0xffffffff


	//   ....[3]....
        /*0048*/ 	.word	0xffffffff


	//   ....[4]....
        /*004c*/ 	.word	0xffffffff


	//   ....[5]....
        /*0050*/ 	.word	0xffffffff


	//   ....[6]....
        /*0054*/ 	.word	0xffffffff


	//   ....[7]....
        /*0058*/ 	.word	0xffffffff


	//   ....[8]....
        /*005c*/ 	.word	0xffffffff


	//   ....[9]....
        /*0060*/ 	.word	0xffffffff


	//   ....[10]....
        /*0064*/ 	.word	0xffffffff


	//   ....[11]....
        /*0068*/ 	.word	0xffffffff


	//   ....[12]....
        /*006c*/ 	.word	0xffffffff


	//   ....[13]....
        /*0070*/ 	.word	0xffffffff


	//   ....[14]....
        /*0074*/ 	.word	0xffffffff


	//   ....[15]....
        /*0078*/ 	.word	0xffffffff


	//   ....[16]....
        /*007c*/ 	.word	0xffffffff


	//   ....[17]....
        /*0080*/ 	.word	0xffffffff


	//   ....[18]....
        /*0084*/ 	.word	0xffffffff


	//----- nvinfo : EIATTR_COOP_GROUP_INSTR_OFFSETS
	.align		4
.L_1789:
        /*0088*/ 	.byte	0x04, 0x28
        /*008a*/ 	.short	(.L_1791 - .L_1790)


	//   ....[0]....
.L_1790:
        /*008c*/ 	.word	0x000021a0


	//   ....[1]....
        /*0090*/ 	.word	0x00002630


	//   ....[2]....
        /*0094*/ 	.word	0x000054d0


	//   ....[3]....
        /*0098*/ 	.word	0x00006180


	//   ....[4]....
        /*009c*/ 	.word	0x000066f0


	//   ....[5]....
        /*00a0*/ 	.word	0x00006700


	//   ....[6]....
        /*00a4*/ 	.word	0x00006730


	//   ....[7]....
        /*00a8*/ 	.word	0x00006750


	//   ....[8]....
        /*00ac*/ 	.word	0x00006780


	//   ....[9]....
        /*00b0*/ 	.word	0x000067a0


	//   ....[10]....
        /*00b4*/ 	.word	0x000067d0


	//   ....[11]....
        /*00b8*/ 	.word	0x000067f0


	//   ....[12]....
        /*00bc*/ 	.word	0x00006820


	//   ....[13]....
        /*00c0*/ 	.word	0x00006840


	//   ....[14]....
        /*00c4*/ 	.word	0x00006880


	//   ....[15]....
        /*00c8*/ 	.word	0x00006890


	//   ....[16]....
        /*00cc*/ 	.word	0x000073b0


	//   ....[17]....
        /*00d0*/ 	.word	0x00007f10


	//   ....[18]....
        /*00d4*/ 	.word	0x00008740


	//----- nvinfo : EIATTR_EXIT_INSTR_OFFSETS
	.align		4
.L_1791:
        /*00d8*/ 	.byte	0x04, 0x1c
        /*00da*/ 	.short	(.L_1793 - .L_1792)


	//   ....[0]....
.L_1792:
        /*00dc*/ 	.word	0x00000380


	//   ....[1]....
        /*00e0*/ 	.word	0x000015d0


	//   ....[2]....
        /*00e4*/ 	.word	0x000018a0


	//   ....[3]....
        /*00e8*/ 	.word	0x00008ca0


	//----- nvinfo : EIATTR_MAX_THREADS
	.align		4
.L_1793:
        /*00ec*/ 	.byte	0x04, 0x05
        /*00ee*/ 	.short	(.L_1795 - .L_1794)
.L_1794:
        /*00f0*/ 	.word	0x00000040
        /*00f4*/ 	.word	0x00000001
        /*00f8*/ 	.word	0x00000001


	//----- nvinfo : EIATTR_CRS_STACK_SIZE
	.align		4
.L_1795:
        /*00fc*/ 	.byte	0x04, 0x1e
        /*00fe*/ 	.short	(.L_1797 - .L_1796)
.L_1796:
        /*0100*/ 	.word	0x00000000
.L_1797:


//--------------------- .nv.info._Z25selective_scan_fwd_kernelI32Selective_Scan_fwd_kernel_traitsILi64ELi16ELi1ELb0ELb1ELb1ELb1ELb1EfffEEv13SSMParamsBase --------------------------
	.section	.nv.info._Z25selective_scan_fwd_kernelI32Selective_Scan_fwd_kernel_traitsILi64ELi16ELi1ELb0ELb1ELb1ELb1ELb1EfffEEv13SSMParamsBase,"",@"SHT_CUDA_INFO"
	.sectionflags	@""
	.align	4


	//----- nvinfo : EIATTR_CUDA_API_VERSION
	.align		4
        /*0000*/ 	.byte	0x04, 0x37
        /*0002*/ 	.short	(.L_1799 - .L_1798)
.L_1798:
        /*0004*/ 	.word	0x00000082


	//----- nvinfo : EIATTR_SW2861232_WAR
	.align		4
.L_1799:
        /*0008*/ 	.byte	0x01, 0x35
	.zero		2


	//----- nvinfo : EIATTR_PARAM_CBANK
	.align		4
        /*000c*/ 	.byte	0x04, 0x0a
        /*000e*/ 	.short	(.L_1801 - .L_1800)
	.align		4
.L_1800:
        /*0010*/ 	.word	index@(.nv.constant0._Z25selective_scan_fwd_kernelI32Selective_Scan_fwd_kernel_traitsILi64ELi16ELi1ELb0ELb1ELb1ELb1ELb1EfffEEv13SSMParamsBase)
        /*0014*/ 	.short	0x0160
        /*0016*/ 	.short	0x0188


	//----- nvinfo : EIATTR_CBANK_PARAM_SIZE
	.align		4
.L_1801:
        /*0018*/ 	.byte	0x03, 0x19
        /*001a*/ 	.short	0x0188


	//----- nvinfo : EIATTR_KPARAM_INFO
	.align		4
        /*001c*/ 	.byte	0x04, 0x17
        /*001e*/ 	.short	(.L_1803 - .L_1802)
.L_1802:
        /*0020*/ 	.word	0x00000000
        /*0024*/ 	.short	0x0000
        /*0026*/ 	.short	0x0000
        /*0028*/ 	.byte	0x00, 0xf0, 0x21, 0x06


	//----- nvinfo : EIATTR_MAXREG_COUNT
	.align		4
.L_1803:
        /*002c*/ 	.byte	0x03, 0x1b
        /*002e*/ 	.short	0x00a8


	//----- nvinfo : EIATTR_NUM_BARRIERS
	.align		4
        /*0030*/ 	.byte	0x02, 0x4c
        /*0032*/ 	.byte	0x01
	.zero		1


	//----- nvinfo : EIATTR_MERCURY_ISA_VERSION
	.align		4
        /*0034*/ 	.byte	0x03, 0x5f
        /*0036*/ 	.short	0x0000


	//----- nvinfo : EIATTR_COOP_GROUP_MASK_REGIDS
	.align		4
        /*0038*/ 	.byte	0x04, 0x29
        /*003a*/ 	.short	(.L_1805 - .L_1804)


	//   ....[0]....
.L_1804:
        /*003c*/ 	.word	0xffffffff


	//   ....[1]....
        /*0040*/ 	.word	0xffffffff


	//   ....[2]....
        /*0044*/ 	.word	0xffffffff


	//   ....[3]....
        /*0048*/ 	.word	0xffffffff


	//   ....[4]....
        /*004c*/ 	.word	0xffffffff


	//   ....[5]....
        /*0050*/ 	.word	0xffffffff


	//   ....[6]....
        /*0054*/ 	.word	0xffffffff


	//   ....[7]....
        /*0058*/ 	.word	0xffffffff


	//   ....[8]....
        /*005c*/ 	.word	0xffffffff


	//   ....[9]....
        /*0060*/ 	.word	0xffffffff


	//   ....[10]....
        /*0064*/ 	.word	0xffffffff


	//   ....[11]....
        /*0068*/ 	.word	0xffffffff


	//   ....[12]....
        /*006c*/ 	.word	0xffffffff


	//   ....[13]....
        /*0070*/ 	.word	0xffffffff


	//   ....[14]....
        /*0074*/ 	.word	0xffffffff


	//   ....[15]....
        /*0078*/ 	.word	0xffffffff


	//   ....[16]....
        /*007c*/ 	.word	0xffffffff


	//   ....[17]....
        /*0080*/ 	.word	0xffffffff


	//   ....[18]....
        /*0084*/ 	.word	0xffffffff


	//----- nvinfo : EIATTR_COOP_GROUP_INSTR_OFFSETS
	.align		4
.L_1805:
        /*0088*/ 	.byte	0x04, 0x28
        /*008a*/ 	.short	(.L_1807 - .L_1806)


	//   ....[0]....
.L_1806:
        /*008c*/ 	.word	0x000021e0


	//   ....[1]....
        /*0090*/ 	.word	0x000026d0


	//   ....[2]....
        /*0094*/ 	.word	0x00005590


	//   ....[3]....
        /*0098*/ 	.word	0x00006260


	//   ....[4]....
        /*009c*/ 	.word	0x000067f0


	//   ....[5]....
        /*00a0*/ 	.word	0x00006800


	//   ....[6]....
        /*00a4*/ 	.word	0x00006830


	//   ....[7]....
        /*00a8*/ 	.word	0x00006850


	//   ....[8]....
        /*00ac*/ 	.word	0x00006880


	//   ....[9]....
        /*00b0*/ 	.word	0x000068a0


	//   ....[10]....
        /*00b4*/ 	.word	0x000068d0


	//   ....[11]....
        /*00b8*/ 	.word	0x000068f0


	//   ....[12]....
        /*00bc*/ 	.word	0x00006920


	//   ....[13]....
        /*00c0*/ 	.word	0x00006940


	//   ....[14]....
        /*00c4*/ 	.word	0x00006980


	//   ....[15]....
        /*00c8*/ 	.word	0x00006990


	//   ....[16]....
        /*00cc*/ 	.word	0x000074a0


	//   ....[17]....
        /*00d0*/ 	.word	0x00008020


	//   ....[18]....
        /*00d4*/ 	.word	0x00008850


	//----- nvinfo : EIATTR_EXIT_INSTR_OFFSETS
	.align		4
.L_1807:
        /*00d8*/ 	.byte	0x04, 0x1c
        /*00da*/ 	.short	(.L_1809 - .L_1808)


	//   ....[0]....
.L_1808:
        /*00dc*/ 	.word	0x00000370


	//   ....[1]....
        /*00e0*/ 	.word	0x00001620


	//   ....[2]....
        /*00e4*/ 	.word	0x00001900


	//   ....[3]....
        /*00e8*/ 	.word	0x00008e10


	//----- nvinfo : EIATTR_MAX_THREADS
	.align		4
.L_1809:
        /*00ec*/ 	.byte	0x04, 0x05
        /*00ee*/ 	.short	(.L_1811 - .L_1810)
.L_1810:
        /*00f0*/ 	.word	0x00000040
        /*00f4*/ 	.word	0x00000001
        /*00f8*/ 	.word	0x00000001


	//----- nvinfo : EIATTR_CRS_STACK_SIZE
	.align		4
.L_1811:
        /*00fc*/ 	.byte	0x04, 0x1e
        /*00fe*/ 	.short	(.L_1813 - .L_1812)
.L_1812:
        /*0100*/ 	.word	0x00000000
.L_1813:


//--------------------- .nv.info._Z25selective_scan_fwd_kernelI32Selective_Scan_fwd_kernel_traitsILi64ELi16ELi1ELb1ELb1ELb1ELb0ELb0EfffEEv13SSMParamsBase --------------------------
	.section	.nv.info._Z25selective_scan_fwd_kernelI32Selective_Scan_fwd_kernel_traitsILi64ELi16ELi1ELb1ELb1ELb1ELb0ELb0EfffEEv13SSMParamsBase,"",@"SHT_CUDA_INFO"
	.sectionflags	@""
	.align	4


	//----- nvinfo : EIATTR_CUDA_API_VERSION
	.align		4
        /*0000*/ 	.byte	0x04, 0x37
        /*0002*/ 	.short	(.L_1815 - .L_1814)
.L_1814:
        /*0004*/ 	.word	0x00000082


	//----- nvinfo : EIATTR_SW2861232_WAR
	.align		4
.L_1815:
        /*0008*/ 	.byte	0x01, 0x35
	.zero		2


	//----- nvinfo : EIATTR_PARAM_CBANK
	.align		4
        /*000c*/ 	.byte	0x04, 0x0a
        /*000e*/ 	.short	(.L_1817 - .L_1816)
	.align		4
.L_1816:
        /*0010*/ 	.word	index@(.nv.constant0._Z25selective_scan_fwd_kernelI32Selective_Scan_fwd_kernel_traitsILi64ELi16ELi1ELb1ELb1ELb1ELb0ELb0EfffEEv13SSMParamsBase)
        /*0014*/ 	.short	0x0160
        /*0016*/ 	.short	0x0188


	//----- nvinfo : EIATTR_CBANK_PARAM_SIZE
	.align		4
.L_1817:
        /*0018*/ 	.byte	0x03, 0x19
        /*001a*/ 	.short	0x0188


	//----- nvinfo : EIATTR_KPARAM_INFO
	.align		4
        /*001c*/ 	.byte	0x04, 0x17
        /*001e*/ 	.short	(.L_1819 - .L_1818)
.L_1818:
        /*0020*/ 	.word	0x00000000
        /*0024*/ 	.short	0x0000
        /*0026*/ 	.short	0x0000
        /*0028*/ 	.byte	0x00, 0xf0, 0x21, 0x06


	//----- nvinfo : EIATTR_MAXREG_COUNT
	.align		4
.L_1819:
        /*002c*/ 	.byte	0x03, 0x1b
        /*002e*/ 	.short	0x00a8


	//----- nvinfo : EIATTR_NUM_BARRIERS
	.align		4
        /*0030*/ 	.byte	0x02, 0x4c
        /*0032*/ 	.byte	0x01
	.zero		1


	//----- nvinfo : EIATTR_ANNOTATIONS
	.align		4
        /*0034*/ 	.byte	0x04, 0x55
        /*0036*/ 	.short	(.L_1821 - .L_1820)


	//   ....[0]....
.L_1820:
        /*0038*/ 	.word	0x00000001
        /*003c*/ 	.byte	0x20, 0x0c, 0x00, 0x00, 0x01, 0x00, 0x00, 0x00, 0x50, 0x0c, 0x00, 0x00, 0x01, 0x00, 0x00, 0x00
        /*004c*/ 	.byte	0xd0, 0x0d, 0x00, 0x00, 0x01, 0x00, 0x00, 0x00, 0x30, 0x10, 0x00, 0x00, 0x01, 0x00, 0x00, 0x00
        /*005c*/ 	.byte	0xd0, 0x12, 0x00, 0x00, 0x01, 0x00, 0x00, 0x00, 0xe0, 0x12, 0x00, 0x00, 0x01, 0x00, 0x00, 0x00
        /*006c*/ 	.byte	0xf0, 0x12, 0x00, 0x00


	//----- nvinfo : EIATTR_MERCURY_ISA_VERSION
	.align		4
.L_1821:
        /*0070*/ 	.byte	0x03, 0x5f
        /*0072*/ 	.short	0x0000


	//----- nvinfo : EIATTR_COOP_GROUP_MASK_REGIDS
	.align		4
        /*0074*/ 	.byte	0x04, 0x29
        /*0076*/ 	.short	(.L_1823 - .L_1822)


	//   ....[0]....
.L_1822:
        /*0078*/ 	.word	0xffffffff


	//   ....[1]....
        /*007c*/ 	.word	0xffffffff


	//   ....[2]....
        /*0080*/ 	.word	0xffffffff


	//   ....[3]....
        /*0084*/ 	.word	0xffffffff


	//   ....[4]....
        /*0088*/ 	.word	0xffffffff


	//   ....[5]....
        /*008c*/ 	.word	0xffffffff


	//   ....[6]....
        /*0090*/ 	.word	0xffffffff


	//   ....[7]....
        /*0094*/ 	.word	0xffffffff


	//   ....[8]....
        /*0098*/ 	.word	0xffffffff


	//   ....[9]....
        /*009c*/ 	.word	0xffffffff


	//   ....[10]....
        /*00a0*/ 	.word	0xffffffff


	//   ....[11]....
        /*00a4*/ 	.word	0xffffffff


	//   ....[12]....
        /*00a8*/ 	.word	0xffffffff


	//   ....[13]....
        /*00ac*/ 	.word	0xffffffff


	//   ....[14]....
        /*00b0*/ 	.word	0xffffffff


	//   ....[15]....
        /*00b4*/ 	.word	0xffffffff


	//   ....[16]....
        /*00b8*/ 	.word	0xffffffff


	//----- nvinfo : EIATTR_COOP_GROUP_INSTR_OFFSETS
	.align		4
.L_1823:
        /*00bc*/ 	.byte	0x04, 0x28
        /*00be*/ 	.short	(.L_1825 - .L_1824)


	//   ....[0]....
.L_1824:
        /*00c0*/ 	.word	0x000014c0


	//   ....[1]....
        /*00c4*/ 	.word	0x000015e0


	//   ....[2]....
        /*00c8*/ 	.word	0x00003fe0


	//   ....[3]....
        /*00cc*/ 	.word	0x000046f0


	//   ....[4]....
        /*00d0*/ 	.word	0x00004b80


	//   ....[5]....
        /*00d4*/ 	.word	0x00004b90


	//   ....[6]....
        /*00d8*/ 	.word	0x00004bc0


	//   ....[7]....
        /*00dc*/ 	.word	0x00004be0


	//   ....[8]....
        /*00e0*/ 	.word	0x00004c10


	//   ....[9]....
        /*00e4*/ 	.word	0x00004c30


	//   ....[10]....
        /*00e8*/ 	.word	0x00004c60


	//   ....[11]....
        /*00ec*/ 	.word	0x00004c80


	//   ....[12]....
        /*00f0*/ 	.word	0x00004cb0


	//   ....[13]....
        /*00f4*/ 	.word	0x00004cd0


	//   ....[14]....
        /*00f8*/ 	.word	0x00004d00


	//   ....[15]....
        /*00fc*/ 	.word	0x00004d30


	//   ....[16]....
        /*0100*/ 	.word	0x000056b0


	//----- nvinfo : EIATTR_EXIT_INSTR_OFFSETS
	.align		4
.L_1825:
        /*0104*/ 	.byte	0x04, 0x1c
        /*0106*/ 	.short	(.L_1827 - .L_1826)


	//   ....[0]....
.L_1826:
        /*0108*/ 	.word	0x00000270


	//   ....[1]....
        /*010c*/ 	.word	0x000010f0


	//   ....[2]....
        /*0110*/ 	.word	0x000013a0


	//   ....[3]....
        /*0114*/ 	.word	0x000058b0


	//----- nvinfo : EIATTR_MAX_THREADS
	.align		4
.L_1827:
        /*0118*/ 	.byte	0x04, 0x05
        /*011a*/ 	.short	(.L_1829 - .L_1828)
.L_1828:
        /*011c*/ 	.word	0x00000040
        /*0120*/ 	.word	0x00000001
        /*0124*/ 	.word	0x00000001


	//----- nvinfo : EIATTR_CRS_STACK_SIZE
	.align		4
.L_1829:
        /*0128*/ 	.byte	0x04, 0x1e
        /*012a*/ 	.short	(.L_1831 - .L_1830)
.L_1830:
        /*012c*/ 	.word	0x00000000
.L_1831:


//--------------------- .nv.info._Z25selective_scan_fwd_kernelI32Selective_Scan_fwd_kernel_traitsILi64ELi16ELi1ELb1ELb1ELb1ELb0ELb1EfffEEv13SSMParamsBase --------------------------
	.section	.nv.info._Z25selective_scan_fwd_kernelI32Selective_Scan_fwd_kernel_traitsILi64ELi16ELi1ELb1ELb1ELb1ELb0ELb1EfffEEv13SSMParamsBase,"",@"SHT_CUDA_INFO"
	.sectionflags	@""
	.align	4


	//----- nvinfo : EIATTR_CUDA_API_VERSION
	.align		4
        /*0000*/ 	.byte	0x04, 0x37
        /*0002*/ 	.short	(.L_1833 - .L_1832)
.L_1832:
        /*0004*/ 	.word	0x00000082


	//----- nvinfo : EIATTR_SW2861232_WAR
	.align		4
.L_1833:
        /*0008*/ 	.byte	0x01, 0x35
	.zero		2


	//----- nvinfo : EIATTR_PARAM_CBANK
	.align		4
        /*000c*/ 	.byte	0x04, 0x0a
        /*000e*/ 	.short	(.L_1835 - .L_1834)
	.align		4
.L_1834:
        /*0010*/ 	.word	index@(.nv.constant0._Z25selective_scan_fwd_kernelI32Selective_Scan_fwd_kernel_traitsILi64ELi16ELi1ELb1ELb1ELb1ELb0ELb1EfffEEv13SSMParamsBase)
        /*0014*/ 	.short	0x0160
        /*0016*/ 	.short	0x0188


	//----- nvinfo : EIATTR_CBANK_PARAM_SIZE
	.align		4
.L_1835:
        /*0018*/ 	.byte	0x03, 0x19
        /*001a*/ 	.short	0x0188


	//----- nvinfo : EIATTR_KPARAM_INFO
	.align		4
        /*001c*/ 	.byte	0x04, 0x17
        /*001e*/ 	.short	(.L_1837 - .L_1836)
.L_1836:
        /*0020*/ 	.word	0x00000000
        /*0024*/ 	.short	0x0000
        /*0026*/ 	.short	0x0000
        /*0028*/ 	.byte	0x00, 0xf0, 0x21, 0x06


	//----- nvinfo : EIATTR_MAXREG_COUNT
	.align		4
.L_1837:
        /*002c*/ 	.byte	0x03, 0x1b
        /*002e*/ 	.short	0x00a8


	//----- nvinfo : EIATTR_NUM_BARRIERS
	.align		4
        /*0030*/ 	.byte	0x02, 0x4c
        /*0032*/ 	.byte	0x01
	.zero		1


	//----- nvinfo : EIATTR_MERCURY_ISA_VERSION
	.align		4
        /*0034*/ 	.byte	0x03, 0x5f
        /*0036*/ 	.short	0x0000


	//----- nvinfo : EIATTR_COOP_GROUP_MASK_REGIDS
	.align		4
        /*0038*/ 	.byte	0x04, 0x29
        /*003a*/ 	.short	(.L_1839 - .L_1838)


	//   ....[0]....
.L_1838:
        /*003c*/ 	.word	0xffffffff


	//   ....[1]....
        /*0040*/ 	.word	0xffffffff


	//   ....[2]....
        /*0044*/ 	.word	0xffffffff


	//   ....[3]....
        /*0048*/ 	.word	0xffffffff


	//   ....[4]....
        /*004c*/ 	.word	0xffffffff


	//   ....[5]....
        /*0050*/ 	.word	0xffffffff


	//   ....[6]....
        /*0054*/ 	.word	0xffffffff


	//   ....[7]....
        /*0058*/ 	.word	0xffffffff


	//   ....[8]....
        /*005c*/ 	.word	0xffffffff


	//   ....[9]....
        /*0060*/ 	.word	0xffffffff


	//   ....[10]....
        /*0064*/ 	.word	0xffffffff


	//   ....[11]....
        /*0068*/ 	.word	0xffffffff


	//   ....[12]....
        /*006c*/ 	.word	0xffffffff


	//   ....[13]....
        /*0070*/ 	.word	0xffffffff


	//   ....[14]....
        /*0074*/ 	.word	0xffffffff


	//   ....[15]....
        /*0078*/ 	.word	0xffffffff


	//   ....[16]....
        /*007c*/ 	.word	0xffffffff


	//----- nvinfo : EIATTR_COOP_GROUP_INSTR_OFFSETS
	.align		4
.L_1839:
        /*0080*/ 	.byte	0x04, 0x28
        /*0082*/ 	.short	(.L_1841 - .L_1840)


	//   ....[0]....
.L_1840:
        /*0084*/ 	.word	0x00001c10


	//   ....[1]....
        /*0088*/ 	.word	0x000020b0


	//   ....[2]....
        /*008c*/ 	.word	0x00004f90


	//   ....[3]....
        /*0090*/ 	.word	0x00005c20


	//   ....[4]....
        /*0094*/ 	.word	0x00006160


	//   ....[5]....
        /*0098*/ 	.word	0x00006170


	//   ....[6]....
        /*009c*/ 	.word	0x000061a0


	//   ....[7]....
        /*00a0*/ 	.word	0x000061c0


	//   ....[8]....
        /*00a4*/ 	.word	0x000061f0


	//   ....[9]....
        /*00a8*/ 	.word	0x00006210


	//   ....[10]....
        /*00ac*/ 	.word	0x00006240


	//   ....[11]....
        /*00b0*/ 	.word	0x00006260


	//   ....[12]....
        /*00b4*/ 	.word	0x00006290


	//   ....[13]....
        /*00b8*/ 	.word	0x000062b0


	//   ....[14]....
        /*00bc*/ 	.word	0x00006360


	//   ....[15]....
        /*00c0*/ 	.word	0x00006370


	//   ....[16]....
        /*00c4*/ 	.word	0x00006d30


	//----- nvinfo : EIATTR_EXIT_INSTR_OFFSETS
	.align		4
.L_1841:
        /*00c8*/ 	.byte	0x04, 0x1c
        /*00ca*/ 	.short	(.L_1843 - .L_1842)


	//   ....[0]....
.L_1842:
        /*00cc*/ 	.word	0x00000270


	//   ....[1]....
        /*00d0*/ 	.word	0x000010c0


	//   ....[2]....
        /*00d4*/ 	.word	0x00001210


	//   ....[3]....
        /*00d8*/ 	.word	0x000073e0


	//----- nvinfo : EIATTR_MAX_THREADS
	.align		4
.L_1843:
        /*00dc*/ 	.byte	0x04, 0x05
        /*00de*/ 	.short	(.L_1845 - .L_1844)
.L_1844:
        /*00e0*/ 	.word	0x00000040
        /*00e4*/ 	.word	0x00000001
        /*00e8*/ 	.word	0x00000001


	//----- nvinfo : EIATTR_CRS_STACK_SIZE
	.align		4
.L_1845:
        /*00ec*/ 	.byte	0x04, 0x1e
        /*00ee*/ 	.short	(.L_1847 - .L_1846)
.L_1846:
        /*00f0*/ 	.word	0x00000000
.L_1847:


//--------------------- .nv.info._Z25selective_scan_fwd_kernelI32Selective_Scan_fwd_kernel_traitsILi64ELi16ELi1ELb1ELb1ELb1ELb1ELb0EfffEEv13SSMParamsBase --------------------------
	.section	.nv.info._Z25selective_scan_fwd_kernelI32Selective_Scan_fwd_kernel_traitsILi64ELi16ELi1ELb1ELb1ELb1ELb1ELb0EfffEEv13SSMParamsBase,"",@"SHT_CUDA_INFO"
	.sectionflags	@""
	.align	4


	//----- nvinfo : EIATTR_CUDA_API_VERSION
	.align		4
        /*0000*/ 	.byte	0x04, 0x37
        /*0002*/ 	.short	(.L_1849 - .L_1848)
.L_1848:
        /*0004*/ 	.word	0x00000082


	//----- nvinfo : EIATTR_SW2861232_WAR
	.align		4
.L_1849:
        /*0008*/ 	.byte	0x01, 0x35
	.zero		2


	//----- nvinfo : EIATTR_PARAM_CBANK
	.align		4
        /*000c*/ 	.byte	0x04, 0x0a
        /*000e*/ 	.short	(.L_1851 - .L_1850)
	.align		4
.L_1850:
        /*0010*/ 	.word	index@(.nv.constant0._Z25selective_scan_fwd_kernelI32Selective_Scan_fwd_kernel_traitsILi64ELi16ELi1ELb1ELb1ELb1ELb1ELb0EfffEEv13SSMParamsBase)
        /*0014*/ 	.short	0x0160
        /*0016*/ 	.short	0x0188


	//----- nvinfo : EIATTR_CBANK_PARAM_SIZE
	.align		4
.L_1851:
        /*0018*/ 	.byte	0x03, 0x19
        /*001a*/ 	.short	0x0188


	//----- nvinfo : EIATTR_KPARAM_INFO
	.align		4
        /*001c*/ 	.byte	0x04, 0x17
        /*001e*/ 	.short	(.L_1853 - .L_1852)
.L_1852:
        /*0020*/ 	.word	0x00000000
        /*0024*/ 	.short	0x0000
        /*0026*/ 	.short	0x0000
        /*0028*/ 	.byte	0x00, 0xf0, 0x21, 0x06


	//----- nvinfo : EIATTR_MAXREG_COUNT
	.align		4
.L_1853:
        /*002c*/ 	.byte	0x03, 0x1b
        /*002e*/ 	.short	0x00a8


	//----- nvinfo : EIATTR_NUM_BARRIERS
	.align		4
        /*0030*/ 	.byte	0x02, 0x4c
        /*0032*/ 	.byte	0x01
	.zero		1


	//----- nvinfo : EIATTR_ANNOTATIONS
	.align		4
        /*0034*/ 	.byte	0x04, 0x55
        /*0036*/ 	.short	(.L_1855 - .L_1854)


	//   ....[0]....
.L_1854:
        /*0038*/ 	.word	0x00000001
        /*003c*/ 	.byte	0x10, 0x0c, 0x00, 0x00, 0x01, 0x00, 0x00, 0x00, 0x40, 0x0c, 0x00, 0x00, 0x01, 0x00, 0x00, 0x00
        /*004c*/ 	.byte	0xd0, 0x0d, 0x00, 0x00, 0x01, 0x00, 0x00, 0x00, 0x30, 0x10, 0x00, 0x00, 0x01, 0x00, 0x00, 0x00
        /*005c*/ 	.byte	0xd0, 0x12, 0x00, 0x00, 0x01, 0x00, 0x00, 0x00, 0xe0, 0x12, 0x00, 0x00, 0x01, 0x00, 0x00, 0x00
        /*006c*/ 	.byte	0xf0, 0x12, 0x00, 0x00


	//----- nvinfo : EIATTR_MERCURY_ISA_VERSION
	.align		4
.L_1855:
        /*0070*/ 	.byte	0x03, 0x5f
        /*0072*/ 	.short	0x0000


	//----- nvinfo : EIATTR_COOP_GROUP_MASK_REGIDS
	.align		4
        /*0074*/ 	.byte	0x04, 0x29
        /*0076*/ 	.short	(.L_1857 - .L_1856)


	//   ....[0]....
.L_1856:
        /*0078*/ 	.word	0xffffffff


	//   ....[1]....
        /*007c*/ 	.word	0xffffffff


	//   ....[2]....
        /*0080*/ 	.word	0xffffffff


	//   ....[3]....
        /*0084*/ 	.word	0xffffffff


	//   ....[4]....
        /*0088*/ 	.word	0xffffffff


	//   ....[5]....
        /*008c*/ 	.word	0xffffffff


	//   ....[6]....
        /*0090*/ 	.word	0xffffffff


	//   ....[7]....
        /*0094*/ 	.word	0xffffffff


	//   ....[8]....
        /*0098*/ 	.word	0xffffffff


	//   ....[9]....
        /*009c*/ 	.word	0xffffffff


	//   ....[10]....
        /*00a0*/ 	.word	0xffffffff


	//   ....[11]....
        /*00a4*/ 	.word	0xffffffff


	//   ....[12]....
        /*00a8*/ 	.word	0xffffffff


	//   ....[13]....
        /*00ac*/ 	.word	0xffffffff


	//   ....[14]....
        /*00b0*/ 	.word	0xffffffff


	//   ....[15]....
        /*00b4*/ 	.word	0xffffffff


	//   ....[16]....
        /*00b8*/ 	.word	0xffffffff


	//   ....[17]....
        /*00bc*/ 	.word	0xffffffff


	//   ....[18]....
        /*00c0*/ 	.word	0xffffffff


	//----- nvinfo : EIATTR_COOP_GROUP_INSTR_OFFSETS
	.align		4
.L_1857:
        /*00c4*/ 	.byte	0x04, 0x28
        /*00c6*/ 	.short	(.L_1859 - .L_1858)


	//   ....[0]....
.L_1858:
        /*00c8*/ 	.word	0x000014c0


	//   ....[1]....
        /*00cc*/ 	.word	0x000015e0


	//   ....[2]....
        /*00d0*/ 	.word	0x00003fe0


	//   ....[3]....
        /*00d4*/ 	.word	0x000046f0


	//   ....[4]....
        /*00d8*/ 	.word	0x00004b80


	//   ....[5]....
        /*00dc*/ 	.word	0x00004b90


	//   ....[6]....
        /*00e0*/ 	.word	0x00004bc0


	//   ....[7]....
        /*00e4*/ 	.word	0x00004be0


	//   ....[8]....
        /*00e8*/ 	.word	0x00004c10


	//   ....[9]....
        /*00ec*/ 	.word	0x00004c30


	//   ....[10]....
        /*00f0*/ 	.word	0x00004c60


	//   ....[11]....
        /*00f4*/ 	.word	0x00004c80


	//   ....[12]....
        /*00f8*/ 	.word	0x00004cb0


	//   ....[13]....
        /*00fc*/ 	.word	0x00004cd0


	//   ....[14]....
        /*0100*/ 	.word	0x00004d00


	//   ....[15]....
        /*0104*/ 	.word	0x00004d30


	//   ....[16]....
        /*0108*/ 	.word	0x00005680


	//   ....[17]....
        /*010c*/ 	.word	0x00005990


	//   ....[18]....
        /*0110*/ 	.word	0x000060e0


	//----- nvinfo : EIATTR_EXIT_INSTR_OFFSETS
	.align		4
.L_1859:
        /*0114*/ 	.byte	0x04, 0x1c
        /*0116*/ 	.short	(.L_1861 - .L_1860)


	//   ....[0]....
.L_1860:
        /*0118*/ 	.word	0x00000270


	//   ....[1]....
        /*011c*/ 	.word	0x000010f0


	//   ....[2]....
        /*0120*/ 	.word	0x000013a0


	//   ....[3]....
        /*0124*/ 	.word	0x000061f0


	//----- nvinfo : EIATTR_MAX_THREADS
	.align		4
.L_1861:
        /*0128*/ 	.byte	0x04, 0x05
        /*012a*/ 	.short	(.L_1863 - .L_1862)
.L_1862:
        /*012c*/ 	.word	0x00000040
        /*0130*/ 	.word	0x00000001
        /*0134*/ 	.word	0x00000001


	//----- nvinfo : EIATTR_CRS_STACK_SIZE
	.align		4
.L_1863:
        /*0138*/ 	.byte	0x04, 0x1e
        /*013a*/ 	.short	(.L_1865 - .L_1864)
.L_1864:
        /*013c*/ 	.word	0x00000000
.L_1865:


//--------------------- .nv.info._Z25selective_scan_fwd_kernelI32Selective_Scan_fwd_kernel_traitsILi64ELi16ELi1ELb1ELb1ELb1ELb1ELb1EfffEEv13SSMParamsBase --------------------------
	.section	.nv.info._Z25selective_scan_fwd_kernelI32Selective_Scan_fwd_kernel_traitsILi64ELi16ELi1ELb1ELb1ELb1ELb1ELb1EfffEEv13SSMParamsBase,"",@"SHT_CUDA_INFO"
	.sectionflags	@""
	.align	4


	//----- nvinfo : EIATTR_CUDA_API_VERSION
	.align		4
        /*0000*/ 	.byte	0x04, 0x37
        /*0002*/ 	.short	(.L_1867 - .L_1866)
.L_1866:
        /*0004*/ 	.word	0x00000082


	//----- nvinfo : EIATTR_SW2861232_WAR
	.align		4
.L_1867:
        /*0008*/ 	.byte	0x01, 0x35
	.zero		2


	//----- nvinfo : EIATTR_PARAM_CBANK
	.align		4
        /*000c*/ 	.byte	0x04, 0x0a
        /*000e*/ 	.short	(.L_1869 - .L_1868)
	.align		4
.L_1868:
        /*0010*/ 	.word	index@(.nv.constant0._Z25selective_scan_fwd_kernelI32Selective_Scan_fwd_kernel_traitsILi64ELi16ELi1ELb1ELb1ELb1ELb1ELb1EfffEEv13SSMParamsBase)
        /*0014*/ 	.short	0x0160
        /*0016*/ 	.short	0x0188


	//----- nvinfo : EIATTR_CBANK_PARAM_SIZE
	.align		4
.L_1869:
        /*0018*/ 	.byte	0x03, 0x19
        /*001a*/ 	.short	0x0188


	//----- nvinfo : EIATTR_KPARAM_INFO
	.align		4
        /*001c*/ 	.byte	0x04, 0x17
        /*001e*/ 	.short	(.L_1871 - .L_1870)
.L_1870:
        /*0020*/ 	.word	0x00000000
        /*0024*/ 	.short	0x0000
        /*0026*/ 	.short	0x0000
        /*0028*/ 	.byte	0x00, 0xf0, 0x21, 0x06


	//----- nvinfo : EIATTR_MAXREG_COUNT
	.align		4
.L_1871:
        /*002c*/ 	.byte	0x03, 0x1b
        /*002e*/ 	.short	0x00a8


	//----- nvinfo : EIATTR_NUM_BARRIERS
	.align		4
        /*0030*/ 	.byte	0x02, 0x4c
        /*0032*/ 	.byte	0x01
	.zero		1


	//----- nvinfo : EIATTR_MERCURY_ISA_VERSION
	.align		4
        /*0034*/ 	.byte	0x03, 0x5f
        /*0036*/ 	.short	0x0000


	//----- nvinfo : EIATTR_COOP_GROUP_MASK_REGIDS
	.align		4
        /*0038*/ 	.byte	0x04, 0x29
        /*003a*/ 	.short	(.L_1873 - .L_1872)


	//   ....[0]....
.L_1872:
        /*003c*/ 	.word	0xffffffff


	//   ....[1]....
        /*0040*/ 	.word	0xffffffff


	//   ....[2]....
        /*0044*/ 	.word	0xffffffff


	//   ....[3]....
        /*0048*/ 	.word	0xffffffff


	//   ....[4]....
        /*004c*/ 	.word	0xffffffff


	//   ....[5]....
        /*0050*/ 	.word	0xffffffff


	//   ....[6]....
        /*0054*/ 	.word	0xffffffff


	//   ....[7]....
        /*0058*/ 	.word	0xffffffff


	//   ....[8]....
        /*005c*/ 	.word	0xffffffff


	//   ....[9]....
        /*0060*/ 	.word	0xffffffff


	//   ....[10]....
        /*0064*/ 	.word	0xffffffff


	//   ....[11]....
        /*0068*/ 	.word	0xffffffff


	//   ....[12]....
        /*006c*/ 	.word	0xffffffff


	//   ....[13]....
        /*0070*/ 	.word	0xffffffff


	//   ....[14]....
        /*0074*/ 	.word	0xffffffff


	//   ....[15]....
        /*0078*/ 	.word	0xffffffff


	//   ....[16]....
        /*007c*/ 	.word	0xffffffff


	//   ....[17]....
        /*0080*/ 	.word	0xffffffff


	//   ....[18]....
        /*0084*/ 	.word	0xffffffff


	//----- nvinfo : EIATTR_COOP_GROUP_INSTR_OFFSETS
	.align		4
.L_1873:
        /*0088*/ 	.byte	0x04, 0x28
        /*008a*/ 	.short	(.L_1875 - .L_1874)


	//   ....[0]....
.L_1874:
        /*008c*/ 	.word	0x000021e0


	//   ....[1]....
        /*0090*/ 	.word	0x000026d0


	//   ....[2]....
        /*0094*/ 	.word	0x00005590


	//   ....[3]....
        /*0098*/ 	.word	0x00006260


	//   ....[4]....
        /*009c*/ 	.word	0x000067f0


	//   ....[5]....
        /*00a0*/ 	.word	0x00006800


	//   ....[6]....
        /*00a4*/ 	.word	0x00006830


	//   ....[7]....
        /*00a8*/ 	.word	0x00006850


	//   ....[8]....
        /*00ac*/ 	.word	0x00006880


	//   ....[9]....
        /*00b0*/ 	.word	0x000068a0


	//   ....[10]....
        /*00b4*/ 	.word	0x000068d0


	//   ....[11]....
        /*00b8*/ 	.word	0x000068f0


	//   ....[12]....
        /*00bc*/ 	.word	0x00006920


	//   ....[13]....
        /*00c0*/ 	.word	0x00006940


	//   ....[14]....
        /*00c4*/ 	.word	0x00006980


	//   ....[15]....
        /*00c8*/ 	.word	0x00006990


	//   ....[16]....
        /*00cc*/ 	.word	0x000074a0


	//   ....[17]....
        /*00d0*/ 	.word	0x00008020


	//   ....[18]....
        /*00d4*/ 	.word	0x00008850


	//----- nvinfo : EIATTR_EXIT_INSTR_OFFSETS
	.align		4
.L_1875:
        /*00d8*/ 	.byte	0x04, 0x1c
        /*00da*/ 	.short	(.L_1877 - .L_1876)


	//   ....[0]....
.L_1876:
        /*00dc*/ 	.word	0x00000370


	//   ....[1]....
        /*00e0*/ 	.word	0x00001620


	//   ....[2]....
        /*00e4*/ 	.word	0x00001900


	//   ....[3]....
        /*00e8*/ 	.word	0x00008e10


	//----- nvinfo : EIATTR_MAX_THREADS
	.align		4
.L_1877:
        /*00ec*/ 	.byte	0x04, 0x05
        /*00ee*/ 	.short	(.L_1879 - .L_1878)
.L_1878:
        /*00f0*/ 	.word	0x00000040
        /*00f4*/ 	.word	0x00000001
        /*00f8*/ 	.word	0x00000001


	//----- nvinfo : EIATTR_CRS_STACK_SIZE
	.align		4
.L_1879:
        /*00fc*/ 	.byte	0x04, 0x1e
        /*00fe*/ 	.short	(.L_1881 - .L_1880)
.L_1880:
        /*0100*/ 	.word	0x00000000
.L_1881:


//--------------------- .nv.info._Z25selective_scan_fwd_kernelI32Selective_Scan_fwd_kernel_traitsILi128ELi16ELi1ELb0ELb1ELb1ELb0ELb0EN3c104HalfEffEEv13SSMParamsBase --------------------------
	.section	.nv.info._Z25selective_scan_fwd_kernelI32Selective_Scan_fwd_kernel_traitsILi128ELi16ELi1ELb0ELb1ELb1ELb0ELb0EN3c104HalfEffEEv13SSMParamsBase,"",@"SHT_CUDA_INFO"
	.sectionflags	@""
	.align	4


	//----- nvinfo : EIATTR_CUDA_API_VERSION
	.align		4
        /*0000*/ 	.byte	0x04, 0x37
        /*0002*/ 	.short	(.L_1883 - .L_1882)
.L_1882:
        /*0004*/ 	.word	0x00000082


	//----- nvinfo : EIATTR_SW2861232_WAR
	.align		4
.L_1883:
        /*0008*/ 	.byte	0x01, 0x35
	.zero		2


	//----- nvinfo : EIATTR_PARAM_CBANK
	.align		4
        /*000c*/ 	.byte	0x04, 0x0a
        /*000e*/ 	.short	(.L_1885 - .L_1884)
	.align		4
.L_1884:
        /*0010*/ 	.word	index@(.nv.constant0._Z25selective_scan_fwd_kernelI32Selective_Scan_fwd_kernel_traitsILi128ELi16ELi1ELb0ELb1ELb1ELb0ELb0EN3c104HalfEffEEv13SSMParamsBase)
        /*0014*/ 	.short	0x0160
        /*0016*/ 	.short	0x0188


	//----- nvinfo : EIATTR_CBANK_PARAM_SIZE
	.align		4
.L_1885:
        /*0018*/ 	.byte	0x03, 0x19
        /*001a*/ 	.short	0x0188


	//----- nvinfo : EIATTR_KPARAM_INFO
	.align		4
        /*001c*/ 	.byte	0x04, 0x17
        /*001e*/ 	.short	(.L_1887 - .L_1886)
.L_1886:
        /*0020*/ 	.word	0x00000000
        /*0024*/ 	.short	0x0000
        /*0026*/ 	.short	0x0000
        /*0028*/ 	.byte	0x00, 0xf0, 0x21, 0x06


	//----- nvinfo : EIATTR_MAXREG_COUNT
	.align		4
.L_1887:
        /*002c*/ 	.byte	0x03, 0x1b
        /*002e*/ 	.short	0x00a8


	//----- nvinfo : EIATTR_NUM_BARRIERS
	.align		4
        /*0030*/ 	.byte	0x02, 0x4c
        /*0032*/ 	.byte	0x01
	.zero		1


	//----- nvinfo : EIATTR_ANNOTATIONS
	.align		4
        /*0034*/ 	.byte	0x04, 0x55
        /*0036*/ 	.short	(.L_1889 - .L_1888)


	//   ....[0]....
.L_1888:
        /*0038*/ 	.word	0x00000001
        /*003c*/ 	.byte	0x30, 0x0c, 0x00, 0x00, 0x01, 0x00, 0x00, 0x00, 0x10, 0x11, 0x00, 0x00


	//----- nvinfo : EIATTR_MERCURY_ISA_VERSION
	.align		4
.L_1889:
        /*0048*/ 	.byte	0x03, 0x5f
        /*004a*/ 	.short	0x0000


	//----- nvinfo : EIATTR_COOP_GROUP_MASK_REGIDS
	.align		4
        /*004c*/ 	.byte	0x04, 0x29
        /*004e*/ 	.short	(.L_1891 - .L_1890)


	//   ....[0]....
.L_1890:
        /*0050*/ 	.word	0xffffffff


	//   ....[1]....
        /*0054*/ 	.word	0xffffffff


	//   ....[2]....
        /*0058*/ 	.word	0xffffffff


	//   ....[3]....
        /*005c*/ 	.word	0xffffffff


	//   ....[4]....
        /*0060*/ 	.word	0xffffffff


	//   ....[5]....
        /*0064*/ 	.word	0xffffffff


	//   ....[6]....
        /*0068*/ 	.word	0xffffffff


	//   ....[7]....
        /*006c*/ 	.word	0xffffffff


	//   ....[8]....
        /*0070*/ 	.word	0xffffffff


	//   ....[9]....
        /*0074*/ 	.word	0xffffffff


	//   ....[10]....
        /*0078*/ 	.word	0xffffffff


	//   ....[11]....
        /*007c*/ 	.word	0xffffffff


	//   ....[12]....
        /*0080*/ 	.word	0xffffffff


	//   ....[13]....
        /*0084*/ 	.word	0xffffffff


	//   ....[14]....
        /*0088*/ 	.word	0xffffffff


	//   ....[15]....
        /*008c*/ 	.word	0xffffffff


	//   ....[16]....
        /*0090*/ 	.word	0xffffffff


	//----- nvinfo : EIATTR_COOP_GROUP_INSTR_OFFSETS
	.align		4
.L_1891:
        /*0094*/ 	.byte	0x04, 0x28
        /*0096*/ 	.short	(.L_1893 - .L_1892)


	//   ....[0]....
.L_1892:
        /*0098*/ 	.word	0x00001d50


	//   ....[1]....
        /*009c*/ 	.word	0x00002200


	//   ....[2]....
        /*00a0*/ 	.word	0x00005340


	//   ....[3]....
        /*00a4*/ 	.word	0x00006160


	//   ....[4]....
        /*00a8*/ 	.word	0x000067c0


	//   ....[5]....
        /*00ac*/ 	.word	0x000067d0


	//   ....[6]....
        /*00b0*/ 	.word	0x00006800


	//   ....[7]....
        /*00b4*/ 	.word	0x00006820


	//   ....[8]....
        /*00b8*/ 	.word	0x00006850


	//   ....[9]....
        /*00bc*/ 	.word	0x00006870


	//   ....[10]....
        /*00c0*/ 	.word	0x000068a0


	//   ....[11]....
        /*00c4*/ 	.word	0x000068c0


	//   ....[12]....
        /*00c8*/ 	.word	0x000068f0


	//   ....[13]....
        /*00cc*/ 	.word	0x00006910


	//   ....[14]....
        /*00d0*/ 	.word	0x000069a0


	//   ....[15]....
        /*00d4*/ 	.word	0x000069b0


	//   ....[16]....
        /*00d8*/ 	.word	0x00007530


	//----- nvinfo : EIATTR_EXIT_INSTR_OFFSETS
	.align		4
.L_1893:
        /*00dc*/ 	.byte	0x04, 0x1c
        /*00de*/ 	.short	(.L_1895 - .L_1894)


	//   ....[0]....
.L_1894:
        /*00e0*/ 	.word	0x00000270


	//   ....[1]....
        /*00e4*/ 	.word	0x000010b0


	//   ....[2]....
        /*00e8*/ 	.word	0x000011c0


	//   ....[3]....
        /*00ec*/ 	.word	0x00007c00


	//----- nvinfo : EIATTR_MAX_THREADS
	.align		4
.L_1895:
        /*00f0*/ 	.byte	0x04, 0x05
        /*00f2*/ 	.short	(.L_1897 - .L_1896)
.L_1896:
        /*00f4*/ 	.word	0x00000080
        /*00f8*/ 	.word	0x00000001
        /*00fc*/ 	.word	0x00000001


	//----- nvinfo : EIATTR_CRS_STACK_SIZE
	.align		4
.L_1897:
        /*0100*/ 	.byte	0x04, 0x1e
        /*0102*/ 	.short	(.L_1899 - .L_1898)
.L_1898:
        /*0104*/ 	.word	0x00000000
.L_1899:


//--------------------- .nv.info._Z25selective_scan_fwd_kernelI32Selective_Scan_fwd_kernel_traitsILi128ELi16ELi1ELb0ELb1ELb1ELb0ELb1EN3c104HalfEffEEv13SSMParamsBase --------------------------
	.section	.nv.info._Z25selective_scan_fwd_kernelI32Selective_Scan_fwd_kernel_traitsILi128ELi16ELi1ELb0ELb1ELb1ELb0ELb1EN3c104HalfEffEEv13SSMParamsBase,"",@"SHT_CUDA_INFO"
	.sectionflags	@""
	.align	4


	//----- nvinfo : EIATTR_CUDA_API_VERSION
	.align		4
        /*0000*/ 	.byte	0x04, 0x37
        /*0002*/ 	.short	(.L_1901 - .L_1900)
.L_1900:
        /*0004*/ 	.word	0x00000082


	//----- nvinfo : EIATTR_SW2861232_WAR
	.align		4
.L_1901:
        /*0008*/ 	.byte	0x01, 0x35
	.zero		2


	//----- nvinfo : EIATTR_PARAM_CBANK
	.align		4
        /*000c*/ 	.byte	0x04, 0x0a
        /*000e*/ 	.short	(.L_1903 - .L_1902)
	.align		4
.L_1902:
        /*0010*/ 	.word	index@(.nv.constant0._Z25selective_scan_fwd_kernelI32Selective_Scan_fwd_kernel_traitsILi128ELi16ELi1ELb0ELb1ELb1ELb0ELb1EN3c104HalfEffEEv13SSMParamsBase)
        /*0014*/ 	.short	0x0160
        /*0016*/ 	.short	0x0188


	//----- nvinfo : EIATTR_CBANK_PARAM_SIZE
	.align		4
.L_1903:
        /*0018*/ 	.byte	0x03, 0x19
        /*001a*/ 	.short	0x0188


	//----- nvinfo : EIATTR_KPARAM_INFO
	.align		4
        /*001c*/ 	.byte	0x04, 0x17
        /*001e*/ 	.short	(.L_1905 - .L_1904)
.L_1904:
        /*0020*/ 	.word	0x00000000
        /*0024*/ 	.short	0x0000
        /*0026*/ 	.short	0x0000
        /*0028*/ 	.byte	0x00, 0xf0, 0x21, 0x06


	//----- nvinfo : EIATTR_MAXREG_COUNT
	.align		4
.L_1905:
        /*002c*/ 	.byte	0x03, 0x1b
        /*002e*/ 	.short	0x00a8


	//----- nvinfo : EIATTR_NUM_BARRIERS
	.align		4
        /*0030*/ 	.byte	0x02, 0x4c
        /*0032*/ 	.byte	0x01
	.zero		1


	//----- nvinfo : EIATTR_ANNOTATIONS
	.align		4
        /*0034*/ 	.byte	0x04, 0x55
        /*0036*/ 	.short	(.L_1907 - .L_1906)


	//   ....[0]....
.L_1906:
        /*0038*/ 	.word	0x00000001
        /*003c*/ 	.byte	0x70, 0x0c, 0x00, 0x00, 0x01, 0x00, 0x00, 0x00, 0xb0, 0x0c, 0x00, 0x00, 0x01, 0x00, 0x00, 0x00
        /*004c*/ 	.byte	0xf0, 0x0c, 0x00, 0x00, 0x01, 0x00, 0x00, 0x00, 0x70, 0x11, 0x00, 0x00, 0x01, 0x00, 0x00, 0x00
        /*005c*/ 	.byte	0x80, 0x11, 0x00, 0x00, 0x01, 0x00, 0x00, 0x00, 0x90, 0x11, 0x00, 0x00


	//----- nvinfo : EIATTR_MERCURY_ISA_VERSION
	.align		4
.L_1907:
        /*0068*/ 	.byte	0x03, 0x5f
        /*006a*/ 	.short	0x0000


	//----- nvinfo : EIATTR_COOP_GROUP_MASK_REGIDS
	.align		4
        /*006c*/ 	.byte	0x04, 0x29
        /*006e*/ 	.short	(.L_1909 - .L_1908)


	//   ....[0]....
.L_1908:
        /*0070*/ 	.word	0xffffffff


	//   ....[1]....
        /*0074*/ 	.word	0xffffffff


	//   ....[2]....
        /*0078*/ 	.word	0xffffffff


	//   ....[3]....
        /*007c*/ 	.word	0xffffffff


	//   ....[4]....
        /*0080*/ 	.word	0xffffffff


	//   ....[5]....
        /*0084*/ 	.word	0xffffffff


	//   ....[6]....
        /*0088*/ 	.word	0xffffffff


	//   ....[7]....
        /*008c*/ 	.word	0xffffffff


	//   ....[8]....
        /*0090*/ 	.word	0xffffffff


	//   ....[9]....
        /*0094*/ 	.word	0xffffffff


	//   ....[10]....
        /*0098*/ 	.word	0xffffffff


	//   ....[11]....
        /*009c*/ 	.word	0xffffffff


	//   ....[12]....
        /*00a0*/ 	.word	0xffffffff


	//   ....[13]....
        /*00a4*/ 	.word	0xffffffff


	//   ....[14]....
        /*00a8*/ 	.word	0xffffffff


	//   ....[15]....
        /*00ac*/ 	.word	0xffffffff


	//   ....[16]....
        /*00b0*/ 	.word	0xffffffff


	//----- nvinfo : EIATTR_COOP_GROUP_INSTR_OFFSETS
	.align		4
.L_1909:
        /*00b4*/ 	.byte	0x04, 0x28
        /*00b6*/ 	.short	(.L_1911 - .L_1910)


	//   ....[0]....
.L_1910:
        /*00b8*/ 	.word	0x00001de0


	//   ....[1]....
        /*00bc*/ 	.word	0x000022a0


	//   ....[2]....
        /*00c0*/ 	.word	0x000053f0


	//   ....[3]....
        /*00c4*/ 	.word	0x00006210


	//   ....[4]....
        /*00c8*/ 	.word	0x00006870


	//   ....[5]....
        /*00cc*/ 	.word	0x00006880


	//   ....[6]....
        /*00d0*/ 	.word	0x000068b0


	//   ....[7]....
        /*00d4*/ 	.word	0x000068d0


	//   ....[8]....
        /*00d8*/ 	.word	0x00006900


	//   ....[9]....
        /*00dc*/ 	.word	0x00006920


	//   ....[10]....
        /*00e0*/ 	.word	0x00006950


	//   ....[11]....
        /*00e4*/ 	.word	0x00006970


	//   ....[12]....
        /*00e8*/ 	.word	0x000069a0


	//   ....[13]....
        /*00ec*/ 	.word	0x000069c0


	//   ....[14]....
        /*00f0*/ 	.word	0x00006a50


	//   ....[15]....
        /*00f4*/ 	.word	0x00006a60


	//   ....[16]....
        /*00f8*/ 	.word	0x000075c0


	//----- nvinfo : EIATTR_EXIT_INSTR_OFFSETS
	.align		4
.L_1911:
        /*00fc*/ 	.byte	0x04, 0x1c
        /*00fe*/ 	.short	(.L_1913 - .L_1912)


	//   ....[0]....
.L_1912:
        /*0100*/ 	.word	0x00000280


	//   ....[1]....
        /*0104*/ 	.word	0x00001110


	//   ....[2]....
        /*0108*/ 	.word	0x00001240


	//   ....[3]....
        /*010c*/ 	.word	0x00007ca0


	//----- nvinfo : EIATTR_MAX_THREADS
	.align		4
.L_1913:
        /*0110*/ 	.byte	0x04, 0x05
        /*0112*/ 	.short	(.L_1915 - .L_1914)
.L_1914:
        /*0114*/ 	.word	0x00000080
        /*0118*/ 	.word	0x00000001
        /*011c*/ 	.word	0x00000001


	//----- nvinfo : EIATTR_CRS_STACK_SIZE
	.align		4
.L_1915:
        /*0120*/ 	.byte	0x04, 0x1e
        /*0122*/ 	.short	(.L_1917 - .L_1916)
.L_1916:
        /*0124*/ 	.word	0x00000000
.L_1917:


//--------------------- .nv.info._Z25selective_scan_fwd_kernelI32Selective_Scan_fwd_kernel_traitsILi128ELi16ELi1ELb0ELb1ELb1ELb1ELb0EN3c104HalfEffEEv13SSMParamsBase --------------------------
	.section	.nv.info._Z25selective_scan_fwd_kernelI32Selective_Scan_fwd_kernel_traitsILi128ELi16ELi1ELb0ELb1ELb1ELb1ELb0EN3c104HalfEffEEv13SSMParamsBase,"",@"SHT_CUDA_INFO"
	.sectionflags	@""
	.align	4


	//----- nvinfo : EIATTR_CUDA_API_VERSION
	.align		4
        /*0000*/ 	.byte	0x04, 0x37
        /*0002*/ 	.short	(.L_1919 - .L_1918)
.L_1918:
        /*0004*/ 	.word	0x00000082


	//----- nvinfo : EIATTR_SW2861232_WAR
	.align		4
.L_1919:
        /*0008*/ 	.byte	0x01, 0x35
	.zero		2


	//----- nvinfo : EIATTR_PARAM_CBANK
	.align		4
        /*000c*/ 	.byte	0x04, 0x0a
        /*000e*/ 	.short	(.L_1921 - .L_1920)
	.align		4
.L_1920:
        /*0010*/ 	.word	index@(.nv.constant0._Z25selective_scan_fwd_kernelI32Selective_Scan_fwd_kernel_traitsILi128ELi16ELi1ELb0ELb1ELb1ELb1ELb0EN3c104HalfEffEEv13SSMParamsBase)
        /*0014*/ 	.short	0x0160
        /*0016*/ 	.short	0x0188


	//----- nvinfo : EIATTR_CBANK_PARAM_SIZE
	.align		4
.L_1921:
        /*0018*/ 	.byte	0x03, 0x19
        /*001a*/ 	.short	0x0188


	//----- nvinfo : EIATTR_KPARAM_INFO
	.align		4
        /*001c*/ 	.byte	0x04, 0x17
        /*001e*/ 	.short	(.L_1923 - .L_1922)
.L_1922:
        /*0020*/ 	.word	0x00000000
        /*0024*/ 	.short	0x0000
        /*0026*/ 	.short	0x0000
        /*0028*/ 	.byte	0x00, 0xf0, 0x21, 0x06


	//----- nvinfo : EIATTR_MAXREG_COUNT
	.align		4
.L_1923:
        /*002c*/ 	.byte	0x03, 0x1b
        /*002e*/ 	.short	0x00a8


	//----- nvinfo : EIATTR_NUM_BARRIERS
	.align		4
        /*0030*/ 	.byte	0x02, 0x4c
        /*0032*/ 	.byte	0x01
	.zero		1


	//----- nvinfo : EIATTR_ANNOTATIONS
	.align		4
        /*0034*/ 	.byte	0x04, 0x55
        /*0036*/ 	.short	(.L_1925 - .L_1924)


	//   ....[0]....
.L_1924:
        /*0038*/ 	.word	0x00000001
        /*003c*/ 	.byte	0x90, 0x0c, 0x00, 0x00, 0x01, 0x00, 0x00, 0x00, 0x10, 0x0d, 0x00, 0x00, 0x01, 0x00, 0x00, 0x00
        /*004c*/ 	.byte	0x50, 0x11, 0x00, 0x00, 0x01, 0x00, 0x00, 0x00, 0x60, 0x11, 0x00, 0x00


	//----- nvinfo : EIATTR_MERCURY_ISA_VERSION
	.align		4
.L_1925:
        /*0058*/ 	.byte	0x03, 0x5f
        /*005a*/ 	.short	0x0000


	//----- nvinfo : EIATTR_COOP_GROUP_MASK_REGIDS
	.align		4
        /*005c*/ 	.byte	0x04, 0x29
        /*005e*/ 	.short	(.L_1927 - .L_1926)


	//   ....[0]....
.L_1926:
        /*0060*/ 	.word	0xffffffff


	//   ....[1]....
        /*0064*/ 	.word	0xffffffff


	//   ....[2]....
        /*0068*/ 	.word	0xffffffff


	//   ....[3]....
        /*006c*/ 	.word	0xffffffff


	//   ....[4]....
        /*0070*/ 	.word	0xffffffff


	//   ....[5]....
        /*0074*/ 	.word	0xffffffff


	//   ....[6]....
        /*0078*/ 	.word	0xffffffff


	//   ....[7]....
        /*007c*/ 	.word	0xffffffff


	//   ....[8]....
        /*0080*/ 	.word	0xffffffff


	//   ....[9]....
        /*0084*/ 	.word	0xffffffff


	//   ....[10]....
        /*0088*/ 	.word	0xffffffff


	//   ....[11]....
        /*008c*/ 	.word	0xffffffff


	//   ....[12]....
        /*0090*/ 	.word	0xffffffff


	//   ....[13]....
        /*0094*/ 	.word	0xffffffff


	//   ....[14]....
        /*0098*/ 	.word	0xffffffff


	//   ....[15]....
        /*009c*/ 	.word	0xffffffff


	//   ....[16]....
        /*00a0*/ 	.word	0xffffffff


	//   ....[17]....
        /*00a4*/ 	.word	0xffffffff


	//   ....[18]....
        /*00a8*/ 	.word	0xffffffff


	//----- nvinfo : EIATTR_COOP_GROUP_INSTR_OFFSETS
	.align		4
.L_1927:
        /*00ac*/ 	.byte	0x04, 0x28
        /*00ae*/ 	.short	(.L_1929 - .L_1928)


	//   ....[0]....
.L_1928:
        /*00b0*/ 	.word	0x00001da0


	//   ....[1]....
        /*00b4*/ 	.word	0x00002250


	//   ....[2]....
        /*00b8*/ 	.word	0x00005360


	//   ....[3]....
        /*00bc*/ 	.word	0x00006180


	//   ....[4]....
        /*00c0*/ 	.word	0x000067e0


	//   ....[5]....
        /*00c4*/ 	.word	0x000067f0


	//   ....[6]....
        /*00c8*/ 	.word	0x00006820


	//   ....[7]....
        /*00cc*/ 	.word	0x00006840


	//   ....[8]....
        /*00d0*/ 	.word	0x00006870


	//   ....[9]....
        /*00d4*/ 	.word	0x00006890


	//   ....[10]....
        /*00d8*/ 	.word	0x000068c0


	//   ....[11]....
        /*00dc*/ 	.word	0x000068e0


	//   ....[12]....
        /*00e0*/ 	.word	0x00006910


	//   ....[13]....
        /*00e4*/ 	.word	0x00006930


	//   ....[14]....
        /*00e8*/ 	.word	0x000069c0


	//   ....[15]....
        /*00ec*/ 	.word	0x000069d0


	//   ....[16]....
        /*00f0*/ 	.word	0x00007790


	//   ....[17]....
        /*00f4*/ 	.word	0x00008140


	//   ....[18]....
        /*00f8*/ 	.word	0x00008b60


	//----- nvinfo : EIATTR_EXIT_INSTR_OFFSETS
	.align		4
.L_1929:
        /*00fc*/ 	.byte	0x04, 0x1c
        /*00fe*/ 	.short	(.L_1931 - .L_1930)


	//   ....[0]....
.L_1930:
        /*0100*/ 	.word	0x00000270


	//   ....[1]....
        /*0104*/ 	.word	0x000010f0


	//   ....[2]....
        /*0108*/ 	.word	0x00001210


	//   ....[3]....
        /*010c*/ 	.word	0x00009120


	//----- nvinfo : EIATTR_MAX_THREADS
	.align		4
.L_1931:
        /*0110*/ 	.byte	0x04, 0x05
        /*0112*/ 	.short	(.L_1933 - .L_1932)
.L_1932:
        /*0114*/ 	.word	0x00000080
        /*0118*/ 	.word	0x00000001
        /*011c*/ 	.word	0x00000001


	//----- nvinfo : EIATTR_CRS_STACK_SIZE
	.align		4
.L_1933:
        /*0120*/ 	.byte	0x04, 0x1e
        /*0122*/ 	.short	(.L_1935 - .L_1934)
.L_1934:
        /*0124*/ 	.word	0x00000000
.L_1935:


//--------------------- .nv.info._Z25selective_scan_fwd_kernelI32Selective_Scan_fwd_kernel_traitsILi128ELi16ELi1ELb0ELb1ELb1ELb1ELb1EN3c104HalfEffEEv13SSMParamsBase --------------------------
	.section	.nv.info._Z25selective_scan_fwd_kernelI32Selective_Scan_fwd_kernel_traitsILi128ELi16ELi1ELb0ELb1ELb1ELb1ELb1EN3c104HalfEffEEv13SSMParamsBase,"",@"SHT_CUDA_INFO"
	.sectionflags	@""
	.align	4


	//----- nvinfo : EIATTR_CUDA_API_VERSION
	.align		4
        /*0000*/ 	.byte	0x04, 0x37
        /*0002*/ 	.short	(.L_1937 - .L_1936)
.L_1936:
        /*0004*/ 	.word	0x00000082


	//----- nvinfo : EIATTR_SW2861232_WAR
	.align		4
.L_1937:
        /*0008*/ 	.byte	0x01, 0x35
	.zero		2


	//----- nvinfo : EIATTR_PARAM_CBANK
	.align		4
        /*000c*/ 	.byte	0x04, 0x0a
        /*000e*/ 	.short	(.L_1939 - .L_1938)
	.align		4
.L_1938:
        /*0010*/ 	.word	index@(.nv.constant0._Z25selective_scan_fwd_kernelI32Selective_Scan_fwd_kernel_traitsILi128ELi16ELi1ELb0ELb1ELb1ELb1ELb1EN3c104HalfEffEEv13SSMParamsBase)
        /*0014*/ 	.short	0x0160
        /*0016*/ 	.short	0x0188


	//----- nvinfo : EIATTR_CBANK_PARAM_SIZE
	.align		4
.L_1939:
        /*0018*/ 	.byte	0x03, 0x19
        /*001a*/ 	.short	0x0188


	//----- nvinfo : EIATTR_KPARAM_INFO
	.align		4
        /*001c*/ 	.byte	0x04, 0x17
        /*001e*/ 	.short	(.L_1941 - .L_1940)
.L_1940:
        /*0020*/ 	.word	0x00000000
        /*0024*/ 	.short	0x0000
        /*0026*/ 	.short	0x0000
        /*0028*/ 	.byte	0x00, 0xf0, 0x21, 0x06


	//----- nvinfo : EIATTR_MAXREG_COUNT
	.align		4
.L_1941:
        /*002c*/ 	.byte	0x03, 0x1b
        /*002e*/ 	.short	0x00a8


	//----- nvinfo : EIATTR_NUM_BARRIERS
	.align		4
        /*0030*/ 	.byte	0x02, 0x4c
        /*0032*/ 	.byte	0x01
	.zero		1


	//----- nvinfo : EIATTR_ANNOTATIONS
	.align		4
        /*0034*/ 	.byte	0x04, 0x55
        /*0036*/ 	.short	(.L_1943 - .L_1942)


	//   ....[0]....
.L_1942:
        /*0038*/ 	.word	0x00000001
        /*003c*/ 	.byte	0xe0, 0x0c, 0x00, 0x00, 0x01, 0x00, 0x00, 0x00, 0x20, 0x0d, 0x00, 0x00, 0x01, 0x00, 0x00, 0x00
        /*004c*/ 	.byte	0x40, 0x0d, 0x00, 0x00, 0x01, 0x00, 0x00, 0x00, 0xa0, 0x0d, 0x00, 0x00, 0x01, 0x00, 0x00, 0x00
        /*005c*/ 	.byte	0xc0, 0x11, 0x00, 0x00, 0x01, 0x00, 0x00, 0x00, 0xd0, 0x11, 0x00, 0x00, 0x01, 0x00, 0x00, 0x00
        /*006c*/ 	.byte	0xe0, 0x11, 0x00, 0x00, 0x01, 0x00, 0x00, 0x00, 0xf0, 0x11, 0x00, 0x00


	//----- nvinfo : EIATTR_MERCURY_ISA_VERSION
	.align		4
.L_1943:
        /*0078*/ 	.byte	0x03, 0x5f
        /*007a*/ 	.short	0x0000


	//----- nvinfo : EIATTR_COOP_GROUP_MASK_REGIDS
	.align		4
        /*007c*/ 	.byte	0x04, 0x29
        /*007e*/ 	.short	(.L_1945 - .L_1944)


	//   ....[0]....
.L_1944:
        /*0080*/ 	.word	0xffffffff


	//   ....[1]....
        /*0084*/ 	.word	0xffffffff


	//   ....[2]....
        /*0088*/ 	.word	0xffffffff


	//   ....[3]....
        /*008c*/ 	.word	0xffffffff


	//   ....[4]....
        /*0090*/ 	.word	0xffffffff


	//   ....[5]....
        /*0094*/ 	.word	0xffffffff


	//   ....[6]....
        /*0098*/ 	.word	0xffffffff


	//   ....[7]....
        /*009c*/ 	.word	0xffffffff


	//   ....[8]....
        /*00a0*/ 	.word	0xffffffff


	//   ....[9]....
        /*00a4*/ 	.word	0xffffffff


	//   ....[10]....
        /*00a8*/ 	.word	0xffffffff


	//   ....[11]....
        /*00ac*/ 	.word	0xffffffff


	//   ....[12]....
        /*00b0*/ 	.word	0xffffffff


	//   ....[13]....
        /*00b4*/ 	.word	0xffffffff


	//   ....[14]....
        /*00b8*/ 	.word	0xffffffff


	//   ....[15]....
        /*00bc*/ 	.word	0xffffffff


	//   ....[16]....
        /*00c0*/ 	.word	0xffffffff


	//   ....[17]....
        /*00c4*/ 	.word	0xffffffff


	//   ....[18]....
        /*00c8*/ 	.word	0xffffffff


	//----- nvinfo : EIATTR_COOP_GROUP_INSTR_OFFSETS
	.align		4
.L_1945:
        /*00cc*/ 	.byte	0x04, 0x28
        /*00ce*/ 	.short	(.L_1947 - .L_1946)


	//   ....[0]....
.L_1946:
        /*00d0*/ 	.word	0x00001e60


	//   ....[1]....
        /*00d4*/ 	.word	0x00002300


	//   ....[2]....
        /*00d8*/ 	.word	0x00005420


	//   ....[3]....
        /*00dc*/ 	.word	0x00006240


	//   ....[4]....
        /*00e0*/ 	.word	0x000068a0


	//   ....[5]....
        /*00e4*/ 	.word	0x000068b0


	//   ....[6]....
        /*00e8*/ 	.word	0x000068e0


	//   ....[7]....
        /*00ec*/ 	.word	0x00006900


	//   ....[8]....
        /*00f0*/ 	.word	0x00006930


	//   ....[9]....
        /*00f4*/ 	.word	0x00006950


	//   ....[10]....
        /*00f8*/ 	.word	0x00006980


	//   ....[11]....
        /*00fc*/ 	.word	0x000069a0


	//   ....[12]....
        /*0100*/ 	.word	0x000069d0


	//   ....[13]....
        /*0104*/ 	.word	0x000069f0


	//   ....[14]....
        /*0108*/ 	.word	0x00006a80


	//   ....[15]....
        /*010c*/ 	.word	0x00006a90


	//   ....[16]....
        /*0110*/ 	.word	0x00007840


	//   ....[17]....
        /*0114*/ 	.word	0x000081f0


	//   ....[18]....
        /*0118*/ 	.word	0x00008c10


	//----- nvinfo : EIATTR_EXIT_INSTR_OFFSETS
	.align		4
.L_1947:
        /*011c*/ 	.byte	0x04, 0x1c
        /*011e*/ 	.short	(.L_1949 - .L_1948)


	//   ....[0]....
.L_1948:
        /*0120*/ 	.word	0x00000280


	//   ....[1]....
        /*0124*/ 	.word	0x00001160


	//   ....[2]....
        /*0128*/ 	.word	0x000012a0


	//   ....[3]....
        /*012c*/ 	.word	0x000091d0


	//----- nvinfo : EIATTR_MAX_THREADS
	.align		4
.L_1949:
        /*0130*/ 	.byte	0x04, 0x05
        /*0132*/ 	.short	(.L_1951 - .L_1950)
.L_1950:
        /*0134*/ 	.word	0x00000080
        /*0138*/ 	.word	0x00000001
        /*013c*/ 	.word	0x00000001


	//----- nvinfo : EIATTR_CRS_STACK_SIZE
	.align		4
.L_1951:
        /*0140*/ 	.byte	0x04, 0x1e
        /*0142*/ 	.short	(.L_1953 - .L_1952)
.L_1952:
        /*0144*/ 	.word	0x00000000
.L_1953:


//--------------------- .nv.info._Z25selective_scan_fwd_kernelI32Selective_Scan_fwd_kernel_traitsILi128ELi16ELi1ELb1ELb1ELb1ELb0ELb0EN3c104HalfEffEEv13SSMParamsBase --------------------------
	.section	.nv.info._Z25selective_scan_fwd_kernelI32Selective_Scan_fwd_kernel_traitsILi128ELi16ELi1ELb1ELb1ELb1ELb0ELb0EN3c104HalfEffEEv13SSMParamsBase,"",@"SHT_CUDA_INFO"
	.sectionflags	@""
	.align	4


	//----- nvinfo : EIATTR_CUDA_API_VERSION
	.align		4
        /*0000*/ 	.byte	0x04, 0x37
        /*0002*/ 	.short	(.L_1955 - .L_1954)
.L_1954:
        /*0004*/ 	.word	0x00000082


	//----- nvinfo : EIATTR_SW2861232_WAR
	.align		4
.L_1955:
        /*0008*/ 	.byte	0x01, 0x35
	.zero		2


	//----- nvinfo : EIATTR_PARAM_CBANK
	.align		4
        /*000c*/ 	.byte	0x04, 0x0a
        /*000e*/ 	.short	(.L_1957 - .L_1956)
	.align		4
.L_1956:
        /*0010*/ 	.word	index@(.nv.constant0._Z25selective_scan_fwd_kernelI32Selective_Scan_fwd_kernel_traitsILi128ELi16ELi1ELb1ELb1ELb1ELb0ELb0EN3c104HalfEffEEv13SSMParamsBase)
        /*0014*/ 	.short	0x0160
        /*0016*/ 	.short	0x0188


	//----- nvinfo : EIATTR_CBANK_PARAM_SIZE
	.align		4
.L_1957:
        /*0018*/ 	.byte	0x03, 0x19
        /*001a*/ 	.short	0x0188


	//----- nvinfo : EIATTR_KPARAM_INFO
	.align		4
        /*001c*/ 	.byte	0x04, 0x17
        /*001e*/ 	.short	(.L_1959 - .L_1958)
.L_1958:
        /*0020*/ 	.word	0x00000000
        /*0024*/ 	.short	0x0000
        /*0026*/ 	.short	0x0000
        /*0028*/ 	.byte	0x00, 0xf0, 0x21, 0x06


	//----- nvinfo : EIATTR_MAXREG_COUNT
	.align		4
.L_1959:
        /*002c*/ 	.byte	0x03, 0x1b
        /*002e*/ 	.short	0x00a8


	//----- nvinfo : EIATTR_NUM_BARRIERS
	.align		4
        /*0030*/ 	.byte	0x02, 0x4c
        /*0032*/ 	.byte	0x01
	.zero		1


	//----- nvinfo : EIATTR_ANNOTATIONS
	.align		4
        /*0034*/ 	.byte	0x04, 0x55
        /*0036*/ 	.short	(.L_1961 - .L_1960)


	//   ....[0]....
.L_1960:
        /*0038*/ 	.word	0x00000001
        /*003c*/ 	.byte	0x10, 0x0c, 0x00, 0x00, 0x01, 0x00, 0x00, 0x00, 0x50, 0x12, 0x00, 0x00


	//----- nvinfo : EIATTR_MERCURY_ISA_VERSION
	.align		4
.L_1961:
        /*0048*/ 	.byte	0x03, 0x5f
        /*004a*/ 	.short	0x0000


	//----- nvinfo : EIATTR_COOP_GROUP_MASK_REGIDS
	.align		4
        /*004c*/ 	.byte	0x04, 0x29
        /*004e*/ 	.short	(.L_1963 - .L_1962)


	//   ....[0]....
.L_1962:
        /*0050*/ 	.word	0xffffffff


	//   ....[1]....
        /*0054*/ 	.word	0xffffffff


	//   ....[2]....
        /*0058*/ 	.word	0xffffffff


	//   ....[3]....
        /*005c*/ 	.word	0xffffffff


	//   ....[4]....
        /*0060*/ 	.word	0xffffffff


	//   ....[5]....
        /*0064*/ 	.word	0xffffffff


	//   ....[6]....
        /*0068*/ 	.word	0xffffffff


	//   ....[7]....
        /*006c*/ 	.word	0xffffffff


	//   ....[8]....
        /*0070*/ 	.word	0xffffffff


	//   ....[9]....
        /*0074*/ 	.word	0xffffffff


	//   ....[10]....
        /*0078*/ 	.word	0xffffffff


	//   ....[11]....
        /*007c*/ 	.word	0xffffffff


	//   ....[12]....
        /*0080*/ 	.word	0xffffffff


	//   ....[13]....
        /*0084*/ 	.word	0xffffffff


	//   ....[14]....
        /*0088*/ 	.word	0xffffffff


	//   ....[15]....
        /*008c*/ 	.word	0xffffffff


	//   ....[16]....
        /*0090*/ 	.word	0xffffffff


	//----- nvinfo : EIATTR_COOP_GROUP_INSTR_OFFSETS
	.align		4
.L_1963:
        /*0094*/ 	.byte	0x04, 0x28
        /*0096*/ 	.short	(.L_1965 - .L_1964)


	//   ....[0]....
.L_1964:
        /*0098*/ 	.word	0x000013e0


	//   ....[1]....
        /*009c*/ 	.word	0x000014a0


	//   ....[2]....
        /*00a0*/ 	.word	0x00004050


	//   ....[3]....
        /*00a4*/ 	.word	0x00004620


	//   ....[4]....
        /*00a8*/ 	.word	0x00004d60


	//   ....[5]....
        /*00ac*/ 	.word	0x00004d70


	//   ....[6]....
        /*00b0*/ 	.word	0x00004da0


	//   ....[7]....
        /*00b4*/ 	.word	0x00004dc0


	//   ....[8]....
        /*00b8*/ 	.word	0x00004df0


	//   ....[9]....
        /*00bc*/ 	.word	0x00004e10


	//   ....[10]....
        /*00c0*/ 	.word	0x00004e40


	//   ....[11]....
        /*00c4*/ 	.word	0x00004e60


	//   ....[12]....
        /*00c8*/ 	.word	0x00004e90


	//   ....[13]....
        /*00cc*/ 	.word	0x00004eb0


	//   ....[14]....
        /*00d0*/ 	.word	0x00004f60


	//   ....[15]....
        /*00d4*/ 	.word	0x00004f80


	//   ....[16]....
        /*00d8*/ 	.word	0x00005920


	//----- nvinfo : EIATTR_EXIT_INSTR_OFFSETS
	.align		4
.L_1965:
        /*00dc*/ 	.byte	0x04, 0x1c
        /*00de*/ 	.short	(.L_1967 - .L_1966)


	//   ....[0]....
.L_1966:
        /*00e0*/ 	.word	0x00000270


	//   ....[1]....
        /*00e4*/ 	.word	0x000010e0


	//   ....[2]....
        /*00e8*/ 	.word	0x00001300


	//   ....[3]....
        /*00ec*/ 	.word	0x00005b10


	//----- nvinfo : EIATTR_MAX_THREADS
	.align		4
.L_1967:
        /*00f0*/ 	.byte	0x04, 0x05
        /*00f2*/ 	.short	(.L_1969 - .L_1968)
.L_1968:
        /*00f4*/ 	.word	0x00000080
        /*00f8*/ 	.word	0x00000001
        /*00fc*/ 	.word	0x00000001


	//----- nvinfo : EIATTR_CRS_STACK_SIZE
	.align		4
.L_1969:
        /*0100*/ 	.byte	0x04, 0x1e
        /*0102*/ 	.short	(.L_1971 - .L_1970)
.L_1970:
        /*0104*/ 	.word	0x00000000
.L_1971:


//--------------------- .nv.info._Z25selective_scan_fwd_kernelI32Selective_Scan_fwd_kernel_traitsILi128ELi16ELi1ELb1ELb1ELb1ELb0ELb1EN3c104HalfEffEEv13SSMParamsBase --------------------------
	.section	.nv.info._Z25selective_scan_fwd_kernelI32Selective_Scan_fwd_kernel_traitsILi128ELi16ELi1ELb1ELb1ELb1ELb0ELb1EN3c104HalfEffEEv13SSMParamsBase,"",@"SHT_CUDA_INFO"
	.sectionflags	@""
	.align	4


	//----- nvinfo : EIATTR_CUDA_API_VERSION
	.align		4
        /*0000*/ 	.byte	0x04, 0x37
        /*0002*/ 	.short	(.L_1973 - .L_1972)
.L_1972:
        /*0004*/ 	.word	0x00000082


	//----- nvinfo : EIATTR_SW2861232_WAR
	.align		4
.L_1973:
        /*0008*/ 	.byte	0x01, 0x35
	.zero		2


	//----- nvinfo : EIATTR_PARAM_CBANK
	.align		4
        /*000c*/ 	.byte	0x04, 0x0a
        /*000e*/ 	.short	(.L_1975 - .L_1974)
	.align		4
.L_1974:
        /*0010*/ 	.word	index@(.nv.constant0._Z25selective_scan_fwd_kernelI32Selective_Scan_fwd_kernel_traitsILi128ELi16ELi1ELb1ELb1ELb1ELb0ELb1EN3c104HalfEffEEv13SSMParamsBase)
        /*0014*/ 	.short	0x0160
        /*0016*/ 	.short	0x0188


	//----- nvinfo : EIATTR_CBANK_PARAM_SIZE
	.align		4
.L_1975:
        /*0018*/ 	.byte	0x03, 0x19
        /*001a*/ 	.short	0x0188


	//----- nvinfo : EIATTR_KPARAM_INFO
	.align		4
        /*001c*/ 	.byte	0x04, 0x17
        /*001e*/ 	.short	(.L_1977 - .L_1976)
.L_1976:
        /*0020*/ 	.word	0x00000000
        /*0024*/ 	.short	0x0000
        /*0026*/ 	.short	0x0000
        /*0028*/ 	.byte	0x00, 0xf0, 0x21, 0x06


	//----- nvinfo : EIATTR_MAXREG_COUNT
	.align		4
.L_1977:
        /*002c*/ 	.byte	0x03, 0x1b
        /*002e*/ 	.short	0x00a8


	//----- nvinfo : EIATTR_NUM_BARRIERS
	.align		4
        /*0030*/ 	.byte	0x02, 0x4c
        /*0032*/ 	.byte	0x01
	.zero		1


	//----- nvinfo : EIATTR_ANNOTATIONS
	.align		4
        /*0034*/ 	.byte	0x04, 0x55
        /*0036*/ 	.short	(.L_1979 - .L_1978)


	//   ....[0]....
.L_1978:
        /*0038*/ 	.word	0x00000001
        /*003c*/ 	.byte	0x70, 0x0c, 0x00, 0x00, 0x01, 0x00, 0x00, 0x00, 0xb0, 0x0c, 0x00, 0x00, 0x01, 0x00, 0x00, 0x00
        /*004c*/ 	.byte	0xf0, 0x0c, 0x00, 0x00, 0x01, 0x00, 0x00, 0x00, 0x70, 0x11, 0x00, 0x00, 0x01, 0x00, 0x00, 0x00
        /*005c*/ 	.byte	0x80, 0x11, 0x00, 0x00, 0x01, 0x00, 0x00, 0x00, 0x90, 0x11, 0x00, 0x00


	//----- nvinfo : EIATTR_MERCURY_ISA_VERSION
	.align		4
.L_1979:
        /*0068*/ 	.byte	0x03, 0x5f
        /*006a*/ 	.short	0x0000


	//----- nvinfo : EIATTR_COOP_GROUP_MASK_REGIDS
	.align		4
        /*006c*/ 	.byte	0x04, 0x29
        /*006e*/ 	.short	(.L_1981 - .L_1980)


	//   ....[0]....
.L_1980:
        /*0070*/ 	.word	0xffffffff


	//   ....[1]....
        /*0074*/ 	.word	0xffffffff


	//   ....[2]....
        /*0078*/ 	.word	0xffffffff


	//   ....[3]....
        /*007c*/ 	.word	0xffffffff


	//   ....[4]....
        /*0080*/ 	.word	0xffffffff


	//   ....[5]....
        /*0084*/ 	.word	0xffffffff


	//   ....[6]....
        /*0088*/ 	.word	0xffffffff


	//   ....[7]....
        /*008c*/ 	.word	0xffffffff


	//   ....[8]....
        /*0090*/ 	.word	0xffffffff


	//   ....[9]....
        /*0094*/ 	.word	0xffffffff


	//   ....[10]....
        /*0098*/ 	.word	0xffffffff


	//   ....[11]....
        /*009c*/ 	.word	0xffffffff


	//   ....[12]....
        /*00a0*/ 	.word	0xffffffff


	//   ....[13]....
        /*00a4*/ 	.word	0xffffffff


	//   ....[14]....
        /*00a8*/ 	.word	0xffffffff


	//   ....[15]....
        /*00ac*/ 	.word	0xffffffff


	//   ....[16]....
        /*00b0*/ 	.word	0xffffffff


	//----- nvinfo : EIATTR_COOP_GROUP_INSTR_OFFSETS
	.align		4
.L_1981:
        /*00b4*/ 	.byte	0x04, 0x28
        /*00b6*/ 	.short	(.L_1983 - .L_1982)


	//   ....[0]....
.L_1982:
        /*00b8*/ 	.word	0x00001de0


	//   ....[1]....
        /*00bc*/ 	.word	0x000022a0


	//   ....[2]....
        /*00c0*/ 	.word	0x000053f0


	//   ....[3]....
        /*00c4*/ 	.word	0x00006210


	//   ....[4]....
        /*00c8*/ 	.word	0x00006870


	//   ....[5]....
        /*00cc*/ 	.word	0x00006880


	//   ....[6]....
        /*00d0*/ 	.word	0x000068b0


	//   ....[7]....
        /*00d4*/ 	.word	0x000068d0


	//   ....[8]....
        /*00d8*/ 	.word	0x00006900


	//   ....[9]....
        /*00dc*/ 	.word	0x00006920


	//   ....[10]....
        /*00e0*/ 	.word	0x00006950


	//   ....[11]....
        /*00e4*/ 	.word	0x00006970


	//   ....[12]....
        /*00e8*/ 	.word	0x000069a0


	//   ....[13]....
        /*00ec*/ 	.word	0x000069c0


	//   ....[14]....
        /*00f0*/ 	.word	0x00006a50


	//   ....[15]....
        /*00f4*/ 	.word	0x00006a60


	//   ....[16]....
        /*00f8*/ 	.word	0x000075c0


	//----- nvinfo : EIATTR_EXIT_INSTR_OFFSETS
	.align		4
.L_1983:
        /*00fc*/ 	.byte	0x04, 0x1c
        /*00fe*/ 	.short	(.L_1985 - .L_1984)


	//   ....[0]....
.L_1984:
        /*0100*/ 	.word	0x00000280


	//   ....[1]....
        /*0104*/ 	.word	0x00001110


	//   ....[2]....
        /*0108*/ 	.word	0x00001240


	//   ....[3]....
        /*010c*/ 	.word	0x00007ca0


	//----- nvinfo : EIATTR_MAX_THREADS
	.align		4
.L_1985:
        /*0110*/ 	.byte	0x04, 0x05
        /*0112*/ 	.short	(.L_1987 - .L_1986)
.L_1986:
        /*0114*/ 	.word	0x00000080
        /*0118*/ 	.word	0x00000001
        /*011c*/ 	.word	0x00000001


	//----- nvinfo : EIATTR_CRS_STACK_SIZE
	.align		4
.L_1987:
        /*0120*/ 	.byte	0x04, 0x1e
        /*0122*/ 	.short	(.L_1989 - .L_1988)
.L_1988:
        /*0124*/ 	.word	0x00000000
.L_1989:


//--------------------- .nv.info._Z25selective_scan_fwd_kernelI32Selective_Scan_fwd_kernel_traitsILi128ELi16ELi1ELb1ELb1ELb1ELb1ELb0EN3c104HalfEffEEv13SSMParamsBase --------------------------
	.section	.nv.info._Z25selective_scan_fwd_kernelI32Selective_Scan_fwd_kernel_traitsILi128ELi16ELi1ELb1ELb1ELb1ELb1ELb0EN3c104HalfEffEEv13SSMParamsBase,"",@"SHT_CUDA_INFO"
	.sectionflags	@""
	.align	4


	//----- nvinfo : EIATTR_CUDA_API_VERSION
	.align		4
        /*0000*/ 	.byte	0x04, 0x37
        /*0002*/ 	.short	(.L_1991 - .L_1990)
.L_1990:
        /*0004*/ 	.word	0x00000082


	//----- nvinfo : EIATTR_SW2861232_WAR
	.align		4
.L_1991:
        /*0008*/ 	.byte	0x01, 0x35
	.zero		2


	//----- nvinfo : EIATTR_PARAM_CBANK
	.align		4
        /*000c*/ 	.byte	0x04, 0x0a
        /*000e*/ 	.short	(.L_1993 - .L_1992)
	.align		4
.L_1992:
        /*0010*/ 	.word	index@(.nv.constant0._Z25selective_scan_fwd_kernelI32Selective_Scan_fwd_kernel_traitsILi128ELi16ELi1ELb1ELb1ELb1ELb1ELb0EN3c104HalfEffEEv13SSMParamsBase)
        /*0014*/ 	.short	0x0160
        /*0016*/ 	.short	0x0188


	//----- nvinfo : EIATTR_CBANK_PARAM_SIZE
	.align		4
.L_1993:
        /*0018*/ 	.byte	0x03, 0x19
        /*001a*/ 	.short	0x0188


	//----- nvinfo : EIATTR_KPARAM_INFO
	.align		4
        /*001c*/ 	.byte	0x04, 0x17
        /*001e*/ 	.short	(.L_1995 - .L_1994)
.L_1994:
        /*0020*/ 	.word	0x00000000
        /*0024*/ 	.short	0x0000
        /*0026*/ 	.short	0x0000
        /*0028*/ 	.byte	0x00, 0xf0, 0x21, 0x06


	//----- nvinfo : EIATTR_MAXREG_COUNT
	.align		4
.L_1995:
        /*002c*/ 	.byte	0x03, 0x1b
        /*002e*/ 	.short	0x00a8


	//----- nvinfo : EIATTR_NUM_BARRIERS
	.align		4
        /*0030*/ 	.byte	0x02, 0x4c
        /*0032*/ 	.byte	0x01
	.zero		1


	//----- nvinfo : EIATTR_ANNOTATIONS
	.align		4
        /*0034*/ 	.byte	0x04, 0x55
        /*0036*/ 	.short	(.L_1997 - .L_1996)


	//   ....[0]....
.L_1996:
        /*0038*/ 	.word	0x00000001
        /*003c*/ 	.byte	0x20, 0x0c, 0x00, 0x00, 0x01, 0x00, 0x00, 0x00, 0x30, 0x12, 0x00, 0x00


	//----- nvinfo : EIATTR_MERCURY_ISA_VERSION
	.align		4
.L_1997:
        /*0048*/ 	.byte	0x03, 0x5f
        /*004a*/ 	.short	0x0000


	//----- nvinfo : EIATTR_COOP_GROUP_MASK_REGIDS
	.align		4
        /*004c*/ 	.byte	0x04, 0x29
        /*004e*/ 	.short	(.L_1999 - .L_1998)


	//   ....[0]....
.L_1998:
        /*0050*/ 	.word	0xffffffff


	//   ....[1]....
        /*0054*/ 	.word	0xffffffff


	//   ....[2]....
        /*0058*/ 	.word	0xffffffff


	//   ....[3]....
        /*005c*/ 	.word	0xffffffff


	//   ....[4]....
        /*0060*/ 	.word	0xffffffff


	//   ....[5]....
        /*0064*/ 	.word	0xffffffff


	//   ....[6]....
        /*0068*/ 	.word	0xffffffff


	//   ....[7]....
        /*006c*/ 	.word	0xffffffff


	//   ....[8]....
        /*0070*/ 	.word	0xffffffff


	//   ....[9]....
        /*0074*/ 	.word	0xffffffff


	//   ....[10]....
        /*0078*/ 	.word	0xffffffff


	//   ....[11]....
        /*007c*/ 	.word	0xffffffff


	//   ....[12]....
        /*0080*/ 	.word	0xffffffff


	//   ....[13]....
        /*0084*/ 	.word	0xffffffff


	//   ....[14]....
        /*0088*/ 	.word	0xffffffff


	//   ....[15]....
        /*008c*/ 	.word	0xffffffff


	//   ....[16]....
        /*0090*/ 	.word	0xffffffff


	//   ....[17]....
        /*0094*/ 	.word	0xffffffff


	//   ....[18]....
        /*0098*/ 	.word	0xffffffff


	//----- nvinfo : EIATTR_COOP_GROUP_INSTR_OFFSETS
	.align		4
.L_1999:
        /*009c*/ 	.byte	0x04, 0x28
        /*009e*/ 	.short	(.L_2001 - .L_2000)


	//   ....[0]....
.L_2000:
        /*00a0*/ 	.word	0x000013c0


	//   ....[1]....
        /*00a4*/ 	.word	0x00001480


	//   ....[2]....
        /*00a8*/ 	.word	0x00004030


	//   ....[3]....
        /*00ac*/ 	.word	0x00004600


	//   ....[4]....
        /*00b0*/ 	.word	0x00004d80


	//   ....[5]....
        /*00b4*/ 	.word	0x00004d90


	//   ....[6]....
        /*00b8*/ 	.word	0x00004dc0


	//   ....[7]....
        /*00bc*/ 	.word	0x00004de0


	//   ....[8]....
        /*00c0*/ 	.word	0x00004e10


	//   ....[9]....
        /*00c4*/ 	.word	0x00004e30


	//   ....[10]....
        /*00c8*/ 	.word	0x00004e60


	//   ....[11]....
        /*00cc*/ 	.word	0x00004e80


	//   ....[12]....
        /*00d0*/ 	.word	0x00004eb0


	//   ....[13]....
        /*00d4*/ 	.word	0x00004ed0


	//   ....[14]....
        /*00d8*/ 	.word	0x00004f80


	//   ....[15]....
        /*00dc*/ 	.word	0x00004fa0


	//   ....[16]....
        /*00e0*/ 	.word	0x00005960


	//   ....[17]....
        /*00e4*/ 	.word	0x00005bf0


	//   ....[18]....
        /*00e8*/ 	.word	0x000064e0


	//----- nvinfo : EIATTR_EXIT_INSTR_OFFSETS
	.align		4
.L_2001:
        /*00ec*/ 	.byte	0x04, 0x1c
        /*00ee*/ 	.short	(.L_2003 - .L_2002)


	//   ....[0]....
.L_2002:
        /*00f0*/ 	.word	0x00000270


	//   ....[1]....
        /*00f4*/ 	.word	0x000010c0


	//   ....[2]....
        /*00f8*/ 	.word	0x000012e0


	//   ....[3]....
        /*00fc*/ 	.word	0x00006590


	//----- nvinfo : EIATTR_MAX_THREADS
	.align		4
.L_2003:
        /*0100*/ 	.byte	0x04, 0x05
        /*0102*/ 	.short	(.L_2005 - .L_2004)
.L_2004:
        /*0104*/ 	.word	0x00000080
        /*0108*/ 	.word	0x00000001
        /*010c*/ 	.word	0x00000001


	//----- nvinfo : EIATTR_CRS_STACK_SIZE
	.align		4
.L_2005:
        /*0110*/ 	.byte	0x04, 0x1e
        /*0112*/ 	.short	(.L_2007 - .L_2006)
.L_2006:
        /*0114*/ 	.word	0x00000000
.L_2007:


//--------------------- .nv.info._Z25selective_scan_fwd_kernelI32Selective_Scan_fwd_kernel_traitsILi128ELi16ELi1ELb1ELb1ELb1ELb1ELb1EN3c104HalfEffEEv13SSMParamsBase --------------------------
	.section	.nv.info._Z25selective_scan_fwd_kernelI32Selective_Scan_fwd_kernel_traitsILi128ELi16ELi1ELb1ELb1ELb1ELb1ELb1EN3c104HalfEffEEv13SSMParamsBase,"",@"SHT_CUDA_INFO"
	.sectionflags	@""
	.align	4


	//----- nvinfo : EIATTR_CUDA_API_VERSION
	.align		4
        /*0000*/ 	.byte	0x04, 0x37
        /*0002*/ 	.short	(.L_2009 - .L_2008)
.L_2008:
        /*0004*/ 	.word	0x00000082


	//----- nvinfo : EIATTR_SW2861232_WAR
	.align		4
.L_2009:
        /*0008*/ 	.byte	0x01, 0x35
	.zero		2


	//----- nvinfo : EIATTR_PARAM_CBANK
	.align		4
        /*000c*/ 	.byte	0x04, 0x0a
        /*000e*/ 	.short	(.L_2011 - .L_2010)
	.align		4
.L_2010:
        /*0010*/ 	.word	index@(.nv.constant0._Z25selective_scan_fwd_kernelI32Selective_Scan_fwd_kernel_traitsILi128ELi16ELi1ELb1ELb1ELb1ELb1ELb1EN3c104HalfEffEEv13SSMParamsBase)
        /*0014*/ 	.short	0x0160
        /*0016*/ 	.short	0x0188


	//----- nvinfo : EIATTR_CBANK_PARAM_SIZE
	.align		4
.L_2011:
        /*0018*/ 	.byte	0x03, 0x19
        /*001a*/ 	.short	0x0188


	//----- nvinfo : EIATTR_KPARAM_INFO
	.align		4
        /*001c*/ 	.byte	0x04, 0x17
        /*001e*/ 	.short	(.L_2013 - .L_2012)
.L_2012:
        /*0020*/ 	.word	0x00000000
        /*0024*/ 	.short	0x0000
        /*0026*/ 	.short	0x0000
        /*0028*/ 	.byte	0x00, 0xf0, 0x21, 0x06


	//----- nvinfo : EIATTR_MAXREG_COUNT
	.align		4
.L_2013:
        /*002c*/ 	.byte	0x03, 0x1b
        /*002e*/ 	.short	0x00a8


	//----- nvinfo : EIATTR_NUM_BARRIERS
	.align		4
        /*0030*/ 	.byte	0x02, 0x4c
        /*0032*/ 	.byte	0x01
	.zero		1


	//----- nvinfo : EIATTR_ANNOTATIONS
	.align		4
        /*0034*/ 	.byte	0x04, 0x55
        /*0036*/ 	.short	(.L_2015 - .L_2014)


	//   ....[0]....
.L_2014:
        /*0038*/ 	.word	0x00000001
        /*003c*/ 	.byte	0xe0, 0x0c, 0x00, 0x00, 0x01, 0x00, 0x00, 0x00, 0x20, 0x0d, 0x00, 0x00, 0x01, 0x00, 0x00, 0x00
        /*004c*/ 	.byte	0x40, 0x0d, 0x00, 0x00, 0x01, 0x00, 0x00, 0x00, 0xa0, 0x0d, 0x00, 0x00, 0x01, 0x00, 0x00, 0x00
        /*005c*/ 	.byte	0xc0, 0x11, 0x00, 0x00, 0x01, 0x00, 0x00, 0x00, 0xd0, 0x11, 0x00, 0x00, 0x01, 0x00, 0x00, 0x00
        /*006c*/ 	.byte	0xe0, 0x11, 0x00, 0x00, 0x01, 0x00, 0x00, 0x00, 0xf0, 0x11, 0x00, 0x00


	//----- nvinfo : EIATTR_MERCURY_ISA_VERSION
	.align		4
.L_2015:
        /*0078*/ 	.byte	0x03, 0x5f
        /*007a*/ 	.short	0x0000


	//----- nvinfo : EIATTR_COOP_GROUP_MASK_REGIDS
	.align		4
        /*007c*/ 	.byte	0x04, 0x29
        /*007e*/ 	.short	(.L_2017 - .L_2016)


	//   ....[0]....
.L_2016:
        /*0080*/ 	.word	0xffffffff


	//   ....[1]....
        /*0084*/ 	.word	0xffffffff


	//   ....[2]....
        /*0088*/ 	.word	0xffffffff


	//   ....[3]....
        /*008c*/ 	.word	0xffffffff


	//   ....[4]....
        /*0090*/ 	.word	0xffffffff


	//   ....[5]....
        /*0094*/ 	.word	0xffffffff


	//   ....[6]....
        /*0098*/ 	.word	0xffffffff


	//   ....[7]....
        /*009c*/ 	.word	0xffffffff


	//   ....[8]....
        /*00a0*/ 	.word	0xffffffff


	//   ....[9]....
        /*00a4*/ 	.word	0xffffffff


	//   ....[10]....
        /*00a8*/ 	.word	0xffffffff


	//   ....[11]....
        /*00ac*/ 	.word	0xffffffff


	//   ....[12]....
        /*00b0*/ 	.word	0xffffffff


	//   ....[13]....
        /*00b4*/ 	.word	0xffffffff


	//   ....[14]....
        /*00b8*/ 	.word	0xffffffff


	//   ....[15]....
        /*00bc*/ 	.word	0xffffffff


	//   ....[16]....
        /*00c0*/ 	.word	0xffffffff


	//   ....[17]....
        /*00c4*/ 	.word	0xffffffff


	//   ....[18]....
        /*00c8*/ 	.word	0xffffffff


	//----- nvinfo : EIATTR_COOP_GROUP_INSTR_OFFSETS
	.align		4
.L_2017:
        /*00cc*/ 	.byte	0x04, 0x28
        /*00ce*/ 	.short	(.L_2019 - .L_2018)


	//   ....[0]....
.L_2018:
        /*00d0*/ 	.word	0x00001e60


	//   ....[1]....
        /*00d4*/ 	.word	0x00002300


	//   ....[2]....
        /*00d8*/ 	.word	0x00005420


	//   ....[3]....
        /*00dc*/ 	.word	0x00006240


	//   ....[4]....
        /*00e0*/ 	.word	0x000068a0


	//   ....[5]....
        /*00e4*/ 	.word	0x000068b0


	//   ....[6]....
        /*00e8*/ 	.word	0x000068e0


	//   ....[7]....
        /*00ec*/ 	.word	0x00006900


	//   ....[8]....
        /*00f0*/ 	.word	0x00006930


	//   ....[9]....
        /*00f4*/ 	.word	0x00006950


	//   ....[10]....
        /*00f8*/ 	.word	0x00006980


	//   ....[11]....
        /*00fc*/ 	.word	0x000069a0


	//   ....[12]....
        /*0100*/ 	.word	0x000069d0


	//   ....[13]....
        /*0104*/ 	.word	0x000069f0


	//   ....[14]....
        /*0108*/ 	.word	0x00006a80


	//   ....[15]....
        /*010c*/ 	.word	0x00006a90


	//   ....[16]....
        /*0110*/ 	.word	0x00007840


	//   ....[17]....
        /*0114*/ 	.word	0x000081f0


	//   ....[18]....
        /*0118*/ 	.word	0x00008c10


	//----- nvinfo : EIATTR_EXIT_INSTR_OFFSETS
	.align		4
.L_2019:
        /*011c*/ 	.byte	0x04, 0x1c
        /*011e*/ 	.short	(.L_2021 - .L_2020)


	//   ....[0]....
.L_2020:
        /*0120*/ 	.word	0x00000280


	//   ....[1]....
        /*0124*/ 	.word	0x00001160


	//   ....[2]....
        /*0128*/ 	.word	0x000012a0


	//   ....[3]....
        /*012c*/ 	.word	0x000091d0


	//----- nvinfo : EIATTR_MAX_THREADS
	.align		4
.L_2021:
        /*0130*/ 	.byte	0x04, 0x05
        /*0132*/ 	.short	(.L_2023 - .L_2022)
.L_2022:
        /*0134*/ 	.word	0x00000080
        /*0138*/ 	.word	0x00000001
        /*013c*/ 	.word	0x00000001


	//----- nvinfo : EIATTR_CRS_STACK_SIZE
	.align		4
.L_2023:
        /*0140*/ 	.byte	0x04, 0x1e
        /*0142*/ 	.short	(.L_2025 - .L_2024)
.L_2024:
        /*0144*/ 	.word	0x00000000
.L_2025:


//--------------------- .nv.info._Z25selective_scan_fwd_kernelI32Selective_Scan_fwd_kernel_traitsILi32ELi16ELi1ELb0ELb1ELb1ELb0ELb0EN3c104HalfEffEEv13SSMParamsBase --------------------------
	.section	.nv.info._Z25selective_scan_fwd_kernelI32Selective_Scan_fwd_kernel_traitsILi32ELi16ELi1ELb0ELb1ELb1ELb0ELb0EN3c104HalfEffEEv13SSMParamsBase,"",@"SHT_CUDA_INFO"
	.sectionflags	@""
	.align	4


	//----- nvinfo : EIATTR_CUDA_API_VERSION
	.align		4
        /*0000*/ 	.byte	0x04, 0x37
        /*0002*/ 	.short	(.L_2027 - .L_2026)
.L_2026:
        /*0004*/ 	.word	0x00000082


	//----- nvinfo : EIATTR_SW2861232_WAR
	.align		4
.L_2027:
        /*0008*/ 	.byte	0x01, 0x35
	.zero		2


	//----- nvinfo : EIATTR_PARAM_CBANK
	.align		4
        /*000c*/ 	.byte	0x04, 0x0a
        /*000e*/ 	.short	(.L_2029 - .L_2028)
	.align		4
.L_2028:
        /*0010*/ 	.word	index@(.nv.constant0._Z25selective_scan_fwd_kernelI32Selective_Scan_fwd_kernel_traitsILi32ELi16ELi1ELb0ELb1ELb1ELb0ELb0EN3c104HalfEffEEv13SSMParamsBase)
        /*0014*/ 	.short	0x0160
        /*0016*/ 	.short	0x0188


	//----- nvinfo : EIATTR_CBANK_PARAM_SIZE
	.align		4
.L_2029:
        /*0018*/ 	.byte	0x03, 0x19
        /*001a*/ 	.short	0x0188


	//----- nvinfo : EIATTR_KPARAM_INFO
	.align		4
        /*001c*/ 	.byte	0x04, 0x17
        /*001e*/ 	.short	(.L_2031 - .L_2030)
.L_2030:
        /*0020*/ 	.word	0x00000000
        /*0024*/ 	.short	0x0000
        /*0026*/ 	.short	0x0000
        /*0028*/ 	.byte	0x00, 0xf0, 0x21, 0x06


	//----- nvinfo : EIATTR_MAXREG_COUNT
	.align		4
.L_2031:
        /*002c*/ 	.byte	0x03, 0x1b
        /*002e*/ 	.short	0x00ff


	//----- nvinfo : EIATTR_NUM_BARRIERS
	.align		4
        /*0030*/ 	.byte	0x02, 0x4c
        /*0032*/ 	.byte	0x01
	.zero		1


	//----- nvinfo : EIATTR_MERCURY_ISA_VERSION
	.align		4
        /*0034*/ 	.byte	0x03, 0x5f
        /*0036*/ 	.short	0x0000


	//----- nvinfo : EIATTR_COOP_GROUP_MASK_REGIDS
	.align		4
        /*0038*/ 	.byte	0x04, 0x29
        /*003a*/ 	.short	(.L_2033 - .L_2032)


	//   ....[0]....
.L_2032:
        /*003c*/ 	.word	0xffffffff


	//   ....[1]....
        /*0040*/ 	.word	0xffffffff


	//   ....[2]....
        /*0044*/ 	.word	0xffffffff


	//   ....[3]....
        /*0048*/ 	.word	0xffffffff


	//   ....[4]....
        /*004c*/ 	.word	0xffffffff


	//   ....[5]....
        /*0050*/ 	.word	0xffffffff


	//   ....[6]....
        /*0054*/ 	.word	0xffffffff


	//   ....[7]....
        /*0058*/ 	.word	0xffffffff


	//   ....[8]....
        /*005c*/ 	.word	0xffffffff


	//   ....[9]....
        /*0060*/ 	.word	0xffffffff


	//   ....[10]....
        /*0064*/ 	.word	0xffffffff


	//   ....[11]....
        /*0068*/ 	.word	0xffffffff


	//   ....[12]....
        /*006c*/ 	.word	0xffffffff


	//   ....[13]....
        /*0070*/ 	.word	0xffffffff


	//   ....[14]....
        /*0074*/ 	.word	0xffffffff


	//   ....[15]....
        /*0078*/ 	.word	0xffffffff


	//   ....[16]....
        /*007c*/ 	.word	0xffffffff


	//----- nvinfo : EIATTR_COOP_GROUP_INSTR_OFFSETS
	.align		4
.L_2033:
        /*0080*/ 	.byte	0x04, 0x28
        /*0082*/ 	.short	(.L_2035 - .L_2034)


	//   ....[0]....
.L_2034:
        /*0084*/ 	.word	0x00001ba0


	//   ....[1]....
        /*0088*/ 	.word	0x00002080


	//   ....[2]....
        /*008c*/ 	.word	0x00005150


	//   ....[3]....
        /*0090*/ 	.word	0x00006270


	//   ....[4]....
        /*0094*/ 	.word	0x000068b0


	//   ....[5]....
        /*0098*/ 	.word	0x000068c0


	//   ....[6]....
        /*009c*/ 	.word	0x000068f0


	//   ....[7]....
        /*00a0*/ 	.word	0x00006910


	//   ....[8]....
        /*00a4*/ 	.word	0x00006940


	//   ....[9]....
        /*00a8*/ 	.word	0x00006960


	//   ....[10]....
        /*00ac*/ 	.word	0x00006990


	//   ....[11]....
        /*00b0*/ 	.word	0x000069b0


	//   ....[12]....
        /*00b4*/ 	.word	0x000069e0


	//   ....[13]....
        /*00b8*/ 	.word	0x00006a00


	//   ....[14]....
        /*00bc*/ 	.word	0x00006a40


	//   ....[15]....
        /*00c0*/ 	.word	0x00006a50


	//   ....[16]....
        /*00c4*/ 	.word	0x00007400


	//----- nvinfo : EIATTR_EXIT_INSTR_OFFSETS
	.align		4
.L_2035:
        /*00c8*/ 	.byte	0x04, 0x1c
        /*00ca*/ 	.short	(.L_2037 - .L_2036)


	//   ....[0]....
.L_2036:
        /*00cc*/ 	.word	0x00000270


	//   ....[1]....
        /*00d0*/ 	.word	0x00001060


	//   ....[2]....
        /*00d4*/ 	.word	0x00001150


	//   ....[3]....
        /*00d8*/ 	.word	0x00007a80


	//----- nvinfo : EIATTR_MAX_THREADS
	.align		4
.L_2037:
        /*00dc*/ 	.byte	0x04, 0x05
        /*00de*/ 	.short	(.L_2039 - .L_2038)
.L_2038:
        /*00e0*/ 	.word	0x00000020
        /*00e4*/ 	.word	0x00000001
        /*00e8*/ 	.word	0x00000001


	//----- nvinfo : EIATTR_CRS_STACK_SIZE
	.align		4
.L_2039:
        /*00ec*/ 	.byte	0x04, 0x1e
        /*00ee*/ 	.short	(.L_2041 - .L_2040)
.L_2040:
        /*00f0*/ 	.word	0x00000000
.L_2041:


//--------------------- .nv.info._Z25selective_scan_fwd_kernelI32Selective_Scan_fwd_kernel_traitsILi32ELi16ELi1ELb0ELb1ELb1ELb0ELb1EN3c104HalfEffEEv13SSMParamsBase --------------------------
	.section	.nv.info._Z25selective_scan_fwd_kernelI32Selective_Scan_fwd_kernel_traitsILi32ELi16ELi1ELb0ELb1ELb1ELb0ELb1EN3c104HalfEffEEv13SSMParamsBase,"",@"SHT_CUDA_INFO"
	.sectionflags	@""
	.align	4


	//----- nvinfo : EIATTR_CUDA_API_VERSION
	.align		4
        /*0000*/ 	.byte	0x04, 0x37
        /*0002*/ 	.short	(.L_2043 - .L_2042)
.L_2042:
        /*0004*/ 	.word	0x00000082


	//----- nvinfo : EIATTR_SW2861232_WAR
	.align		4
.L_2043:
        /*0008*/ 	.byte	0x01, 0x35
	.zero		2


	//----- nvinfo : EIATTR_PARAM_CBANK
	.align		4
        /*000c*/ 	.byte	0x04, 0x0a
        /*000e*/ 	.short	(.L_2045 - .L_2044)
	.align		4
.L_2044:
        /*0010*/ 	.word	index@(.nv.constant0._Z25selective_scan_fwd_kernelI32Selective_Scan_fwd_kernel_traitsILi32ELi16ELi1ELb0ELb1ELb1ELb0ELb1EN3c104HalfEffEEv13SSMParamsBase)
        /*0014*/ 	.short	0x0160
        /*0016*/ 	.short	0x0188


	//----- nvinfo : EIATTR_CBANK_PARAM_SIZE
	.align		4
.L_2045:
        /*0018*/ 	.byte	0x03, 0x19
        /*001a*/ 	.short	0x0188


	//----- nvinfo : EIATTR_KPARAM_INFO
	.align		4
        /*001c*/ 	.byte	0x04, 0x17
        /*001e*/ 	.short	(.L_2047 - .L_2046)
.L_2046:
        /*0020*/ 	.word	0x00000000
        /*0024*/ 	.short	0x0000
        /*0026*/ 	.short	0x0000
        /*0028*/ 	.byte	0x00, 0xf0, 0x21, 0x06


	//----- nvinfo : EIATTR_MAXREG_COUNT
	.align		4
.L_2047:
        /*002c*/ 	.byte	0x03, 0x1b
        /*002e*/ 	.short	0x00ff


	//----- nvinfo : EIATTR_NUM_BARRIERS
	.align		4
        /*0030*/ 	.byte	0x02, 0x4c
        /*0032*/ 	.byte	0x01
	.zero		1


	//----- nvinfo : EIATTR_MERCURY_ISA_VERSION
	.align		4
        /*0034*/ 	.byte	0x03, 0x5f
        /*0036*/ 	.short	0x0000


	//----- nvinfo : EIATTR_COOP_GROUP_MASK_REGIDS
	.align		4
        /*0038*/ 	.byte	0x04, 0x29
        /*003a*/ 	.short	(.L_2049 - .L_2048)


	//   ....[0]....
.L_2048:
        /*003c*/ 	.word	0xffffffff


	//   ....[1]....
        /*0040*/ 	.word	0xffffffff


	//   ....[2]....
        /*0044*/ 	.word	0xffffffff


	//   ....[3]....
        /*0048*/ 	.word	0xffffffff


	//   ....[4]....
        /*004c*/ 	.word	0xffffffff


	//   ....[5]....
        /*0050*/ 	.word	0xffffffff


	//   ....[6]....
        /*0054*/ 	.word	0xffffffff


	//   ....[7]....
        /*0058*/ 	.word	0xffffffff


	//   ....[8]....
        /*005c*/ 	.word	0xffffffff


	//   ....[9]....
        /*0060*/ 	.word	0xffffffff


	//   ....[10]....
        /*0064*/ 	.word	0xffffffff


	//   ....[11]....
        /*0068*/ 	.word	0xffffffff


	//   ....[12]....
        /*006c*/ 	.word	0xffffffff


	//   ....[13]....
        /*0070*/ 	.word	0xffffffff


	//   ....[14]....
        /*0074*/ 	.word	0xffffffff


	//   ....[15]....
        /*0078*/ 	.word	0xffffffff


	//   ....[16]....
        /*007c*/ 	.word	0xffffffff


	//----- nvinfo : EIATTR_COOP_GROUP_INSTR_OFFSETS
	.align		4
.L_2049:
        /*0080*/ 	.byte	0x04, 0x28
        /*0082*/ 	.short	(.L_2051 - .L_2050)


	//   ....[0]....
.L_2050:
        /*0084*/ 	.word	0x00001c60


	//   ....[1]....
        /*0088*/ 	.word	0x00002120


	//   ....[2]....
        /*008c*/ 	.word	0x000051f0


	//   ....[3]....
        /*0090*/ 	.word	0x00006310


	//   ....[4]....
        /*0094*/ 	.word	0x00006950


	//   ....[5]....
        /*0098*/ 	.word	0x00006960


	//   ....[6]....
        /*009c*/ 	.word	0x00006990


	//   ....[7]....
        /*00a0*/ 	.word	0x000069b0


	//   ....[8]....
        /*00a4*/ 	.word	0x000069e0


	//   ....[9]....
        /*00a8*/ 	.word	0x00006a00


	//   ....[10]....
        /*00ac*/ 	.word	0x00006a30


	//   ....[11]....
        /*00b0*/ 	.word	0x00006a50


	//   ....[12]....
        /*00b4*/ 	.word	0x00006a80


	//   ....[13]....
        /*00b8*/ 	.word	0x00006aa0


	//   ....[14]....
        /*00bc*/ 	.word	0x00006ae0


	//   ....[15]....
        /*00c0*/ 	.word	0x00006af0


	//   ....[16]....
        /*00c4*/ 	.word	0x00007500


	//----- nvinfo : EIATTR_EXIT_INSTR_OFFSETS
	.align		4
.L_2051:
        /*00c8*/ 	.byte	0x04, 0x1c
        /*00ca*/ 	.short	(.L_2053 - .L_2052)


	//   ....[0]....
.L_2052:
        /*00cc*/ 	.word	0x00000270


	//   ....[1]....
        /*00d0*/ 	.word	0x000010f0


	//   ....[2]....
        /*00d4*/ 	.word	0x000011f0


	//   ....[3]....
        /*00d8*/ 	.word	0x00007b40


	//----- nvinfo : EIATTR_MAX_THREADS
	.align		4
.L_2053:
        /*00dc*/ 	.byte	0x04, 0x05
        /*00de*/ 	.short	(.L_2055 - .L_2054)
.L_2054:
        /*00e0*/ 	.word	0x00000020
        /*00e4*/ 	.word	0x00000001
        /*00e8*/ 	.word	0x00000001


	//----- nvinfo : EIATTR_CRS_STACK_SIZE
	.align		4
.L_2055:
        /*00ec*/ 	.byte	0x04, 0x1e
        /*00ee*/ 	.short	(.L_2057 - .L_2056)
.L_2056:
        /*00f0*/ 	.word	0x00000000
.L_2057:


//--------------------- .nv.info._Z25selective_scan_fwd_kernelI32Selective_Scan_fwd_kernel_traitsILi32ELi16ELi1ELb0ELb1ELb1ELb1ELb0EN3c104HalfEffEEv13SSMParamsBase --------------------------
	.section	.nv.info._Z25selective_scan_fwd_kernelI32Selective_Scan_fwd_kernel_traitsILi32ELi16ELi1ELb0ELb1ELb1ELb1ELb0EN3c104HalfEffEEv13SSMParamsBase,"",@"SHT_CUDA_INFO"
	.sectionflags	@""
	.align	4


	//----- nvinfo : EIATTR_CUDA_API_VERSION
	.align		4
        /*0000*/ 	.byte	0x04, 0x37
        /*0002*/ 	.short	(.L_2059 - .L_2058)
.L_2058:
        /*0004*/ 	.word	0x00000082


	//----- nvinfo : EIATTR_SW2861232_WAR
	.align		4
.L_2059:
        /*0008*/ 	.byte	0x01, 0x35
	.zero		2


	//----- nvinfo : EIATTR_PARAM_CBANK
	.align		4
        /*000c*/ 	.byte	0x04, 0x0a
        /*000e*/ 	.short	(.L_2061 - .L_2060)
	.align		4
.L_2060:
        /*0010*/ 	.word	index@(.nv.constant0._Z25selective_scan_fwd_kernelI32Selective_Scan_fwd_kernel_traitsILi32ELi16ELi1ELb0ELb1ELb1ELb1ELb0EN3c104HalfEffEEv13SSMParamsBase)
        /*0014*/ 	.short	0x0160
        /*0016*/ 	.short	0x0188


	//----- nvinfo : EIATTR_CBANK_PARAM_SIZE
	.align		4
.L_2061:
        /*0018*/ 	.byte	0x03, 0x19
        /*001a*/ 	.short	0x0188


	//----- nvinfo : EIATTR_KPARAM_INFO
	.align		4
        /*001c*/ 	.byte	0x04, 0x17
        /*001e*/ 	.short	(.L_2063 - .L_2062)
.L_2062:
        /*0020*/ 	.word	0x00000000
        /*0024*/ 	.short	0x0000
        /*0026*/ 	.short	0x0000
        /*0028*/ 	.byte	0x00, 0xf0, 0x21, 0x06


	//----- nvinfo : EIATTR_MAXREG_COUNT
	.align		4
.L_2063:
        /*002c*/ 	.byte	0x03, 0x1b
        /*002e*/ 	.short	0x00ff


	//----- nvinfo : EIATTR_NUM_BARRIERS
	.align		4
        /*0030*/ 	.byte	0x02, 0x4c
        /*0032*/ 	.byte	0x01
	.zero		1


	//----- nvinfo : EIATTR_MERCURY_ISA_VERSION
	.align		4
        /*0034*/ 	.byte	0x03, 0x5f
        /*0036*/ 	.short	0x0000


	//----- nvinfo : EIATTR_COOP_GROUP_MASK_REGIDS
	.align		4
        /*0038*/ 	.byte	0x04, 0x29
        /*003a*/ 	.short	(.L_2065 - .L_2064)


	//   ....[0]....
.L_2064:
        /*003c*/ 	.word	0xffffffff


	//   ....[1]....
        /*0040*/ 	.word	0xffffffff


	//   ....[2]....
        /*0044*/ 	.word	0xffffffff


	//   ....[3]....
        /*0048*/ 	.word	0xffffffff


	//   ....[4]....
        /*004c*/ 	.word	0xffffffff


	//   ....[5]....
        /*0050*/ 	.word	0xffffffff


	//   ....[6]....
        /*0054*/ 	.word	0xffffffff


	//   ....[7]....
        /*0058*/ 	.word	0xffffffff


	//   ....[8]....
        /*005c*/ 	.word	0xffffffff


	//   ....[9]....
        /*0060*/ 	.word	0xffffffff


	//   ....[10]....
        /*0064*/ 	.word	0xffffffff


	//   ....[11]....
        /*0068*/ 	.word	0xffffffff


	//   ....[12]....
        /*006c*/ 	.word	0xffffffff


	//   ....[13]....
        /*0070*/ 	.word	0xffffffff


	//   ....[14]....
        /*0074*/ 	.word	0xffffffff


	//   ....[15]....
        /*0078*/ 	.word	0xffffffff


	//   ....[16]....
        /*007c*/ 	.word	0xffffffff


	//   ....[17]....
        /*0080*/ 	.word	0xffffffff


	//   ....[18]....
        /*0084*/ 	.word	0xffffffff


	//----- nvinfo : EIATTR_COOP_GROUP_INSTR_OFFSETS
	.align		4
.L_2065:
        /*0088*/ 	.byte	0x04, 0x28
        /*008a*/ 	.short	(.L_2067 - .L_2066)


	//   ....[0]....
.L_2066:
        /*008c*/ 	.word	0x00001c30


	//   ....[1]....
        /*0090*/ 	.word	0x00002100


	//   ....[2]....
        /*0094*/ 	.word	0x000051f0


	//   ....[3]....
        /*0098*/ 	.word	0x00006310


	//   ....[4]....
        /*009c*/ 	.word	0x00006950


	//   ....[5]....
        /*00a0*/ 	.word	0x00006960


	//   ....[6]....
        /*00a4*/ 	.word	0x00006990


	//   ....[7]....
        /*00a8*/ 	.word	0x000069b0


	//   ....[8]....
        /*00ac*/ 	.word	0x000069e0


	//   ....[9]....
        /*00b0*/ 	.word	0x00006a00


	//   ....[10]....
        /*00b4*/ 	.word	0x00006a30


	//   ....[11]....
        /*00b8*/ 	.word	0x00006a50


	//   ....[12]....
        /*00bc*/ 	.word	0x00006a80


	//   ....[13]....
        /*00c0*/ 	.word	0x00006aa0


	//   ....[14]....
        /*00c4*/ 	.word	0x00006ae0


	//   ....[15]....
        /*00c8*/ 	.word	0x00006af0


	//   ....[16]....
        /*00cc*/ 	.word	0x00007790


	//   ....[17]....
        /*00d0*/ 	.word	0x00008130


	//   ....[18]....
        /*00d4*/ 	.word	0x00008b50


	//----- nvinfo : EIATTR_EXIT_INSTR_OFFSETS
	.align		4
.L_2067:
        /*00d8*/ 	.byte	0x04, 0x1c
        /*00da*/ 	.short	(.L_2069 - .L_2068)


	//   ....[0]....
.L_2068:
        /*00dc*/ 	.word	0x00000280


	//   ....[1]....
        /*00e0*/ 	.word	0x000010b0


	//   ....[2]....
        /*00e4*/ 	.word	0x000011b0


	//   ....[3]....
        /*00e8*/ 	.word	0x000090a0


	//----- nvinfo : EIATTR_MAX_THREADS
	.align		4
.L_2069:
        /*00ec*/ 	.byte	0x04, 0x05
        /*00ee*/ 	.short	(.L_2071 - .L_2070)
.L_2070:
        /*00f0*/ 	.word	0x00000020
        /*00f4*/ 	.word	0x00000001
        /*00f8*/ 	.word	0x00000001


	//----- nvinfo : EIATTR_CRS_STACK_SIZE
	.align		4
.L_2071:
        /*00fc*/ 	.byte	0x04, 0x1e
        /*00fe*/ 	.short	(.L_2073 - .L_2072)
.L_2072:
        /*0100*/ 	.word	0x00000000
.L_2073:


//--------------------- .nv.info._Z25selective_scan_fwd_kernelI32Selective_Scan_fwd_kernel_traitsILi32ELi16ELi1ELb0ELb1ELb1ELb1ELb1EN3c104HalfEffEEv13SSMParamsBase --------------------------
	.section	.nv.info._Z25selective_scan_fwd_kernelI32Selective_Scan_fwd_kernel_traitsILi32ELi16ELi1ELb0ELb1ELb1ELb1ELb1EN3c104HalfEffEEv13SSMParamsBase,"",@"SHT_CUDA_INFO"
	.sectionflags	@""
	.align	4


	//----- nvinfo : EIATTR_CUDA_API_VERSION
	.align		4
        /*0000*/ 	.byte	0x04, 0x37
        /*0002*/ 	.short	(.L_2075 - .L_2074)
.L_2074:
        /*0004*/ 	.word	0x00000082


	//----- nvinfo : EIATTR_SW2861232_WAR
	.align		4
.L_2075:
        /*0008*/ 	.byte	0x01, 0x35
	.zero		2


	//----- nvinfo : EIATTR_PARAM_CBANK
	.align		4
        /*000c*/ 	.byte	0x04, 0x0a
        /*000e*/ 	.short	(.L_2077 - .L_2076)
	.align		4
.L_2076:
        /*0010*/ 	.word	index@(.nv.constant0._Z25selective_scan_fwd_kernelI32Selective_Scan_fwd_kernel_traitsILi32ELi16ELi1ELb0ELb1ELb1ELb1ELb1EN3c104HalfEffEEv13SSMParamsBase)
        /*0014*/ 	.short	0x0160
        /*0016*/ 	.short	0x0188


	//----- nvinfo : EIATTR_CBANK_PARAM_SIZE
	.align		4
.L_2077:
        /*0018*/ 	.byte	0x03, 0x19
        /*001a*/ 	.short	0x0188


	//----- nvinfo : EIATTR_KPARAM_INFO
	.align		4
        /*001c*/ 	.byte	0x04, 0x17
        /*001e*/ 	.short	(.L_2079 - .L_2078)
.L_2078:
        /*0020*/ 	.word	0x00000000
        /*0024*/ 	.short	0x0000
        /*0026*/ 	.short	0x0000
        /*0028*/ 	.byte	0x00, 0xf0, 0x21, 0x06


	//----- nvinfo : EIATTR_MAXREG_COUNT
	.align		4
.L_2079:
        /*002c*/ 	.byte	0x03, 0x1b
        /*002e*/ 	.short	0x00ff


	//----- nvinfo : EIATTR_NUM_BARRIERS
	.align		4
        /*0030*/ 	.byte	0x02, 0x4c
        /*0032*/ 	.byte	0x01
	.zero		1


	//----- nvinfo : EIATTR_MERCURY_ISA_VERSION
	.align		4
        /*0034*/ 	.byte	0x03, 0x5f
        /*0036*/ 	.short	0x0000


	//----- nvinfo : EIATTR_COOP_GROUP_MASK_REGIDS
	.align		4
        /*0038*/ 	.byte	0x04, 0x29
        /*003a*/ 	.short	(.L_2081 - .L_2080)


	//   ....[0]....
.L_2080:
        /*003c*/ 	.word	0xffffffff


	//   ....[1]....
        /*0040*/ 	.word	0xffffffff


	//   ....[2]....
        /*0044*/ 	.word	0xffffffff


	//   ....[3]....
        /*0048*/ 	.word	0xffffffff


	//   ....[4]....
        /*004c*/ 	.word	0xffffffff


	//   ....[5]....
        /*0050*/ 	.word	0xffffffff


	//   ....[6]....
        /*0054*/ 	.word	0xffffffff


	//   ....[7]....
        /*0058*/ 	.word	0xffffffff


	//   ....[8]....
        /*005c*/ 	.word	0xffffffff


	//   ....[9]....
        /*0060*/ 	.word	0xffffffff


	//   ....[10]....
        /*0064*/ 	.word	0xffffffff


	//   ....[11]....
        /*0068*/ 	.word	0xffffffff


	//   ....[12]....
        /*006c*/ 	.word	0xffffffff


	//   ....[13]....
        /*0070*/ 	.word	0xffffffff


	//   ....[14]....
        /*0074*/ 	.word	0xffffffff


	//   ....[15]....
        /*0078*/ 	.word	0xffffffff


	//   ....[16]....
        /*007c*/ 	.word	0xffffffff


	//   ....[17]....
        /*0080*/ 	.word	0xffffffff


	//   ....[18]....
        /*0084*/ 	.word	0xffffffff


	//----- nvinfo : EIATTR_COOP_GROUP_INSTR_OFFSETS
	.align		4
.L_2081:
        /*0088*/ 	.byte	0x04, 0x28
        /*008a*/ 	.short	(.L_2083 - .L_2082)


	//   ....[0]....
.L_2082:
        /*008c*/ 	.word	0x00001c80


	//   ....[1]....
        /*0090*/ 	.word	0x00002150


	//   ....[2]....
        /*0094*/ 	.word	0x00005240


	//   ....[3]....
        /*0098*/ 	.word	0x00006360


	//   ....[4]....
        /*009c*/ 	.word	0x000069a0


	//   ....[5]....
        /*00a0*/ 	.word	0x000069b0


	//   ....[6]....
        /*00a4*/ 	.word	0x000069e0


	//   ....[7]....
        /*00a8*/ 	.word	0x00006a00


	//   ....[8]....
        /*00ac*/ 	.word	0x00006a30


	//   ....[9]....
        /*00b0*/ 	.word	0x00006a50


	//   ....[10]....
        /*00b4*/ 	.word	0x00006a80


	//   ....[11]....
        /*00b8*/ 	.word	0x00006aa0


	//   ....[12]....
        /*00bc*/ 	.word	0x00006ad0


	//   ....[13]....
        /*00c0*/ 	.word	0x00006af0


	//   ....[14]....
        /*00c4*/ 	.word	0x00006b30


	//   ....[15]....
        /*00c8*/ 	.word	0x00006b40


	//   ....[16]....
        /*00cc*/ 	.word	0x000077c0


	//   ....[17]....
        /*00d0*/ 	.word	0x00008160


	//   ....[18]....
        /*00d4*/ 	.word	0x00008b80


	//----- nvinfo : EIATTR_EXIT_INSTR_OFFSETS
	.align		4
.L_2083:
        /*00d8*/ 	.byte	0x04, 0x1c
        /*00da*/ 	.short	(.L_2085 - .L_2084)


	//   ....[0]....
.L_2084:
        /*00dc*/ 	.word	0x00000270


	//   ....[1]....
        /*00e0*/ 	.word	0x00001100


	//   ....[2]....
        /*00e4*/ 	.word	0x00001200


	//   ....[3]....
        /*00e8*/ 	.word	0x000090e0


	//----- nvinfo : EIATTR_MAX_THREADS
	.align		4
.L_2085:
        /*00ec*/ 	.byte	0x04, 0x05
        /*00ee*/ 	.short	(.L_2087 - .L_2086)
.L_2086:
        /*00f0*/ 	.word	0x00000020
        /*00f4*/ 	.word	0x00000001
        /*00f8*/ 	.word	0x00000001


	//----- nvinfo : EIATTR_CRS_STACK_SIZE
	.align		4
.L_2087:
        /*00fc*/ 	.byte	0x04, 0x1e
        /*00fe*/ 	.short	(.L_2089 - .L_2088)
.L_2088:
        /*0100*/ 	.word	0x00000000
.L_2089:


//--------------------- .nv.info._Z25selective_scan_fwd_kernelI32Selective_Scan_fwd_kernel_traitsILi32ELi16ELi1ELb1ELb1ELb1ELb0ELb0EN3c104HalfEffEEv13SSMParamsBase --------------------------
	.section	.nv.info._Z25selective_scan_fwd_kernelI32Selective_Scan_fwd_kernel_traitsILi32ELi16ELi1ELb1ELb1ELb1ELb0ELb0EN3c104HalfEffEEv13SSMParamsBase,"",@"SHT_CUDA_INFO"
	.sectionflags	@""
	.align	4


	//----- nvinfo : EIATTR_CUDA_API_VERSION
	.align		4
        /*0000*/ 	.byte	0x04, 0x37
        /*0002*/ 	.short	(.L_2091 - .L_2090)
.L_2090:
        /*0004*/ 	.word	0x00000082


	//----- nvinfo : EIATTR_SW2861232_WAR
	.align		4
.L_2091:
        /*0008*/ 	.byte	0x01, 0x35
	.zero		2


	//----- nvinfo : EIATTR_PARAM_CBANK
	.align		4
        /*000c*/ 	.byte	0x04, 0x0a
        /*000e*/ 	.short	(.L_2093 - .L_2092)
	.align		4
.L_2092:
        /*0010*/ 	.word	index@(.nv.constant0._Z25selective_scan_fwd_kernelI32Selective_Scan_fwd_kernel_traitsILi32ELi16ELi1ELb1ELb1ELb1ELb0ELb0EN3c104HalfEffEEv13SSMParamsBase)
        /*0014*/ 	.short	0x0160
        /*0016*/ 	.short	0x0188


	//----- nvinfo : EIATTR_CBANK_PARAM_SIZE
	.align		4
.L_2093:
        /*0018*/ 	.byte	0x03, 0x19
        /*001a*/ 	.short	0x0188


	//----- nvinfo : EIATTR_KPARAM_INFO
	.align		4
        /*001c*/ 	.byte	0x04, 0x17
        /*001e*/ 	.short	(.L_2095 - .L_2094)
.L_2094:
        /*0020*/ 	.word	0x00000000
        /*0024*/ 	.short	0x0000
        /*0026*/ 	.short	0x0000
        /*0028*/ 	.byte	0x00, 0xf0, 0x21, 0x06


	//----- nvinfo : EIATTR_MAXREG_COUNT
	.align		4
.L_2095:
        /*002c*/ 	.byte	0x03, 0x1b
        /*002e*/ 	.short	0x00ff


	//----- nvinfo : EIATTR_NUM_BARRIERS
	.align		4
        /*0030*/ 	.byte	0x02, 0x4c
        /*0032*/ 	.byte	0x01
	.zero		1


	//----- nvinfo : EIATTR_MERCURY_ISA_VERSION
	.align		4
        /*0034*/ 	.byte	0x03, 0x5f
        /*0036*/ 	.short	0x0000


	//----- nvinfo : EIATTR_COOP_GROUP_MASK_REGIDS
	.align		4
        /*0038*/ 	.byte	0x04, 0x29
        /*003a*/ 	.short	(.L_2097 - .L_2096)


	//   ....[0]....
.L_2096:
        /*003c*/ 	.word	0xffffffff


	//   ....[1]....
        /*0040*/ 	.word	0xffffffff


	//   ....[2]....
        /*0044*/ 	.word	0xffffffff


	//   ....[3]....
        /*0048*/ 	.word	0xffffffff


	//   ....[4]....
        /*004c*/ 	.word	0xffffffff


	//   ....[5]....
        /*0050*/ 	.word	0xffffffff


	//   ....[6]....
        /*0054*/ 	.word	0xffffffff


	//   ....[7]....
        /*0058*/ 	.word	0xffffffff


	//   ....[8]....
        /*005c*/ 	.word	0xffffffff


	//   ....[9]....
        /*0060*/ 	.word	0xffffffff


	//   ....[10]....
        /*0064*/ 	.word	0xffffffff


	//   ....[11]....
        /*0068*/ 	.word	0xffffffff


	//   ....[12]....
        /*006c*/ 	.word	0xffffffff


	//   ....[13]....
        /*0070*/ 	.word	0xffffffff


	//   ....[14]....
        /*0074*/ 	.word	0xffffffff


	//   ....[15]....
        /*0078*/ 	.word	0xffffffff


	//   ....[16]....
        /*007c*/ 	.word	0xffffffff


	//----- nvinfo : EIATTR_COOP_GROUP_INSTR_OFFSETS
	.align		4
.L_2097:
        /*0080*/ 	.byte	0x04, 0x28
        /*0082*/ 	.short	(.L_2099 - .L_2098)


	//   ....[0]....
.L_2098:
        /*0084*/ 	.word	0x000013a0


	//   ....[1]....
        /*0088*/ 	.word	0x00001460


	//   ....[2]....
        /*008c*/ 	.word	0x00004030


	//   ....[3]....
        /*0090*/ 	.word	0x000043c0


	//   ....[4]....
        /*0094*/ 	.word	0x00004d80


	//   ....[5]....
        /*0098*/ 	.word	0x00004d90


	//   ....[6]....
        /*009c*/ 	.word	0x00004dc0


	//   ....[7]....
        /*00a0*/ 	.word	0x00004de0


	//   ....[8]....
        /*00a4*/ 	.word	0x00004e10


	//   ....[9]....
        /*00a8*/ 	.word	0x00004e30


	//   ....[10]....
        /*00ac*/ 	.word	0x00004e60


	//   ....[11]....
        /*00b0*/ 	.word	0x00004e80


	//   ....[12]....
        /*00b4*/ 	.word	0x00004eb0


	//   ....[13]....
        /*00b8*/ 	.word	0x00004ed0


	//   ....[14]....
        /*00bc*/ 	.word	0x00004f00


	//   ....[15]....
        /*00c0*/ 	.word	0x00004f40


	//   ....[16]....
        /*00c4*/ 	.word	0x00005790


	//----- nvinfo : EIATTR_EXIT_INSTR_OFFSETS
	.align		4
.L_2099:
        /*00c8*/ 	.byte	0x04, 0x1c
        /*00ca*/ 	.short	(.L_2101 - .L_2100)


	//   ....[0]....
.L_2100:
        /*00cc*/ 	.word	0x00000260


	//   ....[1]....
        /*00d0*/ 	.word	0x000010a0


	//   ....[2]....
        /*00d4*/ 	.word	0x000012d0


	//   ....[3]....
        /*00d8*/ 	.word	0x00005980


	//----- nvinfo : EIATTR_MAX_THREADS
	.align		4
.L_2101:
        /*00dc*/ 	.byte	0x04, 0x05
        /*00de*/ 	.short	(.L_2103 - .L_2102)
.L_2102:
        /*00e0*/ 	.word	0x00000020
        /*00e4*/ 	.word	0x00000001
        /*00e8*/ 	.word	0x00000001


	//----- nvinfo : EIATTR_CRS_STACK_SIZE
	.align		4
.L_2103:
        /*00ec*/ 	.byte	0x04, 0x1e
        /*00ee*/ 	.short	(.L_2105 - .L_2104)
.L_2104:
        /*00f0*/ 	.word	0x00000000
.L_2105:


//--------------------- .nv.info._Z25selective_scan_fwd_kernelI32Selective_Scan_fwd_kernel_traitsILi32ELi16ELi1ELb1ELb1ELb1ELb0ELb1EN3c104HalfEffEEv13SSMParamsBase --------------------------
	.section	.nv.info._Z25selective_scan_fwd_kernelI32Selective_Scan_fwd_kernel_traitsILi32ELi16ELi1ELb1ELb1ELb1ELb0ELb1EN3c104HalfEffEEv13SSMParamsBase,"",@"SHT_CUDA_INFO"
	.sectionflags	@""
	.align	4


	//----- nvinfo : EIATTR_CUDA_API_VERSION
	.align		4
        /*0000*/ 	.byte	0x04, 0x37
        /*0002*/ 	.short	(.L_2107 - .L_2106)
.L_2106:
        /*0004*/ 	.word	0x00000082


	//----- nvinfo : EIATTR_SW2861232_WAR
	.align		4
.L_2107:
        /*0008*/ 	.byte	0x01, 0x35
	.zero		2


	//----- nvinfo : EIATTR_PARAM_CBANK
	.align		4
        /*000c*/ 	.byte	0x04, 0x0a
        /*000e*/ 	.short	(.L_2109 - .L_2108)
	.align		4
.L_2108:
        /*0010*/ 	.word	index@(.nv.constant0._Z25selective_scan_fwd_kernelI32Selective_Scan_fwd_kernel_traitsILi32ELi16ELi1ELb1ELb1ELb1ELb0ELb1EN3c104HalfEffEEv13SSMParamsBase)
        /*0014*/ 	.short	0x0160
        /*0016*/ 	.short	0x0188


	//----- nvinfo : EIATTR_CBANK_PARAM_SIZE
	.align		4
.L_2109:
        /*0018*/ 	.byte	0x03, 0x19
        /*001a*/ 	.short	0x0188


	//----- nvinfo : EIATTR_KPARAM_INFO
	.align		4
        /*001c*/ 	.byte	0x04, 0x17
        /*001e*/ 	.short	(.L_2111 - .L_2110)
.L_2110:
        /*0020*/ 	.word	0x00000000
        /*0024*/ 	.short	0x0000
        /*0026*/ 	.short	0x0000
        /*0028*/ 	.byte	0x00, 0xf0, 0x21, 0x06


	//----- nvinfo : EIATTR_MAXREG_COUNT
	.align		4
.L_2111:
        /*002c*/ 	.byte	0x03, 0x1b
        /*002e*/ 	.short	0x00ff


	//----- nvinfo : EIATTR_NUM_BARRIERS
	.align		4
        /*0030*/ 	.byte	0x02, 0x4c
        /*0032*/ 	.byte	0x01
	.zero		1


	//----- nvinfo : EIATTR_MERCURY_ISA_VERSION
	.align		4
        /*0034*/ 	.byte	0x03, 0x5f
        /*0036*/ 	.short	0x0000


	//----- nvinfo : EIATTR_COOP_GROUP_MASK_REGIDS
	.align		4
        /*0038*/ 	.byte	0x04, 0x29
        /*003a*/ 	.short	(.L_2113 - .L_2112)


	//   ....[0]....
.L_2112:
        /*003c*/ 	.word	0xffffffff


	//   ....[1]....
        /*0040*/ 	.word	0xffffffff


	//   ....[2]....
        /*0044*/ 	.word	0xffffffff


	//   ....[3]....
        /*0048*/ 	.word	0xffffffff


	//   ....[4]....
        /*004c*/ 	.word	0xffffffff


	//   ....[5]....
        /*0050*/ 	.word	0xffffffff


	//   ....[6]....
        /*0054*/ 	.word	0xffffffff


	//   ....[7]....
        /*0058*/ 	.word	0xffffffff


	//   ....[8]....
        /*005c*/ 	.word	0xffffffff


	//   ....[9]....
        /*0060*/ 	.word	0xffffffff


	//   ....[10]....
        /*0064*/ 	.word	0xffffffff


	//   ....[11]....
        /*0068*/ 	.word	0xffffffff


	//   ....[12]....
        /*006c*/ 	.word	0xffffffff


	//   ....[13]....
        /*0070*/ 	.word	0xffffffff


	//   ....[14]....
        /*0074*/ 	.word	0xffffffff


	//   ....[15]....
        /*0078*/ 	.word	0xffffffff


	//   ....[16]....
        /*007c*/ 	.word	0xffffffff


	//----- nvinfo : EIATTR_COOP_GROUP_INSTR_OFFSETS
	.align		4
.L_2113:
        /*0080*/ 	.byte	0x04, 0x28
        /*0082*/ 	.short	(.L_2115 - .L_2114)


	//   ....[0]....
.L_2114:
        /*0084*/ 	.word	0x00001c60


	//   ....[1]....
        /*0088*/ 	.word	0x00002120


	//   ....[2]....
        /*008c*/ 	.word	0x000051f0


	//   ....[3]....
        /*0090*/ 	.word	0x00006310


	//   ....[4]....
        /*0094*/ 	.word	0x00006950


	//   ....[5]....
        /*0098*/ 	.word	0x00006960


	//   ....[6]....
        /*009c*/ 	.word	0x00006990


	//   ....[7]....
        /*00a0*/ 	.word	0x000069b0


	//   ....[8]....
        /*00a4*/ 	.word	0x000069e0


	//   ....[9]....
        /*00a8*/ 	.word	0x00006a00


	//   ....[10]....
        /*00ac*/ 	.word	0x00006a30


	//   ....[11]....
        /*00b0*/ 	.word	0x00006a50


	//   ....[12]....
        /*00b4*/ 	.word	0x00006a80


	//   ....[13]....
        /*00b8*/ 	.word	0x00006aa0


	//   ....[14]....
        /*00bc*/ 	.word	0x00006ae0


	//   ....[15]....
        /*00c0*/ 	.word	0x00006af0


	//   ....[16]....
        /*00c4*/ 	.word	0x00007500


	//----- nvinfo : EIATTR_EXIT_INSTR_OFFSETS
	.align		4
.L_2115:
        /*00c8*/ 	.byte	0x04, 0x1c
        /*00ca*/ 	.short	(.L_2117 - .L_2116)


	//   ....[0]....
.L_2116:
        /*00cc*/ 	.word	0x00000270


	//   ....[1]....
        /*00d0*/ 	.word	0x000010f0


	//   ....[2]....
        /*00d4*/ 	.word	0x000011f0


	//   ....[3]....
        /*00d8*/ 	.word	0x00007b40


	//----- nvinfo : EIATTR_MAX_THREADS
	.align		4
.L_2117:
        /*00dc*/ 	.byte	0x04, 0x05
        /*00de*/ 	.short	(.L_2119 - .L_2118)
.L_2118:
        /*00e0*/ 	.word	0x00000020
        /*00e4*/ 	.word	0x00000001
        /*00e8*/ 	.word	0x00000001


	//----- nvinfo : EIATTR_CRS_STACK_SIZE
	.align		4
.L_2119:
        /*00ec*/ 	.byte	0x04, 0x1e
        /*00ee*/ 	.short	(.L_2121 - .L_2120)
.L_2120:
        /*00f0*/ 	.word	0x00000000
.L_2121:


//--------------------- .nv.info._Z25selective_scan_fwd_kernelI32Selective_Scan_fwd_kernel_traitsILi32ELi16ELi1ELb1ELb1ELb1ELb1ELb0EN3c104HalfEffEEv13SSMParamsBase --------------------------
	.section	.nv.info._Z25selective_scan_fwd_kernelI32Selective_Scan_fwd_kernel_traitsILi32ELi16ELi1ELb1ELb1ELb1ELb1ELb0EN3c104HalfEffEEv13SSMParamsBase,"",@"SHT_CUDA_INFO"
	.sectionflags	@""
	.align	4


	//----- nvinfo : EIATTR_CUDA_API_VERSION
	.align		4
        /*0000*/ 	.byte	0x04, 0x37
        /*0002*/ 	.short	(.L_2123 - .L_2122)
.L_2122:
        /*0004*/ 	.word	0x00000082


	//----- nvinfo : EIATTR_SW2861232_WAR
	.align		4
.L_2123:
        /*0008*/ 	.byte	0x01, 0x35
	.zero		2


	//----- nvinfo : EIATTR_PARAM_CBANK
	.align		4
        /*000c*/ 	.byte	0x04, 0x0a
        /*000e*/ 	.short	(.L_2125 - .L_2124)
	.align		4
.L_2124:
        /*0010*/ 	.word	index@(.nv.constant0._Z25selective_scan_fwd_kernelI32Selective_Scan_fwd_kernel_traitsILi32ELi16ELi1ELb1ELb1ELb1ELb1ELb0EN3c104HalfEffEEv13SSMParamsBase)
        /*0014*/ 	.short	0x0160
        /*0016*/ 	.short	0x0188


	//----- nvinfo : EIATTR_CBANK_PARAM_SIZE
	.align		4
.L_2125:
        /*0018*/ 	.byte	0x03, 0x19
        /*001a*/ 	.short	0x0188


	//----- nvinfo : EIATTR_KPARAM_INFO
	.align		4
        /*001c*/ 	.byte	0x04, 0x17
        /*001e*/ 	.short	(.L_2127 - .L_2126)
.L_2126:
        /*0020*/ 	.word	0x00000000
        /*0024*/ 	.short	0x0000
        /*0026*/ 	.short	0x0000
        /*0028*/ 	.byte	0x00, 0xf0, 0x21, 0x06


	//----- nvinfo : EIATTR_MAXREG_COUNT
	.align		4
.L_2127:
        /*002c*/ 	.byte	0x03, 0x1b
        /*002e*/ 	.short	0x00ff


	//----- nvinfo : EIATTR_NUM_BARRIERS
	.align		4
        /*0030*/ 	.byte	0x02, 0x4c
        /*0032*/ 	.byte	0x01
	.zero		1


	//----- nvinfo : EIATTR_MERCURY_ISA_VERSION
	.align		4
        /*0034*/ 	.byte	0x03, 0x5f
        /*0036*/ 	.short	0x0000


	//----- nvinfo : EIATTR_COOP_GROUP_MASK_REGIDS
	.align		4
        /*0038*/ 	.byte	0x04, 0x29
        /*003a*/ 	.short	(.L_2129 - .L_2128)


	//   ....[0]....
.L_2128:
        /*003c*/ 	.word	0xffffffff


	//   ....[1]....
        /*0040*/ 	.word	0xffffffff


	//   ....[2]....
        /*0044*/ 	.word	0xffffffff


	//   ....[3]....
        /*0048*/ 	.word	0xffffffff


	//   ....[4]....
        /*004c*/ 	.word	0xffffffff


	//   ....[5]....
        /*0050*/ 	.word	0xffffffff


	//   ....[6]....
        /*0054*/ 	.word	0xffffffff


	//   ....[7]....
        /*0058*/ 	.word	0xffffffff


	//   ....[8]....
        /*005c*/ 	.word	0xffffffff


	//   ....[9]....
        /*0060*/ 	.word	0xffffffff


	//   ....[10]....
        /*0064*/ 	.word	0xffffffff


	//   ....[11]....
        /*0068*/ 	.word	0xffffffff


	//   ....[12]....
        /*006c*/ 	.word	0xffffffff


	//   ....[13]....
        /*0070*/ 	.word	0xffffffff


	//   ....[14]....
        /*0074*/ 	.word	0xffffffff


	//   ....[15]....
        /*0078*/ 	.word	0xffffffff


	//   ....[16]....
        /*007c*/ 	.word	0xffffffff


	//   ....[17]....
        /*0080*/ 	.word	0xffffffff


	//   ....[18]....
        /*0084*/ 	.word	0xffffffff


	//----- nvinfo : EIATTR_COOP_GROUP_INSTR_OFFSETS
	.align		4
.L_2129:
        /*0088*/ 	.byte	0x04, 0x28
        /*008a*/ 	.short	(.L_2131 - .L_2130)


	//   ....[0]....
.L_2130:
        /*008c*/ 	.word	0x000013c0


	//   ....[1]....
        /*0090*/ 	.word	0x00001480


	//   ....[2]....
        /*0094*/ 	.word	0x00004040


	//   ....[3]....
        /*0098*/ 	.word	0x00004390


	//   ....[4]....
        /*009c*/ 	.word	0x00004d90


	//   ....[5]....
        /*00a0*/ 	.word	0x00004da0


	//   ....[6]....
        /*00a4*/ 	.word	0x00004dd0


	//   ....[7]....
        /*00a8*/ 	.word	0x00004df0


	//   ....[8]....
        /*00ac*/ 	.word	0x00004e20


	//   ....[9]....
        /*00b0*/ 	.word	0x00004e40


	//   ....[10]....
        /*00b4*/ 	.word	0x00004e70


	//   ....[11]....
        /*00b8*/ 	.word	0x00004e90


	//   ....[12]....
        /*00bc*/ 	.word	0x00004ec0


	//   ....[13]....
        /*00c0*/ 	.word	0x00004ee0


	//   ....[14]....
        /*00c4*/ 	.word	0x00004f10


	//   ....[15]....
        /*00c8*/ 	.word	0x00004f50


	//   ....[16]....
        /*00cc*/ 	.word	0x00005780


	//   ....[17]....
        /*00d0*/ 	.word	0x000059f0


	//   ....[18]....
        /*00d4*/ 	.word	0x00006220


	//----- nvinfo : EIATTR_EXIT_INSTR_OFFSETS
	.align		4
.L_2131:
        /*00d8*/ 	.byte	0x04, 0x1c
        /*00da*/ 	.short	(.L_2133 - .L_2132)


	//   ....[0]....
.L_2132:
        /*00dc*/ 	.word	0x00000280


	//   ....[1]....
        /*00e0*/ 	.word	0x000010c0


	//   ....[2]....
        /*00e4*/ 	.word	0x000012f0


	//   ....[3]....
        /*00e8*/ 	.word	0x00006390


	//----- nvinfo : EIATTR_MAX_THREADS
	.align		4
.L_2133:
        /*00ec*/ 	.byte	0x04, 0x05
        /*00ee*/ 	.short	(.L_2135 - .L_2134)
.L_2134:
        /*00f0*/ 	.word	0x00000020
        /*00f4*/ 	.word	0x00000001
        /*00f8*/ 	.word	0x00000001


	//----- nvinfo : EIATTR_CRS_STACK_SIZE
	.align		4
.L_2135:
        /*00fc*/ 	.byte	0x04, 0x1e
        /*00fe*/ 	.short	(.L_2137 - .L_2136)
.L_2136:
        /*0100*/ 	.word	0x00000000
.L_2137:


//--------------------- .nv.info._Z25selective_scan_fwd_kernelI32Selective_Scan_fwd_kernel_traitsILi32ELi16ELi1ELb1ELb1ELb1ELb1ELb1EN3c104HalfEffEEv13SSMParamsBase --------------------------
	.section	.nv.info._Z25selective_scan_fwd_kernelI32Selective_Scan_fwd_kernel_traitsILi32ELi16ELi1ELb1ELb1ELb1ELb1ELb1EN3c104HalfEffEEv13SSMParamsBase,"",@"SHT_CUDA_INFO"
	.sectionflags	@""
	.align	4


	//----- nvinfo : EIATTR_CUDA_API_VERSION
	.align		4
        /*0000*/ 	.byte	0x04, 0x37
        /*0002*/ 	.short	(.L_2139 - .L_2138)
.L_2138:
        /*0004*/ 	.word	0x00000082


	//----- nvinfo : EIATTR_SW2861232_WAR
	.align		4
.L_2139:
        /*0008*/ 	.byte	0x01, 0x35
	.zero		2


	//----- nvinfo : EIATTR_PARAM_CBANK
	.align		4
        /*000c*/ 	.byte	0x04, 0x0a
        /*000e*/ 	.short	(.L_2141 - .L_2140)
	.align		4
.L_2140:
        /*0010*/ 	.word	index@(.nv.constant0._Z25selective_scan_fwd_kernelI32Selective_Scan_fwd_kernel_traitsILi32ELi16ELi1ELb1ELb1ELb1ELb1ELb1EN3c104HalfEffEEv13SSMParamsBase)
        /*0014*/ 	.short	0x0160
        /*0016*/ 	.short	0x0188


	//----- nvinfo : EIATTR_CBANK_PARAM_SIZE
	.align		4
.L_2141:
        /*0018*/ 	.byte	0x03, 0x19
        /*001a*/ 	.short	0x0188


	//----- nvinfo : EIATTR_KPARAM_INFO
	.align		4
        /*001c*/ 	.byte	0x04, 0x17
        /*001e*/ 	.short	(.L_2143 - .L_2142)
.L_2142:
        /*0020*/ 	.word	0x00000000
        /*0024*/ 	.short	0x0000
        /*0026*/ 	.short	0x0000
        /*0028*/ 	.byte	0x00, 0xf0, 0x21, 0x06


	//----- nvinfo : EIATTR_MAXREG_COUNT
	.align		4
.L_2143:
        /*002c*/ 	.byte	0x03, 0x1b
        /*002e*/ 	.short	0x00ff


	//----- nvinfo : EIATTR_NUM_BARRIERS
	.align		4
        /*0030*/ 	.byte	0x02, 0x4c
        /*0032*/ 	.byte	0x01
	.zero		1


	//----- nvinfo : EIATTR_MERCURY_ISA_VERSION
	.align		4
        /*0034*/ 	.byte	0x03, 0x5f
        /*0036*/ 	.short	0x0000


	//----- nvinfo : EIATTR_COOP_GROUP_MASK_REGIDS
	.align		4
        /*0038*/ 	.byte	0x04, 0x29
        /*003a*/ 	.short	(.L_2145 - .L_2144)


	//   ....[0]....
.L_2144:
        /*003c*/ 	.word	0xffffffff


	//   ....[1]....
        /*0040*/ 	.word	0xffffffff


	//   ....[2]....
        /*0044*/ 	.word	0xffffffff


	//   ....[3]....
        /*0048*/ 	.word	0xffffffff


	//   ....[4]....
        /*004c*/ 	.word	0xffffffff


	//   ....[5]....
        /*0050*/ 	.word	0xffffffff


	//   ....[6]....
        /*0054*/ 	.word	0xffffffff


	//   ....[7]....
        /*0058*/ 	.word	0xffffffff


	//   ....[8]....
        /*005c*/ 	.word	0xffffffff


	//   ....[9]....
        /*0060*/ 	.word	0xffffffff


	//   ....[10]....
        /*0064*/ 	.word	0xffffffff


	//   ....[11]....
        /*0068*/ 	.word	0xffffffff


	//   ....[12]....
        /*006c*/ 	.word	0xffffffff


	//   ....[13]....
        /*0070*/ 	.word	0xffffffff


	//   ....[14]....
        /*0074*/ 	.word	0xffffffff


	//   ....[15]....
        /*0078*/ 	.word	0xffffffff


	//   ....[16]....
        /*007c*/ 	.word	0xffffffff


	//   ....[17]....
        /*0080*/ 	.word	0xffffffff


	//   ....[18]....
        /*0084*/ 	.word	0xffffffff


	//----- nvinfo : EIATTR_COOP_GROUP_INSTR_OFFSETS
	.align		4
.L_2145:
        /*0088*/ 	.byte	0x04, 0x28
        /*008a*/ 	.short	(.L_2147 - .L_2146)


	//   ....[0]....
.L_2146:
        /*008c*/ 	.word	0x00001c80


	//   ....[1]....
        /*0090*/ 	.word	0x00002150


	//   ....[2]....
        /*0094*/ 	.word	0x00005240


	//   ....[3]....
        /*0098*/ 	.word	0x00006360


	//   ....[4]....
        /*009c*/ 	.word	0x000069a0


	//   ....[5]....
        /*00a0*/ 	.word	0x000069b0


	//   ....[6]....
        /*00a4*/ 	.word	0x000069e0


	//   ....[7]....
        /*00a8*/ 	.word	0x00006a00


	//   ....[8]....
        /*00ac*/ 	.word	0x00006a30


	//   ....[9]....
        /*00b0*/ 	.word	0x00006a50


	//   ....[10]....
        /*00b4*/ 	.word	0x00006a80


	//   ....[11]....
        /*00b8*/ 	.word	0x00006aa0


	//   ....[12]....
        /*00bc*/ 	.word	0x00006ad0


	//   ....[13]....
        /*00c0*/ 	.word	0x00006af0


	//   ....[14]....
        /*00c4*/ 	.word	0x00006b30


	//   ....[15]....
        /*00c8*/ 	.word	0x00006b40


	//   ....[16]....
        /*00cc*/ 	.word	0x000077c0


	//   ....[17]....
        /*00d0*/ 	.word	0x00008160


	//   ....[18]....
        /*00d4*/ 	.word	0x00008b80


	//----- nvinfo : EIATTR_EXIT_INSTR_OFFSETS
	.align		4
.L_2147:
        /*00d8*/ 	.byte	0x04, 0x1c
        /*00da*/ 	.short	(.L_2149 - .L_2148)


	//   ....[0]....
.L_2148:
        /*00dc*/ 	.word	0x00000270


	//   ....[1]....
        /*00e0*/ 	.word	0x00001100


	//   ....[2]....
        /*00e4*/ 	.word	0x00001200


	//   ....[3]....
        /*00e8*/ 	.word	0x000090e0


	//----- nvinfo : EIATTR_MAX_THREADS
	.align		4
.L_2149:
        /*00ec*/ 	.byte	0x04, 0x05
        /*00ee*/ 	.short	(.L_2151 - .L_2150)
.L_2150:
        /*00f0*/ 	.word	0x00000020
        /*00f4*/ 	.word	0x00000001
        /*00f8*/ 	.word	0x00000001


	//----- nvinfo : EIATTR_CRS_STACK_SIZE
	.align		4
.L_2151:
        /*00fc*/ 	.byte	0x04, 0x1e
        /*00fe*/ 	.short	(.L_2153 - .L_2152)
.L_2152:
        /*0100*/ 	.word	0x00000000
.L_2153:


//--------------------- .nv.info._Z25selective_scan_fwd_kernelI32Selective_Scan_fwd_kernel_traitsILi32ELi8ELi1ELb0ELb1ELb1ELb0ELb0EN3c104HalfEffEEv13SSMParamsBase --------------------------
	.section	.nv.info._Z25selective_scan_fwd_kernelI32Selective_Scan_fwd_kernel_traitsILi32ELi8ELi1ELb0ELb1ELb1ELb0ELb0EN3c104HalfEffEEv13SSMParamsBase,"",@"SHT_CUDA_INFO"
	.sectionflags	@""
	.align	4


	//----- nvinfo : EIATTR_CUDA_API_VERSION
	.align		4
        /*0000*/ 	.byte	0x04, 0x37
        /*0002*/ 	.short	(.L_2155 - .L_2154)
.L_2154:
        /*0004*/ 	.word	0x00000082


	//----- nvinfo : EIATTR_SW2861232_WAR
	.align		4
.L_2155:
        /*0008*/ 	.byte	0x01, 0x35
	.zero		2


	//----- nvinfo : EIATTR_PARAM_CBANK
	.align		4
        /*000c*/ 	.byte	0x04, 0x0a
        /*000e*/ 	.short	(.L_2157 - .L_2156)
	.align		4
.L_2156:
        /*0010*/ 	.word	index@(.nv.constant0._Z25selective_scan_fwd_kernelI32Selective_Scan_fwd_kernel_traitsILi32ELi8ELi1ELb0ELb1ELb1ELb0ELb0EN3c104HalfEffEEv13SSMParamsBase)
        /*0014*/ 	.short	0x0160
        /*0016*/ 	.short	0x0188


	//----- nvinfo : EIATTR_CBANK_PARAM_SIZE
	.align		4
.L_2157:
        /*0018*/ 	.byte	0x03, 0x19
        /*001a*/ 	.short	0x0188


	//----- nvinfo : EIATTR_KPARAM_INFO
	.align		4
        /*001c*/ 	.byte	0x04, 0x17
        /*001e*/ 	.short	(.L_2159 - .L_2158)
.L_2158:
        /*0020*/ 	.word	0x00000000
        /*0024*/ 	.short	0x0000
        /*0026*/ 	.short	0x0000
        /*0028*/ 	.byte	0x00, 0xf0, 0x21, 0x06


	//----- nvinfo : EIATTR_MAXREG_COUNT
	.align		4
.L_2159:
        /*002c*/ 	.byte	0x03, 0x1b
        /*002e*/ 	.short	0x00ff


	//----- nvinfo : EIATTR_NUM_BARRIERS
	.align		4
        /*0030*/ 	.byte	0x02, 0x4c
        /*0032*/ 	.byte	0x01
	.zero		1


	//----- nvinfo : EIATTR_MERCURY_ISA_VERSION
	.align		4
        /*0034*/ 	.byte	0x03, 0x5f
        /*0036*/ 	.short	0x0000


	//----- nvinfo : EIATTR_COOP_GROUP_MASK_REGIDS
	.align		4
        /*0038*/ 	.byte	0x04, 0x29
        /*003a*/ 	.short	(.L_2161 - .L_2160)


	//   ....[0]....
.L_2160:
        /*003c*/ 	.word	0xffffffff


	//   ....[1]....
        /*0040*/ 	.word	0xffffffff


	//   ....[2]....
        /*0044*/ 	.word	0xffffffff


	//   ....[3]....
        /*0048*/ 	.word	0xffffffff


	//   ....[4]....
        /*004c*/ 	.word	0xffffffff


	//   ....[5]....
        /*0050*/ 	.word	0xffffffff


	//   ....[6]....
        /*0054*/ 	.word	0xffffffff


	//   ....[7]....
        /*0058*/ 	.word	0xffffffff


	//   ....[8]....
        /*005c*/ 	.word	0xffffffff


	//   ....[9]....
        /*0060*/ 	.word	0xffffffff


	//   ....[10]....
        /*0064*/ 	.word	0xffffffff


	//   ....[11]....
        /*0068*/ 	.word	0xffffffff


	//   ....[12]....
        /*006c*/ 	.word	0xffffffff


	//   ....[13]....
        /*0070*/ 	.word	0xffffffff


	//   ....[14]....
        /*0074*/ 	.word	0xffffffff


	//   ....[15]....
        /*0078*/ 	.word	0xffffffff


	//   ....[16]....
        /*007c*/ 	.word	0xffffffff


	//----- nvinfo : EIATTR_COOP_GROUP_INSTR_OFFSETS
	.align		4
.L_2161:
        /*0080*/ 	.byte	0x04, 0x28
        /*0082*/ 	.short	(.L_2163 - .L_2162)


	//   ....[0]....
.L_2162:
        /*0084*/ 	.word	0x000017d0


	//   ....[1]....
        /*0088*/ 	.word	0x000019a0


	//   ....[2]....
        /*008c*/ 	.word	0x000032d0


	//   ....[3]....
        /*0090*/ 	.word	0x00003a80


	//   ....[4]....
        /*0094*/ 	.word	0x00003ec0


	//   ....[5]....
        /*0098*/ 	.word	0x00003ed0


	//   ....[6]....
        /*009c*/ 	.word	0x00003f00


	//   ....[7]....
        /*00a0*/ 	.word	0x00003f20


	//   ....[8]....
        /*00a4*/ 	.word	0x00003f50


	//   ....[9]....
        /*00a8*/ 	.word	0x00003f70


	//   ....[10]....
        /*00ac*/ 	.word	0x00003fa0


	//   ....[11]....
        /*00b0*/ 	.word	0x00003fc0


	//   ....[12]....
        /*00b4*/ 	.word	0x00003ff0


	//   ....[13]....
        /*00b8*/ 	.word	0x00004010


	//   ....[14]....
        /*00bc*/ 	.word	0x00004050


	//   ....[15]....
        /*00c0*/ 	.word	0x00004090


	//   ....[16]....
        /*00c4*/ 	.word	0x00004840


	//----- nvinfo : EIATTR_EXIT_INSTR_OFFSETS
	.align		4
.L_2163:
        /*00c8*/ 	.byte	0x04, 0x1c
        /*00ca*/ 	.short	(.L_2165 - .L_2164)


	//   ....[0]....
.L_2164:
        /*00cc*/ 	.word	0x00000260


	//   ....[1]....
        /*00d0*/ 	.word	0x000010a0


	//   ....[2]....
        /*00d4*/ 	.word	0x000012d0


	//   ....[3]....
        /*00d8*/ 	.word	0x00004c90


	//----- nvinfo : EIATTR_MAX_THREADS
	.align		4
.L_2165:
        /*00dc*/ 	.byte	0x04, 0x05
        /*00de*/ 	.short	(.L_2167 - .L_2166)
.L_2166:
        /*00e0*/ 	.word	0x00000020
        /*00e4*/ 	.word	0x00000001
        /*00e8*/ 	.word	0x00000001


	//----- nvinfo : EIATTR_CRS_STACK_SIZE
	.align		4
.L_2167:
        /*00ec*/ 	.byte	0x04, 0x1e
        /*00ee*/ 	.short	(.L_2169 - .L_2168)
.L_2168:
        /*00f0*/ 	.word	0x00000000
.L_2169:


//--------------------- .nv.info._Z25selective_scan_fwd_kernelI32Selective_Scan_fwd_kernel_traitsILi32ELi8ELi1ELb0ELb1ELb1ELb0ELb1EN3c104HalfEffEEv13SSMParamsBase --------------------------
	.section	.nv.info._Z25selective_scan_fwd_kernelI32Selective_Scan_fwd_kernel_traitsILi32ELi8ELi1ELb0ELb1ELb1ELb0ELb1EN3c104HalfEffEEv13SSMParamsBase,"",@"SHT_CUDA_INFO"
	.sectionflags	@""
	.align	4


	//----- nvinfo : EIATTR_CUDA_API_VERSION
	.align		4
        /*0000*/ 	.byte	0x04, 0x37
        /*0002*/ 	.short	(.L_2171 - .L_2170)
.L_2170:
        /*0004*/ 	.word	0x00000082


	//----- nvinfo : EIATTR_SW2861232_WAR
	.align		4
.L_2171:
        /*0008*/ 	.byte	0x01, 0x35
	.zero		2


	//----- nvinfo : EIATTR_PARAM_CBANK
	.align		4
        /*000c*/ 	.byte	0x04, 0x0a
        /*000e*/ 	.short	(.L_2173 - .L_2172)
	.align		4
.L_2172:
        /*0010*/ 	.word	index@(.nv.constant0._Z25selective_scan_fwd_kernelI32Selective_Scan_fwd_kernel_traitsILi32ELi8ELi1ELb0ELb1ELb1ELb0ELb1EN3c104HalfEffEEv13SSMParamsBase)
        /*0014*/ 	.short	0x0160
        /*0016*/ 	.short	0x0188


	//----- nvinfo : EIATTR_CBANK_PARAM_SIZE
	.align		4
.L_2173:
        /*0018*/ 	.byte	0x03, 0x19
        /*001a*/ 	.short	0x0188


	//----- nvinfo : EIATTR_KPARAM_INFO
	.align		4
        /*001c*/ 	.byte	0x04, 0x17
        /*001e*/ 	.short	(.L_2175 - .L_2174)
.L_2174:
        /*0020*/ 	.word	0x00000000
        /*0024*/ 	.short	0x0000
        /*0026*/ 	.short	0x0000
        /*0028*/ 	.byte	0x00, 0xf0, 0x21, 0x06


	//----- nvinfo : EIATTR_MAXREG_COUNT
	.align		4
.L_2175:
        /*002c*/ 	.byte	0x03, 0x1b
        /*002e*/ 	.short	0x00ff


	//----- nvinfo : EIATTR_NUM_BARRIERS
	.align		4
        /*0030*/ 	.byte	0x02, 0x4c
        /*0032*/ 	.byte	0x01
	.zero		1


	//----- nvinfo : EIATTR_MERCURY_ISA_VERSION
	.align		4
        /*0034*/ 	.byte	0x03, 0x5f
        /*0036*/ 	.short	0x0000


	//----- nvinfo : EIATTR_COOP_GROUP_MASK_REGIDS
	.align		4
        /*0038*/ 	.byte	0x04, 0x29
        /*003a*/ 	.short	(.L_2177 - .L_2176)


	//   ....[0]....
.L_2176:
        /*003c*/ 	.word	0xffffffff


	//   ....[1]....
        /*0040*/ 	.word	0xffffffff


	//   ....[2]....
        /*0044*/ 	.word	0xffffffff


	//   ....[3]....
        /*0048*/ 	.word	0xffffffff


	//   ....[4]....
        /*004c*/ 	.word	0xffffffff


	//   ....[5]....
        /*0050*/ 	.word	0xffffffff


	//   ....[6]....
        /*0054*/ 	.word	0xffffffff


	//   ....[7]....
        /*0058*/ 	.word	0xffffffff


	//   ....[8]....
        /*005c*/ 	.word	0xffffffff


	//   ....[9]....
        /*0060*/ 	.word	0xffffffff


	//   ....[10]....
        /*0064*/ 	.word	0xffffffff


	//   ....[11]....
        /*0068*/ 	.word	0xffffffff


	//   ....[12]....
        /*006c*/ 	.word	0xffffffff


	//   ....[13]....
        /*0070*/ 	.word	0xffffffff


	//   ....[14]....
        /*0074*/ 	.word	0xffffffff


	//   ....[15]....
        /*0078*/ 	.word	0xffffffff


	//   ....[16]....
        /*007c*/ 	.word	0xffffffff


	//----- nvinfo : EIATTR_COOP_GROUP_INSTR_OFFSETS
	.align		4
.L_2177:
        /*0080*/ 	.byte	0x04, 0x28
        /*0082*/ 	.short	(.L_2179 - .L_2178)


	//   ....[0]....
.L_2178:
        /*0084*/ 	.word	0x00001840


	//   ....[1]....
        /*0088*/ 	.word	0x00001a20


	//   ....[2]....
        /*008c*/ 	.word	0x00003350


	//   ....[3]....
        /*0090*/ 	.word	0x00003b00


	//   ....[4]....
        /*0094*/ 	.word	0x00003f40


	//   ....[5]....
        /*0098*/ 	.word	0x00003f50


	//   ....[6]....
        /*009c*/ 	.word	0x00003f80


	//   ....[7]....
        /*00a0*/ 	.word	0x00003fa0


	//   ....[8]....
        /*00a4*/ 	.word	0x00003fd0


	//   ....[9]....
        /*00a8*/ 	.word	0x00003ff0


	//   ....[10]....
        /*00ac*/ 	.word	0x00004020


	//   ....[11]....
        /*00b0*/ 	.word	0x00004040


	//   ....[12]....
        /*00b4*/ 	.word	0x00004070


	//   ....[13]....
        /*00b8*/ 	.word	0x00004090


	//   ....[14]....
        /*00bc*/ 	.word	0x000040d0


	//   ....[15]....
        /*00c0*/ 	.word	0x000040e0


	//   ....[16]....
        /*00c4*/ 	.word	0x000048b0


	//----- nvinfo : EIATTR_EXIT_INSTR_OFFSETS
	.align		4
.L_2179:
        /*00c8*/ 	.byte	0x04, 0x1c
        /*00ca*/ 	.short	(.L_2181 - .L_2180)


	//   ....[0]....
.L_2180:
        /*00cc*/ 	.word	0x00000270


	//   ....[1]....
        /*00d0*/ 	.word	0x00001120


	//   ....[2]....
        /*00d4*/ 	.word	0x00001350


	//   ....[3]....
        /*00d8*/ 	.word	0x00004d20


	//----- nvinfo : EIATTR_MAX_THREADS
	.align		4
.L_2181:
        /*00dc*/ 	.byte	0x04, 0x05
        /*00de*/ 	.short	(.L_2183 - .L_2182)
.L_2182:
        /*00e0*/ 	.word	0x00000020
        /*00e4*/ 	.word	0x00000001
        /*00e8*/ 	.word	0x00000001


	//----- nvinfo : EIATTR_CRS_STACK_SIZE
	.align		4
.L_2183:
        /*00ec*/ 	.byte	0x04, 0x1e
        /*00ee*/ 	.short	(.L_2185 - .L_2184)
.L_2184:
        /*00f0*/ 	.word	0x00000000
.L_2185:


//--------------------- .nv.info._Z25selective_scan_fwd_kernelI32Selective_Scan_fwd_kernel_traitsILi32ELi8ELi1ELb0ELb1ELb1ELb1ELb0EN3c104HalfEffEEv13SSMParamsBase --------------------------
	.section	.nv.info._Z25selective_scan_fwd_kernelI32Selective_Scan_fwd_kernel_traitsILi32ELi8ELi1ELb0ELb1ELb1ELb1ELb0EN3c104HalfEffEEv13SSMParamsBase,"",@"SHT_CUDA_INFO"
	.sectionflags	@""
	.align	4


	//----- nvinfo : EIATTR_CUDA_API_VERSION
	.align		4
        /*0000*/ 	.byte	0x04, 0x37
        /*0002*/ 	.short	(.L_2187 - .L_2186)
.L_2186:
        /*0004*/ 	.word	0x00000082


	//----- nvinfo : EIATTR_SW2861232_WAR
	.align		4
.L_2187:
        /*0008*/ 	.byte	0x01, 0x35
	.zero		2


	//----- nvinfo : EIATTR_PARAM_CBANK
	.align		4
        /*000c*/ 	.byte	0x04, 0x0a
        /*000e*/ 	.short	(.L_2189 - .L_2188)
	.align		4
.L_2188:
        /*0010*/ 	.word	index@(.nv.constant0._Z25selective_scan_fwd_kernelI32Selective_Scan_fwd_kernel_traitsILi32ELi8ELi1ELb0ELb1ELb1ELb1ELb0EN3c104HalfEffEEv13SSMParamsBase)
        /*0014*/ 	.short	0x0160
        /*0016*/ 	.short	0x0188


	//----- nvinfo : EIATTR_CBANK_PARAM_SIZE
	.align		4
.L_2189:
        /*0018*/ 	.byte	0x03, 0x19
        /*001a*/ 	.short	0x0188


	//----- nvinfo : EIATTR_KPARAM_INFO
	.align		4
        /*001c*/ 	.byte	0x04, 0x17
        /*001e*/ 	.short	(.L_2191 - .L_2190)
.L_2190:
        /*0020*/ 	.word	0x00000000
        /*0024*/ 	.short	0x0000
        /*0026*/ 	.short	0x0000
        /*0028*/ 	.byte	0x00, 0xf0, 0x21, 0x06


	//----- nvinfo : EIATTR_MAXREG_COUNT
	.align		4
.L_2191:
        /*002c*/ 	.byte	0x03, 0x1b
        /*002e*/ 	.short	0x00ff


	//----- nvinfo : EIATTR_NUM_BARRIERS
	.align		4
        /*0030*/ 	.byte	0x02, 0x4c
        /*0032*/ 	.byte	0x01
	.zero		1


	//----- nvinfo : EIATTR_MERCURY_ISA_VERSION
	.align		4
        /*0034*/ 	.byte	0x03, 0x5f
        /*0036*/ 	.short	0x0000


	//----- nvinfo : EIATTR_COOP_GROUP_MASK_REGIDS
	.align		4
        /*0038*/ 	.byte	0x04, 0x29
        /*003a*/ 	.short	(.L_2193 - .L_2192)


	//   ....[0]....
.L_2192:
        /*003c*/ 	.word	0xffffffff


	//   ....[1]....
        /*0040*/ 	.word	0xffffffff


	//   ....[2]....
        /*0044*/ 	.word	0xffffffff


	//   ....[3]....
        /*0048*/ 	.word	0xffffffff


	//   ....[4]....
        /*004c*/ 	.word	0xffffffff


	//   ....[5]....
        /*0050*/ 	.word	0xffffffff


	//   ....[6]....
        /*0054*/ 	.word	0xffffffff


	//   ....[7]....
        /*0058*/ 	.word	0xffffffff


	//   ....[8]....
        /*005c*/ 	.word	0xffffffff


	//   ....[9]....
        /*0060*/ 	.word	0xffffffff


	//   ....[10]....
        /*0064*/ 	.word	0xffffffff


	//   ....[11]....
        /*0068*/ 	.word	0xffffffff


	//   ....[12]....
        /*006c*/ 	.word	0xffffffff


	//   ....[13]....
        /*0070*/ 	.word	0xffffffff


	//   ....[14]....
        /*0074*/ 	.word	0xffffffff


	//   ....[15]....
        /*0078*/ 	.word	0xffffffff


	//   ....[16]....
        /*007c*/ 	.word	0xffffffff


	//   ....[17]....
        /*0080*/ 	.word	0xffffffff


	//   ....[18]....
        /*0084*/ 	.word	0xffffffff


	//----- nvinfo : EIATTR_COOP_GROUP_INSTR_OFFSETS
	.align		4
.L_2193:
        /*0088*/ 	.byte	0x04, 0x28
        /*008a*/ 	.short	(.L_2195 - .L_2194)


	//   ....[0]....
.L_2194:
        /*008c*/ 	.word	0x000017d0


	//   ....[1]....
        /*0090*/ 	.word	0x000019a0


	//   ....[2]....
        /*0094*/ 	.word	0x000032d0


	//   ....[3]....
        /*0098*/ 	.word	0x00003a80


	//   ....[4]....
        /*009c*/ 	.word	0x00003ec0


	//   ....[5]....
        /*00a0*/ 	.word	0x00003ed0


	//   ....[6]....
        /*00a4*/ 	.word	0x00003f00


	//   ....[7]....
        /*00a8*/ 	.word	0x00003f20


	//   ....[8]....
        /*00ac*/ 	.word	0x00003f50


	//   ....[9]....
        /*00b0*/ 	.word	0x00003f70


	//   ....[10]....
        /*00b4*/ 	.word	0x00003fa0


	//   ....[11]....
        /*00b8*/ 	.word	0x00003fc0


	//   ....[12]....
        /*00bc*/ 	.word	0x00003ff0


	//   ....[13]....
        /*00c0*/ 	.word	0x00004010


	//   ....[14]....
        /*00c4*/ 	.word	0x00004050


	//   ....[15]....
        /*00c8*/ 	.word	0x00004090


	//   ....[16]....
        /*00cc*/ 	.word	0x00004a70


	//   ....[17]....
        /*00d0*/ 	.word	0x00004ec0


	//   ....[18]....
        /*00d4*/ 	.word	0x000053e0


	//----- nvinfo : EIATTR_EXIT_INSTR_OFFSETS
	.align		4
.L_2195:
        /*00d8*/ 	.byte	0x04, 0x1c
        /*00da*/ 	.short	(.L_2197 - .L_2196)


	//   ....[0]....
.L_2196:
        /*00dc*/ 	.word	0x00000260


	//   ....[1]....
        /*00e0*/ 	.word	0x000010a0


	//   ....[2]....
        /*00e4*/ 	.word	0x000012d0


	//   ....[3]....
        /*00e8*/ 	.word	0x00005810


	//----- nvinfo : EIATTR_MAX_THREADS
	.align		4
.L_2197:
        /*00ec*/ 	.byte	0x04, 0x05
        /*00ee*/ 	.short	(.L_2199 - .L_2198)
.L_2198:
        /*00f0*/ 	.word	0x00000020
        /*00f4*/ 	.word	0x00000001
        /*00f8*/ 	.word	0x00000001


	//----- nvinfo : EIATTR_CRS_STACK_SIZE
	.align		4
.L_2199:
        /*00fc*/ 	.byte	0x04, 0x1e
        /*00fe*/ 	.short	(.L_2201 - .L_2200)
.L_2200:
        /*0100*/ 	.word	0x00000000
.L_2201:


//--------------------- .nv.info._Z25selective_scan_fwd_kernelI32Selective_Scan_fwd_kernel_traitsILi32ELi8ELi1ELb0ELb1ELb1ELb1ELb1EN3c104HalfEffEEv13SSMParamsBase --------------------------
	.section	.nv.info._Z25selective_scan_fwd_kernelI32Selective_Scan_fwd_kernel_traitsILi32ELi8ELi1ELb0ELb1ELb1ELb1ELb1EN3c104HalfEffEEv13SSMParamsBase,"",@"SHT_CUDA_INFO"
	.sectionflags	@""
	.align	4


	//----- nvinfo : EIATTR_CUDA_API_VERSION
	.align		4
        /*0000*/ 	.byte	0x04, 0x37
        /*0002*/ 	.short	(.L_2203 - .L_2202)
.L_2202:
        /*0004*/ 	.word	0x00000082


	//----- nvinfo : EIATTR_SW2861232_WAR
	.align		4
.L_2203:
        /*0008*/ 	.byte	0x01, 0x35
	.zero		2


	//----- nvinfo : EIATTR_PARAM_CBANK
	.align		4
        /*000c*/ 	.byte	0x04, 0x0a
        /*000e*/ 	.short	(.L_2205 - .L_2204)
	.align		4
.L_2204:
        /*0010*/ 	.word	index@(.nv.constant0._Z25selective_scan_fwd_kernelI32Selective_Scan_fwd_kernel_traitsILi32ELi8ELi1ELb0ELb1ELb1ELb1ELb1EN3c104HalfEffEEv13SSMParamsBase)
        /*0014*/ 	.short	0x0160
        /*0016*/ 	.short	0x0188


	//----- nvinfo : EIATTR_CBANK_PARAM_SIZE
	.align		4
.L_2205:
        /*0018*/ 	.byte	0x03, 0x19
        /*001a*/ 	.short	0x0188


	//----- nvinfo : EIATTR_KPARAM_INFO
	.align		4
        /*001c*/ 	.byte	0x04, 0x17
        /*001e*/ 	.short	(.L_2207 - .L_2206)
.L_2206:
        /*0020*/ 	.word	0x00000000
        /*0024*/ 	.short	0x0000
        /*0026*/ 	.short	0x0000
        /*0028*/ 	.byte	0x00, 0xf0, 0x21, 0x06


	//----- nvinfo : EIATTR_MAXREG_COUNT
	.align		4
.L_2207:
        /*002c*/ 	.byte	0x03, 0x1b
        /*002e*/ 	.short	0x00ff


	//----- nvinfo : EIATTR_NUM_BARRIERS
	.align		4
        /*0030*/ 	.byte	0x02, 0x4c
        /*0032*/ 	.byte	0x01
	.zero		1


	//----- nvinfo : EIATTR_MERCURY_ISA_VERSION
	.align		4
        /*0034*/ 	.byte	0x03, 0x5f
        /*0036*/ 	.short	0x0000


	//----- nvinfo : EIATTR_COOP_GROUP_MASK_REGIDS
	.align		4
        /*0038*/ 	.byte	0x04, 0x29
        /*003a*/ 	.short	(.L_2209 - .L_2208)


	//   ....[0]....
.L_2208:
        /*003c*/ 	.word	0xffffffff


	//   ....[1]....
        /*0040*/ 	.word	0xffffffff


	//   ....[2]....
        /*0044*/ 	.word	0xffffffff


	//   ....[3]....
        /*0048*/ 	.word	0xffffffff


	//   ....[4]....
        /*004c*/ 	.word	0xffffffff


	//   ....[5]....
        /*0050*/ 	.word	0xffffffff


	//   ....[6]....
        /*0054*/ 	.word	0xffffffff


	//   ....[7]....
        /*0058*/ 	.word	0xffffffff


	//   ....[8]....
        /*005c*/ 	.word	0xffffffff


	//   ....[9]....
        /*0060*/ 	.word	0xffffffff


	//   ....[10]....
        /*0064*/ 	.word	0xffffffff


	//   ....[11]....
        /*0068*/ 	.word	0xffffffff


	//   ....[12]....
        /*006c*/ 	.word	0xffffffff


	//   ....[13]....
        /*0070*/ 	.word	0xffffffff


	//   ....[14]....
        /*0074*/ 	.word	0xffffffff


	//   ....[15]....
        /*0078*/ 	.word	0xffffffff


	//   ....[16]....
        /*007c*/ 	.word	0xffffffff


	//   ....[17]....
        /*0080*/ 	.word	0xffffffff


	//   ....[18]....
        /*0084*/ 	.word	0xffffffff


	//----- nvinfo : EIATTR_COOP_GROUP_INSTR_OFFSETS
	.align		4
.L_2209:
        /*0088*/ 	.byte	0x04, 0x28
        /*008a*/ 	.short	(.L_2211 - .L_2210)


	//   ....[0]....
.L_2210:
        /*008c*/ 	.word	0x00001840


	//   ....[1]....
        /*0090*/ 	.word	0x00001a10


	//   ....[2]....
        /*0094*/ 	.word	0x00003340


	//   ....[3]....
        /*0098*/ 	.word	0x00003af0


	//   ....[4]....
        /*009c*/ 	.word	0x00003f30


	//   ....[5]....
        /*00a0*/ 	.word	0x00003f40


	//   ....[6]....
        /*00a4*/ 	.word	0x00003f70


	//   ....[7]....
        /*00a8*/ 	.word	0x00003f90


	//   ....[8]....
        /*00ac*/ 	.word	0x00003fc0


	//   ....[9]....
        /*00b0*/ 	.word	0x00003fe0


	//   ....[10]....
        /*00b4*/ 	.word	0x00004010


	//   ....[11]....
        /*00b8*/ 	.word	0x00004030


	//   ....[12]....
        /*00bc*/ 	.word	0x00004060


	//   ....[13]....
        /*00c0*/ 	.word	0x00004080


	//   ....[14]....
        /*00c4*/ 	.word	0x000040c0


	//   ....[15]....
        /*00c8*/ 	.word	0x000040d0


	//   ....[16]....
        /*00cc*/ 	.word	0x00004b00


	//   ....[17]....
        /*00d0*/ 	.word	0x00004f50


	//   ....[18]....
        /*00d4*/ 	.word	0x00005470


	//----- nvinfo : EIATTR_EXIT_INSTR_OFFSETS
	.align		4
.L_2211:
        /*00d8*/ 	.byte	0x04, 0x1c
        /*00da*/ 	.short	(.L_2213 - .L_2212)


	//   ....[0]....
.L_2212:
        /*00dc*/ 	.word	0x00000270


	//   ....[1]....
        /*00e0*/ 	.word	0x00001110


	//   ....[2]....
        /*00e4*/ 	.word	0x00001340


	//   ....[3]....
        /*00e8*/ 	.word	0x000058d0


	//----- nvinfo : EIATTR_MAX_THREADS
	.align		4
.L_2213:
        /*00ec*/ 	.byte	0x04, 0x05
        /*00ee*/ 	.short	(.L_2215 - .L_2214)
.L_2214:
        /*00f0*/ 	.word	0x00000020
        /*00f4*/ 	.word	0x00000001
        /*00f8*/ 	.word	0x00000001


	//----- nvinfo : EIATTR_CRS_STACK_SIZE
	.align		4
.L_2215:
        /*00fc*/ 	.byte	0x04, 0x1e
        /*00fe*/ 	.short	(.L_2217 - .L_2216)
.L_2216:
        /*0100*/ 	.word	0x00000000
.L_2217:


//--------------------- .nv.info._Z25selective_scan_fwd_kernelI32Selective_Scan_fwd_kernel_traitsILi32ELi8ELi1ELb1ELb1ELb1ELb0ELb0EN3c104HalfEffEEv13SSMParamsBase --------------------------
	.section	.nv.info._Z25selective_scan_fwd_kernelI32Selective_Scan_fwd_kernel_traitsILi32ELi8ELi1ELb1ELb1ELb1ELb0ELb0EN3c104HalfEffEEv13SSMParamsBase,"",@"SHT_CUDA_INFO"
	.sectionflags	@""
	.align	4


	//----- nvinfo : EIATTR_CUDA_API_VERSION
	.align		4
        /*0000*/ 	.byte	0x04, 0x37
        /*0002*/ 	.short	(.L_2219 - .L_2218)
.L_2218:
        /*0004*/ 	.word	0x00000082


	//----- nvinfo : EIATTR_SW2861232_WAR
	.align		4
.L_2219:
        /*0008*/ 	.byte	0x01, 0x35
	.zero		2


	//----- nvinfo : EIATTR_PARAM_CBANK
	.align		4
        /*000c*/ 	.byte	0x04, 0x0a
        /*000e*/ 	.short	(.L_2221 - .L_2220)
	.align		4
.L_2220:
        /*0010*/ 	.word	index@(.nv.constant0._Z25selective_scan_fwd_kernelI32Selective_Scan_fwd_kernel_traitsILi32ELi8ELi1ELb1ELb1ELb1ELb0ELb0EN3c104HalfEffEEv13SSMParamsBase)
        /*0014*/ 	.short	0x0160
        /*0016*/ 	.short	0x0188


	//----- nvinfo : EIATTR_CBANK_PARAM_SIZE
	.align		4
.L_2221:
        /*0018*/ 	.byte	0x03, 0x19
        /*001a*/ 	.short	0x0188


	//----- nvinfo : EIATTR_KPARAM_INFO
	.align		4
        /*001c*/ 	.byte	0x04, 0x17
        /*001e*/ 	.short	(.L_2223 - .L_2222)
.L_2222:
        /*0020*/ 	.word	0x00000000
        /*0024*/ 	.short	0x0000
        /*0026*/ 	.short	0x0000
        /*0028*/ 	.byte	0x00, 0xf0, 0x21, 0x06


	//----- nvinfo : EIATTR_MAXREG_COUNT
	.align		4
.L_2223:
        /*002c*/ 	.byte	0x03, 0x1b
        /*002e*/ 	.short	0x00ff


	//----- nvinfo : EIATTR_NUM_BARRIERS
	.align		4
        /*0030*/ 	.byte	0x02, 0x4c
        /*0032*/ 	.byte	0x01
	.zero		1


	//----- nvinfo : EIATTR_MERCURY_ISA_VERSION
	.align		4
        /*0034*/ 	.byte	0x03, 0x5f
        /*0036*/ 	.short	0x0000


	//----- nvinfo : EIATTR_COOP_GROUP_MASK_REGIDS
	.align		4
        /*0038*/ 	.byte	0x04, 0x29
        /*003a*/ 	.short	(.L_2225 - .L_2224)


	//   ....[0]....
.L_2224:
        /*003c*/ 	.word	0xffffffff


	//   ....[1]....
        /*0040*/ 	.word	0xffffffff


	//   ....[2]....
        /*0044*/ 	.word	0xffffffff


	//   ....[3]....
        /*0048*/ 	.word	0xffffffff


	//   ....[4]....
        /*004c*/ 	.word	0xffffffff


	//   ....[5]....
        /*0050*/ 	.word	0xffffffff


	//   ....[6]....
        /*0054*/ 	.word	0xffffffff


	//   ....[7]....
        /*0058*/ 	.word	0xffffffff


	//   ....[8]....
        /*005c*/ 	.word	0xffffffff


	//   ....[9]....
        /*0060*/ 	.word	0xffffffff


	//   ....[10]....
        /*0064*/ 	.word	0xffffffff


	//   ....[11]....
        /*0068*/ 	.word	0xffffffff


	//----- nvinfo : EIATTR_COOP_GROUP_INSTR_OFFSETS
	.align		4
.L_2225:
        /*006c*/ 	.byte	0x04, 0x28
        /*006e*/ 	.short	(.L_2227 - .L_2226)


	//   ....[0]....
.L_2226:
        /*0070*/ 	.word	0x000030d0


	//   ....[1]....
        /*0074*/ 	.word	0x000030e0


	//   ....[2]....
        /*0078*/ 	.word	0x00003110


	//   ....[3]....
        /*007c*/ 	.word	0x00003130


	//   ....[4]....
        /*0080*/ 	.word	0x00003160


	//   ....[5]....
        /*0084*/ 	.word	0x00003180


	//   ....[6]....
        /*0088*/ 	.word	0x000031b0


	//   ....[7]....
        /*008c*/ 	.word	0x000031d0


	//   ....[8]....
        /*0090*/ 	.word	0x00003200


	//   ....[9]....
        /*0094*/ 	.word	0x00003220


	//   ....[10]....
        /*0098*/ 	.word	0x00003250


	//   ....[11]....
        /*009c*/ 	.word	0x00003290


	//----- nvinfo : EIATTR_EXIT_INSTR_OFFSETS
	.align		4
.L_2227:
        /*00a0*/ 	.byte	0x04, 0x1c
        /*00a2*/ 	.short	(.L_2229 - .L_2228)


	//   ....[0]....
.L_2228:
        /*00a4*/ 	.word	0x00000270


	//   ....[1]....
        /*00a8*/ 	.word	0x00001040


	//   ....[2]....
        /*00ac*/ 	.word	0x000011c0


	//   ....[3]....
        /*00b0*/ 	.word	0x00003a80


	//----- nvinfo : EIATTR_MAX_THREADS
	.align		4
.L_2229:
        /*00b4*/ 	.byte	0x04, 0x05
        /*00b6*/ 	.short	(.L_2231 - .L_2230)
.L_2230:
        /*00b8*/ 	.word	0x00000020
        /*00bc*/ 	.word	0x00000001
        /*00c0*/ 	.word	0x00000001


	//----- nvinfo : EIATTR_CRS_STACK_SIZE
	.align		4
.L_2231:
        /*00c4*/ 	.byte	0x04, 0x1e
        /*00c6*/ 	.short	(.L_2233 - .L_2232)
.L_2232:
        /*00c8*/ 	.word	0x00000000
.L_2233:


//--------------------- .nv.info._Z25selective_scan_fwd_kernelI32Selective_Scan_fwd_kernel_traitsILi32ELi8ELi1ELb1ELb1ELb1ELb0ELb1EN3c104HalfEffEEv13SSMParamsBase --------------------------
	.section	.nv.info._Z25selective_scan_fwd_kernelI32Selective_Scan_fwd_kernel_traitsILi32ELi8ELi1ELb1ELb1ELb1ELb0ELb1EN3c104HalfEffEEv13SSMParamsBase,"",@"SHT_CUDA_INFO"
	.sectionflags	@""
	.align	4


	//----- nvinfo : EIATTR_CUDA_API_VERSION
	.align		4
        /*0000*/ 	.byte	0x04, 0x37
        /*0002*/ 	.short	(.L_2235 - .L_2234)
.L_2234:
        /*0004*/ 	.word	0x00000082


	//----- nvinfo : EIATTR_SW2861232_WAR
	.align		4
.L_2235:
        /*0008*/ 	.byte	0x01, 0x35
	.zero		2


	//----- nvinfo : EIATTR_PARAM_CBANK
	.align		4
        /*000c*/ 	.byte	0x04, 0x0a
        /*000e*/ 	.short	(.L_2237 - .L_2236)
	.align		4
.L_2236:
        /*0010*/ 	.word	index@(.nv.constant0._Z25selective_scan_fwd_kernelI32Selective_Scan_fwd_kernel_traitsILi32ELi8ELi1ELb1ELb1ELb1ELb0ELb1EN3c104HalfEffEEv13SSMParamsBase)
        /*0014*/ 	.short	0x0160
        /*0016*/ 	.short	0x0188


	//----- nvinfo : EIATTR_CBANK_PARAM_SIZE
	.align		4
.L_2237:
        /*0018*/ 	.byte	0x03, 0x19
        /*001a*/ 	.short	0x0188


	//----- nvinfo : EIATTR_KPARAM_INFO
	.align		4
        /*001c*/ 	.byte	0x04, 0x17
        /*001e*/ 	.short	(.L_2239 - .L_2238)
.L_2238:
        /*0020*/ 	.word	0x00000000
        /*0024*/ 	.short	0x0000
        /*0026*/ 	.short	0x0000
        /*0028*/ 	.byte	0x00, 0xf0, 0x21, 0x06


	//----- nvinfo : EIATTR_MAXREG_COUNT
	.align		4
.L_2239:
        /*002c*/ 	.byte	0x03, 0x1b
        /*002e*/ 	.short	0x00ff


	//----- nvinfo : EIATTR_NUM_BARRIERS
	.align		4
        /*0030*/ 	.byte	0x02, 0x4c
        /*0032*/ 	.byte	0x01
	.zero		1


	//----- nvinfo : EIATTR_MERCURY_ISA_VERSION
	.align		4
        /*0034*/ 	.byte	0x03, 0x5f
        /*0036*/ 	.short	0x0000


	//----- nvinfo : EIATTR_COOP_GROUP_MASK_REGIDS
	.align		4
        /*0038*/ 	.byte	0x04, 0x29
        /*003a*/ 	.short	(.L_2241 - .L_2240)


	//   ....[0]....
.L_2240:
        /*003c*/ 	.word	0xffffffff


	//   ....[1]....
        /*0040*/ 	.word	0xffffffff


	//   ....[2]....
        /*0044*/ 	.word	0xffffffff


	//   ....[3]....
        /*0048*/ 	.word	0xffffffff


	//   ....[4]....
        /*004c*/ 	.word	0xffffffff


	//   ....[5]....
        /*0050*/ 	.word	0xffffffff


	//   ....[6]....
        /*0054*/ 	.word	0xffffffff


	//   ....[7]....
        /*0058*/ 	.word	0xffffffff


	//   ....[8]....
        /*005c*/ 	.word	0xffffffff


	//   ....[9]....
        /*0060*/ 	.word	0xffffffff


	//   ....[10]....
        /*0064*/ 	.word	0xffffffff


	//   ....[11]....
        /*0068*/ 	.word	0xffffffff


	//   ....[12]....
        /*006c*/ 	.word	0xffffffff


	//   ....[13]....
        /*0070*/ 	.word	0xffffffff


	//   ....[14]....
        /*0074*/ 	.word	0xffffffff


	//   ....[15]....
        /*0078*/ 	.word	0xffffffff


	//   ....[16]....
        /*007c*/ 	.word	0xffffffff


	//----- nvinfo : EIATTR_COOP_GROUP_INSTR_OFFSETS
	.align		4
.L_2241:
        /*0080*/ 	.byte	0x04, 0x28
        /*0082*/ 	.short	(.L_2243 - .L_2242)


	//   ....[0]....
.L_2242:
        /*0084*/ 	.word	0x00001840


	//   ....[1]....
        /*0088*/ 	.word	0x00001a20


	//   ....[2]....
        /*008c*/ 	.word	0x00003350


	//   ....[3]....
        /*0090*/ 	.word	0x00003b00


	//   ....[4]....
        /*0094*/ 	.word	0x00003f40


	//   ....[5]....
        /*0098*/ 	.word	0x00003f50


	//   ....[6]....
        /*009c*/ 	.word	0x00003f80


	//   ....[7]....
        /*00a0*/ 	.word	0x00003fa0


	//   ....[8]....
        /*00a4*/ 	.word	0x00003fd0


	//   ....[9]....
        /*00a8*/ 	.word	0x00003ff0


	//   ....[10]....
        /*00ac*/ 	.word	0x00004020


	//   ....[11]....
        /*00b0*/ 	.word	0x00004040


	//   ....[12]....
        /*00b4*/ 	.word	0x00004070


	//   ....[13]....
        /*00b8*/ 	.word	0x00004090


	//   ....[14]....
        /*00bc*/ 	.word	0x000040d0


	//   ....[15]....
        /*00c0*/ 	.word	0x000040e0


	//   ....[16]....
        /*00c4*/ 	.word	0x000048b0


	//----- nvinfo : EIATTR_EXIT_INSTR_OFFSETS
	.align		4
.L_2243:
        /*00c8*/ 	.byte	0x04, 0x1c
        /*00ca*/ 	.short	(.L_2245 - .L_2244)


	//   ....[0]....
.L_2244:
        /*00cc*/ 	.word	0x00000270


	//   ....[1]....
        /*00d0*/ 	.word	0x00001120


	//   ....[2]....
        /*00d4*/ 	.word	0x00001350


	//   ....[3]....
        /*00d8*/ 	.word	0x00004d20


	//----- nvinfo : EIATTR_MAX_THREADS
	.align		4
.L_2245:
        /*00dc*/ 	.byte	0x04, 0x05
        /*00de*/ 	.short	(.L_2247 - .L_2246)
.L_2246:
        /*00e0*/ 	.word	0x00000020
        /*00e4*/ 	.word	0x00000001
        /*00e8*/ 	.word	0x00000001


	//----- nvinfo : EIATTR_CRS_STACK_SIZE
	.align		4
.L_2247:
        /*00ec*/ 	.byte	0x04, 0x1e
        /*00ee*/ 	.short	(.L_2249 - .L_2248)
.L_2248:
        /*00f0*/ 	.word	0x00000000
.L_2249:


//--------------------- .nv.info._Z25selective_scan_fwd_kernelI32Selective_Scan_fwd_kernel_traitsILi32ELi8ELi1ELb1ELb1ELb1ELb1ELb0EN3c104HalfEffEEv13SSMParamsBase --------------------------
	.section	.nv.info._Z25selective_scan_fwd_kernelI32Selective_Scan_fwd_kernel_traitsILi32ELi8ELi1ELb1ELb1ELb1ELb1ELb0EN3c104HalfEffEEv13SSMParamsBase,"",@"SHT_CUDA_INFO"
	.sectionflags	@""
	.align	4


	//----- nvinfo : EIATTR_CUDA_API_VERSION
	.align		4
        /*0000*/ 	.byte	0x04, 0x37
        /*0002*/ 	.short	(.L_2251 - .L_2250)
.L_2250:
        /*0004*/ 	.word	0x00000082


	//----- nvinfo : EIATTR_SW2861232_WAR
	.align		4
.L_2251:
        /*0008*/ 	.byte	0x01, 0x35
	.zero		2


	//----- nvinfo : EIATTR_PARAM_CBANK
	.align		4
        /*000c*/ 	.byte	0x04, 0x0a
        /*000e*/ 	.short	(.L_2253 - .L_2252)
	.align		4
.L_2252:
        /*0010*/ 	.word	index@(.nv.constant0._Z25selective_scan_fwd_kernelI32Selective_Scan_fwd_kernel_traitsILi32ELi8ELi1ELb1ELb1ELb1ELb1ELb0EN3c104HalfEffEEv13SSMParamsBase)
        /*0014*/ 	.short	0x0160
        /*0016*/ 	.short	0x0188


	//----- nvinfo : EIATTR_CBANK_PARAM_SIZE
	.align		4
.L_2253:
        /*0018*/ 	.byte	0x03, 0x19
        /*001a*/ 	.short	0x0188


	//----- nvinfo : EIATTR_KPARAM_INFO
	.align		4
        /*001c*/ 	.byte	0x04, 0x17
        /*001e*/ 	.short	(.L_2255 - .L_2254)
.L_2254:
        /*0020*/ 	.word	0x00000000
        /*0024*/ 	.short	0x0000
        /*0026*/ 	.short	0x0000
        /*0028*/ 	.byte	0x00, 0xf0, 0x21, 0x06


	//----- nvinfo : EIATTR_MAXREG_COUNT
	.align		4
.L_2255:
        /*002c*/ 	.byte	0x03, 0x1b
        /*002e*/ 	.short	0x00ff


	//----- nvinfo : EIATTR_NUM_BARRIERS
	.align		4
        /*0030*/ 	.byte	0x02, 0x4c
        /*0032*/ 	.byte	0x01
	.zero		1


	//----- nvinfo : EIATTR_MERCURY_ISA_VERSION
	.align		4
        /*0034*/ 	.byte	0x03, 0x5f
        /*0036*/ 	.short	0x0000


	//----- nvinfo : EIATTR_COOP_GROUP_MASK_REGIDS
	.align		4
        /*0038*/ 	.byte	0x04, 0x29
        /*003a*/ 	.short	(.L_2257 - .L_2256)


	//   ....[0]....
.L_2256:
        /*003c*/ 	.word	0xffffffff


	//   ....[1]....
        /*0040*/ 	.word	0xffffffff


	//   ....[2]....
        /*0044*/ 	.word	0xffffffff


	//   ....[3]....
        /*0048*/ 	.word	0xffffffff


	//   ....[4]....
        /*004c*/ 	.word	0xffffffff


	//   ....[5]....
        /*0050*/ 	.word	0xffffffff


	//   ....[6]....
        /*0054*/ 	.word	0xffffffff


	//   ....[7]....
        /*0058*/ 	.word	0xffffffff


	//   ....[8]....
        /*005c*/ 	.word	0xffffffff


	//   ....[9]....
        /*0060*/ 	.word	0xffffffff


	//   ....[10]....
        /*0064*/ 	.word	0xffffffff


	//   ....[11]....
        /*0068*/ 	.word	0xffffffff


	//----- nvinfo : EIATTR_COOP_GROUP_INSTR_OFFSETS
	.align		4
.L_2257:
        /*006c*/ 	.byte	0x04, 0x28
        /*006e*/ 	.short	(.L_2259 - .L_2258)


	//   ....[0]....
.L_2258:
        /*0070*/ 	.word	0x000030d0


	//   ....[1]....
        /*0074*/ 	.word	0x000030e0


	//   ....[2]....
        /*0078*/ 	.word	0x00003110


	//   ....[3]....
        /*007c*/ 	.word	0x00003130


	//   ....[4]....
        /*0080*/ 	.word	0x00003160


	//   ....[5]....
        /*0084*/ 	.word	0x00003180


	//   ....[6]....
        /*0088*/ 	.word	0x000031b0


	//   ....[7]....
        /*008c*/ 	.word	0x000031d0


	//   ....[8]....
        /*0090*/ 	.word	0x00003200


	//   ....[9]....
        /*0094*/ 	.word	0x00003220


	//   ....[10]....
        /*0098*/ 	.word	0x00003250


	//   ....[11]....
        /*009c*/ 	.word	0x00003290


	//----- nvinfo : EIATTR_EXIT_INSTR_OFFSETS
	.align		4
.L_2259:
        /*00a0*/ 	.byte	0x04, 0x1c
        /*00a2*/ 	.short	(.L_2261 - .L_2260)


	//   ....[0]....
.L_2260:
        /*00a4*/ 	.word	0x00000270


	//   ....[1]....
        /*00a8*/ 	.word	0x00001040


	//   ....[2]....
        /*00ac*/ 	.word	0x000011c0


	//   ....[3]....
        /*00b0*/ 	.word	0x00004000


	//----- nvinfo : EIATTR_MAX_THREADS
	.align		4
.L_2261:
        /*00b4*/ 	.byte	0x04, 0x05
        /*00b6*/ 	.short	(.L_2263 - .L_2262)
.L_2262:
        /*00b8*/ 	.word	0x00000020
        /*00bc*/ 	.word	0x00000001
        /*00c0*/ 	.word	0x00000001


	//----- nvinfo : EIATTR_CRS_STACK_SIZE
	.align		4
.L_2263:
        /*00c4*/ 	.byte	0x04, 0x1e
        /*00c6*/ 	.short	(.L_2265 - .L_2264)
.L_2264:
        /*00c8*/ 	.word	0x00000000
.L_2265:


//--------------------- .nv.info._Z25selective_scan_fwd_kernelI32Selective_Scan_fwd_kernel_traitsILi32ELi8ELi1ELb1ELb1ELb1ELb1ELb1EN3c104HalfEffEEv13SSMParamsBase --------------------------
	.section	.nv.info._Z25selective_scan_fwd_kernelI32Selective_Scan_fwd_kernel_traitsILi32ELi8ELi1ELb1ELb1ELb1ELb1ELb1EN3c104HalfEffEEv13SSMParamsBase,"",@"SHT_CUDA_INFO"
	.sectionflags	@""
	.align	4


	//----- nvinfo : EIATTR_CUDA_API_VERSION
	.align		4
        /*0000*/ 	.byte	0x04, 0x37
        /*0002*/ 	.short	(.L_2267 - .L_2266)
.L_2266:
        /*0004*/ 	.word	0x00000082


	//----- nvinfo : EIATTR_SW2861232_WAR
	.align		4
.L_2267:
        /*0008*/ 	.byte	0x01, 0x35
	.zero		2


	//----- nvinfo : EIATTR_PARAM_CBANK
	.align		4
        /*000c*/ 	.byte	0x04, 0x0a
        /*000e*/ 	.short	(.L_2269 - .L_2268)
	.align		4
.L_2268:
        /*0010*/ 	.word	index@(.nv.constant0._Z25selective_scan_fwd_kernelI32Selective_Scan_fwd_kernel_traitsILi32ELi8ELi1ELb1ELb1ELb1ELb1ELb1EN3c104HalfEffEEv13SSMParamsBase)
        /*0014*/ 	.short	0x0160
        /*0016*/ 	.short	0x0188


	//----- nvinfo : EIATTR_CBANK_PARAM_SIZE
	.align		4
.L_2269:
        /*0018*/ 	.byte	0x03, 0x19
        /*001a*/ 	.short	0x0188


	//----- nvinfo : EIATTR_KPARAM_INFO
	.align		4
        /*001c*/ 	.byte	0x04, 0x17
        /*001e*/ 	.short	(.L_2271 - .L_2270)
.L_2270:
        /*0020*/ 	.word	0x00000000
        /*0024*/ 	.short	0x0000
        /*0026*/ 	.short	0x0000
        /*0028*/ 	.byte	0x00, 0xf0, 0x21, 0x06


	//----- nvinfo : EIATTR_MAXREG_COUNT
	.align		4
.L_2271:
        /*002c*/ 	.byte	0x03, 0x1b
        /*002e*/ 	.short	0x00ff


	//----- nvinfo : EIATTR_NUM_BARRIERS
	.align		4
        /*0030*/ 	.byte	0x02, 0x4c
        /*0032*/ 	.byte	0x01
	.zero		1


	//----- nvinfo : EIATTR_MERCURY_ISA_VERSION
	.align		4
        /*0034*/ 	.byte	0x03, 0x5f
        /*0036*/ 	.short	0x0000


	//----- nvinfo : EIATTR_COOP_GROUP_MASK_REGIDS
	.align		4
        /*0038*/ 	.byte	0x04, 0x29
        /*003a*/ 	.short	(.L_2273 - .L_2272)


	//   ....[0]....
.L_2272:
        /*003c*/ 	.word	0xffffffff


	//   ....[1]....
        /*0040*/ 	.word	0xffffffff


	//   ....[2]....
        /*0044*/ 	.word	0xffffffff


	//   ....[3]....
        /*0048*/ 	.word	0xffffffff


	//   ....[4]....
        /*004c*/ 	.word	0xffffffff


	//   ....[5]....
        /*0050*/ 	.word	0xffffffff


	//   ....[6]....
        /*0054*/ 	.word	0xffffffff


	//   ....[7]....
        /*0058*/ 	.word	0xffffffff


	//   ....[8]....
        /*005c*/ 	.word	0xffffffff


	//   ....[9]....
        /*0060*/ 	.word	0xffffffff


	//   ....[10]....
        /*0064*/ 	.word	0xffffffff


	//   ....[11]....
        /*0068*/ 	.word	0xffffffff


	//   ....[12]....
        /*006c*/ 	.word	0xffffffff


	//   ....[13]....
        /*0070*/ 	.word	0xffffffff


	//   ....[14]....
        /*0074*/ 	.word	0xffffffff


	//   ....[15]....
        /*0078*/ 	.word	0xffffffff


	//   ....[16]....
        /*007c*/ 	.word	0xffffffff


	//   ....[17]....
        /*0080*/ 	.word	0xffffffff


	//   ....[18]....
        /*0084*/ 	.word	0xffffffff


	//----- nvinfo : EIATTR_COOP_GROUP_INSTR_OFFSETS
	.align		4
.L_2273:
        /*0088*/ 	.byte	0x04, 0x28
        /*008a*/ 	.short	(.L_2275 - .L_2274)


	//   ....[0]....
.L_2274:
        /*008c*/ 	.word	0x00001840


	//   ....[1]....
        /*0090*/ 	.word	0x00001a10


	//   ....[2]....
        /*0094*/ 	.word	0x00003340


	//   ....[3]....
        /*0098*/ 	.word	0x00003af0


	//   ....[4]....
        /*009c*/ 	.word	0x00003f30


	//   ....[5]....
        /*00a0*/ 	.word	0x00003f40


	//   ....[6]....
        /*00a4*/ 	.word	0x00003f70


	//   ....[7]....
        /*00a8*/ 	.word	0x00003f90


	//   ....[8]....
        /*00ac*/ 	.word	0x00003fc0


	//   ....[9]....
        /*00b0*/ 	.word	0x00003fe0


	//   ....[10]....
        /*00b4*/ 	.word	0x00004010


	//   ....[11]....
        /*00b8*/ 	.word	0x00004030


	//   ....[12]....
        /*00bc*/ 	.word	0x00004060


	//   ....[13]....
        /*00c0*/ 	.word	0x00004080


	//   ....[14]....
        /*00c4*/ 	.word	0x000040c0


	//   ....[15]....
        /*00c8*/ 	.word	0x000040d0


	//   ....[16]....
        /*00cc*/ 	.word	0x00004b00


	//   ....[17]....
        /*00d0*/ 	.word	0x00004f50


	//   ....[18]....
        /*00d4*/ 	.word	0x00005470


	//----- nvinfo : EIATTR_EXIT_INSTR_OFFSETS
	.align		4
.L_2275:
        /*00d8*/ 	.byte	0x04, 0x1c
        /*00da*/ 	.short	(.L_2277 - .L_2276)


	//   ....[0]....
.L_2276:
        /*00dc*/ 	.word	0x00000270


	//   ....[1]....
        /*00e0*/ 	.word	0x00001110


	//   ....[2]....
        /*00e4*/ 	.word	0x00001340


	//   ....[3]....
        /*00e8*/ 	.word	0x000058d0


	//----- nvinfo : EIATTR_MAX_THREADS
	.align		4
.L_2277:
        /*00ec*/ 	.byte	0x04, 0x05
        /*00ee*/ 	.short	(.L_2279 - .L_2278)
.L_2278:
        /*00f0*/ 	.word	0x00000020
        /*00f4*/ 	.word	0x00000001
        /*00f8*/ 	.word	0x00000001


	//----- nvinfo : EIATTR_CRS_STACK_SIZE
	.align		4
.L_2279:
        /*00fc*/ 	.byte	0x04, 0x1e
        /*00fe*/ 	.short	(.L_2281 - .L_2280)
.L_2280:
        /*0100*/ 	.word	0x00000000
.L_2281:


//--------------------- .nv.info._Z25selective_scan_fwd_kernelI32Selective_Scan_fwd_kernel_traitsILi32ELi4ELi1ELb0ELb1ELb1ELb0ELb0EN3c104HalfEffEEv13SSMParamsBase --------------------------
	.section	.nv.info._Z25selective_scan_fwd_kernelI32Selective_Scan_fwd_kernel_traitsILi32ELi4ELi1ELb0ELb1ELb1ELb0ELb0EN3c104HalfEffEEv13SSMParamsBase,"",@"SHT_CUDA_INFO"
	.sectionflags	@""
	.align	4


	//----- nvinfo : EIATTR_CUDA_API_VERSION
	.align		4
        /*0000*/ 	.byte	0x04, 0x37
        /*0002*/ 	.short	(.L_2283 - .L_2282)
.L_2282:
        /*0004*/ 	.word	0x00000082


	//----- nvinfo : EIATTR_SW2861232_WAR
	.align		4
.L_2283:
        /*0008*/ 	.byte	0x01, 0x35
	.zero		2


	//----- nvinfo : EIATTR_PARAM_CBANK
	.align		4
        /*000c*/ 	.byte	0x04, 0x0a
        /*000e*/ 	.short	(.L_2285 - .L_2284)
	.align		4
.L_2284:
        /*0010*/ 	.word	index@(.nv.constant0._Z25selective_scan_fwd_kernelI32Selective_Scan_fwd_kernel_traitsILi32ELi4ELi1ELb0ELb1ELb1ELb0ELb0EN3c104HalfEffEEv13SSMParamsBase)
        /*0014*/ 	.short	0x0160
        /*0016*/ 	.short	0x0188


	//----- nvinfo : EIATTR_CBANK_PARAM_SIZE
	.align		4
.L_2285:
        /*0018*/ 	.byte	0x03, 0x19
        /*001a*/ 	.short	0x0188


	//----- nvinfo : EIATTR_KPARAM_INFO
	.align		4
        /*001c*/ 	.byte	0x04, 0x17
        /*001e*/ 	.short	(.L_2287 - .L_2286)
.L_2286:
        /*0020*/ 	.word	0x00000000
        /*0024*/ 	.short	0x0000
        /*0026*/ 	.short	0x0000
        /*0028*/ 	.byte	0x00, 0xf0, 0x21, 0x06


	//----- nvinfo : EIATTR_MAXREG_COUNT
	.align		4
.L_2287:
        /*002c*/ 	.byte	0x03, 0x1b
        /*002e*/ 	.short	0x00ff


	//----- nvinfo : EIATTR_NUM_BARRIERS
	.align		4
        /*0030*/ 	.byte	0x02, 0x4c
        /*0032*/ 	.byte	0x01
	.zero		1


	//----- nvinfo : EIATTR_MERCURY_ISA_VERSION
	.align		4
        /*0034*/ 	.byte	0x03, 0x5f
        /*0036*/ 	.short	0x0000


	//----- nvinfo : EIATTR_COOP_GROUP_MASK_REGIDS
	.align		4
        /*0038*/ 	.byte	0x04, 0x29
        /*003a*/ 	.short	(.L_2289 - .L_2288)


	//   ....[0]....
.L_2288:
        /*003c*/ 	.word	0xffffffff


	//   ....[1]....
        /*0040*/ 	.word	0xffffffff


	//   ....[2]....
        /*0044*/ 	.word	0xffffffff


	//   ....[3]....
        /*0048*/ 	.word	0xffffffff


	//   ....[4]....
        /*004c*/ 	.word	0xffffffff


	//   ....[5]....
        /*0050*/ 	.word	0xffffffff


	//   ....[6]....
        /*0054*/ 	.word	0xffffffff


	//   ....[7]....
        /*0058*/ 	.word	0xffffffff


	//   ....[8]....
        /*005c*/ 	.word	0xffffffff


	//   ....[9]....
        /*0060*/ 	.word	0xffffffff


	//   ....[10]....
        /*0064*/ 	.word	0xffffffff


	//   ....[11]....
        /*0068*/ 	.word	0xffffffff


	//   ....[12]....
        /*006c*/ 	.word	0xffffffff


	//   ....[13]....
        /*0070*/ 	.word	0xffffffff


	//   ....[14]....
        /*0074*/ 	.word	0xffffffff


	//   ....[15]....
        /*0078*/ 	.word	0xffffffff


	//   ....[16]....
        /*007c*/ 	.word	0xffffffff


	//----- nvinfo : EIATTR_COOP_GROUP_INSTR_OFFSETS
	.align		4
.L_2289:
        /*0080*/ 	.byte	0x04, 0x28
        /*0082*/ 	.short	(.L_2291 - .L_2290)


	//   ....[0]....
.L_2290:
        /*0084*/ 	.word	0x00001450


	//   ....[1]....
        /*0088*/ 	.word	0x00001520


	//   ....[2]....
        /*008c*/ 	.word	0x00002250


	//   ....[3]....
        /*0090*/ 	.word	0x00002480


	//   ....[4]....
        /*0094*/ 	.word	0x00002810


	//   ....[5]....
        /*0098*/ 	.word	0x00002820


	//   ....[6]....
        /*009c*/ 	.word	0x00002850


	//   ....[7]....
        /*00a0*/ 	.word	0x00002870


	//   ....[8]....
        /*00a4*/ 	.word	0x000028a0


	//   ....[9]....
        /*00a8*/ 	.word	0x000028c0


	//   ....[10]....
        /*00ac*/ 	.word	0x000028f0


	//   ....[11]....
        /*00b0*/ 	.word	0x00002910


	//   ....[12]....
        /*00b4*/ 	.word	0x00002940


	//   ....[13]....
        /*00b8*/ 	.word	0x00002960


	//   ....[14]....
        /*00bc*/ 	.word	0x00002990


	//   ....[15]....
        /*00c0*/ 	.word	0x000029d0


	//   ....[16]....
        /*00c4*/ 	.word	0x00003010


	//----- nvinfo : EIATTR_EXIT_INSTR_OFFSETS
	.align		4
.L_2291:
        /*00c8*/ 	.byte	0x04, 0x1c
        /*00ca*/ 	.short	(.L_2293 - .L_2292)


	//   ....[0]....
.L_2292:
        /*00cc*/ 	.word	0x00000270


	//   ....[1]....
        /*00d0*/ 	.word	0x000010d0


	//   ....[2]....
        /*00d4*/ 	.word	0x00001280


	//   ....[3]....
        /*00d8*/ 	.word	0x00003350


	//----- nvinfo : EIATTR_MAX_THREADS
	.align		4
.L_2293:
        /*00dc*/ 	.byte	0x04, 0x05
        /*00de*/ 	.short	(.L_2295 - .L_2294)
.L_2294:
        /*00e0*/ 	.word	0x00000020
        /*00e4*/ 	.word	0x00000001
        /*00e8*/ 	.word	0x00000001


	//----- nvinfo : EIATTR_CRS_STACK_SIZE
	.align		4
.L_2295:
        /*00ec*/ 	.byte	0x04, 0x1e
        /*00ee*/ 	.short	(.L_2297 - .L_2296)
.L_2296:
        /*00f0*/ 	.word	0x00000000
.L_2297:


//--------------------- .nv.info._Z25selective_scan_fwd_kernelI32Selective_Scan_fwd_kernel_traitsILi32ELi4ELi1ELb0ELb1ELb1ELb0ELb1EN3c104HalfEffEEv13SSMParamsBase --------------------------
	.section	.nv.info._Z25selective_scan_fwd_kernelI32Selective_Scan_fwd_kernel_traitsILi32ELi4ELi1ELb0ELb1ELb1ELb0ELb1EN3c104HalfEffEEv13SSMParamsBase,"",@"SHT_CUDA_INFO"
	.sectionflags	@""
	.align	4


	//----- nvinfo : EIATTR_CUDA_API_VERSION
	.align		4
        /*0000*/ 	.byte	0x04, 0x37
        /*0002*/ 	.short	(.L_2299 - .L_2298)
.L_2298:
        /*0004*/ 	.word	0x00000082


	//----- nvinfo : EIATTR_SW2861232_WAR
	.align		4
.L_2299:
        /*0008*/ 	.byte	0x01, 0x35
	.zero		2


	//----- nvinfo : EIATTR_PARAM_CBANK
	.align		4
        /*000c*/ 	.byte	0x04, 0x0a
        /*000e*/ 	.short	(.L_2301 - .L_2300)
	.align		4
.L_2300:
        /*0010*/ 	.word	index@(.nv.constant0._Z25selective_scan_fwd_kernelI32Selective_Scan_fwd_kernel_traitsILi32ELi4ELi1ELb0ELb1ELb1ELb0ELb1EN3c104HalfEffEEv13SSMParamsBase)
        /*0014*/ 	.short	0x0160
        /*0016*/ 	.short	0x0188


	//----- nvinfo : EIATTR_CBANK_PARAM_SIZE
	.align		4
.L_2301:
        /*0018*/ 	.byte	0x03, 0x19
        /*001a*/ 	.short	0x0188


	//----- nvinfo : EIATTR_KPARAM_INFO
	.align		4
        /*001c*/ 	.byte	0x04, 0x17
        /*001e*/ 	.short	(.L_2303 - .L_2302)
.L_2302:
        /*0020*/ 	.word	0x00000000
        /*0024*/ 	.short	0x0000
        /*0026*/ 	.short	0x0000
        /*0028*/ 	.byte	0x00, 0xf0, 0x21, 0x06


	//----- nvinfo : EIATTR_MAXREG_COUNT
	.align		4
.L_2303:
        /*002c*/ 	.byte	0x03, 0x1b
        /*002e*/ 	.short	0x00ff


	//----- nvinfo : EIATTR_NUM_BARRIERS
	.align		4
        /*0030*/ 	.byte	0x02, 0x4c
        /*0032*/ 	.byte	0x01
	.zero		1


	//----- nvinfo : EIATTR_MERCURY_ISA_VERSION
	.align		4
        /*0034*/ 	.byte	0x03, 0x5f
        /*0036*/ 	.short	0x0000


	//----- nvinfo : EIATTR_COOP_GROUP_MASK_REGIDS
	.align		4
        /*0038*/ 	.byte	0x04, 0x29
        /*003a*/ 	.short	(.L_2305 - .L_2304)


	//   ....[0]....
.L_2304:
        /*003c*/ 	.word	0xffffffff


	//   ....[1]....
        /*0040*/ 	.word	0xffffffff


	//   ....[2]....
        /*0044*/ 	.word	0xffffffff


	//   ....[3]....
        /*0048*/ 	.word	0xffffffff


	//   ....[4]....
        /*004c*/ 	.word	0xffffffff


	//   ....[5]....
        /*0050*/ 	.word	0xffffffff


	//   ....[6]....
        /*0054*/ 	.word	0xffffffff


	//   ....[7]....
        /*0058*/ 	.word	0xffffffff


	//   ....[8]....
        /*005c*/ 	.word	0xffffffff


	//   ....[9]....
        /*0060*/ 	.word	0xffffffff


	//   ....[10]....
        /*0064*/ 	.word	0xffffffff


	//   ....[11]....
        /*0068*/ 	.word	0xffffffff


	//   ....[12]....
        /*006c*/ 	.word	0xffffffff


	//   ....[13]....
        /*0070*/ 	.word	0xffffffff


	//   ....[14]....
        /*0074*/ 	.word	0xffffffff


	//   ....[15]....
        /*0078*/ 	.word	0xffffffff


	//   ....[16]....
        /*007c*/ 	.word	0xffffffff


	//----- nvinfo : EIATTR_COOP_GROUP_INSTR_OFFSETS
	.align		4
.L_2305:
        /*0080*/ 	.byte	0x04, 0x28
        /*0082*/ 	.short	(.L_2307 - .L_2306)


	//   ....[0]....
.L_2306:
        /*0084*/ 	.word	0x00001450


	//   ....[1]....
        /*0088*/ 	.word	0x00001520


	//   ....[2]....
        /*008c*/ 	.word	0x00002240


	//   ....[3]....
        /*0090*/ 	.word	0x000023b0


	//   ....[4]....
        /*0094*/ 	.word	0x000027c0


	//   ....[5]....
        /*0098*/ 	.word	0x000027d0


	//   ....[6]....
        /*009c*/ 	.word	0x00002800


	//   ....[7]....
        /*00a0*/ 	.word	0x00002820


	//   ....[8]....
        /*00a4*/ 	.word	0x00002850


	//   ....[9]....
        /*00a8*/ 	.word	0x00002870


	//   ....[10]....
        /*00ac*/ 	.word	0x000028a0


	//   ....[11]....
        /*00b0*/ 	.word	0x000028c0


	//   ....[12]....
        /*00b4*/ 	.word	0x000028f0


	//   ....[13]....
        /*00b8*/ 	.word	0x00002910


	//   ....[14]....
        /*00bc*/ 	.word	0x00002940


	//   ....[15]....
        /*00c0*/ 	.word	0x00002980


	//   ....[16]....
        /*00c4*/ 	.word	0x00002fb0


	//----- nvinfo : EIATTR_EXIT_INSTR_OFFSETS
	.align		4
.L_2307:
        /*00c8*/ 	.byte	0x04, 0x1c
        /*00ca*/ 	.short	(.L_2309 - .L_2308)


	//   ....[0]....
.L_2308:
        /*00cc*/ 	.word	0x00000270


	//   ....[1]....
        /*00d0*/ 	.word	0x000010d0


	//   ....[2]....
        /*00d4*/ 	.word	0x00001280


	//   ....[3]....
        /*00d8*/ 	.word	0x000032b0


	//----- nvinfo : EIATTR_MAX_THREADS
	.align		4
.L_2309:
        /*00dc*/ 	.byte	0x04, 0x05
        /*00de*/ 	.short	(.L_2311 - .L_2310)
.L_2310:
        /*00e0*/ 	.word	0x00000020
        /*00e4*/ 	.word	0x00000001
        /*00e8*/ 	.word	0x00000001


	//----- nvinfo : EIATTR_CRS_STACK_SIZE
	.align		4
.L_2311:
        /*00ec*/ 	.byte	0x04, 0x1e
        /*00ee*/ 	.short	(.L_2313 - .L_2312)
.L_2312:
        /*00f0*/ 	.word	0x00000000
.L_2313:


//--------------------- .nv.info._Z25selective_scan_fwd_kernelI32Selective_Scan_fwd_kernel_traitsILi32ELi4ELi1ELb0ELb1ELb1ELb1ELb0EN3c104HalfEffEEv13SSMParamsBase --------------------------
	.section	.nv.info._Z25selective_scan_fwd_kernelI32Selective_Scan_fwd_kernel_traitsILi32ELi4ELi1ELb0ELb1ELb1ELb1ELb0EN3c104HalfEffEEv13SSMParamsBase,"",@"SHT_CUDA_INFO"
	.sectionflags	@""
	.align	4


	//----- nvinfo : EIATTR_CUDA_API_VERSION
	.align		4
        /*0000*/ 	.byte	0x04, 0x37
        /*0002*/ 	.short	(.L_2315 - .L_2314)
.L_2314:
        /*0004*/ 	.word	0x00000082


	//----- nvinfo : EIATTR_SW2861232_WAR
	.align		4
.L_2315:
        /*0008*/ 	.byte	0x01, 0x35
	.zero		2


	//----- nvinfo : EIATTR_PARAM_CBANK
	.align		4
        /*000c*/ 	.byte	0x04, 0x0a
        /*000e*/ 	.short	(.L_2317 - .L_2316)
	.align		4
.L_2316:
        /*0010*/ 	.word	index@(.nv.constant0._Z25selective_scan_fwd_kernelI32Selective_Scan_fwd_kernel_traitsILi32ELi4ELi1ELb0ELb1ELb1ELb1ELb0EN3c104HalfEffEEv13SSMParamsBase)
        /*0014*/ 	.short	0x0160
        /*0016*/ 	.short	0x0188


	//----- nvinfo : EIATTR_CBANK_PARAM_SIZE
	.align		4
.L_2317:
        /*0018*/ 	.byte	0x03, 0x19
        /*001a*/ 	.short	0x0188


	//----- nvinfo : EIATTR_KPARAM_INFO
	.align		4
        /*001c*/ 	.byte	0x04, 0x17
        /*001e*/ 	.short	(.L_2319 - .L_2318)
.L_2318:
        /*0020*/ 	.word	0x00000000
        /*0024*/ 	.short	0x0000
        /*0026*/ 	.short	0x0000
        /*0028*/ 	.byte	0x00, 0xf0, 0x21, 0x06


	//----- nvinfo : EIATTR_MAXREG_COUNT
	.align		4
.L_2319:
        /*002c*/ 	.byte	0x03, 0x1b
        /*002e*/ 	.short	0x00ff


	//----- nvinfo : EIATTR_NUM_BARRIERS
	.align		4
        /*0030*/ 	.byte	0x02, 0x4c
        /*0032*/ 	.byte	0x01
	.zero		1


	//----- nvinfo : EIATTR_MERCURY_ISA_VERSION
	.align		4
        /*0034*/ 	.byte	0x03, 0x5f
        /*0036*/ 	.short	0x0000


	//----- nvinfo : EIATTR_COOP_GROUP_MASK_REGIDS
	.align		4
        /*0038*/ 	.byte	0x04, 0x29
        /*003a*/ 	.short	(.L_2321 - .L_2320)


	//   ....[0]....
.L_2320:
        /*003c*/ 	.word	0xffffffff


	//   ....[1]....
        /*0040*/ 	.word	0xffffffff


	//   ....[2]....
        /*0044*/ 	.word	0xffffffff


	//   ....[3]....
        /*0048*/ 	.word	0xffffffff


	//   ....[4]....
        /*004c*/ 	.word	0xffffffff


	//   ....[5]....
        /*0050*/ 	.word	0xffffffff


	//   ....[6]....
        /*0054*/ 	.word	0xffffffff


	//   ....[7]....
        /*0058*/ 	.word	0xffffffff


	//   ....[8]....
        /*005c*/ 	.word	0xffffffff


	//   ....[9]....
        /*0060*/ 	.word	0xffffffff


	//   ....[10]....
        /*0064*/ 	.word	0xffffffff


	//   ....[11]....
        /*0068*/ 	.word	0xffffffff


	//   ....[12]....
        /*006c*/ 	.word	0xffffffff


	//   ....[13]....
        /*0070*/ 	.word	0xffffffff


	//   ....[14]....
        /*0074*/ 	.word	0xffffffff


	//   ....[15]....
        /*0078*/ 	.word	0xffffffff


	//   ....[16]....
        /*007c*/ 	.word	0xffffffff


	//   ....[17]....
        /*0080*/ 	.word	0xffffffff


	//   ....[18]....
        /*0084*/ 	.word	0xffffffff


	//----- nvinfo : EIATTR_COOP_GROUP_INSTR_OFFSETS
	.align		4
.L_2321:
        /*0088*/ 	.byte	0x04, 0x28
        /*008a*/ 	.short	(.L_2323 - .L_2322)


	//   ....[0]....
.L_2322:
        /*008c*/ 	.word	0x00001410


	//   ....[1]....
        /*0090*/ 	.word	0x000014e0


	//   ....[2]....
        /*0094*/ 	.word	0x00002200


	//   ....[3]....
        /*0098*/ 	.word	0x000023d0


	//   ....[4]....
        /*009c*/ 	.word	0x000027a0


	//   ....[5]....
        /*00a0*/ 	.word	0x000027b0


	//   ....[6]....
        /*00a4*/ 	.word	0x000027e0


	//   ....[7]....
        /*00a8*/ 	.word	0x00002800


	//   ....[8]....
        /*00ac*/ 	.word	0x00002830


	//   ....[9]....
        /*00b0*/ 	.word	0x00002850


	//   ....[10]....
        /*00b4*/ 	.word	0x00002880


	//   ....[11]....
        /*00b8*/ 	.word	0x000028a0


	//   ....[12]....
        /*00bc*/ 	.word	0x000028d0


	//   ....[13]....
        /*00c0*/ 	.word	0x000028f0


	//   ....[14]....
        /*00c4*/ 	.word	0x00002920


	//   ....[15]....
        /*00c8*/ 	.word	0x00002960


	//   ....[16]....
        /*00cc*/ 	.word	0x00002f90


	//   ....[17]....
        /*00d0*/ 	.word	0x00003440


	//   ....[18]....
        /*00d4*/ 	.word	0x00003670


	//----- nvinfo : EIATTR_EXIT_INSTR_OFFSETS
	.align		4
.L_2323:
        /*00d8*/ 	.byte	0x04, 0x1c
        /*00da*/ 	.short	(.L_2325 - .L_2324)


	//   ....[0]....
.L_2324:
        /*00dc*/ 	.word	0x00000260


	//   ....[1]....
        /*00e0*/ 	.word	0x00001090


	//   ....[2]....
        /*00e4*/ 	.word	0x00001240


	//   ....[3]....
        /*00e8*/ 	.word	0x00003950


	//----- nvinfo : EIATTR_MAX_THREADS
	.align		4
.L_2325:
        /*00ec*/ 	.byte	0x04, 0x05
        /*00ee*/ 	.short	(.L_2327 - .L_2326)
.L_2326:
        /*00f0*/ 	.word	0x00000020
        /*00f4*/ 	.word	0x00000001
        /*00f8*/ 	.word	0x00000001


	//----- nvinfo : EIATTR_CRS_STACK_SIZE
	.align		4
.L_2327:
        /*00fc*/ 	.byte	0x04, 0x1e
        /*00fe*/ 	.short	(.L_2329 - .L_2328)
.L_2328:
        /*0100*/ 	.word	0x00000000
.L_2329:


//--------------------- .nv.info._Z25selective_scan_fwd_kernelI32Selective_Scan_fwd_kernel_traitsILi32ELi4ELi1ELb0ELb1ELb1ELb1ELb1EN3c104HalfEffEEv13SSMParamsBase --------------------------
	.section	.nv.info._Z25selective_scan_fwd_kernelI32Selective_Scan_fwd_kernel_traitsILi32ELi4ELi1ELb0ELb1ELb1ELb1ELb1EN3c104HalfEffEEv13SSMParamsBase,"",@"SHT_CUDA_INFO"
	.sectionflags	@""
	.align	4


	//----- nvinfo : EIATTR_CUDA_API_VERSION
	.align		4
        /*0000*/ 	.byte	0x04, 0x37
        /*0002*/ 	.short	(.L_2331 - .L_2330)
.L_2330:
        /*0004*/ 	.word	0x00000082


	//----- nvinfo : EIATTR_SW2861232_WAR
	.align		4
.L_2331:
        /*0008*/ 	.byte	0x01, 0x35
	.zero		2


	//----- nvinfo : EIATTR_PARAM_CBANK
	.align		4
        /*000c*/ 	.byte	0x04, 0x0a
        /*000e*/ 	.short	(.L_2333 - .L_2332)
	.align		4
.L_2332:
        /*0010*/ 	.word	index@(.nv.constant0._Z25selective_scan_fwd_kernelI32Selective_Scan_fwd_kernel_traitsILi32ELi4ELi1ELb0ELb1ELb1ELb1ELb1EN3c104HalfEffEEv13SSMParamsBase)
        /*0014*/ 	.short	0x0160
        /*0016*/ 	.short	0x0188


	//----- nvinfo : EIATTR_CBANK_PARAM_SIZE
	.align		4
.L_2333:
        /*0018*/ 	.byte	0x03, 0x19
        /*001a*/ 	.short	0x0188


	//----- nvinfo : EIATTR_KPARAM_INFO
	.align		4
        /*001c*/ 	.byte	0x04, 0x17
        /*001e*/ 	.short	(.L_2335 - .L_2334)
.L_2334:
        /*0020*/ 	.word	0x00000000
        /*0024*/ 	.short	0x0000
        /*0026*/ 	.short	0x0000
        /*0028*/ 	.byte	0x00, 0xf0, 0x21, 0x06


	//----- nvinfo : EIATTR_MAXREG_COUNT
	.align		4
.L_2335:
        /*002c*/ 	.byte	0x03, 0x1b
        /*002e*/ 	.short	0x00ff


	//----- nvinfo : EIATTR_NUM_BARRIERS
	.align		4
        /*0030*/ 	.byte	0x02, 0x4c
        /*0032*/ 	.byte	0x01
	.zero		1


	//----- nvinfo : EIATTR_MERCURY_ISA_VERSION
	.align		4
        /*0034*/ 	.byte	0x03, 0x5f
        /*0036*/ 	.short	0x0000


	//----- nvinfo : EIATTR_COOP_GROUP_MASK_REGIDS
	.align		4
        /*0038*/ 	.byte	0x04, 0x29
        /*003a*/ 	.short	(.L_2337 - .L_2336)


	//   ....[0]....
.L_2336:
        /*003c*/ 	.word	0xffffffff


	//   ....[1]....
        /*0040*/ 	.word	0xffffffff


	//   ....[2]....
        /*0044*/ 	.word	0xffffffff


	//   ....[3]....
        /*0048*/ 	.word	0xffffffff


	//   ....[4]....
        /*004c*/ 	.word	0xffffffff


	//   ....[5]....
        /*0050*/ 	.word	0xffffffff


	//   ....[6]....
        /*0054*/ 	.word	0xffffffff


	//   ....[7]....
        /*0058*/ 	.word	0xffffffff


	//   ....[8]....
        /*005c*/ 	.word	0xffffffff


	//   ....[9]....
        /*0060*/ 	.word	0xffffffff


	//   ....[10]....
        /*0064*/ 	.word	0xffffffff


	//   ....[11]....
        /*0068*/ 	.word	0xffffffff


	//   ....[12]....
        /*006c*/ 	.word	0xffffffff


	//   ....[13]....
        /*0070*/ 	.word	0xffffffff


	//   ....[14]....
        /*0074*/ 	.word	0xffffffff


	//   ....[15]....
        /*0078*/ 	.word	0xffffffff


	//   ....[16]....
        /*007c*/ 	.word	0xffffffff


	//   ....[17]....
        /*0080*/ 	.word	0xffffffff


	//   ....[18]....
        /*0084*/ 	.word	0xffffffff


	//----- nvinfo : EIATTR_COOP_GROUP_INSTR_OFFSETS
	.align		4
.L_2337:
        /*0088*/ 	.byte	0x04, 0x28
        /*008a*/ 	.short	(.L_2339 - .L_2338)


	//   ....[0]....
.L_2338:
        /*008c*/ 	.word	0x00001480


	//   ....[1]....
        /*0090*/ 	.word	0x00001550


	//   ....[2]....
        /*0094*/ 	.word	0x00002270


	//   ....[3]....
        /*0098*/ 	.word	0x00002460


	//   ....[4]....
        /*009c*/ 	.word	0x00002850


	//   ....[5]....
        /*00a0*/ 	.word	0x00002860


	//   ....[6]....
        /*00a4*/ 	.word	0x00002890


	//   ....[7]....
        /*00a8*/ 	.word	0x000028b0


	//   ....[8]....
        /*00ac*/ 	.word	0x000028e0


	//   ....[9]....
        /*00b0*/ 	.word	0x00002900


	//   ....[10]....
        /*00b4*/ 	.word	0x00002930


	//   ....[11]....
        /*00b8*/ 	.word	0x00002950


	//   ....[12]....
        /*00bc*/ 	.word	0x00002980


	//   ....[13]....
        /*00c0*/ 	.word	0x000029a0


	//   ....[14]....
        /*00c4*/ 	.word	0x000029d0


	//   ....[15]....
        /*00c8*/ 	.word	0x00002a10


	//   ....[16]....
        /*00cc*/ 	.word	0x000030b0


	//   ....[17]....
        /*00d0*/ 	.word	0x00003510


	//   ....[18]....
        /*00d4*/ 	.word	0x00003750


	//----- nvinfo : EIATTR_EXIT_INSTR_OFFSETS
	.align		4
.L_2339:
        /*00d8*/ 	.byte	0x04, 0x1c
        /*00da*/ 	.short	(.L_2341 - .L_2340)


	//   ....[0]....
.L_2340:
        /*00dc*/ 	.word	0x00000270


	//   ....[1]....
        /*00e0*/ 	.word	0x00001100


	//   ....[2]....
        /*00e4*/ 	.word	0x000012b0


	//   ....[3]....
        /*00e8*/ 	.word	0x00003a20


	//----- nvinfo : EIATTR_MAX_THREADS
	.align		4
.L_2341:
        /*00ec*/ 	.byte	0x04, 0x05
        /*00ee*/ 	.short	(.L_2343 - .L_2342)
.L_2342:
        /*00f0*/ 	.word	0x00000020
        /*00f4*/ 	.word	0x00000001
        /*00f8*/ 	.word	0x00000001


	//----- nvinfo : EIATTR_CRS_STACK_SIZE
	.align		4
.L_2343:
        /*00fc*/ 	.byte	0x04, 0x1e
        /*00fe*/ 	.short	(.L_2345 - .L_2344)
.L_2344:
        /*0100*/ 	.word	0x00000000
.L_2345:


//--------------------- .nv.info._Z25selective_scan_fwd_kernelI32Selective_Scan_fwd_kernel_traitsILi32ELi4ELi1ELb1ELb1ELb1ELb0ELb0EN3c104HalfEffEEv13SSMParamsBase --------------------------
	.section	.nv.info._Z25selective_scan_fwd_kernelI32Selective_Scan_fwd_kernel_traitsILi32ELi4ELi1ELb1ELb1ELb1ELb0ELb0EN3c104HalfEffEEv13SSMParamsBase,"",@"SHT_CUDA_INFO"
	.sectionflags	@""
	.align	4


	//----- nvinfo : EIATTR_CUDA_API_VERSION
	.align		4
        /*0000*/ 	.byte	0x04, 0x37
        /*0002*/ 	.short	(.L_2347 - .L_2346)
.L_2346:
        /*0004*/ 	.word	0x00000082


	//----- nvinfo : EIATTR_SW2861232_WAR
	.align		4
.L_2347:
        /*0008*/ 	.byte	0x01, 0x35
	.zero		2


	//----- nvinfo : EIATTR_PARAM_CBANK
	.align		4
        /*000c*/ 	.byte	0x04, 0x0a
        /*000e*/ 	.short	(.L_2349 - .L_2348)
	.align		4
.L_2348:
        /*0010*/ 	.word	index@(.nv.constant0._Z25selective_scan_fwd_kernelI32Selective_Scan_fwd_kernel_traitsILi32ELi4ELi1ELb1ELb1ELb1ELb0ELb0EN3c104HalfEffEEv13SSMParamsBase)
        /*0014*/ 	.short	0x0160
        /*0016*/ 	.short	0x0188


	//----- nvinfo : EIATTR_CBANK_PARAM_SIZE
	.align		4
.L_2349:
        /*0018*/ 	.byte	0x03, 0x19
        /*001a*/ 	.short	0x0188


	//----- nvinfo : EIATTR_KPARAM_INFO
	.align		4
        /*001c*/ 	.byte	0x04, 0x17
        /*001e*/ 	.short	(.L_2351 - .L_2350)
.L_2350:
        /*0020*/ 	.word	0x00000000
        /*0024*/ 	.short	0x0000
        /*0026*/ 	.short	0x0000
        /*0028*/ 	.byte	0x00, 0xf0, 0x21, 0x06


	//----- nvinfo : EIATTR_MAXREG_COUNT
	.align		4
.L_2351:
        /*002c*/ 	.byte	0x03, 0x1b
        /*002e*/ 	.short	0x00ff


	//----- nvinfo : EIATTR_NUM_BARRIERS
	.align		4
        /*0030*/ 	.byte	0x02, 0x4c
        /*0032*/ 	.byte	0x01
	.zero		1


	//----- nvinfo : EIATTR_MERCURY_ISA_VERSION
	.align		4
        /*0034*/ 	.byte	0x03, 0x5f
        /*0036*/ 	.short	0x0000


	//----- nvinfo : EIATTR_COOP_GROUP_MASK_REGIDS
	.align		4
        /*0038*/ 	.byte	0x04, 0x29
        /*003a*/ 	.short	(.L_2353 - .L_2352)


	//   ....[0]....
.L_2352:
        /*003c*/ 	.word	0xffffffff


	//   ....[1]....
        /*0040*/ 	.word	0xffffffff


	//   ....[2]....
        /*0044*/ 	.word	0xffffffff


	//   ....[3]....
        /*0048*/ 	.word	0xffffffff


	//   ....[4]....
        /*004c*/ 	.word	0xffffffff


	//   ....[5]....
        /*0050*/ 	.word	0xffffffff


	//   ....[6]....
        /*0054*/ 	.word	0xffffffff


	//   ....[7]....
        /*0058*/ 	.word	0xffffffff


	//   ....[8]....
        /*005c*/ 	.word	0xffffffff


	//   ....[9]....
        /*0060*/ 	.word	0xffffffff


	//   ....[10]....
        /*0064*/ 	.word	0xffffffff


	//   ....[11]....
        /*0068*/ 	.word	0xffffffff


	//----- nvinfo : EIATTR_COOP_GROUP_INSTR_OFFSETS
	.align		4
.L_2353:
        /*006c*/ 	.byte	0x04, 0x28
        /*006e*/ 	.short	(.L_2355 - .L_2354)


	//   ....[0]....
.L_2354:
        /*0070*/ 	.word	0x00002480


	//   ....[1]....
        /*0074*/ 	.word	0x00002490


	//   ....[2]....
        /*0078*/ 	.word	0x000024c0


	//   ....[3]....
        /*007c*/ 	.word	0x000024e0


	//   ....[4]....
        /*0080*/ 	.word	0x00002510


	//   ....[5]....
        /*0084*/ 	.word	0x00002530


	//   ....[6]....
        /*0088*/ 	.word	0x00002560


	//   ....[7]....
        /*008c*/ 	.word	0x00002580


	//   ....[8]....
        /*0090*/ 	.word	0x000025b0


	//   ....[9]....
        /*0094*/ 	.word	0x000025d0


	//   ....[10]....
        /*0098*/ 	.word	0x00002630


	//   ....[11]....
        /*009c*/ 	.word	0x00002640


	//----- nvinfo : EIATTR_EXIT_INSTR_OFFSETS
	.align		4
.L_2355:
        /*00a0*/ 	.byte	0x04, 0x1c
        /*00a2*/ 	.short	(.L_2357 - .L_2356)


	//   ....[0]....
.L_2356:
        /*00a4*/ 	.word	0x00000260


	//   ....[1]....
        /*00a8*/ 	.word	0x00001090


	//   ....[2]....
        /*00ac*/ 	.word	0x000011f0


	//   ....[3]....
        /*00b0*/ 	.word	0x00002d80


	//----- nvinfo : EIATTR_MAX_THREADS
	.align		4
.L_2357:
        /*00b4*/ 	.byte	0x04, 0x05
        /*00b6*/ 	.short	(.L_2359 - .L_2358)
.L_2358:
        /*00b8*/ 	.word	0x00000020
        /*00bc*/ 	.word	0x00000001
        /*00c0*/ 	.word	0x00000001


	//----- nvinfo : EIATTR_CRS_STACK_SIZE
	.align		4
.L_2359:
        /*00c4*/ 	.byte	0x04, 0x1e
        /*00c6*/ 	.short	(.L_2361 - .L_2360)
.L_2360:
        /*00c8*/ 	.word	0x00000000
.L_2361:


//--------------------- .nv.info._Z25selective_scan_fwd_kernelI32Selective_Scan_fwd_kernel_traitsILi32ELi4ELi1ELb1ELb1ELb1ELb0ELb1EN3c104HalfEffEEv13SSMParamsBase --------------------------
	.section	.nv.info._Z25selective_scan_fwd_kernelI32Selective_Scan_fwd_kernel_traitsILi32ELi4ELi1ELb1ELb1ELb1ELb0ELb1EN3c104HalfEffEEv13SSMParamsBase,"",@"SHT_CUDA_INFO"
	.sectionflags	@""
	.align	4


	//----- nvinfo : EIATTR_CUDA_API_VERSION
	.align		4
        /*0000*/ 	.byte	0x04, 0x37
        /*0002*/ 	.short	(.L_2363 - .L_2362)
.L_2362:
        /*0004*/ 	.word	0x00000082


	//----- nvinfo : EIATTR_SW2861232_WAR
	.align		4
.L_2363:
        /*0008*/ 	.byte	0x01, 0x35
	.zero		2


	//----- nvinfo : EIATTR_PARAM_CBANK
	.align		4
        /*000c*/ 	.byte	0x04, 0x0a
        /*000e*/ 	.short	(.L_2365 - .L_2364)
	.align		4
.L_2364:
        /*0010*/ 	.word	index@(.nv.constant0._Z25selective_scan_fwd_kernelI32Selective_Scan_fwd_kernel_traitsILi32ELi4ELi1ELb1ELb1ELb1ELb0ELb1EN3c104HalfEffEEv13SSMParamsBase)
        /*0014*/ 	.short	0x0160
        /*0016*/ 	.short	0x0188


	//----- nvinfo : EIATTR_CBANK_PARAM_SIZE
	.align		4
.L_2365:
        /*0018*/ 	.byte	0x03, 0x19
        /*001a*/ 	.short	0x0188


	//----- nvinfo : EIATTR_KPARAM_INFO
	.align		4
        /*001c*/ 	.byte	0x04, 0x17
        /*001e*/ 	.short	(.L_2367 - .L_2366)
.L_2366:
        /*0020*/ 	.word	0x00000000
        /*0024*/ 	.short	0x0000
        /*0026*/ 	.short	0x0000
        /*0028*/ 	.byte	0x00, 0xf0, 0x21, 0x06


	//----- nvinfo : EIATTR_MAXREG_COUNT
	.align		4
.L_2367:
        /*002c*/ 	.byte	0x03, 0x1b
        /*002e*/ 	.short	0x00ff


	//----- nvinfo : EIATTR_NUM_BARRIERS
	.align		4
        /*0030*/ 	.byte	0x02, 0x4c
        /*0032*/ 	.byte	0x01
	.zero		1


	//----- nvinfo : EIATTR_MERCURY_ISA_VERSION
	.align		4
        /*0034*/ 	.byte	0x03, 0x5f
        /*0036*/ 	.short	0x0000


	//----- nvinfo : EIATTR_COOP_GROUP_MASK_REGIDS
	.align		4
        /*0038*/ 	.byte	0x04, 0x29
        /*003a*/ 	.short	(.L_2369 - .L_2368)


	//   ....[0]....
.L_2368:
        /*003c*/ 	.word	0xffffffff


	//   ....[1]....
        /*0040*/ 	.word	0xffffffff


	//   ....[2]....
        /*0044*/ 	.word	0xffffffff


	//   ....[3]....
        /*0048*/ 	.word	0xffffffff


	//   ....[4]....
        /*004c*/ 	.word	0xffffffff


	//   ....[5]....
        /*0050*/ 	.word	0xffffffff


	//   ....[6]....
        /*0054*/ 	.word	0xffffffff


	//   ....[7]....
        /*0058*/ 	.word	0xffffffff


	//   ....[8]....
        /*005c*/ 	.word	0xffffffff


	//   ....[9]....
        /*0060*/ 	.word	0xffffffff


	//   ....[10]....
        /*0064*/ 	.word	0xffffffff


	//   ....[11]....
        /*0068*/ 	.word	0xffffffff


	//   ....[12]....
        /*006c*/ 	.word	0xffffffff


	//   ....[13]....
        /*0070*/ 	.word	0xffffffff


	//   ....[14]....
        /*0074*/ 	.word	0xffffffff


	//   ....[15]....
        /*0078*/ 	.word	0xffffffff


	//   ....[16]....
        /*007c*/ 	.word	0xffffffff


	//----- nvinfo : EIATTR_COOP_GROUP_INSTR_OFFSETS
	.align		4
.L_2369:
        /*0080*/ 	.byte	0x04, 0x28
        /*0082*/ 	.short	(.L_2371 - .L_2370)


	//   ....[0]....
.L_2370:
        /*0084*/ 	.word	0x00001450


	//   ....[1]....
        /*0088*/ 	.word	0x00001520


	//   ....[2]....
        /*008c*/ 	.word	0x00002240


	//   ....[3]....
        /*0090*/ 	.word	0x000023b0


	//   ....[4]....
        /*0094*/ 	.word	0x000027c0


	//   ....[5]....
        /*0098*/ 	.word	0x000027d0


	//   ....[6]....
        /*009c*/ 	.word	0x00002800


	//   ....[7]....
        /*00a0*/ 	.word	0x00002820


	//   ....[8]....
        /*00a4*/ 	.word	0x00002850


	//   ....[9]....
        /*00a8*/ 	.word	0x00002870


	//   ....[10]....
        /*00ac*/ 	.word	0x000028a0


	//   ....[11]....
        /*00b0*/ 	.word	0x000028c0


	//   ....[12]....
        /*00b4*/ 	.word	0x000028f0


	//   ....[13]....
        /*00b8*/ 	.word	0x00002910


	//   ....[14]....
        /*00bc*/ 	.word	0x00002940


	//   ....[15]....
        /*00c0*/ 	.word	0x00002980


	//   ....[16]....
        /*00c4*/ 	.word	0x00002fb0


	//----- nvinfo : EIATTR_EXIT_INSTR_OFFSETS
	.align		4
.L_2371:
        /*00c8*/ 	.byte	0x04, 0x1c
        /*00ca*/ 	.short	(.L_2373 - .L_2372)


	//   ....[0]....
.L_2372:
        /*00cc*/ 	.word	0x00000270


	//   ....[1]....
        /*00d0*/ 	.word	0x000010d0


	//   ....[2]....
        /*00d4*/ 	.word	0x00001280


	//   ....[3]....
        /*00d8*/ 	.word	0x000032b0


	//----- nvinfo : EIATTR_MAX_THREADS
	.align		4
.L_2373:
        /*00dc*/ 	.byte	0x04, 0x05
        /*00de*/ 	.short	(.L_2375 - .L_2374)
.L_2374:
        /*00e0*/ 	.word	0x00000020
        /*00e4*/ 	.word	0x00000001
        /*00e8*/ 	.word	0x00000001


	//----- nvinfo : EIATTR_CRS_STACK_SIZE
	.align		4
.L_2375:
        /*00ec*/ 	.byte	0x04, 0x1e
        /*00ee*/ 	.short	(.L_2377 - .L_2376)
.L_2376:
        /*00f0*/ 	.word	0x00000000
.L_2377:


//--------------------- .nv.info._Z25selective_scan_fwd_kernelI32Selective_Scan_fwd_kernel_traitsILi32ELi4ELi1ELb1ELb1ELb1ELb1ELb0EN3c104HalfEffEEv13SSMParamsBase --------------------------
	.section	.nv.info._Z25selective_scan_fwd_kernelI32Selective_Scan_fwd_kernel_traitsILi32ELi4ELi1ELb1ELb1ELb1ELb1ELb0EN3c104HalfEffEEv13SSMParamsBase,"",@"SHT_CUDA_INFO"
	.sectionflags	@""
	.align	4


	//----- nvinfo : EIATTR_CUDA_API_VERSION
	.align		4
        /*0000*/ 	.byte	0x04, 0x37
        /*0002*/ 	.short	(.L_2379 - .L_2378)
.L_2378:
        /*0004*/ 	.word	0x00000082


	//----- nvinfo : EIATTR_SW2861232_WAR
	.align		4
.L_2379:
        /*0008*/ 	.byte	0x01, 0x35
	.zero		2


	//----- nvinfo : EIATTR_PARAM_CBANK
	.align		4
        /*000c*/ 	.byte	0x04, 0x0a
        /*000e*/ 	.short	(.L_2381 - .L_2380)
	.align		4
.L_2380:
        /*0010*/ 	.word	index@(.nv.constant0._Z25selective_scan_fwd_kernelI32Selective_Scan_fwd_kernel_traitsILi32ELi4ELi1ELb1ELb1ELb1ELb1ELb0EN3c104HalfEffEEv13SSMParamsBase)
        /*0014*/ 	.short	0x0160
        /*0016*/ 	.short	0x0188


	//----- nvinfo : EIATTR_CBANK_PARAM_SIZE
	.align		4
.L_2381:
        /*0018*/ 	.byte	0x03, 0x19
        /*001a*/ 	.short	0x0188


	//----- nvinfo : EIATTR_KPARAM_INFO
	.align		4
        /*001c*/ 	.byte	0x04, 0x17
        /*001e*/ 	.short	(.L_2383 - .L_2382)
.L_2382:
        /*0020*/ 	.word	0x00000000
        /*0024*/ 	.short	0x0000
        /*0026*/ 	.short	0x0000
        /*0028*/ 	.byte	0x00, 0xf0, 0x21, 0x06


	//----- nvinfo : EIATTR_MAXREG_COUNT
	.align		4
.L_2383:
        /*002c*/ 	.byte	0x03, 0x1b
        /*002e*/ 	.short	0x00ff


	//----- nvinfo : EIATTR_NUM_BARRIERS
	.align		4
        /*0030*/ 	.byte	0x02, 0x4c
        /*0032*/ 	.byte	0x01
	.zero		1


	//----- nvinfo : EIATTR_MERCURY_ISA_VERSION
	.align		4
        /*0034*/ 	.byte	0x03, 0x5f
        /*0036*/ 	.short	0x0000


	//----- nvinfo : EIATTR_COOP_GROUP_MASK_REGIDS
	.align		4
        /*0038*/ 	.byte	0x04, 0x29
        /*003a*/ 	.short	(.L_2385 - .L_2384)


	//   ....[0]....
.L_2384:
        /*003c*/ 	.word	0xffffffff


	//   ....[1]....
        /*0040*/ 	.word	0xffffffff


	//   ....[2]....
        /*0044*/ 	.word	0xffffffff


	//   ....[3]....
        /*0048*/ 	.word	0xffffffff


	//   ....[4]....
        /*004c*/ 	.word	0xffffffff


	//   ....[5]....
        /*0050*/ 	.word	0xffffffff


	//   ....[6]....
        /*0054*/ 	.word	0xffffffff


	//   ....[7]....
        /*0058*/ 	.word	0xffffffff


	//   ....[8]....
        /*005c*/ 	.word	0xffffffff


	//   ....[9]....
        /*0060*/ 	.word	0xffffffff


	//   ....[10]....
        /*0064*/ 	.word	0xffffffff


	//   ....[11]....
        /*0068*/ 	.word	0xffffffff


	//----- nvinfo : EIATTR_COOP_GROUP_INSTR_OFFSETS
	.align		4
.L_2385:
        /*006c*/ 	.byte	0x04, 0x28
        /*006e*/ 	.short	(.L_2387 - .L_2386)


	//   ....[0]....
.L_2386:
        /*0070*/ 	.word	0x000024e0


	//   ....[1]....
        /*0074*/ 	.word	0x000024f0


	//   ....[2]....
        /*0078*/ 	.word	0x00002520


	//   ....[3]....
        /*007c*/ 	.word	0x00002540


	//   ....[4]....
        /*0080*/ 	.word	0x00002570


	//   ....[5]....
        /*0084*/ 	.word	0x00002590


	//   ....[6]....
        /*0088*/ 	.word	0x000025c0


	//   ....[7]....
        /*008c*/ 	.word	0x000025e0


	//   ....[8]....
        /*0090*/ 	.word	0x00002610


	//   ....[9]....
        /*0094*/ 	.word	0x00002630


	//   ....[10]....
        /*0098*/ 	.word	0x00002660


	//   ....[11]....
        /*009c*/ 	.word	0x000026a0


	//----- nvinfo : EIATTR_EXIT_INSTR_OFFSETS
	.align		4
.L_2387:
        /*00a0*/ 	.byte	0x04, 0x1c
        /*00a2*/ 	.short	(.L_2389 - .L_2388)


	//   ....[0]....
.L_2388:
        /*00a4*/ 	.word	0x00000260


	//   ....[1]....
        /*00a8*/ 	.word	0x00001090


	//   ....[2]....
        /*00ac*/ 	.word	0x000011f0


	//   ....[3]....
        /*00b0*/ 	.word	0x00003210


	//----- nvinfo : EIATTR_MAX_THREADS
	.align		4
.L_2389:
        /*00b4*/ 	.byte	0x04, 0x05
        /*00b6*/ 	.short	(.L_2391 - .L_2390)
.L_2390:
        /*00b8*/ 	.word	0x00000020
        /*00bc*/ 	.word	0x00000001
        /*00c0*/ 	.word	0x00000001


	//----- nvinfo : EIATTR_CRS_STACK_SIZE
	.align		4
.L_2391:
        /*00c4*/ 	.byte	0x04, 0x1e
        /*00c6*/ 	.short	(.L_2393 - .L_2392)
.L_2392:
        /*00c8*/ 	.word	0x00000000
.L_2393:


//--------------------- .nv.info._Z25selective_scan_fwd_kernelI32Selective_Scan_fwd_kernel_traitsILi32ELi4ELi1ELb1ELb1ELb1ELb1ELb1EN3c104HalfEffEEv13SSMParamsBase --------------------------
	.section	.nv.info._Z25selective_scan_fwd_kernelI32Selective_Scan_fwd_kernel_traitsILi32ELi4ELi1ELb1ELb1ELb1ELb1ELb1EN3c104HalfEffEEv13SSMParamsBase,"",@"SHT_CUDA_INFO"
	.sectionflags	@""
	.align	4


	//----- nvinfo : EIATTR_CUDA_API_VERSION
	.align		4
        /*0000*/ 	.byte	0x04, 0x37
        /*0002*/ 	.short	(.L_2395 - .L_2394)
.L_2394:
        /*0004*/ 	.word	0x00000082


	//----- nvinfo : EIATTR_SW2861232_WAR
	.align		4
.L_2395:
        /*0008*/ 	.byte	0x01, 0x35
	.zero		2


	//----- nvinfo : EIATTR_PARAM_CBANK
	.align		4
        /*000c*/ 	.byte	0x04, 0x0a
        /*000e*/ 	.short	(.L_2397 - .L_2396)
	.align		4
.L_2396:
        /*0010*/ 	.word	index@(.nv.constant0._Z25selective_scan_fwd_kernelI32Selective_Scan_fwd_kernel_traitsILi32ELi4ELi1ELb1ELb1ELb1ELb1ELb1EN3c104HalfEffEEv13SSMParamsBase)
        /*0014*/ 	.short	0x0160
        /*0016*/ 	.short	0x0188


	//----- nvinfo : EIATTR_CBANK_PARAM_SIZE
	.align		4
.L_2397:
        /*0018*/ 	.byte	0x03, 0x19
        /*001a*/ 	.short	0x0188


	//----- nvinfo : EIATTR_KPARAM_INFO
	.align		4
        /*001c*/ 	.byte	0x04, 0x17
        /*001e*/ 	.short	(.L_2399 - .L_2398)
.L_2398:
        /*0020*/ 	.word	0x00000000
        /*0024*/ 	.short	0x0000
        /*0026*/ 	.short	0x0000
        /*0028*/ 	.byte	0x00, 0xf0, 0x21, 0x06


	//----- nvinfo : EIATTR_MAXREG_COUNT
	.align		4
.L_2399:
        /*002c*/ 	.byte	0x03, 0x1b
        /*002e*/ 	.short	0x00ff


	//----- nvinfo : EIATTR_NUM_BARRIERS
	.align		4
        /*0030*/ 	.byte	0x02, 0x4c
        /*0032*/ 	.byte	0x01
	.zero		1


	//----- nvinfo : EIATTR_MERCURY_ISA_VERSION
	.align		4
        /*0034*/ 	.byte	0x03, 0x5f
        /*0036*/ 	.short	0x0000


	//----- nvinfo : EIATTR_COOP_GROUP_MASK_REGIDS
	.align		4
        /*0038*/ 	.byte	0x04, 0x29
        /*003a*/ 	.short	(.L_2401 - .L_2400)


	//   ....[0]....
.L_2400:
        /*003c*/ 	.word	0xffffffff


	//   ....[1]....
        /*0040*/ 	.word	0xffffffff


	//   ....[2]....
        /*0044*/ 	.word	0xffffffff


	//   ....[3]....
        /*0048*/ 	.word	0xffffffff


	//   ....[4]....
        /*004c*/ 	.word	0xffffffff


	//   ....[5]....
        /*0050*/ 	.word	0xffffffff


	//   ....[6]....
        /*0054*/ 	.word	0xffffffff


	//   ....[7]....
        /*0058*/ 	.word	0xffffffff


	//   ....[8]....
        /*005c*/ 	.word	0xffffffff


	//   ....[9]....
        /*0060*/ 	.word	0xffffffff


	//   ....[10]....
        /*0064*/ 	.word	0xffffffff


	//   ....[11]....
        /*0068*/ 	.word	0xffffffff


	//   ....[12]....
        /*006c*/ 	.word	0xffffffff


	//   ....[13]....
        /*0070*/ 	.word	0xffffffff


	//   ....[14]....
        /*0074*/ 	.word	0xffffffff


	//   ....[15]....
        /*0078*/ 	.word	0xffffffff


	//   ....[16]....
        /*007c*/ 	.word	0xffffffff


	//   ....[17]....
        /*0080*/ 	.word	0xffffffff


	//   ....[18]....
        /*0084*/ 	.word	0xffffffff


	//----- nvinfo : EIATTR_COOP_GROUP_INSTR_OFFSETS
	.align		4
.L_2401:
        /*0088*/ 	.byte	0x04, 0x28
        /*008a*/ 	.short	(.L_2403 - .L_2402)


	//   ....[0]....
.L_2402:
        /*008c*/ 	.word	0x00001480


	//   ....[1]....
        /*0090*/ 	.word	0x00001550


	//   ....[2]....
        /*0094*/ 	.word	0x00002270


	//   ....[3]....
        /*0098*/ 	.word	0x00002460


	//   ....[4]....
        /*009c*/ 	.word	0x00002850


	//   ....[5]....
        /*00a0*/ 	.word	0x00002860


	//   ....[6]....
        /*00a4*/ 	.word	0x00002890


	//   ....[7]....
        /*00a8*/ 	.word	0x000028b0


	//   ....[8]....
        /*00ac*/ 	.word	0x000028e0


	//   ....[9]....
        /*00b0*/ 	.word	0x00002900


	//   ....[10]....
        /*00b4*/ 	.word	0x00002930


	//   ....[11]....
        /*00b8*/ 	.word	0x00002950


	//   ....[12]....
        /*00bc*/ 	.word	0x00002980


	//   ....[13]....
        /*00c0*/ 	.word	0x000029a0


	//   ....[14]....
        /*00c4*/ 	.word	0x000029d0


	//   ....[15]....
        /*00c8*/ 	.word	0x00002a10


	//   ....[16]....
        /*00cc*/ 	.word	0x000030b0


	//   ....[17]....
        /*00d0*/ 	.word	0x00003510


	//   ....[18]....
        /*00d4*/ 	.word	0x00003750


	//----- nvinfo : EIATTR_EXIT_INSTR_OFFSETS
	.align		4
.L_2403:
        /*00d8*/ 	.byte	0x04, 0x1c
        /*00da*/ 	.short	(.L_2405 - .L_2404)


	//   ....[0]....
.L_2404:
        /*00dc*/ 	.word	0x00000270


	//   ....[1]....
        /*00e0*/ 	.word	0x00001100


	//   ....[2]....
        /*00e4*/ 	.word	0x000012b0


	//   ....[3]....
        /*00e8*/ 	.word	0x00003a20


	//----- nvinfo : EIATTR_MAX_THREADS
	.align		4
.L_2405:
        /*00ec*/ 	.byte	0x04, 0x05
        /*00ee*/ 	.short	(.L_2407 - .L_2406)
.L_2406:
        /*00f0*/ 	.word	0x00000020
        /*00f4*/ 	.word	0x00000001
        /*00f8*/ 	.word	0x00000001


	//----- nvinfo : EIATTR_CRS_STACK_SIZE
	.align		4
.L_2407:
        /*00fc*/ 	.byte	0x04, 0x1e
        /*00fe*/ 	.short	(.L_2409 - .L_2408)
.L_2408:
        /*0100*/ 	.word	0x00000000
.L_2409:


//--------------------- .nv.info._Z25selective_scan_fwd_kernelI32Selective_Scan_fwd_kernel_traitsILi64ELi16ELi1ELb0ELb1ELb1ELb0ELb0EN3c104HalfEffEEv13SSMParamsBase --------------------------
	.section	.nv.info._Z25selective_scan_fwd_kernelI32Selective_Scan_fwd_kernel_traitsILi64ELi16ELi1ELb0ELb1ELb1ELb0ELb0EN3c104HalfEffEEv13SSMParamsBase,"",@"SHT_CUDA_INFO"
	.sectionflags	@""
	.align	4


	//----- nvinfo : EIATTR_CUDA_API_VERSION
	.align		4
        /*0000*/ 	.byte	0x04, 0x37
        /*0002*/ 	.short	(.L_2411 - .L_2410)
.L_2410:
        /*0004*/ 	.word	0x00000082


	//----- nvinfo : EIATTR_SW2861232_WAR
	.align		4
.L_2411:
        /*0008*/ 	.byte	0x01, 0x35
	.zero		2


	//----- nvinfo : EIATTR_PARAM_CBANK
	.align		4
        /*000c*/ 	.byte	0x04, 0x0a
        /*000e*/ 	.short	(.L_2413 - .L_2412)
	.align		4
.L_2412:
        /*0010*/ 	.word	index@(.nv.constant0._Z25selective_scan_fwd_kernelI32Selective_Scan_fwd_kernel_traitsILi64ELi16ELi1ELb0ELb1ELb1ELb0ELb0EN3c104HalfEffEEv13SSMParamsBase)
        /*0014*/ 	.short	0x0160
        /*0016*/ 	.short	0x0188


	//----- nvinfo : EIATTR_CBANK_PARAM_SIZE
	.align		4
.L_2413:
        /*0018*/ 	.byte	0x03, 0x19
        /*001a*/ 	.short	0x0188


	//----- nvinfo : EIATTR_KPARAM_INFO
	.align		4
        /*001c*/ 	.byte	0x04, 0x17
        /*001e*/ 	.short	(.L_2415 - .L_2414)
.L_2414:
        /*0020*/ 	.word	0x00000000
        /*0024*/ 	.short	0x0000
        /*0026*/ 	.short	0x0000
        /*0028*/ 	.byte	0x00, 0xf0, 0x21, 0x06


	//----- nvinfo : EIATTR_MAXREG_COUNT
	.align		4
.L_2415:
        /*002c*/ 	.byte	0x03, 0x1b
        /*002e*/ 	.short	0x00a8


	//----- nvinfo : EIATTR_NUM_BARRIERS
	.align		4
        /*0030*/ 	.byte	0x02, 0x4c
        /*0032*/ 	.byte	0x01
	.zero		1


	//----- nvinfo : EIATTR_MERCURY_ISA_VERSION
	.align		4
        /*0034*/ 	.byte	0x03, 0x5f
        /*0036*/ 	.short	0x0000


	//----- nvinfo : EIATTR_COOP_GROUP_MASK_REGIDS
	.align		4
        /*0038*/ 	.byte	0x04, 0x29
        /*003a*/ 	.short	(.L_2417 - .L_2416)


	//   ....[0]....
.L_2416:
        /*003c*/ 	.word	0xffffffff


	//   ....[1]....
        /*0040*/ 	.word	0xffffffff


	//   ....[2]....
        /*0044*/ 	.word	0xffffffff


	//   ....[3]....
        /*0048*/ 	.word	0xffffffff


	//   ....[4]....
        /*004c*/ 	.word	0xffffffff


	//   ....[5]....
        /*0050*/ 	.word	0xffffffff


	//   ....[6]....
        /*0054*/ 	.word	0xffffffff


	//   ....[7]....
        /*0058*/ 	.word	0xffffffff


	//   ....[8]....
        /*005c*/ 	.word	0xffffffff


	//   ....[9]....
        /*0060*/ 	.word	0xffffffff


	//   ....[10]....
        /*0064*/ 	.word	0xffffffff


	//   ....[11]....
        /*0068*/ 	.word	0xffffffff


	//   ....[12]....
        /*006c*/ 	.word	0xffffffff


	//   ....[13]....
        /*0070*/ 	.word	0xffffffff


	//   ....[14]....
        /*0074*/ 	.word	0xffffffff


	//   ....[15]....
        /*0078*/ 	.word	0xffffffff


	//   ....[16]....
        /*007c*/ 	.word	0xffffffff


	//----- nvinfo : EIATTR_COOP_GROUP_INSTR_OFFSETS
	.align		4
.L_2417:
        /*0080*/ 	.byte	0x04, 0x28
        /*0082*/ 	.short	(.L_2419 - .L_2418)


	//   ....[0]....
.L_2418:
        /*0084*/ 	.word	0x00001c60


	//   ....[1]....
        /*0088*/ 	.word	0x00002140


	//   ....[2]....
        /*008c*/ 	.word	0x00005210


	//   ....[3]....
        /*0090*/ 	.word	0x00006040


	//   ....[4]....
        /*0094*/ 	.word	0x00006640


	//   ....[5]....
        /*0098*/ 	.word	0x00006650


	//   ....[6]....
        /*009c*/ 	.word	0x00006680


	//   ....[7]....
        /*00a0*/ 	.word	0x000066a0


	//   ....[8]....
        /*00a4*/ 	.word	0x000066d0


	//   ....[9]....
        /*00a8*/ 	.word	0x000066f0


	//   ....[10]....
        /*00ac*/ 	.word	0x00006720


	//   ....[11]....
        /*00b0*/ 	.word	0x00006740


	//   ....[12]....
        /*00b4*/ 	.word	0x00006770


	//   ....[13]....
        /*00b8*/ 	.word	0x00006790


	//   ....[14]....
        /*00bc*/ 	.word	0x000067d0


	//   ....[15]....
        /*00c0*/ 	.word	0x000067e0


	//   ....[16]....
        /*00c4*/ 	.word	0x000072c0


	//----- nvinfo : EIATTR_EXIT_INSTR_OFFSETS
	.align		4
.L_2419:
        /*00c8*/ 	.byte	0x04, 0x1c
        /*00ca*/ 	.short	(.L_2421 - .L_2420)


	//   ....[0]....
.L_2420:
        /*00cc*/ 	.word	0x00000270


	//   ....[1]....
        /*00d0*/ 	.word	0x00001040


	//   ....[2]....
        /*00d4*/ 	.word	0x00001140


	//   ....[3]....
        /*00d8*/ 	.word	0x00007940


	//----- nvinfo : EIATTR_MAX_THREADS
	.align		4
.L_2421:
        /*00dc*/ 	.byte	0x04, 0x05
        /*00de*/ 	.short	(.L_2423 - .L_2422)
.L_2422:
        /*00e0*/ 	.word	0x00000040
        /*00e4*/ 	.word	0x00000001
        /*00e8*/ 	.word	0x00000001


	//----- nvinfo : EIATTR_CRS_STACK_SIZE
	.align		4
.L_2423:
        /*00ec*/ 	.byte	0x04, 0x1e
        /*00ee*/ 	.short	(.L_2425 - .L_2424)
.L_2424:
        /*00f0*/ 	.word	0x00000000
.L_2425:


//--------------------- .nv.info._Z25selective_scan_fwd_kernelI32Selective_Scan_fwd_kernel_traitsILi64ELi16ELi1ELb0ELb1ELb1ELb0ELb1EN3c104HalfEffEEv13SSMParamsBase --------------------------
	.section	.nv.info._Z25selective_scan_fwd_kernelI32Selective_Scan_fwd_kernel_traitsILi64ELi16ELi1ELb0ELb1ELb1ELb0ELb1EN3c104HalfEffEEv13SSMParamsBase,"",@"SHT_CUDA_INFO"
	.sectionflags	@""
	.align	4


	//----- nvinfo : EIATTR_CUDA_API_VERSION
	.align		4
        /*0000*/ 	.byte	0x04, 0x37
        /*0002*/ 	.short	(.L_2427 - .L_2426)
.L_2426:
        /*0004*/ 	.word	0x00000082


	//----- nvinfo : EIATTR_SW2861232_WAR
	.align		4
.L_2427:
        /*0008*/ 	.byte	0x01, 0x35
	.zero		2


	//----- nvinfo : EIATTR_PARAM_CBANK
	.align		4
        /*000c*/ 	.byte	0x04, 0x0a
        /*000e*/ 	.short	(.L_2429 - .L_2428)
	.align		4
.L_2428:
        /*0010*/ 	.word	index@(.nv.constant0._Z25selective_scan_fwd_kernelI32Selective_Scan_fwd_kernel_traitsILi64ELi16ELi1ELb0ELb1ELb1ELb0ELb1EN3c104HalfEffEEv13SSMParamsBase)
        /*0014*/ 	.short	0x0160
        /*0016*/ 	.short	0x0188


	//----- nvinfo : EIATTR_CBANK_PARAM_SIZE
	.align		4
.L_2429:
        /*0018*/ 	.byte	0x03, 0x19
        /*001a*/ 	.short	0x0188


	//----- nvinfo : EIATTR_KPARAM_INFO
	.align		4
        /*001c*/ 	.byte	0x04, 0x17
        /*001e*/ 	.short	(.L_2431 - .L_2430)
.L_2430:
        /*0020*/ 	.word	0x00000000
        /*0024*/ 	.short	0x0000
        /*0026*/ 	.short	0x0000
        /*0028*/ 	.byte	0x00, 0xf0, 0x21, 0x06


	//----- nvinfo : EIATTR_MAXREG_COUNT
	.align		4
.L_2431:
        /*002c*/ 	.byte	0x03, 0x1b
        /*002e*/ 	.short	0x00a8


	//----- nvinfo : EIATTR_NUM_BARRIERS
	.align		4
        /*0030*/ 	.byte	0x02, 0x4c
        /*0032*/ 	.byte	0x01
	.zero		1


	//----- nvinfo : EIATTR_MERCURY_ISA_VERSION
	.align		4
        /*0034*/ 	.byte	0x03, 0x5f
        /*0036*/ 	.short	0x0000


	//----- nvinfo : EIATTR_COOP_GROUP_MASK_REGIDS
	.align		4
        /*0038*/ 	.byte	0x04, 0x29
        /*003a*/ 	.short	(.L_2433 - .L_2432)


	//   ....[0]....
.L_2432:
        /*003c*/ 	.word	0xffffffff


	//   ....[1]....
        /*0040*/ 	.word	0xffffffff


	//   ....[2]....
        /*0044*/ 	.word	0xffffffff


	//   ....[3]....
        /*0048*/ 	.word	0xffffffff


	//   ....[4]....
        /*004c*/ 	.word	0xffffffff


	//   ....[5]....
        /*0050*/ 	.word	0xffffffff


	//   ....[6]....
        /*0054*/ 	.word	0xffffffff


	//   ....[7]....
        /*0058*/ 	.word	0xffffffff


	//   ....[8]....
        /*005c*/ 	.word	0xffffffff


	//   ....[9]....
        /*0060*/ 	.word	0xffffffff


	//   ....[10]....
        /*0064*/ 	.word	0xffffffff


	//   ....[11]....
        /*0068*/ 	.word	0xffffffff


	//   ....[12]....
        /*006c*/ 	.word	0xffffffff


	//   ....[13]....
        /*0070*/ 	.word	0xffffffff


	//   ....[14]....
        /*0074*/ 	.word	0xffffffff


	//   ....[15]....
        /*0078*/ 	.word	0xffffffff


	//   ....[16]....
        /*007c*/ 	.word	0xffffffff


	//----- nvinfo : EIATTR_COOP_GROUP_INSTR_OFFSETS
	.align		4
.L_2433:
        /*0080*/ 	.byte	0x04, 0x28
        /*0082*/ 	.short	(.L_2435 - .L_2434)


	//   ....[0]....
.L_2434:
        /*0084*/ 	.word	0x00001d70


	//   ....[1]....
        /*0088*/ 	.word	0x00002230


	//   ....[2]....
        /*008c*/ 	.word	0x00005350


	//   ....[3]....
        /*0090*/ 	.word	0x00006170


	//   ....[4]....
        /*0094*/ 	.word	0x000067b0


	//   ....[5]....
        /*0098*/ 	.word	0x000067c0


	//   ....[6]....
        /*009c*/ 	.word	0x000067f0


	//   ....[7]....
        /*00a0*/ 	.word	0x00006810


	//   ....[8]....
        /*00a4*/ 	.word	0x00006840


	//   ....[9]....
        /*00a8*/ 	.word	0x00006860


	//   ....[10]....
        /*00ac*/ 	.word	0x00006890


	//   ....[11]....
        /*00b0*/ 	.word	0x000068b0


	//   ....[12]....
        /*00b4*/ 	.word	0x000068e0


	//   ....[13]....
        /*00b8*/ 	.word	0x00006900


	//   ....[14]....
        /*00bc*/ 	.word	0x000069b0


	//   ....[15]....
        /*00c0*/ 	.word	0x000069c0


	//   ....[16]....
        /*00c4*/ 	.word	0x00007460


	//----- nvinfo : EIATTR_EXIT_INSTR_OFFSETS
	.align		4
.L_2435:
        /*00c8*/ 	.byte	0x04, 0x1c
        /*00ca*/ 	.short	(.L_2437 - .L_2436)


	//   ....[0]....
.L_2436:
        /*00cc*/ 	.word	0x00000270


	//   ....[1]....
        /*00d0*/ 	.word	0x000010d0


	//   ....[2]....
        /*00d4*/ 	.word	0x000011d0


	//   ....[3]....
        /*00d8*/ 	.word	0x00007b30


	//----- nvinfo : EIATTR_MAX_THREADS
	.align		4
.L_2437:
        /*00dc*/ 	.byte	0x04, 0x05
        /*00de*/ 	.short	(.L_2439 - .L_2438)
.L_2438:
        /*00e0*/ 	.word	0x00000040
        /*00e4*/ 	.word	0x00000001
        /*00e8*/ 	.word	0x00000001


	//----- nvinfo : EIATTR_CRS_STACK_SIZE
	.align		4
.L_2439:
        /*00ec*/ 	.byte	0x04, 0x1e
        /*00ee*/ 	.short	(.L_2441 - .L_2440)
.L_2440:
        /*00f0*/ 	.word	0x00000000
.L_2441:


//--------------------- .nv.info._Z25selective_scan_fwd_kernelI32Selective_Scan_fwd_kernel_traitsILi64ELi16ELi1ELb0ELb1ELb1ELb1ELb0EN3c104HalfEffEEv13SSMParamsBase --------------------------
	.section	.nv.info._Z25selective_scan_fwd_kernelI32Selective_Scan_fwd_kernel_traitsILi64ELi16ELi1ELb0ELb1ELb1ELb1ELb0EN3c104HalfEffEEv13SSMParamsBase,"",@"SHT_CUDA_INFO"
	.sectionflags	@""
	.align	4


	//----- nvinfo : EIATTR_CUDA_API_VERSION
	.align		4
        /*0000*/ 	.byte	0x04, 0x37
        /*0002*/ 	.short	(.L_2443 - .L_2442)
.L_2442:
        /*0004*/ 	.word	0x00000082


	//----- nvinfo : EIATTR_SW2861232_WAR
	.align		4
.L_2443:
        /*0008*/ 	.byte	0x01, 0x35
	.zero		2


	//----- nvinfo : EIATTR_PARAM_CBANK
	.align		4
        /*000c*/ 	.byte	0x04, 0x0a
        /*000e*/ 	.short	(.L_2445 - .L_2444)
	.align		4
.L_2444:
        /*0010*/ 	.word	index@(.nv.constant0._Z25selective_scan_fwd_kernelI32Selective_Scan_fwd_kernel_traitsILi64ELi16ELi1ELb0ELb1ELb1ELb1ELb0EN3c104HalfEffEEv13SSMParamsBase)
        /*0014*/ 	.short	0x0160
        /*0016*/ 	.short	0x0188


	//----- nvinfo : EIATTR_CBANK_PARAM_SIZE
	.align		4
.L_2445:
        /*0018*/ 	.byte	0x03, 0x19
        /*001a*/ 	.short	0x0188


	//----- nvinfo : EIATTR_KPARAM_INFO
	.align		4
        /*001c*/ 	.byte	0x04, 0x17
        /*001e*/ 	.short	(.L_2447 - .L_2446)
.L_2446:
        /*0020*/ 	.word	0x00000000
        /*0024*/ 	.short	0x0000
        /*0026*/ 	.short	0x0000
        /*0028*/ 	.byte	0x00, 0xf0, 0x21, 0x06


	//----- nvinfo : EIATTR_MAXREG_COUNT
	.align		4
.L_2447:
        /*002c*/ 	.byte	0x03, 0x1b
        /*002e*/ 	.short	0x00a8


	//----- nvinfo : EIATTR_NUM_BARRIERS
	.align		4
        /*0030*/ 	.byte	0x02, 0x4c
        /*0032*/ 	.byte	0x01
	.zero		1


	//----- nvinfo : EIATTR_MERCURY_ISA_VERSION
	.align		4
        /*0034*/ 	.byte	0x03, 0x5f
        /*0036*/ 	.short	0x0000


	//----- nvinfo : EIATTR_COOP_GROUP_MASK_REGIDS
	.align		4
        /*0038*/ 	.byte	0x04, 0x29
        /*003a*/ 	.short	(.L_2449 - .L_2448)


	//   ....[0]....
.L_2448:
        /*003c*/ 	.word	0xffffffff


	//   ....[1]....
        /*0040*/ 	.word	0xffffffff


	//   ....[2]....
        /*0044*/ 	.word	0xffffffff


	//   ....[3]....
        /*0048*/ 	.word	0xffffffff


	//   ....[4]....
        /*004c*/ 	.word	0xffffffff


	//   ....[5]....
        /*0050*/ 	.word	0xffffffff


	//   ....[6]....
        /*0054*/ 	.word	0xffffffff


	//   ....[7]....
        /*0058*/ 	.word	0xffffffff


	//   ....[8]....
        /*005c*/ 	.word	0xffffffff


	//   ....[9]....
        /*0060*/ 	.word	0xffffffff


	//   ....[10]....
        /*0064*/ 	.word	0xffffffff


	//   ....[11]....
        /*0068*/ 	.word	0xffffffff


	//   ....[12]....
        /*006c*/ 	.word	0xffffffff


	//   ....[13]....
        /*0070*/ 	.word	0xffffffff


	//   ....[14]....
        /*0074*/ 	.word	0xffffffff


	//   ....[15]....
        /*0078*/ 	.word	0xffffffff


	//   ....[16]....
        /*007c*/ 	.word	0xffffffff


	//   ....[17]....
        /*0080*/ 	.word	0xffffffff


	//   ....[18]....
        /*0084*/ 	.word	0xffffffff


	//----- nvinfo : EIATTR_COOP_GROUP_INSTR_OFFSETS
	.align		4
.L_2449:
        /*0088*/ 	.byte	0x04, 0x28
        /*008a*/ 	.short	(.L_2451 - .L_2450)


	//   ....[0]....
.L_2450:
        /*008c*/ 	.word	0x00001c60


	//   ....[1]....
        /*0090*/ 	.word	0x00002140


	//   ....[2]....
        /*0094*/ 	.word	0x00005210


	//   ....[3]....
        /*0098*/ 	.word	0x00006040


	//   ....[4]....
        /*009c*/ 	.word	0x00006640


	//   ....[5]....
        /*00a0*/ 	.word	0x00006650


	//   ....[6]....
        /*00a4*/ 	.word	0x00006680


	//   ....[7]....
        /*00a8*/ 	.word	0x000066a0


	//   ....[8]....
        /*00ac*/ 	.word	0x000066d0


	//   ....[9]....
        /*00b0*/ 	.word	0x000066f0


	//   ....[10]....
        /*00b4*/ 	.word	0x00006720


	//   ....[11]....
        /*00b8*/ 	.word	0x00006740


	//   ....[12]....
        /*00bc*/ 	.word	0x00006770


	//   ....[13]....
        /*00c0*/ 	.word	0x00006790


	//   ....[14]....
        /*00c4*/ 	.word	0x000067d0


	//   ....[15]....
        /*00c8*/ 	.word	0x000067e0


	//   ....[16]....
        /*00cc*/ 	.word	0x00007560


	//   ....[17]....
        /*00d0*/ 	.word	0x00007f00


	//   ....[18]....
        /*00d4*/ 	.word	0x00008930


	//----- nvinfo : EIATTR_EXIT_INSTR_OFFSETS
	.align		4
.L_2451:
        /*00d8*/ 	.byte	0x04, 0x1c
        /*00da*/ 	.short	(.L_2453 - .L_2452)


	//   ....[0]....
.L_2452:
        /*00dc*/ 	.word	0x00000270


	//   ....[1]....
        /*00e0*/ 	.word	0x00001040


	//   ....[2]....
        /*00e4*/ 	.word	0x00001140


	//   ....[3]....
        /*00e8*/ 	.word	0x00008e90


	//----- nvinfo : EIATTR_MAX_THREADS
	.align		4
.L_2453:
        /*00ec*/ 	.byte	0x04, 0x05
        /*00ee*/ 	.short	(.L_2455 - .L_2454)
.L_2454:
        /*00f0*/ 	.word	0x00000040
        /*00f4*/ 	.word	0x00000001
        /*00f8*/ 	.word	0x00000001


	//----- nvinfo : EIATTR_CRS_STACK_SIZE
	.align		4
.L_2455:
        /*00fc*/ 	.byte	0x04, 0x1e
        /*00fe*/ 	.short	(.L_2457 - .L_2456)
.L_2456:
        /*0100*/ 	.word	0x00000000
.L_2457:


//--------------------- .nv.info._Z25selective_scan_fwd_kernelI32Selective_Scan_fwd_kernel_traitsILi64ELi16ELi1ELb0ELb1ELb1ELb1ELb1EN3c104HalfEffEEv13SSMParamsBase --------------------------
	.section	.nv.info._Z25selective_scan_fwd_kernelI32Selective_Scan_fwd_kernel_traitsILi64ELi16ELi1ELb0ELb1ELb1ELb1ELb1EN3c104HalfEffEEv13SSMParamsBase,"",@"SHT_CUDA_INFO"
	.sectionflags	@""
	.align	4


	//----- nvinfo : EIATTR_CUDA_API_VERSION
	.align		4
        /*0000*/ 	.byte	0x04, 0x37
        /*0002*/ 	.short	(.L_2459 - .L_2458)
.L_2458:
        /*0004*/ 	.word	0x00000082


	//----- nvinfo : EIATTR_SW2861232_WAR
	.align		4
.L_2459:
        /*0008*/ 	.byte	0x01, 0x35
	.zero		2


	//----- nvinfo : EIATTR_PARAM_CBANK
	.align		4
        /*000c*/ 	.byte	0x04, 0x0a
        /*000e*/ 	.short	(.L_2461 - .L_2460)
	.align		4
.L_2460:
        /*0010*/ 	.word	index@(.nv.constant0._Z25selective_scan_fwd_kernelI32Selective_Scan_fwd_kernel_traitsILi64ELi16ELi1ELb0ELb1ELb1ELb1ELb1EN3c104HalfEffEEv13SSMParamsBase)
        /*0014*/ 	.short	0x0160
        /*0016*/ 	.short	0x0188


	//----- nvinfo : EIATTR_CBANK_PARAM_SIZE
	.align		4
.L_2461:
        /*0018*/ 	.byte	0x03, 0x19
        /*001a*/ 	.short	0x0188


	//----- nvinfo : EIATTR_KPARAM_INFO
	.align		4
        /*001c*/ 	.byte	0x04, 0x17
        /*001e*/ 	.short	(.L_2463 - .L_2462)
.L_2462:
        /*0020*/ 	.word	0x00000000
        /*0024*/ 	.short	0x0000
        /*0026*/ 	.short	0x0000
        /*0028*/ 	.byte	0x00, 0xf0, 0x21, 0x06


	//----- nvinfo : EIATTR_MAXREG_COUNT
	.align		4
.L_2463:
        /*002c*/ 	.byte	0x03, 0x1b
        /*002e*/ 	.short	0x00a8


	//----- nvinfo : EIATTR_NUM_BARRIERS
	.align		4
        /*0030*/ 	.byte	0x02, 0x4c
        /*0032*/ 	.byte	0x01
	.zero		1


	//----- nvinfo : EIATTR_MERCURY_ISA_VERSION
	.align		4
        /*0034*/ 	.byte	0x03, 0x5f
        /*0036*/ 	.short	0x0000


	//----- nvinfo : EIATTR_COOP_GROUP_MASK_REGIDS
	.align		4
        /*0038*/ 	.byte	0x04, 0x29
        /*003a*/ 	.short	(.L_2465 - .L_2464)


	//   ....[0]....
.L_2464:
        /*003c*/ 	.word	0xffffffff


	//   ....[1]....
        /*0040*/ 	.word	0xffffffff


	//   ....[2]....
        /*0044*/ 	.word	0xffffffff


	//   ....[3]....
        /*0048*/ 	.word	0xffffffff


	//   ....[4]....
        /*004c*/ 	.word	0xffffffff


	//   ....[5]....
        /*0050*/ 	.word	0xffffffff


	//   ....[6]....
        /*0054*/ 	.word	0xffffffff


	//   ....[7]....
        /*0058*/ 	.word	0xffffffff


	//   ....[8]....
        /*005c*/ 	.word	0xffffffff


	//   ....[9]....
        /*0060*/ 	.word	0xffffffff


	//   ....[10]....
        /*0064*/ 	.word	0xffffffff


	//   ....[11]....
        /*0068*/ 	.word	0xffffffff


	//   ....[12]....
        /*006c*/ 	.word	0xffffffff


	//   ....[13]....
        /*0070*/ 	.word	0xffffffff


	//   ....[14]....
        /*0074*/ 	.word	0xffffffff


	//   ....[15]....
        /*0078*/ 	.word	0xffffffff


	//   ....[16]....
        /*007c*/ 	.word	0xffffffff


	//   ....[17]....
        /*0080*/ 	.word	0xffffffff


	//   ....[18]....
        /*0084*/ 	.word	0xffffffff


	//----- nvinfo : EIATTR_COOP_GROUP_INSTR_OFFSETS
	.align		4
.L_2465:
        /*0088*/ 	.byte	0x04, 0x28
        /*008a*/ 	.short	(.L_2467 - .L_2466)


	//   ....[0]....
.L_2466:
        /*008c*/ 	.word	0x00001da0


	//   ....[1]....
        /*0090*/ 	.word	0x00002240


	//   ....[2]....
        /*0094*/ 	.word	0x00005360


	//   ....[3]....
        /*0098*/ 	.word	0x00006180


	//   ....[4]....
        /*009c*/ 	.word	0x000067c0


	//   ....[5]....
        /*00a0*/ 	.word	0x000067d0


	//   ....[6]....
        /*00a4*/ 	.word	0x00006800


	//   ....[7]....
        /*00a8*/ 	.word	0x00006820


	//   ....[8]....
        /*00ac*/ 	.word	0x00006850


	//   ....[9]....
        /*00b0*/ 	.word	0x00006870


	//   ....[10]....
        /*00b4*/ 	.word	0x000068a0


	//   ....[11]....
        /*00b8*/ 	.word	0x000068c0


	//   ....[12]....
        /*00bc*/ 	.word	0x000068f0


	//   ....[13]....
        /*00c0*/ 	.word	0x00006910


	//   ....[14]....
        /*00c4*/ 	.word	0x000069c0


	//   ....[15]....
        /*00c8*/ 	.word	0x000069d0


	//   ....[16]....
        /*00cc*/ 	.word	0x000076f0


	//   ....[17]....
        /*00d0*/ 	.word	0x000080a0


	//   ....[18]....
        /*00d4*/ 	.word	0x00008ac0


	//----- nvinfo : EIATTR_EXIT_INSTR_OFFSETS
	.align		4
.L_2467:
        /*00d8*/ 	.byte	0x04, 0x1c
        /*00da*/ 	.short	(.L_2469 - .L_2468)


	//   ....[0]....
.L_2468:
        /*00dc*/ 	.word	0x00000270


	//   ....[1]....
        /*00e0*/ 	.word	0x000010e0


	//   ....[2]....
        /*00e4*/ 	.word	0x000011e0


	//   ....[3]....
        /*00e8*/ 	.word	0x00009080


	//----- nvinfo : EIATTR_MAX_THREADS
	.align		4
.L_2469:
        /*00ec*/ 	.byte	0x04, 0x05
        /*00ee*/ 	.short	(.L_2471 - .L_2470)
.L_2470:
        /*00f0*/ 	.word	0x00000040
        /*00f4*/ 	.word	0x00000001
        /*00f8*/ 	.word	0x00000001


	//----- nvinfo : EIATTR_CRS_STACK_SIZE
	.align		4
.L_2471:
        /*00fc*/ 	.byte	0x04, 0x1e
        /*00fe*/ 	.short	(.L_2473 - .L_2472)
.L_2472:
        /*0100*/ 	.word	0x00000000
.L_2473:


//--------------------- .nv.info._Z25selective_scan_fwd_kernelI32Selective_Scan_fwd_kernel_traitsILi64ELi16ELi1ELb1ELb1ELb1ELb0ELb0EN3c104HalfEffEEv13SSMParamsBase --------------------------
	.section	.nv.info._Z25selective_scan_fwd_kernelI32Selective_Scan_fwd_kernel_traitsILi64ELi16ELi1ELb1ELb1ELb1ELb0ELb0EN3c104HalfEffEEv13SSMParamsBase,"",@"SHT_CUDA_INFO"
	.sectionflags	@""
	.align	4


	//----- nvinfo : EIATTR_CUDA_API_VERSION
	.align		4
        /*0000*/ 	.byte	0x04, 0x37
        /*0002*/ 	.short	(.L_2475 - .L_2474)
.L_2474:
        /*0004*/ 	.word	0x00000082


	//----- nvinfo : EIATTR_SW2861232_WAR
	.align		4
.L_2475:
        /*0008*/ 	.byte	0x01, 0x35
	.zero		2


	//----- nvinfo : EIATTR_PARAM_CBANK
	.align		4
        /*000c*/ 	.byte	0x04, 0x0a
        /*000e*/ 	.short	(.L_2477 - .L_2476)
	.align		4
.L_2476:
        /*0010*/ 	.word	index@(.nv.constant0._Z25selective_scan_fwd_kernelI32Selective_Scan_fwd_kernel_traitsILi64ELi16ELi1ELb1ELb1ELb1ELb0ELb0EN3c104HalfEffEEv13SSMParamsBase)
        /*0014*/ 	.short	0x0160
        /*0016*/ 	.short	0x0188


	//----- nvinfo : EIATTR_CBANK_PARAM_SIZE
	.align		4
.L_2477:
        /*0018*/ 	.byte	0x03, 0x19
        /*001a*/ 	.short	0x0188


	//----- nvinfo : EIATTR_KPARAM_INFO
	.align		4
        /*001c*/ 	.byte	0x04, 0x17
        /*001e*/ 	.short	(.L_2479 - .L_2478)
.L_2478:
        /*0020*/ 	.word	0x00000000
        /*0024*/ 	.short	0x0000
        /*0026*/ 	.short	0x0000
        /*0028*/ 	.byte	0x00, 0xf0, 0x21, 0x06


	//----- nvinfo : EIATTR_MAXREG_COUNT
	.align		4
.L_2479:
        /*002c*/ 	.byte	0x03, 0x1b
        /*002e*/ 	.short	0x00a8


	//----- nvinfo : EIATTR_NUM_BARRIERS
	.align		4
        /*0030*/ 	.byte	0x02, 0x4c
        /*0032*/ 	.byte	0x01
	.zero		1


	//----- nvinfo : EIATTR_MERCURY_ISA_VERSION
	.align		4
        /*0034*/ 	.byte	0x03, 0x5f
        /*0036*/ 	.short	0x0000


	//----- nvinfo : EIATTR_COOP_GROUP_MASK_REGIDS
	.align		4
        /*0038*/ 	.byte	0x04, 0x29
        /*003a*/ 	.short	(.L_2481 - .L_2480)


	//   ....[0]....
.L_2480:
        /*003c*/ 	.word	0xffffffff


	//   ....[1]....
        /*0040*/ 	.word	0xffffffff


	//   ....[2]....
        /*0044*/ 	.word	0xffffffff


	//   ....[3]....
        /*0048*/ 	.word	0xffffffff


	//   ....[4]....
        /*004c*/ 	.word	0xffffffff


	//   ....[5]....
        /*0050*/ 	.word	0xffffffff


	//   ....[6]....
        /*0054*/ 	.word	0xffffffff


	//   ....[7]....
        /*0058*/ 	.word	0xffffffff


	//   ....[8]....
        /*005c*/ 	.word	0xffffffff


	//   ....[9]....
        /*0060*/ 	.word	0xffffffff


	//   ....[10]....
        /*0064*/ 	.word	0xffffffff


	//   ....[11]....
        /*0068*/ 	.word	0xffffffff


	//   ....[12]....
        /*006c*/ 	.word	0xffffffff


	//   ....[13]....
        /*0070*/ 	.word	0xffffffff


	//   ....[14]....
        /*0074*/ 	.word	0xffffffff


	//   ....[15]....
        /*0078*/ 	.word	0xffffffff


	//   ....[16]....
        /*007c*/ 	.word	0xffffffff


	//----- nvinfo : EIATTR_COOP_GROUP_INSTR_OFFSETS
	.align		4
.L_2481:
        /*0080*/ 	.byte	0x04, 0x28
        /*0082*/ 	.short	(.L_2483 - .L_2482)


	//   ....[0]....
.L_2482:
        /*0084*/ 	.word	0x00001380


	//   ....[1]....
        /*0088*/ 	.word	0x00001440


	//   ....[2]....
        /*008c*/ 	.word	0x00004010


	//   ....[3]....
        /*0090*/ 	.word	0x000047f0


	//   ....[4]....
        /*0094*/ 	.word	0x00004d20


	//   ....[5]....
        /*0098*/ 	.word	0x00004d30


	//   ....[6]....
        /*009c*/ 	.word	0x00004d60


	//   ....[7]....
        /*00a0*/ 	.word	0x00004d80


	//   ....[8]....
        /*00a4*/ 	.word	0x00004db0


	//   ....[9]....
        /*00a8*/ 	.word	0x00004dd0


	//   ....[10]....
        /*00ac*/ 	.word	0x00004e00


	//   ....[11]....
        /*00b0*/ 	.word	0x00004e20


	//   ....[12]....
        /*00b4*/ 	.word	0x00004e50


	//   ....[13]....
        /*00b8*/ 	.word	0x00004e70


	//   ....[14]....
        /*00bc*/ 	.word	0x00004ec0


	//   ....[15]....
        /*00c0*/ 	.word	0x00004f20


	//   ....[16]....
        /*00c4*/ 	.word	0x00005850


	//----- nvinfo : EIATTR_EXIT_INSTR_OFFSETS
	.align		4
.L_2483:
        /*00c8*/ 	.byte	0x04, 0x1c
        /*00ca*/ 	.short	(.L_2485 - .L_2484)


	//   ....[0]....
.L_2484:
        /*00cc*/ 	.word	0x00000260


	//   ....[1]....
        /*00d0*/ 	.word	0x00001080


	//   ....[2]....
        /*00d4*/ 	.word	0x000012a0


	//   ....[3]....
        /*00d8*/ 	.word	0x00005a40


	//----- nvinfo : EIATTR_MAX_THREADS
	.align		4
.L_2485:
        /*00dc*/ 	.byte	0x04, 0x05
        /*00de*/ 	.short	(.L_2487 - .L_2486)
.L_2486:
        /*00e0*/ 	.word	0x00000040
        /*00e4*/ 	.word	0x00000001
        /*00e8*/ 	.word	0x00000001


	//----- nvinfo : EIATTR_CRS_STACK_SIZE
	.align		4
.L_2487:
        /*00ec*/ 	.byte	0x04, 0x1e
        /*00ee*/ 	.short	(.L_2489 - .L_2488)
.L_2488:
        /*00f0*/ 	.word	0x00000000
.L_2489:


//--------------------- .nv.info._Z25selective_scan_fwd_kernelI32Selective_Scan_fwd_kernel_traitsILi64ELi16ELi1ELb1ELb1ELb1ELb0ELb1EN3c104HalfEffEEv13SSMParamsBase --------------------------
	.section	.nv.info._Z25selective_scan_fwd_kernelI32Selective_Scan_fwd_kernel_traitsILi64ELi16ELi1ELb1ELb1ELb1ELb0ELb1EN3c104HalfEffEEv13SSMParamsBase,"",@"SHT_CUDA_INFO"
	.sectionflags	@""
	.align	4


	//----- nvinfo : EIATTR_CUDA_API_VERSION
	.align		4
        /*0000*/ 	.byte	0x04, 0x37
        /*0002*/ 	.short	(.L_2491 - .L_2490)
.L_2490:
        /*0004*/ 	.word	0x00000082


	//----- nvinfo : EIATTR_SW2861232_WAR
	.align		4
.L_2491:
        /*0008*/ 	.byte	0x01, 0x35
	.zero		2


	//----- nvinfo : EIATTR_PARAM_CBANK
	.align		4
        /*000c*/ 	.byte	0x04, 0x0a
        /*000e*/ 	.short	(.L_2493 - .L_2492)
	.align		4
.L_2492:
        /*0010*/ 	.word	index@(.nv.constant0._Z25selective_scan_fwd_kernelI32Selective_Scan_fwd_kernel_traitsILi64ELi16ELi1ELb1ELb1ELb1ELb0ELb1EN3c104HalfEffEEv13SSMParamsBase)
        /*0014*/ 	.short	0x0160
        /*0016*/ 	.short	0x0188


	//----- nvinfo : EIATTR_CBANK_PARAM_SIZE
	.align		4
.L_2493:
        /*0018*/ 	.byte	0x03, 0x19
        /*001a*/ 	.short	0x0188


	//----- nvinfo : EIATTR_KPARAM_INFO
	.align		4
        /*001c*/ 	.byte	0x04, 0x17
        /*001e*/ 	.short	(.L_2495 - .L_2494)
.L_2494:
        /*0020*/ 	.word	0x00000000
        /*0024*/ 	.short	0x0000
        /*0026*/ 	.short	0x0000
        /*0028*/ 	.byte	0x00, 0xf0, 0x21, 0x06


	//----- nvinfo : EIATTR_MAXREG_COUNT
	.align		4
.L_2495:
        /*002c*/ 	.byte	0x03, 0x1b
        /*002e*/ 	.short	0x00a8


	//----- nvinfo : EIATTR_NUM_BARRIERS
	.align		4
        /*0030*/ 	.byte	0x02, 0x4c
        /*0032*/ 	.byte	0x01
	.zero		1


	//----- nvinfo : EIATTR_MERCURY_ISA_VERSION
	.align		4
        /*0034*/ 	.byte	0x03, 0x5f
        /*0036*/ 	.short	0x0000


	//----- nvinfo : EIATTR_COOP_GROUP_MASK_REGIDS
	.align		4
        /*0038*/ 	.byte	0x04, 0x29
        /*003a*/ 	.short	(.L_2497 - .L_2496)


	//   ....[0]....
.L_2496:
        /*003c*/ 	.word	0xffffffff


	//   ....[1]....
        /*0040*/ 	.word	0xffffffff


	//   ....[2]....
        /*0044*/ 	.word	0xffffffff


	//   ....[3]....
        /*0048*/ 	.word	0xffffffff


	//   ....[4]....
        /*004c*/ 	.word	0xffffffff


	//   ....[5]....
        /*0050*/ 	.word	0xffffffff


	//   ....[6]....
        /*0054*/ 	.word	0xffffffff


	//   ....[7]....
        /*0058*/ 	.word	0xffffffff


	//   ....[8]....
        /*005c*/ 	.word	0xffffffff


	//   ....[9]....
        /*0060*/ 	.word	0xffffffff


	//   ....[10]....
        /*0064*/ 	.word	0xffffffff


	//   ....[11]....
        /*0068*/ 	.word	0xffffffff


	//   ....[12]....
        /*006c*/ 	.word	0xffffffff


	//   ....[13]....
        /*0070*/ 	.word	0xffffffff


	//   ....[14]....
        /*0074*/ 	.word	0xffffffff


	//   ....[15]....
        /*0078*/ 	.word	0xffffffff


	//   ....[16]....
        /*007c*/ 	.word	0xffffffff


	//----- nvinfo : EIATTR_COOP_GROUP_INSTR_OFFSETS
	.align		4
.L_2497:
        /*0080*/ 	.byte	0x04, 0x28
        /*0082*/ 	.short	(.L_2499 - .L_2498)


	//   ....[0]....
.L_2498:
        /*0084*/ 	.word	0x00001d70


	//   ....[1]....
        /*0088*/ 	.word	0x00002230


	//   ....[2]....
        /*008c*/ 	.word	0x00005350


	//   ....[3]....
        /*0090*/ 	.word	0x00006170


	//   ....[4]....
        /*0094*/ 	.word	0x000067b0


	//   ....[5]....
        /*0098*/ 	.word	0x000067c0


	//   ....[6]....
        /*009c*/ 	.word	0x000067f0


	//   ....[7]....
        /*00a0*/ 	.word	0x00006810


	//   ....[8]....
        /*00a4*/ 	.word	0x00006840


	//   ....[9]....
        /*00a8*/ 	.word	0x00006860


	//   ....[10]....
        /*00ac*/ 	.word	0x00006890


	//   ....[11]....
        /*00b0*/ 	.word	0x000068b0


	//   ....[12]....
        /*00b4*/ 	.word	0x000068e0


	//   ....[13]....
        /*00b8*/ 	.word	0x00006900


	//   ....[14]....
        /*00bc*/ 	.word	0x000069b0


	//   ....[15]....
        /*00c0*/ 	.word	0x000069c0


	//   ....[16]....
        /*00c4*/ 	.word	0x00007460


	//----- nvinfo : EIATTR_EXIT_INSTR_OFFSETS
	.align		4
.L_2499:
        /*00c8*/ 	.byte	0x04, 0x1c
        /*00ca*/ 	.short	(.L_2501 - .L_2500)


	//   ....[0]....
.L_2500:
        /*00cc*/ 	.word	0x00000270


	//   ....[1]....
        /*00d0*/ 	.word	0x000010d0


	//   ....[2]....
        /*00d4*/ 	.word	0x000011d0


	//   ....[3]....
        /*00d8*/ 	.word	0x00007b30


	//----- nvinfo : EIATTR_MAX_THREADS
	.align		4
.L_2501:
        /*00dc*/ 	.byte	0x04, 0x05
        /*00de*/ 	.short	(.L_2503 - .L_2502)
.L_2502:
        /*00e0*/ 	.word	0x00000040
        /*00e4*/ 	.word	0x00000001
        /*00e8*/ 	.word	0x00000001


	//----- nvinfo : EIATTR_CRS_STACK_SIZE
	.align		4
.L_2503:
        /*00ec*/ 	.byte	0x04, 0x1e
        /*00ee*/ 	.short	(.L_2505 - .L_2504)
.L_2504:
        /*00f0*/ 	.word	0x00000000
.L_2505:


//--------------------- .nv.info._Z25selective_scan_fwd_kernelI32Selective_Scan_fwd_kernel_traitsILi64ELi16ELi1ELb1ELb1ELb1ELb1ELb0EN3c104HalfEffEEv13SSMParamsBase --------------------------
	.section	.nv.info._Z25selective_scan_fwd_kernelI32Selective_Scan_fwd_kernel_traitsILi64ELi16ELi1ELb1ELb1ELb1ELb1ELb0EN3c104HalfEffEEv13SSMParamsBase,"",@"SHT_CUDA_INFO"
	.sectionflags	@""
	.align	4


	//----- nvinfo : EIATTR_CUDA_API_VERSION
	.align		4
        /*0000*/ 	.byte	0x04, 0x37
        /*0002*/ 	.short	(.L_2507 - .L_2506)
.L_2506:
        /*0004*/ 	.word	0x00000082


	//----- nvinfo : EIATTR_SW2861232_WAR
	.align		4
.L_2507:
        /*0008*/ 	.byte	0x01, 0x35
	.zero		2


	//----- nvinfo : EIATTR_PARAM_CBANK
	.align		4
        /*000c*/ 	.byte	0x04, 0x0a
        /*000e*/ 	.short	(.L_2509 - .L_2508)
	.align		4
.L_2508:
        /*0010*/ 	.word	index@(.nv.constant0._Z25selective_scan_fwd_kernelI32Selective_Scan_fwd_kernel_traitsILi64ELi16ELi1ELb1ELb1ELb1ELb1ELb0EN3c104HalfEffEEv13SSMParamsBase)
        /*0014*/ 	.short	0x0160
        /*0016*/ 	.short	0x0188


	//----- nvinfo : EIATTR_CBANK_PARAM_SIZE
	.align		4
.L_2509:
        /*0018*/ 	.byte	0x03, 0x19
        /*001a*/ 	.short	0x0188


	//----- nvinfo : EIATTR_KPARAM_INFO
	.align		4
        /*001c*/ 	.byte	0x04, 0x17
        /*001e*/ 	.short	(.L_2511 - .L_2510)
.L_2510:
        /*0020*/ 	.word	0x00000000
        /*0024*/ 	.short	0x0000
        /*0026*/ 	.short	0x0000
        /*0028*/ 	.byte	0x00, 0xf0, 0x21, 0x06


	//----- nvinfo : EIATTR_MAXREG_COUNT
	.align		4
.L_2511:
        /*002c*/ 	.byte	0x03, 0x1b
        /*002e*/ 	.short	0x00a8


	//----- nvinfo : EIATTR_NUM_BARRIERS
	.align		4
        /*0030*/ 	.byte	0x02, 0x4c
        /*0032*/ 	.byte	0x01
	.zero		1


	//----- nvinfo : EIATTR_MERCURY_ISA_VERSION
	.align		4
        /*0034*/ 	.byte	0x03, 0x5f
        /*0036*/ 	.short	0x0000


	//----- nvinfo : EIATTR_COOP_GROUP_MASK_REGIDS
	.align		4
        /*0038*/ 	.byte	0x04, 0x29
        /*003a*/ 	.short	(.L_2513 - .L_2512)


	//   ....[0]....
.L_2512:
        /*003c*/ 	.word	0xffffffff


	//   ....[1]....
        /*0040*/ 	.word	0xffffffff


	//   ....[2]....
        /*0044*/ 	.word	0xffffffff


	//   ....[3]....
        /*0048*/ 	.word	0xffffffff


	//   ....[4]....
        /*004c*/ 	.word	0xffffffff


	//   ....[5]....
        /*0050*/ 	.word	0xffffffff


	//   ....[6]....
        /*0054*/ 	.word	0xffffffff


	//   ....[7]....
        /*0058*/ 	.word	0xffffffff


	//   ....[8]....
        /*005c*/ 	.word	0xffffffff


	//   ....[9]....
        /*0060*/ 	.word	0xffffffff


	//   ....[10]....
        /*0064*/ 	.word	0xffffffff


	//   ....[11]....
        /*0068*/ 	.word	0xffffffff


	//   ....[12]....
        /*006c*/ 	.word	0xffffffff


	//   ....[13]....
        /*0070*/ 	.word	0xffffffff


	//   ....[14]....
        /*0074*/ 	.word	0xffffffff


	//   ....[15]....
        /*0078*/ 	.word	0xffffffff


	//   ....[16]....
        /*007c*/ 	.word	0xffffffff


	//   ....[17]....
        /*0080*/ 	.word	0xffffffff


	//   ....[18]....
        /*0084*/ 	.word	0xffffffff


	//----- nvinfo : EIATTR_COOP_GROUP_INSTR_OFFSETS
	.align		4
.L_2513:
        /*0088*/ 	.byte	0x04, 0x28
        /*008a*/ 	.short	(.L_2515 - .L_2514)


	//   ....[0]....
.L_2514:
        /*008c*/ 	.word	0x00001380


	//   ....[1]....
        /*0090*/ 	.word	0x00001440


	//   ....[2]....
        /*0094*/ 	.word	0x00004010


	//   ....[3]....
        /*0098*/ 	.word	0x000047f0


	//   ....[4]....
        /*009c*/ 	.word	0x00004d20


	//   ....[5]....
        /*00a0*/ 	.word	0x00004d30


	//   ....[6]....
        /*00a4*/ 	.word	0x00004d60


	//   ....[7]....
        /*00a8*/ 	.word	0x00004d80


	//   ....[8]....
        /*00ac*/ 	.word	0x00004db0


	//   ....[9]....
        /*00b0*/ 	.word	0x00004dd0


	//   ....[10]....
        /*00b4*/ 	.word	0x00004e00


	//   ....[11]....
        /*00b8*/ 	.word	0x00004e20


	//   ....[12]....
        /*00bc*/ 	.word	0x00004e50


	//   ....[13]....
        /*00c0*/ 	.word	0x00004e70


	//   ....[14]....
        /*00c4*/ 	.word	0x00004ec0


	//   ....[15]....
        /*00c8*/ 	.word	0x00004f20


	//   ....[16]....
        /*00cc*/ 	.word	0x00005820


	//   ....[17]....
        /*00d0*/ 	.word	0x00005aa0


	//   ....[18]....
        /*00d4*/ 	.word	0x00006300


	//----- nvinfo : EIATTR_EXIT_INSTR_OFFSETS
	.align		4
.L_2515:
        /*00d8*/ 	.byte	0x04, 0x1c
        /*00da*/ 	.short	(.L_2517 - .L_2516)


	//   ....[0]....
.L_2516:
        /*00dc*/ 	.word	0x00000260


	//   ....[1]....
        /*00e0*/ 	.word	0x00001080


	//   ....[2]....
        /*00e4*/ 	.word	0x000012a0


	//   ....[3]....
        /*00e8*/ 	.word	0x00006450


	//----- nvinfo : EIATTR_MAX_THREADS
	.align		4
.L_2517:
        /*00ec*/ 	.byte	0x04, 0x05
        /*00ee*/ 	.short	(.L_2519 - .L_2518)
.L_2518:
        /*00f0*/ 	.word	0x00000040
        /*00f4*/ 	.word	0x00000001
        /*00f8*/ 	.word	0x00000001


	//----- nvinfo : EIATTR_CRS_STACK_SIZE
	.align		4
.L_2519:
        /*00fc*/ 	.byte	0x04, 0x1e
        /*00fe*/ 	.short	(.L_2521 - .L_2520)
.L_2520:
        /*0100*/ 	.word	0x00000000
.L_2521:


//--------------------- .nv.info._Z25selective_scan_fwd_kernelI32Selective_Scan_fwd_kernel_traitsILi64ELi16ELi1ELb1ELb1ELb1ELb1ELb1EN3c104HalfEffEEv13SSMParamsBase --------------------------
	.section	.nv.info._Z25selective_scan_fwd_kernelI32Selective_Scan_fwd_kernel_traitsILi64ELi16ELi1ELb1ELb1ELb1ELb1ELb1EN3c104HalfEffEEv13SSMParamsBase,"",@"SHT_CUDA_INFO"
	.sectionflags	@""
	.align	4


	//----- nvinfo : EIATTR_CUDA_API_VERSION
	.align		4
        /*0000*/ 	.byte	0x04, 0x37
        /*0002*/ 	.short	(.L_2523 - .L_2522)
.L_2522:
        /*0004*/ 	.word	0x00000082


	//----- nvinfo : EIATTR_SW2861232_WAR
	.align		4
.L_2523:
        /*0008*/ 	.byte	0x01, 0x35
	.zero		2


	//----- nvinfo : EIATTR_PARAM_CBANK
	.align		4
        /*000c*/ 	.byte	0x04, 0x0a
        /*000e*/ 	.short	(.L_2525 - .L_2524)
	.align		4
.L_2524:
        /*0010*/ 	.word	index@(.nv.constant0._Z25selective_scan_fwd_kernelI32Selective_Scan_fwd_kernel_traitsILi64ELi16ELi1ELb1ELb1ELb1ELb1ELb1EN3c104HalfEffEEv13SSMParamsBase)
        /*0014*/ 	.short	0x0160
        /*0016*/ 	.short	0x0188


	//----- nvinfo : EIATTR_CBANK_PARAM_SIZE
	.align		4
.L_2525:
        /*0018*/ 	.byte	0x03, 0x19
        /*001a*/ 	.short	0x0188


	//----- nvinfo : EIATTR_KPARAM_INFO
	.align		4
        /*001c*/ 	.byte	0x04, 0x17
        /*001e*/ 	.short	(.L_2527 - .L_2526)
.L_2526:
        /*0020*/ 	.word	0x00000000
        /*0024*/ 	.short	0x0000
        /*0026*/ 	.short	0x0000
        /*0028*/ 	.byte	0x00, 0xf0, 0x21, 0x06


	//----- nvinfo : EIATTR_MAXREG_COUNT
	.align		4
.L_2527:
        /*002c*/ 	.byte	0x03, 0x1b
        /*002e*/ 	.short	0x00a8


	//----- nvinfo : EIATTR_NUM_BARRIERS
	.align		4
        /*0030*/ 	.byte	0x02, 0x4c
        /*0032*/ 	.byte	0x01
	.zero		1


	//----- nvinfo : EIATTR_MERCURY_ISA_VERSION
	.align		4
        /*0034*/ 	.byte	0x03, 0x5f
        /*0036*/ 	.short	0x0000


	//----- nvinfo : EIATTR_COOP_GROUP_MASK_REGIDS
	.align		4
        /*0038*/ 	.byte	0x04, 0x29
        /*003a*/ 	.short	(.L_2529 - .L_2528)


	//   ....[0]....
.L_2528:
        /*003c*/ 	.word	0xffffffff


	//   ....[1]....
        /*0040*/ 	.word	0xffffffff


	//   ....[2]....
        /*0044*/ 	.word	0xffffffff


	//   ....[3]....
        /*0048*/ 	.word	0xffffffff


	//   ....[4]....
        /*004c*/ 	.word	0xffffffff


	//   ....[5]....
        /*0050*/ 	.word	0xffffffff


	//   ....[6]....
        /*0054*/ 	.word	0xffffffff


	//   ....[7]....
        /*0058*/ 	.word	0xffffffff


	//   ....[8]....
        /*005c*/ 	.word	0xffffffff


	//   ....[9]....
        /*0060*/ 	.word	0xffffffff


	//   ....[10]....
        /*0064*/ 	.word	0xffffffff


	//   ....[11]....
        /*0068*/ 	.word	0xffffffff


	//   ....[12]....
        /*006c*/ 	.word	0xffffffff


	//   ....[13]....
        /*0070*/ 	.word	0xffffffff


	//   ....[14]....
        /*0074*/ 	.word	0xffffffff


	//   ....[15]....
        /*0078*/ 	.word	0xffffffff


	//   ....[16]....
        /*007c*/ 	.word	0xffffffff


	//   ....[17]....
        /*0080*/ 	.word	0xffffffff


	//   ....[18]....
        /*0084*/ 	.word	0xffffffff


	//----- nvinfo : EIATTR_COOP_GROUP_INSTR_OFFSETS
	.align		4
.L_2529:
        /*0088*/ 	.byte	0x04, 0x28
        /*008a*/ 	.short	(.L_2531 - .L_2530)


	//   ....[0]....
.L_2530:
        /*008c*/ 	.word	0x00001da0


	//   ....[1]....
        /*0090*/ 	.word	0x00002240


	//   ....[2]....
        /*0094*/ 	.word	0x00005360


	//   ....[3]....
        /*0098*/ 	.word	0x00006180


	//   ....[4]....
        /*009c*/ 	.word	0x000067c0


	//   ....[5]....
        /*00a0*/ 	.word	0x000067d0


	//   ....[6]....
        /*00a4*/ 	.word	0x00006800


	//   ....[7]....
        /*00a8*/ 	.word	0x00006820


	//   ....[8]....
        /*00ac*/ 	.word	0x00006850


	//   ....[9]....
        /*00b0*/ 	.word	0x00006870


	//   ....[10]....
        /*00b4*/ 	.word	0x000068a0


	//   ....[11]....
        /*00b8*/ 	.word	0x000068c0


	//   ....[12]....
        /*00bc*/ 	.word	0x000068f0


	//   ....[13]....
        /*00c0*/ 	.word	0x00006910


	//   ....[14]....
        /*00c4*/ 	.word	0x000069c0


	//   ....[15]....
        /*00c8*/ 	.word	0x000069d0


	//   ....[16]....
        /*00cc*/ 	.word	0x000076f0


	//   ....[17]....
        /*00d0*/ 	.word	0x000080a0


	//   ....[18]....
        /*00d4*/ 	.word	0x00008ac0


	//----- nvinfo : EIATTR_EXIT_INSTR_OFFSETS
	.align		4
.L_2531:
        /*00d8*/ 	.byte	0x04, 0x1c
        /*00da*/ 	.short	(.L_2533 - .L_2532)


	//   ....[0]....
.L_2532:
        /*00dc*/ 	.word	0x00000270


	//   ....[1]....
        /*00e0*/ 	.word	0x000010e0


	//   ....[2]....
        /*00e4*/ 	.word	0x000011e0


	//   ....[3]....
        /*00e8*/ 	.word	0x00009080


	//----- nvinfo : EIATTR_MAX_THREADS
	.align		4
.L_2533:
        /*00ec*/ 	.byte	0x04, 0x05
        /*00ee*/ 	.short	(.L_2535 - .L_2534)
.L_2534:
        /*00f0*/ 	.word	0x00000040
        /*00f4*/ 	.word	0x00000001
        /*00f8*/ 	.word	0x00000001


	//----- nvinfo : EIATTR_CRS_STACK_SIZE
	.align		4
.L_2535:
        /*00fc*/ 	.byte	0x04, 0x1e
        /*00fe*/ 	.short	(.L_2537 - .L_2536)
.L_2536:
        /*0100*/ 	.word	0x00000000
.L_2537:


//--------------------- .nv.info._Z25selective_scan_fwd_kernelI32Selective_Scan_fwd_kernel_traitsILi128ELi16ELi1ELb0ELb1ELb1ELb0ELb0EN3c104HalfEfS2_EEv13SSMParamsBase --------------------------
	.section	.nv.info._Z25selective_scan_fwd_kernelI32Selective_Scan_fwd_kernel_traitsILi128ELi16ELi1ELb0ELb1ELb1ELb0ELb0EN3c104HalfEfS2_EEv13SSMParamsBase,"",@"SHT_CUDA_INFO"
	.sectionflags	@""
	.align	4


	//----- nvinfo : EIATTR_CUDA_API_VERSION
	.align		4
        /*0000*/ 	.byte	0x04, 0x37
        /*0002*/ 	.short	(.L_2539 - .L_2538)
.L_2538:
        /*0004*/ 	.word	0x00000082


	//----- nvinfo : EIATTR_SW2861232_WAR
	.align		4
.L_2539:
        /*0008*/ 	.byte	0x01, 0x35
	.zero		2


	//----- nvinfo : EIATTR_PARAM_CBANK
	.align		4
        /*000c*/ 	.byte	0x04, 0x0a
        /*000e*/ 	.short	(.L_2541 - .L_2540)
	.align		4
.L_2540:
        /*0010*/ 	.word	index@(.nv.constant0._Z25selective_scan_fwd_kernelI32Selective_Scan_fwd_kernel_traitsILi128ELi16ELi1ELb0ELb1ELb1ELb0ELb0EN3c104HalfEfS2_EEv13SSMParamsBase)
        /*0014*/ 	.short	0x0160
        /*0016*/ 	.short	0x0188


	//----- nvinfo : EIATTR_CBANK_PARAM_SIZE
	.align		4
.L_2541:
        /*0018*/ 	.byte	0x03, 0x19
        /*001a*/ 	.short	0x0188


	//----- nvinfo : EIATTR_KPARAM_INFO
	.align		4
        /*001c*/ 	.byte	0x04, 0x17
        /*001e*/ 	.short	(.L_2543 - .L_2542)
.L_2542:
        /*0020*/ 	.word	0x00000000
        /*0024*/ 	.short	0x0000
        /*0026*/ 	.short	0x0000
        /*0028*/ 	.byte	0x00, 0xf0, 0x21, 0x06


	//----- nvinfo : EIATTR_MAXREG_COUNT
	.align		4
.L_2543:
        /*002c*/ 	.byte	0x03, 0x1b
        /*002e*/ 	.short	0x00a8


	//----- nvinfo : EIATTR_NUM_BARRIERS
	.align		4
        /*0030*/ 	.byte	0x02, 0x4c
        /*0032*/ 	.byte	0x01
	.zero		1


	//----- nvinfo : EIATTR_ANNOTATIONS
	.align		4
        /*0034*/ 	.byte	0x04, 0x55
        /*0036*/ 	.short	(.L_2545 - .L_2544)


	//   ....[0]....
.L_2544:
        /*0038*/ 	.word	0x00000001
        /*003c*/ 	.byte	0x30, 0x0c, 0x00, 0x00, 0x01, 0x00, 0x00, 0x00, 0x10, 0x11, 0x00, 0x00


	//----- nvinfo : EIATTR_MERCURY_ISA_VERSION
	.align		4
.L_2545:
        /*0048*/ 	.byte	0x03, 0x5f
        /*004a*/ 	.short	0x0000


	//----- nvinfo : EIATTR_COOP_GROUP_MASK_REGIDS
	.align		4
        /*004c*/ 	.byte	0x04, 0x29
        /*004e*/ 	.short	(.L_2547 - .L_2546)


	//   ....[0]....
.L_2546:
        /*0050*/ 	.word	0xffffffff


	//   ....[1]....
        /*0054*/ 	.word	0xffffffff


	//   ....[2]....
        /*0058*/ 	.word	0xffffffff


	//   ....[3]....
        /*005c*/ 	.word	0xffffffff


	//   ....[4]....
        /*0060*/ 	.word	0xffffffff


	//   ....[5]....
        /*0064*/ 	.word	0xffffffff


	//   ....[6]....
        /*0068*/ 	.word	0xffffffff


	//   ....[7]....
        /*006c*/ 	.word	0xffffffff


	//   ....[8]....
        /*0070*/ 	.word	0xffffffff


	//   ....[9]....
        /*0074*/ 	.word	0xffffffff


	//   ....[10]....
        /*0078*/ 	.word	0xffffffff


	//   ....[11]....
        /*007c*/ 	.word	0xffffffff


	//   ....[12]....
        /*0080*/ 	.word	0xffffffff


	//   ....[13]....
        /*0084*/ 	.word	0xffffffff


	//   ....[14]....
        /*0088*/ 	.word	0xffffffff


	//   ....[15]....
        /*008c*/ 	.word	0xffffffff


	//   ....[16]....
        /*0090*/ 	.word	0xffffffff


	//----- nvinfo : EIATTR_COOP_GROUP_INSTR_OFFSETS
	.align		4
.L_2547:
        /*0094*/ 	.byte	0x04, 0x28
        /*0096*/ 	.short	(.L_2549 - .L_2548)


	//   ....[0]....
.L_2548:
        /*0098*/ 	.word	0x00001d50


	//   ....[1]....
        /*009c*/ 	.word	0x00002200


	//   ....[2]....
        /*00a0*/ 	.word	0x00005340


	//   ....[3]....
        /*00a4*/ 	.word	0x00006160


	//   ....[4]....
        /*00a8*/ 	.word	0x000067e0


	//   ....[5]....
        /*00ac*/ 	.word	0x000067f0


	//   ....[6]....
        /*00b0*/ 	.word	0x00006820


	//   ....[7]....
        /*00b4*/ 	.word	0x00006840


	//   ....[8]....
        /*00b8*/ 	.word	0x00006870


	//   ....[9]....
        /*00bc*/ 	.word	0x00006890


	//   ....[10]....
        /*00c0*/ 	.word	0x000068c0


	//   ....[11]....
        /*00c4*/ 	.word	0x000068e0


	//   ....[12]....
        /*00c8*/ 	.word	0x00006910


	//   ....[13]....
        /*00cc*/ 	.word	0x00006930


	//   ....[14]....
        /*00d0*/ 	.word	0x000069c0


	//   ....[15]....
        /*00d4*/ 	.word	0x000069d0


	//   ....[16]....
        /*00d8*/ 	.word	0x00007570


	//----- nvinfo : EIATTR_EXIT_INSTR_OFFSETS
	.align		4
.L_2549:
        /*00dc*/ 	.byte	0x04, 0x1c
        /*00de*/ 	.short	(.L_2551 - .L_2550)


	//   ....[0]....
.L_2550:
        /*00e0*/ 	.word	0x00000270


	//   ....[1]....
        /*00e4*/ 	.word	0x000010b0


	//   ....[2]....
        /*00e8*/ 	.word	0x000011c0


	//   ....[3]....
        /*00ec*/ 	.word	0x00007c40


	//----- nvinfo : EIATTR_MAX_THREADS
	.align		4
.L_2551:
        /*00f0*/ 	.byte	0x04, 0x05
        /*00f2*/ 	.short	(.L_2553 - .L_2552)
.L_2552:
        /*00f4*/ 	.word	0x00000080
        /*00f8*/ 	.word	0x00000001
        /*00fc*/ 	.word	0x00000001


	//----- nvinfo : EIATTR_CRS_STACK_SIZE
	.align		4
.L_2553:
        /*0100*/ 	.byte	0x04, 0x1e
        /*0102*/ 	.short	(.L_2555 - .L_2554)
.L_2554:
        /*0104*/ 	.word	0x00000000
.L_2555:


//--------------------- .nv.info._Z25selective_scan_fwd_kernelI32Selective_Scan_fwd_kernel_traitsILi128ELi16ELi1ELb0ELb1ELb1ELb0ELb1EN3c104HalfEfS2_EEv13SSMParamsBase --------------------------
	.section	.nv.info._Z25selective_scan_fwd_kernelI32Selective_Scan_fwd_kernel_traitsILi128ELi16ELi1ELb0ELb1ELb1ELb0ELb1EN3c104HalfEfS2_EEv13SSMParamsBase,"",@"SHT_CUDA_INFO"
	.sectionflags	@""
	.align	4


	//----- nvinfo : EIATTR_CUDA_API_VERSION
	.align		4
        /*0000*/ 	.byte	0x04, 0x37
        /*0002*/ 	.short	(.L_2557 - .L_2556)
.L_2556:
        /*0004*/ 	.word	0x00000082


	//----- nvinfo : EIATTR_SW2861232_WAR
	.align		4
.L_2557:
        /*0008*/ 	.byte	0x01, 0x35
	.zero		2


	//----- nvinfo : EIATTR_PARAM_CBANK
	.align		4
        /*000c*/ 	.byte	0x04, 0x0a
        /*000e*/ 	.short	(.L_2559 - .L_2558)
	.align		4
.L_2558:
        /*0010*/ 	.word	index@(.nv.constant0._Z25selective_scan_fwd_kernelI32Selective_Scan_fwd_kernel_traitsILi128ELi16ELi1ELb0ELb1ELb1ELb0ELb1EN3c104HalfEfS2_EEv13SSMParamsBase)
        /*0014*/ 	.short	0x0160
        /*0016*/ 	.short	0x0188


	//----- nvinfo : EIATTR_CBANK_PARAM_SIZE
	.align		4
.L_2559:
        /*0018*/ 	.byte	0x03, 0x19
        /*001a*/ 	.short	0x0188


	//----- nvinfo : EIATTR_KPARAM_INFO
	.align		4
        /*001c*/ 	.byte	0x04, 0x17
        /*001e*/ 	.short	(.L_2561 - .L_2560)
.L_2560:
        /*0020*/ 	.word	0x00000000
        /*0024*/ 	.short	0x0000
        /*0026*/ 	.short	0x0000
        /*0028*/ 	.byte	0x00, 0xf0, 0x21, 0x06


	//----- nvinfo : EIATTR_MAXREG_COUNT
	.align		4
.L_2561:
        /*002c*/ 	.byte	0x03, 0x1b
        /*002e*/ 	.short	0x00a8


	//----- nvinfo : EIATTR_NUM_BARRIERS
	.align		4
        /*0030*/ 	.byte	0x02, 0x4c
        /*0032*/ 	.byte	0x01
	.zero		1


	//----- nvinfo : EIATTR_ANNOTATIONS
	.align		4
        /*0034*/ 	.byte	0x04, 0x55
        /*0036*/ 	.short	(.L_2563 - .L_2562)


	//   ....[0]....
.L_2562:
        /*0038*/ 	.word	0x00000001
        /*003c*/ 	.byte	0x60, 0x0c, 0x00, 0x00, 0x01, 0x00, 0x00, 0x00, 0xb0, 0x0c, 0x00, 0x00, 0x01, 0x00, 0x00, 0x00
        /*004c*/ 	.byte	0xf0, 0x0c, 0x00, 0x00, 0x01, 0x00, 0x00, 0x00, 0x70, 0x11, 0x00, 0x00, 0x01, 0x00, 0x00, 0x00
        /*005c*/ 	.byte	0x80, 0x11, 0x00, 0x00, 0x01, 0x00, 0x00, 0x00, 0x90, 0x11, 0x00, 0x00


	//----- nvinfo : EIATTR_MERCURY_ISA_VERSION
	.align		4
.L_2563:
        /*0068*/ 	.byte	0x03, 0x5f
        /*006a*/ 	.short	0x0000


	//----- nvinfo : EIATTR_COOP_GROUP_MASK_REGIDS
	.align		4
        /*006c*/ 	.byte	0x04, 0x29
        /*006e*/ 	.short	(.L_2565 - .L_2564)


	//   ....[0]....
.L_2564:
        /*0070*/ 	.word	0xffffffff


	//   ....[1]....
        /*0074*/ 	.word	0xffffffff


	//   ....[2]....
        /*0078*/ 	.word	0xffffffff


	//   ....[3]....
        /*007c*/ 	.word	0xffffffff


	//   ....[4]....
        /*0080*/ 	.word	0xffffffff


	//   ....[5]....
        /*0084*/ 	.word	0xffffffff


	//   ....[6]....
        /*0088*/ 	.word	0xffffffff


	//   ....[7]....
        /*008c*/ 	.word	0xffffffff


	//   ....[8]....
        /*0090*/ 	.word	0xffffffff


	//   ....[9]....
        /*0094*/ 	.word	0xffffffff


	//   ....[10]....
        /*0098*/ 	.word	0xffffffff


	//   ....[11]....
        /*009c*/ 	.word	0xffffffff


	//   ....[12]....
        /*00a0*/ 	.word	0xffffffff


	//   ....[13]....
        /*00a4*/ 	.word	0xffffffff


	//   ....[14]....
        /*00a8*/ 	.word	0xffffffff


	//   ....[15]....
        /*00ac*/ 	.word	0xffffffff


	//   ....[16]....
        /*00b0*/ 	.word	0xffffffff


	//----- nvinfo : EIATTR_COOP_GROUP_INSTR_OFFSETS
	.align		4
.L_2565:
        /*00b4*/ 	.byte	0x04, 0x28
        /*00b6*/ 	.short	(.L_2567 - .L_2566)


	//   ....[0]....
.L_2566:
        /*00b8*/ 	.word	0x00001de0


	//   ....[1]....
        /*00bc*/ 	.word	0x000022a0


	//   ....[2]....
        /*00c0*/ 	.word	0x000053f0


	//   ....[3]....
        /*00c4*/ 	.word	0x00006210


	//   ....[4]....
        /*00c8*/ 	.word	0x00006890


	//   ....[5]....
        /*00cc*/ 	.word	0x000068a0


	//   ....[6]....
        /*00d0*/ 	.word	0x000068d0


	//   ....[7]....
        /*00d4*/ 	.word	0x000068f0


	//   ....[8]....
        /*00d8*/ 	.word	0x00006920


	//   ....[9]....
        /*00dc*/ 	.word	0x00006940


	//   ....[10]....
        /*00e0*/ 	.word	0x00006970


	//   ....[11]....
        /*00e4*/ 	.word	0x00006990


	//   ....[12]....
        /*00e8*/ 	.word	0x000069c0


	//   ....[13]....
        /*00ec*/ 	.word	0x000069e0


	//   ....[14]....
        /*00f0*/ 	.word	0x00006a70


	//   ....[15]....
        /*00f4*/ 	.word	0x00006a80


	//   ....[16]....
        /*00f8*/ 	.word	0x00007600


	//----- nvinfo : EIATTR_EXIT_INSTR_OFFSETS
	.align		4
.L_2567:
        /*00fc*/ 	.byte	0x04, 0x1c
        /*00fe*/ 	.short	(.L_2569 - .L_2568)


	//   ....[0]....
.L_2568:
        /*0100*/ 	.word	0x00000280


	//   ....[1]....
        /*0104*/ 	.word	0x00001110


	//   ....[2]....
        /*0108*/ 	.word	0x00001240


	//   ....[3]....
        /*010c*/ 	.word	0x00007ce0


	//----- nvinfo : EIATTR_MAX_THREADS
	.align		4
.L_2569:
        /*0110*/ 	.byte	0x04, 0x05
        /*0112*/ 	.short	(.L_2571 - .L_2570)
.L_2570:
        /*0114*/ 	.word	0x00000080
        /*0118*/ 	.word	0x00000001
        /*011c*/ 	.word	0x00000001


	//----- nvinfo : EIATTR_CRS_STACK_SIZE
	.align		4
.L_2571:
        /*0120*/ 	.byte	0x04, 0x1e
        /*0122*/ 	.short	(.L_2573 - .L_2572)
.L_2572:
        /*0124*/ 	.word	0x00000000
.L_2573:


//--------------------- .nv.info._Z25selective_scan_fwd_kernelI32Selective_Scan_fwd_kernel_traitsILi128ELi16ELi1ELb0ELb1ELb1ELb1ELb0EN3c104HalfEfS2_EEv13SSMParamsBase --------------------------
	.section	.nv.info._Z25selective_scan_fwd_kernelI32Selective_Scan_fwd_kernel_traitsILi128ELi16ELi1ELb0ELb1ELb1ELb1ELb0EN3c104HalfEfS2_EEv13SSMParamsBase,"",@"SHT_CUDA_INFO"
	.sectionflags	@""
	.align	4


	//----- nvinfo : EIATTR_CUDA_API_VERSION
	.align		4
        /*0000*/ 	.byte	0x04, 0x37
        /*0002*/ 	.short	(.L_2575 - .L_2574)
.L_2574:
        /*0004*/ 	.word	0x00000082


	//----- nvinfo : EIATTR_SW2861232_WAR
	.align		4
.L_2575:
        /*0008*/ 	.byte	0x01, 0x35
	.zero		2


	//----- nvinfo : EIATTR_PARAM_CBANK
	.align		4
        /*000c*/ 	.byte	0x04, 0x0a
        /*000e*/ 	.short	(.L_2577 - .L_2576)
	.align		4
.L_2576:
        /*0010*/ 	.word	index@(.nv.constant0._Z25selective_scan_fwd_kernelI32Selective_Scan_fwd_kernel_traitsILi128ELi16ELi1ELb0ELb1ELb1ELb1ELb0EN3c104HalfEfS2_EEv13SSMParamsBase)
        /*0014*/ 	.short	0x0160
        /*0016*/ 	.short	0x0188


	//----- nvinfo : EIATTR_CBANK_PARAM_SIZE
	.align		4
.L_2577:
        /*0018*/ 	.byte	0x03, 0x19
        /*001a*/ 	.short	0x0188


	//----- nvinfo : EIATTR_KPARAM_INFO
	.align		4
        /*001c*/ 	.byte	0x04, 0x17
        /*001e*/ 	.short	(.L_2579 - .L_2578)
.L_2578:
        /*0020*/ 	.word	0x00000000
        /*0024*/ 	.short	0x0000
        /*0026*/ 	.short	0x0000
        /*0028*/ 	.byte	0x00, 0xf0, 0x21, 0x06


	//----- nvinfo : EIATTR_MAXREG_COUNT
	.align		4
.L_2579:
        /*002c*/ 	.byte	0x03, 0x1b
        /*002e*/ 	.short	0x00a8


	//----- nvinfo : EIATTR_NUM_BARRIERS
	.align		4
        /*0030*/ 	.byte	0x02, 0x4c
        /*0032*/ 	.byte	0x01
	.zero		1


	//----- nvinfo : EIATTR_ANNOTATIONS
	.align		4
        /*0034*/ 	.byte	0x04, 0x55
        /*0036*/ 	.short	(.L_2581 - .L_2580)


	//   ....[0]....
.L_2580:
        /*0038*/ 	.word	0x00000001
        /*003c*/ 	.byte	0x90, 0x0c, 0x00, 0x00, 0x01, 0x00, 0x00, 0x00, 0x10, 0x0d, 0x00, 0x00, 0x01, 0x00, 0x00, 0x00
        /*004c*/ 	.byte	0x50, 0x11, 0x00, 0x00, 0x01, 0x00, 0x00, 0x00, 0x60, 0x11, 0x00, 0x00


	//----- nvinfo : EIATTR_MERCURY_ISA_VERSION
	.align		4
.L_2581:
        /*0058*/ 	.byte	0x03, 0x5f
        /*005a*/ 	.short	0x0000


	//----- nvinfo : EIATTR_COOP_GROUP_MASK_REGIDS
	.align		4
        /*005c*/ 	.byte	0x04, 0x29
        /*005e*/ 	.short	(.L_2583 - .L_2582)


	//   ....[0]....
.L_2582:
        /*0060*/ 	.word	0xffffffff


	//   ....[1]....
        /*0064*/ 	.word	0xffffffff


	//   ....[2]....
        /*0068*/ 	.word	0xffffffff


	//   ....[3]....
        /*006c*/ 	.word	0xffffffff


	//   ....[4]....
        /*0070*/ 	.word	0xffffffff


	//   ....[5]....
        /*0074*/ 	.word	0xffffffff


	//   ....[6]....
        /*0078*/ 	.word	0xffffffff


	//   ....[7]....
        /*007c*/ 	.word	0xffffffff


	//   ....[8]....
        /*0080*/ 	.word	0xffffffff


	//   ....[9]....
        /*0084*/ 	.word	0xffffffff


	//   ....[10]....
        /*0088*/ 	.word	0xffffffff


	//   ....[11]....
        /*008c*/ 	.word	0xffffffff


	//   ....[12]....
        /*0090*/ 	.word	0xffffffff


	//   ....[13]....
        /*0094*/ 	.word	0xffffffff


	//   ....[14]....
        /*0098*/ 	.word	0xffffffff


	//   ....[15]....
        /*009c*/ 	.word	0xffffffff


	//   ....[16]....
        /*00a0*/ 	.word	0xffffffff


	//   ....[17]....
        /*00a4*/ 	.word	0xffffffff


	//   ....[18]....
        /*00a8*/ 	.word	0xffffffff


	//----- nvinfo : EIATTR_COOP_GROUP_INSTR_OFFSETS
	.align		4
.L_2583:
        /*00ac*/ 	.byte	0x04, 0x28
        /*00ae*/ 	.short	(.L_2585 - .L_2584)


	//   ....[0]....
.L_2584:
        /*00b0*/ 	.word	0x00001da0


	//   ....[1]....
        /*00b4*/ 	.word	0x00002250


	//   ....[2]....
        /*00b8*/ 	.word	0x00005360


	//   ....[3]....
        /*00bc*/ 	.word	0x00006180


	//   ....[4]....
        /*00c0*/ 	.word	0x00006800


	//   ....[5]....
        /*00c4*/ 	.word	0x00006810


	//   ....[6]....
        /*00c8*/ 	.word	0x00006840


	//   ....[7]....
        /*00cc*/ 	.word	0x00006860


	//   ....[8]....
        /*00d0*/ 	.word	0x00006890


	//   ....[9]....
        /*00d4*/ 	.word	0x000068b0


	//   ....[10]....
        /*00d8*/ 	.word	0x000068e0


	//   ....[11]....
        /*00dc*/ 	.word	0x00006900


	//   ....[12]....
        /*00e0*/ 	.word	0x00006930


	//   ....[13]....
        /*00e4*/ 	.word	0x00006950


	//   ....[14]....
        /*00e8*/ 	.word	0x000069e0


	//   ....[15]....
        /*00ec*/ 	.word	0x000069f0


	//   ....[16]....
        /*00f0*/ 	.word	0x000077d0


	//   ....[17]....
        /*00f4*/ 	.word	0x00008180


	//   ....[18]....
        /*00f8*/ 	.word	0x00008ba0


	//----- nvinfo : EIATTR_EXIT_INSTR_OFFSETS
	.align		4
.L_2585:
        /*00fc*/ 	.byte	0x04, 0x1c
        /*00fe*/ 	.short	(.L_2587 - .L_2586)


	//   ....[0]....
.L_2586:
        /*0100*/ 	.word	0x00000270


	//   ....[1]....
        /*0104*/ 	.word	0x000010f0


	//   ....[2]....
        /*0108*/ 	.word	0x00001210


	//   ....[3]....
        /*010c*/ 	.word	0x00009160


	//----- nvinfo : EIATTR_MAX_THREADS
	.align		4
.L_2587:
        /*0110*/ 	.byte	0x04, 0x05
        /*0112*/ 	.short	(.L_2589 - .L_2588)
.L_2588:
        /*0114*/ 	.word	0x00000080
        /*0118*/ 	.word	0x00000001
        /*011c*/ 	.word	0x00000001


	//----- nvinfo : EIATTR_CRS_STACK_SIZE
	.align		4
.L_2589:
        /*0120*/ 	.byte	0x04, 0x1e
        /*0122*/ 	.short	(.L_2591 - .L_2590)
.L_2590:
        /*0124*/ 	.word	0x00000000
.L_2591:


//--------------------- .nv.info._Z25selective_scan_fwd_kernelI32Selective_Scan_fwd_kernel_traitsILi128ELi16ELi1ELb0ELb1ELb1ELb1ELb1EN3c104HalfEfS2_EEv13SSMParamsBase --------------------------
	.section	.nv.info._Z25selective_scan_fwd_kernelI32Selective_Scan_fwd_kernel_traitsILi128ELi16ELi1ELb0ELb1ELb1ELb1ELb1EN3c104HalfEfS2_EEv13SSMParamsBase,"",@"SHT_CUDA_INFO"
	.sectionflags	@""
	.align	4


	//----- nvinfo : EIATTR_CUDA_API_VERSION
	.align		4
        /*0000*/ 	.byte	0x04, 0x37
        /*0002*/ 	.short	(.L_2593 - .L_2592)
.L_2592:
        /*0004*/ 	.word	0x00000082


	//----- nvinfo : EIATTR_SW2861232_WAR
	.align		4
.L_2593:
        /*0008*/ 	.byte	0x01, 0x35
	.zero		2


	//----- nvinfo : EIATTR_PARAM_CBANK
	.align		4
        /*000c*/ 	.byte	0x04, 0x0a
        /*000e*/ 	.short	(.L_2595 - .L_2594)
	.align		4
.L_2594:
        /*0010*/ 	.word	index@(.nv.constant0._Z25selective_scan_fwd_kernelI32Selective_Scan_fwd_kernel_traitsILi128ELi16ELi1ELb0ELb1ELb1ELb1ELb1EN3c104HalfEfS2_EEv13SSMParamsBase)
        /*0014*/ 	.short	0x0160
        /*0016*/ 	.short	0x0188


	//----- nvinfo : EIATTR_CBANK_PARAM_SIZE
	.align		4
.L_2595:
        /*0018*/ 	.byte	0x03, 0x19
        /*001a*/ 	.short	0x0188


	//----- nvinfo : EIATTR_KPARAM_INFO
	.align		4
        /*001c*/ 	.byte	0x04, 0x17
        /*001e*/ 	.short	(.L_2597 - .L_2596)
.L_2596:
        /*0020*/ 	.word	0x00000000
        /*0024*/ 	.short	0x0000
        /*0026*/ 	.short	0x0000
        /*0028*/ 	.byte	0x00, 0xf0, 0x21, 0x06


	//----- nvinfo : EIATTR_MAXREG_COUNT
	.align		4
.L_2597:
        /*002c*/ 	.byte	0x03, 0x1b
        /*002e*/ 	.short	0x00a8


	//----- nvinfo : EIATTR_NUM_BARRIERS
	.align		4
        /*0030*/ 	.byte	0x02, 0x4c
        /*0032*/ 	.byte	0x01
	.zero		1


	//----- nvinfo : EIATTR_ANNOTATIONS
	.align		4
        /*0034*/ 	.byte	0x04, 0x55
        /*0036*/ 	.short	(.L_2599 - .L_2598)


	//   ....[0]....
.L_2598:
        /*0038*/ 	.word	0x00000001
        /*003c*/ 	.byte	0xe0, 0x0c, 0x00, 0x00, 0x01, 0x00, 0x00, 0x00, 0x20, 0x0d, 0x00, 0x00, 0x01, 0x00, 0x00, 0x00
        /*004c*/ 	.byte	0x40, 0x0d, 0x00, 0x00, 0x01, 0x00, 0x00, 0x00, 0xa0, 0x0d, 0x00, 0x00, 0x01, 0x00, 0x00, 0x00
        /*005c*/ 	.byte	0xc0, 0x11, 0x00, 0x00, 0x01, 0x00, 0x00, 0x00, 0xd0, 0x11, 0x00, 0x00, 0x01, 0x00, 0x00, 0x00
        /*006c*/ 	.byte	0xe0, 0x11, 0x00, 0x00, 0x01, 0x00, 0x00, 0x00, 0xf0, 0x11, 0x00, 0x00


	//----- nvinfo : EIATTR_MERCURY_ISA_VERSION
	.align		4
.L_2599:
        /*0078*/ 	.byte	0x03, 0x5f
        /*007a*/ 	.short	0x0000


	//----- nvinfo : EIATTR_COOP_GROUP_MASK_REGIDS
	.align		4
        /*007c*/ 	.byte	0x04, 0x29
        /*007e*/ 	.short	(.L_2601 - .L_2600)


	//   ....[0]....
.L_2600:
        /*0080*/ 	.word	0xffffffff


	//   ....[1]....
        /*0084*/ 	.word	0xffffffff


	//   ....[2]....
        /*0088*/ 	.word	0xffffffff


	//   ....[3]....
        /*008c*/ 	.word	0xffffffff


	//   ....[4]....
        /*0090*/ 	.word	0xffffffff


	//   ....[5]....
        /*0094*/ 	.word	0xffffffff


	//   ....[6]....
        /*0098*/ 	.word	0xffffffff


	//   ....[7]....
        /*009c*/ 	.word	0xffffffff


	//   ....[8]....
        /*00a0*/ 	.word	0xffffffff


	//   ....[9]....
        /*00a4*/ 	.word	0xffffffff


	//   ....[10]....
        /*00a8*/ 	.word	0xffffffff


	//   ....[11]....
        /*00ac*/ 	.word	0xffffffff


	//   ....[12]....
        /*00b0*/ 	.word	0xffffffff


	//   ....[13]....
        /*00b4*/ 	.word	0xffffffff


	//   ....[14]....
        /*00b8*/ 	.word	0xffffffff


	//   ....[15]....
        /*00bc*/ 	.word	0xffffffff


	//   ....[16]....
        /*00c0*/ 	.word	0xffffffff


	//   ....[17]....
        /*00c4*/ 	.word	0xffffffff


	//   ....[18]....
        /*00c8*/ 	.word	0xffffffff


	//----- nvinfo : EIATTR_COOP_GROUP_INSTR_OFFSETS
	.align		4
.L_2601:
        /*00cc*/ 	.byte	0x04, 0x28
        /*00ce*/ 	.short	(.L_2603 - .L_2602)


	//   ....[0]....
.L_2602:
        /*00d0*/ 	.word	0x00001e60


	//   ....[1]....
        /*00d4*/ 	.word	0x00002300


	//   ....[2]....
        /*00d8*/ 	.word	0x00005420


	//   ....[3]....
        /*00dc*/ 	.word	0x00006240


	//   ....[4]....
        /*00e0*/ 	.word	0x000068c0


	//   ....[5]....
        /*00e4*/ 	.word	0x000068d0


	//   ....[6]....
        /*00e8*/ 	.word	0x00006900


	//   ....[7]....
        /*00ec*/ 	.word	0x00006920


	//   ....[8]....
        /*00f0*/ 	.word	0x00006950


	//   ....[9]....
        /*00f4*/ 	.word	0x00006970


	//   ....[10]....
        /*00f8*/ 	.word	0x000069a0


	//   ....[11]....
        /*00fc*/ 	.word	0x000069c0


	//   ....[12]....
        /*0100*/ 	.word	0x000069f0


	//   ....[13]....
        /*0104*/ 	.word	0x00006a10


	//   ....[14]....
        /*0108*/ 	.word	0x00006aa0


	//   ....[15]....
        /*010c*/ 	.word	0x00006ab0


	//   ....[16]....
        /*0110*/ 	.word	0x00007880


	//   ....[17]....
        /*0114*/ 	.word	0x00008230


	//   ....[18]....
        /*0118*/ 	.word	0x00008c50


	//----- nvinfo : EIATTR_EXIT_INSTR_OFFSETS
	.align		4
.L_2603:
        /*011c*/ 	.byte	0x04, 0x1c
        /*011e*/ 	.short	(.L_2605 - .L_2604)


	//   ....[0]....
.L_2604:
        /*0120*/ 	.word	0x00000280


	//   ....[1]....
        /*0124*/ 	.word	0x00001160


	//   ....[2]....
        /*0128*/ 	.word	0x000012a0


	//   ....[3]....
        /*012c*/ 	.word	0x00009210


	//----- nvinfo : EIATTR_MAX_THREADS
	.align		4
.L_2605:
        /*0130*/ 	.byte	0x04, 0x05
        /*0132*/ 	.short	(.L_2607 - .L_2606)
.L_2606:
        /*0134*/ 	.word	0x00000080
        /*0138*/ 	.word	0x00000001
        /*013c*/ 	.word	0x00000001


	//----- nvinfo : EIATTR_CRS_STACK_SIZE
	.align		4
.L_2607:
        /*0140*/ 	.byte	0x04, 0x1e
        /*0142*/ 	.short	(.L_2609 - .L_2608)
.L_2608:
        /*0144*/ 	.word	0x00000000
.L_2609:


//--------------------- .nv.info._Z25selective_scan_fwd_kernelI32Selective_Scan_fwd_kernel_traitsILi128ELi16ELi1ELb1ELb1ELb1ELb0ELb0EN3c104HalfEfS2_EEv13SSMParamsBase --------------------------
	.section	.nv.info._Z25selective_scan_fwd_kernelI32Selective_Scan_fwd_kernel_traitsILi128ELi16ELi1ELb1ELb1ELb1ELb0ELb0EN3c104HalfEfS2_EEv13SSMParamsBase,"",@"SHT_CUDA_INFO"
	.sectionflags	@""
	.align	4


	//----- nvinfo : EIATTR_CUDA_API_VERSION
	.align		4
        /*0000*/ 	.byte	0x04, 0x37
        /*0002*/ 	.short	(.L_2611 - .L_2610)
.L_2610:
        /*0004*/ 	.word	0x00000082


	//----- nvinfo : EIATTR_SW2861232_WAR
	.align		4
.L_2611:
        /*0008*/ 	.byte	0x01, 0x35
	.zero		2


	//----- nvinfo : EIATTR_PARAM_CBANK
	.align		4
        /*000c*/ 	.byte	0x04, 0x0a
        /*000e*/ 	.short	(.L_2613 - .L_2612)
	.align		4
.L_2612:
        /*0010*/ 	.word	index@(.nv.constant0._Z25selective_scan_fwd_kernelI32Selective_Scan_fwd_kernel_traitsILi128ELi16ELi1ELb1ELb1ELb1ELb0ELb0EN3c104HalfEfS2_EEv13SSMParamsBase)
        /*0014*/ 	.short	0x0160
        /*0016*/ 	.short	0x0188


	//----- nvinfo : EIATTR_CBANK_PARAM_SIZE
	.align		4
.L_2613:
        /*0018*/ 	.byte	0x03, 0x19
        /*001a*/ 	.short	0x0188


	//----- nvinfo : EIATTR_KPARAM_INFO
	.align		4
        /*001c*/ 	.byte	0x04, 0x17
        /*001e*/ 	.short	(.L_2615 - .L_2614)
.L_2614:
        /*0020*/ 	.word	0x00000000
        /*0024*/ 	.short	0x0000
        /*0026*/ 	.short	0x0000
        /*0028*/ 	.byte	0x00, 0xf0, 0x21, 0x06


	//----- nvinfo : EIATTR_MAXREG_COUNT
	.align		4
.L_2615:
        /*002c*/ 	.byte	0x03, 0x1b
        /*002e*/ 	.short	0x00a8


	//----- nvinfo : EIATTR_NUM_BARRIERS
	.align		4
        /*0030*/ 	.byte	0x02, 0x4c
        /*0032*/ 	.byte	0x01
	.zero		1


	//----- nvinfo : EIATTR_ANNOTATIONS
	.align		4
        /*0034*/ 	.byte	0x04, 0x55
        /*0036*/ 	.short	(.L_2617 - .L_2616)


	//   ....[0]....
.L_2616:
        /*0038*/ 	.word	0x00000001
        /*003c*/ 	.byte	0x10, 0x0c, 0x00, 0x00, 0x01, 0x00, 0x00, 0x00, 0x50, 0x12, 0x00, 0x00


	//----- nvinfo : EIATTR_MERCURY_ISA_VERSION
	.align		4
.L_2617:
        /*0048*/ 	.byte	0x03, 0x5f
        /*004a*/ 	.short	0x0000


	//----- nvinfo : EIATTR_COOP_GROUP_MASK_REGIDS
	.align		4
        /*004c*/ 	.byte	0x04, 0x29
        /*004e*/ 	.short	(.L_2619 - .L_2618)


	//   ....[0]....
.L_2618:
        /*0050*/ 	.word	0xffffffff


	//   ....[1]....
        /*0054*/ 	.word	0xffffffff


	//   ....[2]....
        /*0058*/ 	.word	0xffffffff


	//   ....[3]....
        /*005c*/ 	.word	0xffffffff


	//   ....[4]....
        /*0060*/ 	.word	0xffffffff


	//   ....[5]....
        /*0064*/ 	.word	0xffffffff


	//   ....[6]....
        /*0068*/ 	.word	0xffffffff


	//   ....[7]....
        /*006c*/ 	.word	0xffffffff


	//   ....[8]....
        /*0070*/ 	.word	0xffffffff


	//   ....[9]....
        /*0074*/ 	.word	0xffffffff


	//   ....[10]....
        /*0078*/ 	.word	0xffffffff


	//   ....[11]....
        /*007c*/ 	.word	0xffffffff


	//   ....[12]....
        /*0080*/ 	.word	0xffffffff


	//   ....[13]....
        /*0084*/ 	.word	0xffffffff


	//   ....[14]....
        /*0088*/ 	.word	0xffffffff


	//   ....[15]....
        /*008c*/ 	.word	0xffffffff


	//   ....[16]....
        /*0090*/ 	.word	0xffffffff


	//----- nvinfo : EIATTR_COOP_GROUP_INSTR_OFFSETS
	.align		4
.L_2619:
        /*0094*/ 	.byte	0x04, 0x28
        /*0096*/ 	.short	(.L_2621 - .L_2620)


	//   ....[0]....
.L_2620:
        /*0098*/ 	.word	0x000013e0


	//   ....[1]....
        /*009c*/ 	.word	0x000014a0


	//   ....[2]....
        /*00a0*/ 	.word	0x00004050


	//   ....[3]....
        /*00a4*/ 	.word	0x00004620


	//   ....[4]....
        /*00a8*/ 	.word	0x00004d80


	//   ....[5]....
        /*00ac*/ 	.word	0x00004d90


	//   ....[6]....
        /*00b0*/ 	.word	0x00004dc0


	//   ....[7]....
        /*00b4*/ 	.word	0x00004de0


	//   ....[8]....
        /*00b8*/ 	.word	0x00004e10


	//   ....[9]....
        /*00bc*/ 	.word	0x00004e30


	//   ....[10]....
        /*00c0*/ 	.word	0x00004e60


	//   ....[11]....
        /*00c4*/ 	.word	0x00004e80


	//   ....[12]....
        /*00c8*/ 	.word	0x00004eb0


	//   ....[13]....
        /*00cc*/ 	.word	0x00004ed0


	//   ....[14]....
        /*00d0*/ 	.word	0x00004f80


	//   ....[15]....
        /*00d4*/ 	.word	0x00004fa0


	//   ....[16]....
        /*00d8*/ 	.word	0x00005960


	//----- nvinfo : EIATTR_EXIT_INSTR_OFFSETS
	.align		4
.L_2621:
        /*00dc*/ 	.byte	0x04, 0x1c
        /*00de*/ 	.short	(.L_2623 - .L_2622)


	//   ....[0]....
.L_2622:
        /*00e0*/ 	.word	0x00000270


	//   ....[1]....
        /*00e4*/ 	.word	0x000010e0


	//   ....[2]....
        /*00e8*/ 	.word	0x00001300


	//   ....[3]....
        /*00ec*/ 	.word	0x00005b50


	//----- nvinfo : EIATTR_MAX_THREADS
	.align		4
.L_2623:
        /*00f0*/ 	.byte	0x04, 0x05
        /*00f2*/ 	.short	(.L_2625 - .L_2624)
.L_2624:
        /*00f4*/ 	.word	0x00000080
        /*00f8*/ 	.word	0x00000001
        /*00fc*/ 	.word	0x00000001


	//----- nvinfo : EIATTR_CRS_STACK_SIZE
	.align		4
.L_2625:
        /*0100*/ 	.byte	0x04, 0x1e
        /*0102*/ 	.short	(.L_2627 - .L_2626)
.L_2626:
        /*0104*/ 	.word	0x00000000
.L_2627:


//--------------------- .nv.info._Z25selective_scan_fwd_kernelI32Selective_Scan_fwd_kernel_traitsILi128ELi16ELi1ELb1ELb1ELb1ELb0ELb1EN3c104HalfEfS2_EEv13SSMParamsBase --------------------------
	.section	.nv.info._Z25selective_scan_fwd_kernelI32Selective_Scan_fwd_kernel_traitsILi128ELi16ELi1ELb1ELb1ELb1ELb0ELb1EN3c104HalfEfS2_EEv13SSMParamsBase,"",@"SHT_CUDA_INFO"
	.sectionflags	@""
	.align	4


	//----- nvinfo : EIATTR_CUDA_API_VERSION
	.align		4
        /*0000*/ 	.byte	0x04, 0x37
        /*0002*/ 	.short	(.L_2629 - .L_2628)
.L_2628:
        /*0004*/ 	.word	0x00000082


	//----- nvinfo : EIATTR_SW2861232_WAR
	.align		4
.L_2629:
        /*0008*/ 	.byte	0x01, 0x35
	.zero		2


	//----- nvinfo : EIATTR_PARAM_CBANK
	.align		4
        /*000c*/ 	.byte	0x04, 0x0a
        /*000e*/ 	.short	(.L_2631 - .L_2630)
	.align		4
.L_2630:
        /*0010*/ 	.word	index@(.nv.constant0._Z25selective_scan_fwd_kernelI32Selective_Scan_fwd_kernel_traitsILi128ELi16ELi1ELb1ELb1ELb1ELb0ELb1EN3c104HalfEfS2_EEv13SSMParamsBase)
        /*0014*/ 	.short	0x0160
        /*0016*/ 	.short	0x0188


	//----- nvinfo : EIATTR_CBANK_PARAM_SIZE
	.align		4
.L_2631:
        /*0018*/ 	.byte	0x03, 0x19
        /*001a*/ 	.short	0x0188


	//----- nvinfo : EIATTR_KPARAM_INFO
	.align		4
        /*001c*/ 	.byte	0x04, 0x17
        /*001e*/ 	.short	(.L_2633 - .L_2632)
.L_2632:
        /*0020*/ 	.word	0x00000000
        /*0024*/ 	.short	0x0000
        /*0026*/ 	.short	0x0000
        /*0028*/ 	.byte	0x00, 0xf0, 0x21, 0x06


	//----- nvinfo : EIATTR_MAXREG_COUNT
	.align		4
.L_2633:
        /*002c*/ 	.byte	0x03, 0x1b
        /*002e*/ 	.short	0x00a8


	//----- nvinfo : EIATTR_NUM_BARRIERS
	.align		4
        /*0030*/ 	.byte	0x02, 0x4c
        /*0032*/ 	.byte	0x01
	.zero		1


	//----- nvinfo : EIATTR_ANNOTATIONS
	.align		4
        /*0034*/ 	.byte	0x04, 0x55
        /*0036*/ 	.short	(.L_2635 - .L_2634)


	//   ....[0]....
.L_2634:
        /*0038*/ 	.word	0x00000001
        /*003c*/ 	.byte	0x60, 0x0c, 0x00, 0x00, 0x01, 0x00, 0x00, 0x00, 0xb0, 0x0c, 0x00, 0x00, 0x01, 0x00, 0x00, 0x00
        /*004c*/ 	.byte	0xf0, 0x0c, 0x00, 0x00, 0x01, 0x00, 0x00, 0x00, 0x70, 0x11, 0x00, 0x00, 0x01, 0x00, 0x00, 0x00
        /*005c*/ 	.byte	0x80, 0x11, 0x00, 0x00, 0x01, 0x00, 0x00, 0x00, 0x90, 0x11, 0x00, 0x00


	//----- nvinfo : EIATTR_MERCURY_ISA_VERSION
	.align		4
.L_2635:
        /*0068*/ 	.byte	0x03, 0x5f
        /*006a*/ 	.short	0x0000


	//----- nvinfo : EIATTR_COOP_GROUP_MASK_REGIDS
	.align		4
        /*006c*/ 	.byte	0x04, 0x29
        /*006e*/ 	.short	(.L_2637 - .L_2636)


	//   ....[0]....
.L_2636:
        /*0070*/ 	.word	0xffffffff


	//   ....[1]....
        /*0074*/ 	.word	0xffffffff


	//   ....[2]....
        /*0078*/ 	.word	0xffffffff


	//   ....[3]....
        /*007c*/ 	.word	0xffffffff


	//   ....[4]....
        /*0080*/ 	.word	0xffffffff


	//   ....[5]....
        /*0084*/ 	.word	0xffffffff


	//   ....[6]....
        /*0088*/ 	.word	0xffffffff


	//   ....[7]....
        /*008c*/ 	.word	0xffffffff


	//   ....[8]....
        /*0090*/ 	.word	0xffffffff


	//   ....[9]....
        /*0094*/ 	.word	0xffffffff


	//   ....[10]....
        /*0098*/ 	.word	0xffffffff


	//   ....[11]....
        /*009c*/ 	.word	0xffffffff


	//   ....[12]....
        /*00a0*/ 	.word	0xffffffff


	//   ....[13]....
        /*00a4*/ 	.word	0xffffffff


	//   ....[14]....
        /*00a8*/ 	.word	0xffffffff


	//   ....[15]....
        /*00ac*/ 	.word	0xffffffff


	//   ....[16]....
        /*00b0*/ 	.word	0xffffffff


	//----- nvinfo : EIATTR_COOP_GROUP_INSTR_OFFSETS
	.align		4
.L_2637:
        /*00b4*/ 	.byte	0x04, 0x28
        /*00b6*/ 	.short	(.L_2639 - .L_2638)


	//   ....[0]....
.L_2638:
        /*00b8*/ 	.word	0x00001de0


	//   ....[1]....
        /*00bc*/ 	.word	0x000022a0


	//   ....[2]....
        /*00c0*/ 	.word	0x000053f0


	//   ....[3]....
        /*00c4*/ 	.word	0x00006210


	//   ....[4]....
        /*00c8*/ 	.word	0x00006890


	//   ....[5]....
        /*00cc*/ 	.word	0x000068a0


	//   ....[6]....
        /*00d0*/ 	.word	0x000068d0


	//   ....[7]....
        /*00d4*/ 	.word	0x000068f0


	//   ....[8]....
        /*00d8*/ 	.word	0x00006920


	//   ....[9]....
        /*00dc*/ 	.word	0x00006940


	//   ....[10]....
        /*00e0*/ 	.word	0x00006970


	//   ....[11]....
        /*00e4*/ 	.word	0x00006990


	//   ....[12]....
        /*00e8*/ 	.word	0x000069c0


	//   ....[13]....
        /*00ec*/ 	.word	0x000069e0


	//   ....[14]....
        /*00f0*/ 	.word	0x00006a70


	//   ....[15]....
        /*00f4*/ 	.word	0x00006a80


	//   ....[16]....
        /*00f8*/ 	.word	0x00007600


	//----- nvinfo : EIATTR_EXIT_INSTR_OFFSETS
	.align		4
.L_2639:
        /*00fc*/ 	.byte	0x04, 0x1c
        /*00fe*/ 	.short	(.L_2641 - .L_2640)


	//   ....[0]....
.L_2640:
        /*0100*/ 	.word	0x00000280


	//   ....[1]....
        /*0104*/ 	.word	0x00001110


	//   ....[2]....
        /*0108*/ 	.word	0x00001240


	//   ....[3]....
        /*010c*/ 	.word	0x00007ce0


	//----- nvinfo : EIATTR_MAX_THREADS
	.align		4
.L_2641:
        /*0110*/ 	.byte	0x04, 0x05
        /*0112*/ 	.short	(.L_2643 - .L_2642)
.L_2642:
        /*0114*/ 	.word	0x00000080
        /*0118*/ 	.word	0x00000001
        /*011c*/ 	.word	0x00000001


	//----- nvinfo : EIATTR_CRS_STACK_SIZE
	.align		4
.L_2643:
        /*0120*/ 	.byte	0x04, 0x1e
        /*0122*/ 	.short	(.L_2645 - .L_2644)
.L_2644:
        /*0124*/ 	.word	0x00000000
.L_2645:


//--------------------- .nv.info._Z25selective_scan_fwd_kernelI32Selective_Scan_fwd_kernel_traitsILi128ELi16ELi1ELb1ELb1ELb1ELb1ELb0EN3c104HalfEfS2_EEv13SSMParamsBase --------------------------
	.section	.nv.info._Z25selective_scan_fwd_kernelI32Selective_Scan_fwd_kernel_traitsILi128ELi16ELi1ELb1ELb1ELb1ELb1ELb0EN3c104HalfEfS2_EEv13SSMParamsBase,"",@"SHT_CUDA_INFO"
	.sectionflags	@""
	.align	4


	//----- nvinfo : EIATTR_CUDA_API_VERSION
	.align		4
        /*0000*/ 	.byte	0x04, 0x37
        /*0002*/ 	.short	(.L_2647 - .L_2646)
.L_2646:
        /*0004*/ 	.word	0x00000082


	//----- nvinfo : EIATTR_SW2861232_WAR
	.align		4
.L_2647:
        /*0008*/ 	.byte	0x01, 0x35
	.zero		2


	//----- nvinfo : EIATTR_PARAM_CBANK
	.align		4
        /*000c*/ 	.byte	0x04, 0x0a
        /*000e*/ 	.short	(.L_2649 - .L_2648)
	.align		4
.L_2648:
        /*0010*/ 	.word	index@(.nv.constant0._Z25selective_scan_fwd_kernelI32Selective_Scan_fwd_kernel_traitsILi128ELi16ELi1ELb1ELb1ELb1ELb1ELb0EN3c104HalfEfS2_EEv13SSMParamsBase)
        /*0014*/ 	.short	0x0160
        /*0016*/ 	.short	0x0188


	//----- nvinfo : EIATTR_CBANK_PARAM_SIZE
	.align		4
.L_2649:
        /*0018*/ 	.byte	0x03, 0x19
        /*001a*/ 	.short	0x0188


	//----- nvinfo : EIATTR_KPARAM_INFO
	.align		4
        /*001c*/ 	.byte	0x04, 0x17
        /*001e*/ 	.short	(.L_2651 - .L_2650)
.L_2650:
        /*0020*/ 	.word	0x00000000
        /*0024*/ 	.short	0x0000
        /*0026*/ 	.short	0x0000
        /*0028*/ 	.byte	0x00, 0xf0, 0x21, 0x06


	//----- nvinfo : EIATTR_MAXREG_COUNT
	.align		4
.L_2651:
        /*002c*/ 	.byte	0x03, 0x1b
        /*002e*/ 	.short	0x00a8


	//----- nvinfo : EIATTR_NUM_BARRIERS
	.align		4
        /*0030*/ 	.byte	0x02, 0x4c
        /*0032*/ 	.byte	0x01
	.zero		1


	//----- nvinfo : EIATTR_ANNOTATIONS
	.align		4
        /*0034*/ 	.byte	0x04, 0x55
        /*0036*/ 	.short	(.L_2653 - .L_2652)


	//   ....[0]....
.L_2652:
        /*0038*/ 	.word	0x00000001
        /*003c*/ 	.byte	0x00, 0x0c, 0x00, 0x00, 0x01, 0x00, 0x00, 0x00, 0x30, 0x12, 0x00, 0x00


	//----- nvinfo : EIATTR_MERCURY_ISA_VERSION
	.align		4
.L_2653:
        /*0048*/ 	.byte	0x03, 0x5f
        /*004a*/ 	.short	0x0000


	//----- nvinfo : EIATTR_COOP_GROUP_MASK_REGIDS
	.align		4
        /*004c*/ 	.byte	0x04, 0x29
        /*004e*/ 	.short	(.L_2655 - .L_2654)


	//   ....[0]....
.L_2654:
        /*0050*/ 	.word	0xffffffff


	//   ....[1]....
        /*0054*/ 	.word	0xffffffff


	//   ....[2]....
        /*0058*/ 	.word	0xffffffff


	//   ....[3]....
        /*005c*/ 	.word	0xffffffff


	//   ....[4]....
        /*0060*/ 	.word	0xffffffff


	//   ....[5]....
        /*0064*/ 	.word	0xffffffff


	//   ....[6]....
        /*0068*/ 	.word	0xffffffff


	//   ....[7]....
        /*006c*/ 	.word	0xffffffff


	//   ....[8]....
        /*0070*/ 	.word	0xffffffff


	//   ....[9]....
        /*0074*/ 	.word	0xffffffff


	//   ....[10]....
        /*0078*/ 	.word	0xffffffff


	//   ....[11]....
        /*007c*/ 	.word	0xffffffff


	//   ....[12]....
        /*0080*/ 	.word	0xffffffff


	//   ....[13]....
        /*0084*/ 	.word	0xffffffff


	//   ....[14]....
        /*0088*/ 	.word	0xffffffff


	//   ....[15]....
        /*008c*/ 	.word	0xffffffff


	//   ....[16]....
        /*0090*/ 	.word	0xffffffff


	//   ....[17]....
        /*0094*/ 	.word	0xffffffff


	//   ....[18]....
        /*0098*/ 	.word	0xffffffff


	//----- nvinfo : EIATTR_COOP_GROUP_INSTR_OFFSETS
	.align		4
.L_2655:
        /*009c*/ 	.byte	0x04, 0x28
        /*009e*/ 	.short	(.L_2657 - .L_2656)


	//   ....[0]....
.L_2656:
        /*00a0*/ 	.word	0x000013c0


	//   ....[1]....
        /*00a4*/ 	.word	0x00001480


	//   ....[2]....
        /*00a8*/ 	.word	0x00004030


	//   ....[3]....
        /*00ac*/ 	.word	0x00004600


	//   ....[4]....
        /*00b0*/ 	.word	0x00004da0


	//   ....[5]....
        /*00b4*/ 	.word	0x00004db0


	//   ....[6]....
        /*00b8*/ 	.word	0x00004de0


	//   ....[7]....
        /*00bc*/ 	.word	0x00004e00


	//   ....[8]....
        /*00c0*/ 	.word	0x00004e30


	//   ....[9]....
        /*00c4*/ 	.word	0x00004e50


	//   ....[10]....
        /*00c8*/ 	.word	0x00004e80


	//   ....[11]....
        /*00cc*/ 	.word	0x00004ea0


	//   ....[12]....
        /*00d0*/ 	.word	0x00004ed0


	//   ....[13]....
        /*00d4*/ 	.word	0x00004ef0


	//   ....[14]....
        /*00d8*/ 	.word	0x00004fa0


	//   ....[15]....
        /*00dc*/ 	.word	0x00004fc0


	//   ....[16]....
        /*00e0*/ 	.word	0x000059a0


	//   ....[17]....
        /*00e4*/ 	.word	0x00005c30


	//   ....[18]....
        /*00e8*/ 	.word	0x00006520


	//----- nvinfo : EIATTR_EXIT_INSTR_OFFSETS
	.align		4
.L_2657:
        /*00ec*/ 	.byte	0x04, 0x1c
        /*00ee*/ 	.short	(.L_2659 - .L_2658)


	//   ....[0]....
.L_2658:
        /*00f0*/ 	.word	0x00000270


	//   ....[1]....
        /*00f4*/ 	.word	0x000010c0


	//   ....[2]....
        /*00f8*/ 	.word	0x000012e0


	//   ....[3]....
        /*00fc*/ 	.word	0x000065d0


	//----- nvinfo : EIATTR_MAX_THREADS
	.align		4
.L_2659:
        /*0100*/ 	.byte	0x04, 0x05
        /*0102*/ 	.short	(.L_2661 - .L_2660)
.L_2660:
        /*0104*/ 	.word	0x00000080
        /*0108*/ 	.word	0x00000001
        /*010c*/ 	.word	0x00000001


	//----- nvinfo : EIATTR_CRS_STACK_SIZE
	.align		4
.L_2661:
        /*0110*/ 	.byte	0x04, 0x1e
        /*0112*/ 	.short	(.L_2663 - .L_2662)
.L_2662:
        /*0114*/ 	.word	0x00000000
.L_2663:


//--------------------- .nv.info._Z25selective_scan_fwd_kernelI32Selective_Scan_fwd_kernel_traitsILi128ELi16ELi1ELb1ELb1ELb1ELb1ELb1EN3c104HalfEfS2_EEv13SSMParamsBase --------------------------
	.section	.nv.info._Z25selective_scan_fwd_kernelI32Selective_Scan_fwd_kernel_traitsILi128ELi16ELi1ELb1ELb1ELb1ELb1ELb1EN3c104HalfEfS2_EEv13SSMParamsBase,"",@"SHT_CUDA_INFO"
	.sectionflags	@""
	.align	4


	//----- nvinfo : EIATTR_CUDA_API_VERSION
	.align		4
        /*0000*/ 	.byte	0x04, 0x37
        /*0002*/ 	.short	(.L_2665 - .L_2664)
.L_2664:
        /*0004*/ 	.word	0x00000082


	//----- nvinfo : EIATTR_SW2861232_WAR
	.align		4
.L_2665:
        /*0008*/ 	.byte	0x01, 0x35
	.zero		2


	//----- nvinfo : EIATTR_PARAM_CBANK
	.align		4
        /*000c*/ 	.byte	0x04, 0x0a
        /*000e*/ 	.short	(.L_2667 - .L_2666)
	.align		4
.L_2666:
        /*0010*/ 	.word	index@(.nv.constant0._Z25selective_scan_fwd_kernelI32Selective_Scan_fwd_kernel_traitsILi128ELi16ELi1ELb1ELb1ELb1ELb1ELb1EN3c104HalfEfS2_EEv13SSMParamsBase)
        /*0014*/ 	.short	0x0160
        /*0016*/ 	.short	0x0188


	//----- nvinfo : EIATTR_CBANK_PARAM_SIZE
	.align		4
.L_2667:
        /*0018*/ 	.byte	0x03, 0x19
        /*001a*/ 	.short	0x0188


	//----- nvinfo : EIATTR_KPARAM_INFO
	.align		4
        /*001c*/ 	.byte	0x04, 0x17
        /*001e*/ 	.short	(.L_2669 - .L_2668)
.L_2668:
        /*0020*/ 	.word	0x00000000
        /*0024*/ 	.short	0x0000
        /*0026*/ 	.short	0x0000
        /*0028*/ 	.byte	0x00, 0xf0, 0x21, 0x06


	//----- nvinfo : EIATTR_MAXREG_COUNT
	.align		4
.L_2669:
        /*002c*/ 	.byte	0x03, 0x1b
        /*002e*/ 	.short	0x00a8


	//----- nvinfo : EIATTR_NUM_BARRIERS
	.align		4
        /*0030*/ 	.byte	0x02, 0x4c
        /*0032*/ 	.byte	0x01
	.zero		1


	//----- nvinfo : EIATTR_ANNOTATIONS
	.align		4
        /*0034*/ 	.byte	0x04, 0x55
        /*0036*/ 	.short	(.L_2671 - .L_2670)


	//   ....[0]....
.L_2670:
        /*0038*/ 	.word	0x00000001
        /*003c*/ 	.byte	0xe0, 0x0c, 0x00, 0x00, 0x01, 0x00, 0x00, 0x00, 0x20, 0x0d, 0x00, 0x00, 0x01, 0x00, 0x00, 0x00
        /*004c*/ 	.byte	0x40, 0x0d, 0x00, 0x00, 0x01, 0x00, 0x00, 0x00, 0xa0, 0x0d, 0x00, 0x00, 0x01, 0x00, 0x00, 0x00
        /*005c*/ 	.byte	0xc0, 0x11, 0x00, 0x00, 0x01, 0x00, 0x00, 0x00, 0xd0, 0x11, 0x00, 0x00, 0x01, 0x00, 0x00, 0x00
        /*006c*/ 	.byte	0xe0, 0x11, 0x00, 0x00, 0x01, 0x00, 0x00, 0x00, 0xf0, 0x11, 0x00, 0x00


	//----- nvinfo : EIATTR_MERCURY_ISA_VERSION
	.align		4
.L_2671:
        /*0078*/ 	.byte	0x03, 0x5f
        /*007a*/ 	.short	0x0000


	//----- nvinfo : EIATTR_COOP_GROUP_MASK_REGIDS
	.align		4
        /*007c*/ 	.byte	0x04, 0x29
        /*007e*/ 	.short	(.L_2673 - .L_2672)


	//   ....[0]....
.L_2672:
        /*0080*/ 	.word	0xffffffff


	//   ....[1]....
        /*0084*/ 	.word	0xffffffff


	//   ....[2]....
        /*0088*/ 	.word	0xffffffff


	//   ....[3]....
        /*008c*/ 	.word	0xffffffff


	//   ....[4]....
        /*0090*/ 	.word	0xffffffff


	//   ....[5]....
        /*0094*/ 	.word	0xffffffff


	//   ....[6]....
        /*0098*/ 	.word	0xffffffff


	//   ....[7]....
        /*009c*/ 	.word	0xffffffff


	//   ....[8]....
        /*00a0*/ 	.word	0xffffffff


	//   ....[9]....
        /*00a4*/ 	.word	0xffffffff


	//   ....[10]....
        /*00a8*/ 	.word	0xffffffff


	//   ....[11]....
        /*00ac*/ 	.word	0xffffffff


	//   ....[12]....
        /*00b0*/ 	.word	0xffffffff


	//   ....[13]....
        /*00b4*/ 	.word	0xffffffff


	//   ....[14]....
        /*00b8*/ 	.word	0xffffffff


	//   ....[15]....
        /*00bc*/ 	.word	0xffffffff


	//   ....[16]....
        /*00c0*/ 	.word	0xffffffff


	//   ....[17]....
        /*00c4*/ 	.word	0xffffffff


	//   ....[18]....
        /*00c8*/ 	.word	0xffffffff


	//----- nvinfo : EIATTR_COOP_GROUP_INSTR_OFFSETS
	.align		4
.L_2673:
        /*00cc*/ 	.byte	0x04, 0x28
        /*00ce*/ 	.short	(.L_2675 - .L_2674)


	//   ....[0]....
.L_2674:
        /*00d0*/ 	.word	0x00001e60


	//   ....[1]....
        /*00d4*/ 	.word	0x00002300


	//   ....[2]....
        /*00d8*/ 	.word	0x00005420


	//   ....[3]....
        /*00dc*/ 	.word	0x00006240


	//   ....[4]....
        /*00e0*/ 	.word	0x000068c0


	//   ....[5]....
        /*00e4*/ 	.word	0x000068d0


	//   ....[6]....
        /*00e8*/ 	.word	0x00006900


	//   ....[7]....
        /*00ec*/ 	.word	0x00006920


	//   ....[8]....
        /*00f0*/ 	.word	0x00006950


	//   ....[9]....
        /*00f4*/ 	.word	0x00006970


	//   ....[10]....
        /*00f8*/ 	.word	0x000069a0


	//   ....[11]....
        /*00fc*/ 	.word	0x000069c0


	//   ....[12]....
        /*0100*/ 	.word	0x000069f0


	//   ....[13]....
        /*0104*/ 	.word	0x00006a10


	//   ....[14]....
        /*0108*/ 	.word	0x00006aa0


	//   ....[15]....
        /*010c*/ 	.word	0x00006ab0


	//   ....[16]....
        /*0110*/ 	.word	0x00007880


	//   ....[17]....
        /*0114*/ 	.word	0x00008230


	//   ....[18]....
        /*0118*/ 	.word	0x00008c50


	//----- nvinfo : EIATTR_EXIT_INSTR_OFFSETS
	.align		4
.L_2675:
        /*011c*/ 	.byte	0x04, 0x1c
        /*011e*/ 	.short	(.L_2677 - .L_2676)


	//   ....[0]....
.L_2676:
        /*0120*/ 	.word	0x00000280


	//   ....[1]....
        /*0124*/ 	.word	0x00001160


	//   ....[2]....
        /*0128*/ 	.word	0x000012a0


	//   ....[3]....
        /*012c*/ 	.word	0x00009210


	//----- nvinfo : EIATTR_MAX_THREADS
	.align		4
.L_2677:
        /*0130*/ 	.byte	0x04, 0x05
        /*0132*/ 	.short	(.L_2679 - .L_2678)
.L_2678:
        /*0134*/ 	.word	0x00000080
        /*0138*/ 	.word	0x00000001
        /*013c*/ 	.word	0x00000001


	//----- nvinfo : EIATTR_CRS_STACK_SIZE
	.align		4
.L_2679:
        /*0140*/ 	.byte	0x04, 0x1e
        /*0142*/ 	.short	(.L_2681 - .L_2680)
.L_2680:
        /*0144*/ 	.word	0x00000000
.L_2681:


//--------------------- .nv.info._Z25selective_scan_fwd_kernelI32Selective_Scan_fwd_kernel_traitsILi32ELi16ELi1ELb0ELb1ELb1ELb0ELb0EN3c104HalfEfS2_EEv13SSMParamsBase --------------------------
	.section	.nv.info._Z25selective_scan_fwd_kernelI32Selective_Scan_fwd_kernel_traitsILi32ELi16ELi1ELb0ELb1ELb1ELb0ELb0EN3c104HalfEfS2_EEv13SSMParamsBase,"",@"SHT_CUDA_INFO"
	.sectionflags	@""
	.align	4


	//----- nvinfo : EIATTR_CUDA_API_VERSION
	.align		4
        /*0000*/ 	.byte	0x04, 0x37
        /*0002*/ 	.short	(.L_2683 - .L_2682)
.L_2682:
        /*0004*/ 	.word	0x00000082


	//----- nvinfo : EIATTR_SW2861232_WAR
	.align		4
.L_2683:
        /*0008*/ 	.byte	0x01, 0x35
	.zero		2


	//----- nvinfo : EIATTR_PARAM_CBANK
	.align		4
        /*000c*/ 	.byte	0x04, 0x0a
        /*000e*/ 	.short	(.L_2685 - .L_2684)
	.align		4
.L_2684:
        /*0010*/ 	.word	index@(.nv.constant0._Z25selective_scan_fwd_kernelI32Selective_Scan_fwd_kernel_traitsILi32ELi16ELi1ELb0ELb1ELb1ELb0ELb0EN3c104HalfEfS2_EEv13SSMParamsBase)
        /*0014*/ 	.short	0x0160
        /*0016*/ 	.short	0x0188


	//----- nvinfo : EIATTR_CBANK_PARAM_SIZE
	.align		4
.L_2685:
        /*0018*/ 	.byte	0x03, 0x19
        /*001a*/ 	.short	0x0188


	//----- nvinfo : EIATTR_KPARAM_INFO
	.align		4
        /*001c*/ 	.byte	0x04, 0x17
        /*001e*/ 	.short	(.L_2687 - .L_2686)
.L_2686:
        /*0020*/ 	.word	0x00000000
        /*0024*/ 	.short	0x0000
        /*0026*/ 	.short	0x0000
        /*0028*/ 	.byte	0x00, 0xf0, 0x21, 0x06


	//----- nvinfo : EIATTR_MAXREG_COUNT
	.align		4
.L_2687:
        /*002c*/ 	.byte	0x03, 0x1b
        /*002e*/ 	.short	0x00ff


	//----- nvinfo : EIATTR_NUM_BARRIERS
	.align		4
        /*0030*/ 	.byte	0x02, 0x4c
        /*0032*/ 	.byte	0x01
	.zero		1


	//----- nvinfo : EIATTR_MERCURY_ISA_VERSION
	.align		4
        /*0034*/ 	.byte	0x03, 0x5f
        /*0036*/ 	.short	0x0000


	//----- nvinfo : EIATTR_COOP_GROUP_MASK_REGIDS
	.align		4
        /*0038*/ 	.byte	0x04, 0x29
        /*003a*/ 	.short	(.L_2689 - .L_2688)


	//   ....[0]....
.L_2688:
        /*003c*/ 	.word	0xffffffff


	//   ....[1]....
        /*0040*/ 	.word	0xffffffff


	//   ....[2]....
        /*0044*/ 	.word	0xffffffff


	//   ....[3]....
        /*0048*/ 	.word	0xffffffff


	//   ....[4]....
        /*004c*/ 	.word	0xffffffff


	//   ....[5]....
        /*0050*/ 	.word	0xffffffff


	//   ....[6]....
        /*0054*/ 	.word	0xffffffff


	//   ....[7]....
        /*0058*/ 	.word	0xffffffff


	//   ....[8]....
        /*005c*/ 	.word	0xffffffff


	//   ....[9]....
        /*0060*/ 	.word	0xffffffff


	//   ....[10]....
        /*0064*/ 	.word	0xffffffff


	//   ....[11]....
        /*0068*/ 	.word	0xffffffff


	//   ....[12]....
        /*006c*/ 	.word	0xffffffff


	//   ....[13]....
        /*0070*/ 	.word	0xffffffff


	//   ....[14]....
        /*0074*/ 	.word	0xffffffff


	//   ....[15]....
        /*0078*/ 	.word	0xffffffff


	//   ....[16]....
        /*007c*/ 	.word	0xffffffff


	//----- nvinfo : EIATTR_COOP_GROUP_INSTR_OFFSETS
	.align		4
.L_2689:
        /*0080*/ 	.byte	0x04, 0x28
        /*0082*/ 	.short	(.L_2691 - .L_2690)


	//   ....[0]....
.L_2690:
        /*0084*/ 	.word	0x00001ba0


	//   ....[1]....
        /*0088*/ 	.word	0x00002080


	//   ....[2]....
        /*008c*/ 	.word	0x00005150


	//   ....[3]....
        /*0090*/ 	.word	0x00006270


	//   ....[4]....
        /*0094*/ 	.word	0x000068d0


	//   ....[5]....
        /*0098*/ 	.word	0x000068e0


	//   ....[6]....
        /*009c*/ 	.word	0x00006910


	//   ....[7]....
        /*00a0*/ 	.word	0x00006930


	//   ....[8]....
        /*00a4*/ 	.word	0x00006960


	//   ....[9]....
        /*00a8*/ 	.word	0x00006980


	//   ....[10]....
        /*00ac*/ 	.word	0x000069b0


	//   ....[11]....
        /*00b0*/ 	.word	0x000069d0


	//   ....[12]....
        /*00b4*/ 	.word	0x00006a00


	//   ....[13]....
        /*00b8*/ 	.word	0x00006a20


	//   ....[14]....
        /*00bc*/ 	.word	0x00006a60


	//   ....[15]....
        /*00c0*/ 	.word	0x00006a70


	//   ....[16]....
        /*00c4*/ 	.word	0x00007440


	//----- nvinfo : EIATTR_EXIT_INSTR_OFFSETS
	.align		4
.L_2691:
        /*00c8*/ 	.byte	0x04, 0x1c
        /*00ca*/ 	.short	(.L_2693 - .L_2692)


	//   ....[0]....
.L_2692:
        /*00cc*/ 	.word	0x00000270


	//   ....[1]....
        /*00d0*/ 	.word	0x00001060


	//   ....[2]....
        /*00d4*/ 	.word	0x00001150


	//   ....[3]....
        /*00d8*/ 	.word	0x00007ac0


	//----- nvinfo : EIATTR_MAX_THREADS
	.align		4
.L_2693:
        /*00dc*/ 	.byte	0x04, 0x05
        /*00de*/ 	.short	(.L_2695 - .L_2694)
.L_2694:
        /*00e0*/ 	.word	0x00000020
        /*00e4*/ 	.word	0x00000001
        /*00e8*/ 	.word	0x00000001


	//----- nvinfo : EIATTR_CRS_STACK_SIZE
	.align		4
.L_2695:
        /*00ec*/ 	.byte	0x04, 0x1e
        /*00ee*/ 	.short	(.L_2697 - .L_2696)
.L_2696:
        /*00f0*/ 	.word	0x00000000
.L_2697:


//--------------------- .nv.info._Z25selective_scan_fwd_kernelI32Selective_Scan_fwd_kernel_traitsILi32ELi16ELi1ELb0ELb1ELb1ELb0ELb1EN3c104HalfEfS2_EEv13SSMParamsBase --------------------------
	.section	.nv.info._Z25selective_scan_fwd_kernelI32Selective_Scan_fwd_kernel_traitsILi32ELi16ELi1ELb0ELb1ELb1ELb0ELb1EN3c104HalfEfS2_EEv13SSMParamsBase,"",@"SHT_CUDA_INFO"
	.sectionflags	@""
	.align	4


	//----- nvinfo : EIATTR_CUDA_API_VERSION
	.align		4
        /*0000*/ 	.byte	0x04, 0x37
        /*0002*/ 	.short	(.L_2699 - .L_2698)
.L_2698:
        /*0004*/ 	.word	0x00000082


	//----- nvinfo : EIATTR_SW2861232_WAR
	.align		4
.L_2699:
        /*0008*/ 	.byte	0x01, 0x35
	.zero		2


	//----- nvinfo : EIATTR_PARAM_CBANK
	.align		4
        /*000c*/ 	.byte	0x04, 0x0a
        /*000e*/ 	.short	(.L_2701 - .L_2700)
	.align		4
.L_2700:
        /*0010*/ 	.word	index@(.nv.constant0._Z25selective_scan_fwd_kernelI32Selective_Scan_fwd_kernel_traitsILi32ELi16ELi1ELb0ELb1ELb1ELb0ELb1EN3c104HalfEfS2_EEv13SSMParamsBase)
        /*0014*/ 	.short	0x0160
        /*0016*/ 	.short	0x0188


	//----- nvinfo : EIATTR_CBANK_PARAM_SIZE
	.align		4
.L_2701:
        /*0018*/ 	.byte	0x03, 0x19
        /*001a*/ 	.short	0x0188


	//----- nvinfo : EIATTR_KPARAM_INFO
	.align		4
        /*001c*/ 	.byte	0x04, 0x17
        /*001e*/ 	.short	(.L_2703 - .L_2702)
.L_2702:
        /*0020*/ 	.word	0x00000000
        /*0024*/ 	.short	0x0000
        /*0026*/ 	.short	0x0000
        /*0028*/ 	.byte	0x00, 0xf0, 0x21, 0x06


	//----- nvinfo : EIATTR_MAXREG_COUNT
	.align		4
.L_2703:
        /*002c*/ 	.byte	0x03, 0x1b
        /*002e*/ 	.short	0x00ff


	//----- nvinfo : EIATTR_NUM_BARRIERS
	.align		4
        /*0030*/ 	.byte	0x02, 0x4c
        /*0032*/ 	.byte	0x01
	.zero		1


	//----- nvinfo : EIATTR_MERCURY_ISA_VERSION
	.align		4
        /*0034*/ 	.byte	0x03, 0x5f
        /*0036*/ 	.short	0x0000


	//----- nvinfo : EIATTR_COOP_GROUP_MASK_REGIDS
	.align		4
        /*0038*/ 	.byte	0x04, 0x29
        /*003a*/ 	.short	(.L_2705 - .L_2704)


	//   ....[0]....
.L_2704:
        /*003c*/ 	.word	0xffffffff


	//   ....[1]....
        /*0040*/ 	.word	0xffffffff


	//   ....[2]....
        /*0044*/ 	.word	0xffffffff


	//   ....[3]....
        /*0048*/ 	.word	0xffffffff


	//   ....[4]....
        /*004c*/ 	.word	0xffffffff


	//   ....[5]....
        /*0050*/ 	.word	0xffffffff


	//   ....[6]....
        /*0054*/ 	.word	0xffffffff


	//   ....[7]....
        /*0058*/ 	.word	0xffffffff


	//   ....[8]....
        /*005c*/ 	.word	0xffffffff


	//   ....[9]....
        /*0060*/ 	.word	0xffffffff


	//   ....[10]....
        /*0064*/ 	.word	0xffffffff


	//   ....[11]....
        /*0068*/ 	.word	0xffffffff


	//   ....[12]....
        /*006c*/ 	.word	0xffffffff


	//   ....[13]....
        /*0070*/ 	.word	0xffffffff


	//   ....[14]....
        /*0074*/ 	.word	0xffffffff


	//   ....[15]....
        /*0078*/ 	.word	0xffffffff


	//   ....[16]....
        /*007c*/ 	.word	0xffffffff


	//----- nvinfo : EIATTR_COOP_GROUP_INSTR_OFFSETS
	.align		4
.L_2705:
        /*0080*/ 	.byte	0x04, 0x28
        /*0082*/ 	.short	(.L_2707 - .L_2706)


	//   ....[0]....
.L_2706:
        /*0084*/ 	.word	0x00001c60


	//   ....[1]....
        /*0088*/ 	.word	0x00002120


	//   ....[2]....
        /*008c*/ 	.word	0x000051f0


	//   ....[3]....
        /*0090*/ 	.word	0x00006310


	//   ....[4]....
        /*0094*/ 	.word	0x00006970


	//   ....[5]....
        /*0098*/ 	.word	0x00006980


	//   ....[6]....
        /*009c*/ 	.word	0x000069b0


	//   ....[7]....
        /*00a0*/ 	.word	0x000069d0


	//   ....[8]....
        /*00a4*/ 	.word	0x00006a00


	//   ....[9]....
        /*00a8*/ 	.word	0x00006a20


	//   ....[10]....
        /*00ac*/ 	.word	0x00006a50


	//   ....[11]....
        /*00b0*/ 	.word	0x00006a70


	//   ....[12]....
        /*00b4*/ 	.word	0x00006aa0


	//   ....[13]....
        /*00b8*/ 	.word	0x00006ac0


	//   ....[14]....
        /*00bc*/ 	.word	0x00006b00


	//   ....[15]....
        /*00c0*/ 	.word	0x00006b10


	//   ....[16]....
        /*00c4*/ 	.word	0x00007540


	//----- nvinfo : EIATTR_EXIT_INSTR_OFFSETS
	.align		4
.L_2707:
        /*00c8*/ 	.byte	0x04, 0x1c
        /*00ca*/ 	.short	(.L_2709 - .L_2708)


	//   ....[0]....
.L_2708:
        /*00cc*/ 	.word	0x00000270


	//   ....[1]....
        /*00d0*/ 	.word	0x000010f0


	//   ....[2]....
        /*00d4*/ 	.word	0x000011f0


	//   ....[3]....
        /*00d8*/ 	.word	0x00007b80


	//----- nvinfo : EIATTR_MAX_THREADS
	.align		4
.L_2709:
        /*00dc*/ 	.byte	0x04, 0x05
        /*00de*/ 	.short	(.L_2711 - .L_2710)
.L_2710:
        /*00e0*/ 	.word	0x00000020
        /*00e4*/ 	.word	0x00000001
        /*00e8*/ 	.word	0x00000001


	//----- nvinfo : EIATTR_CRS_STACK_SIZE
	.align		4
.L_2711:
        /*00ec*/ 	.byte	0x04, 0x1e
        /*00ee*/ 	.short	(.L_2713 - .L_2712)
.L_2712:
        /*00f0*/ 	.word	0x00000000
.L_2713:


//--------------------- .nv.info._Z25selective_scan_fwd_kernelI32Selective_Scan_fwd_kernel_traitsILi32ELi16ELi1ELb0ELb1ELb1ELb1ELb0EN3c104HalfEfS2_EEv13SSMParamsBase --------------------------
	.section	.nv.info._Z25selective_scan_fwd_kernelI32Selective_Scan_fwd_kernel_traitsILi32ELi16ELi1ELb0ELb1ELb1ELb1ELb0EN3c104HalfEfS2_EEv13SSMParamsBase,"",@"SHT_CUDA_INFO"
	.sectionflags	@""
	.align	4


	//----- nvinfo : EIATTR_CUDA_API_VERSION
	.align		4
        /*0000*/ 	.byte	0x04, 0x37
        /*0002*/ 	.short	(.L_2715 - .L_2714)
.L_2714:
        /*0004*/ 	.word	0x00000082


	//----- nvinfo : EIATTR_SW2861232_WAR
	.align		4
.L_2715:
        /*0008*/ 	.byte	0x01, 0x35
	.zero		2


	//----- nvinfo : EIATTR_PARAM_CBANK
	.align		4
        /*000c*/ 	.byte	0x04, 0x0a
        /*000e*/ 	.short	(.L_2717 - .L_2716)
	.align		4
.L_2716:
        /*0010*/ 	.word	index@(.nv.constant0._Z25selective_scan_fwd_kernelI32Selective_Scan_fwd_kernel_traitsILi32ELi16ELi1ELb0ELb1ELb1ELb1ELb0EN3c104HalfEfS2_EEv13SSMParamsBase)
        /*0014*/ 	.short	0x0160
        /*0016*/ 	.short	0x0188


	//----- nvinfo : EIATTR_CBANK_PARAM_SIZE
	.align		4
.L_2717:
        /*0018*/ 	.byte	0x03, 0x19
        /*001a*/ 	.short	0x0188


	//----- nvinfo : EIATTR_KPARAM_INFO
	.align		4
        /*001c*/ 	.byte	0x04, 0x17
        /*001e*/ 	.short	(.L_2719 - .L_2718)
.L_2718:
        /*0020*/ 	.word	0x00000000
        /*0024*/ 	.short	0x0000
        /*0026*/ 	.short	0x0000
        /*0028*/ 	.byte	0x00, 0xf0, 0x21, 0x06


	//----- nvinfo : EIATTR_MAXREG_COUNT
	.align		4
.L_2719:
        /*002c*/ 	.byte	0x03, 0x1b
        /*002e*/ 	.short	0x00ff


	//----- nvinfo : EIATTR_NUM_BARRIERS
	.align		4
        /*0030*/ 	.byte	0x02, 0x4c
        /*0032*/ 	.byte	0x01
	.zero		1


	//----- nvinfo : EIATTR_MERCURY_ISA_VERSION
	.align		4
        /*0034*/ 	.byte	0x03, 0x5f
        /*0036*/ 	.short	0x0000


	//----- nvinfo : EIATTR_COOP_GROUP_MASK_REGIDS
	.align		4
        /*0038*/ 	.byte	0x04, 0x29
        /*003a*/ 	.short	(.L_2721 - .L_2720)


	//   ....[0]....
.L_2720:
        /*003c*/ 	.word	0xffffffff


	//   ....[1]....
        /*0040*/ 	.word	0xffffffff


	//   ....[2]....
        /*0044*/ 	.word	0xffffffff


	//   ....[3]....
        /*0048*/ 	.word	0xffffffff


	//   ....[4]....
        /*004c*/ 	.word	0xffffffff


	//   ....[5]....
        /*0050*/ 	.word	0xffffffff


	//   ....[6]....
        /*0054*/ 	.word	0xffffffff


	//   ....[7]....
        /*0058*/ 	.word	0xffffffff


	//   ....[8]....
        /*005c*/ 	.word	0xffffffff


	//   ....[9]....
        /*0060*/ 	.word	0xffffffff


	//   ....[10]....
        /*0064*/ 	.word	0xffffffff


	//   ....[11]....
        /*0068*/ 	.word	0xffffffff


	//   ....[12]....
        /*006c*/ 	.word	0xffffffff


	//   ....[13]....
        /*0070*/ 	.word	0xffffffff


	//   ....[14]....
        /*0074*/ 	.word	0xffffffff


	//   ....[15]....
        /*0078*/ 	.word	0xffffffff


	//   ....[16]....
        /*007c*/ 	.word	0xffffffff


	//   ....[17]....
        /*0080*/ 	.word	0xffffffff


	//   ....[18]....
        /*0084*/ 	.word	0xffffffff


	//----- nvinfo : EIATTR_COOP_GROUP_INSTR_OFFSETS
	.align		4
.L_2721:
        /*0088*/ 	.byte	0x04, 0x28
        /*008a*/ 	.short	(.L_2723 - .L_2722)


	//   ....[0]....
.L_2722:
        /*008c*/ 	.word	0x00001c30


	//   ....[1]....
        /*0090*/ 	.word	0x00002100


	//   ....[2]....
        /*0094*/ 	.word	0x000051f0


	//   ....[3]....
        /*0098*/ 	.word	0x00006310


	//   ....[4]....
        /*009c*/ 	.word	0x00006970


	//   ....[5]....
        /*00a0*/ 	.word	0x00006980


	//   ....[6]....
        /*00a4*/ 	.word	0x000069b0


	//   ....[7]....
        /*00a8*/ 	.word	0x000069d0


	//   ....[8]....
        /*00ac*/ 	.word	0x00006a00


	//   ....[9]....
        /*00b0*/ 	.word	0x00006a20


	//   ....[10]....
        /*00b4*/ 	.word	0x00006a50


	//   ....[11]....
        /*00b8*/ 	.word	0x00006a70


	//   ....[12]....
        /*00bc*/ 	.word	0x00006aa0


	//   ....[13]....
        /*00c0*/ 	.word	0x00006ac0


	//   ....[14]....
        /*00c4*/ 	.word	0x00006b00


	//   ....[15]....
        /*00c8*/ 	.word	0x00006b10


	//   ....[16]....
        /*00cc*/ 	.word	0x000077d0


	//   ....[17]....
        /*00d0*/ 	.word	0x00008170


	//   ....[18]....
        /*00d4*/ 	.word	0x00008b90


	//----- nvinfo : EIATTR_EXIT_INSTR_OFFSETS
	.align		4
.L_2723:
        /*00d8*/ 	.byte	0x04, 0x1c
        /*00da*/ 	.short	(.L_2725 - .L_2724)


	//   ....[0]....
.L_2724:
        /*00dc*/ 	.word	0x00000280


	//   ....[1]....
        /*00e0*/ 	.word	0x000010b0


	//   ....[2]....
        /*00e4*/ 	.word	0x000011b0


	//   ....[3]....
        /*00e8*/ 	.word	0x000090e0


	//----- nvinfo : EIATTR_MAX_THREADS
	.align		4
.L_2725:
        /*00ec*/ 	.byte	0x04, 0x05
        /*00ee*/ 	.short	(.L_2727 - .L_2726)
.L_2726:
        /*00f0*/ 	.word	0x00000020
        /*00f4*/ 	.word	0x00000001
        /*00f8*/ 	.word	0x00000001


	//----- nvinfo : EIATTR_CRS_STACK_SIZE
	.align		4
.L_2727:
        /*00fc*/ 	.byte	0x04, 0x1e
        /*00fe*/ 	.short	(.L_2729 - .L_2728)
.L_2728:
        /*0100*/ 	.word	0x00000000
.L_2729:


//--------------------- .nv.info._Z25selective_scan_fwd_kernelI32Selective_Scan_fwd_kernel_traitsILi32ELi16ELi1ELb0ELb1ELb1ELb1ELb1EN3c104HalfEfS2_EEv13SSMParamsBase --------------------------
	.section	.nv.info._Z25selective_scan_fwd_kernelI32Selective_Scan_fwd_kernel_traitsILi32ELi16ELi1ELb0ELb1ELb1ELb1ELb1EN3c104HalfEfS2_EEv13SSMParamsBase,"",@"SHT_CUDA_INFO"
	.sectionflags	@""
	.align	4


	//----- nvinfo : EIATTR_CUDA_API_VERSION
	.align		4
        /*0000*/ 	.byte	0x04, 0x37
        /*0002*/ 	.short	(.L_2731 - .L_2730)
.L_2730:
        /*0004*/ 	.word	0x00000082


	//----- nvinfo : EIATTR_SW2861232_WAR
	.align		4
.L_2731:
        /*0008*/ 	.byte	0x01, 0x35
	.zero		2


	//----- nvinfo : EIATTR_PARAM_CBANK
	.align		4
        /*000c*/ 	.byte	0x04, 0x0a
        /*000e*/ 	.short	(.L_2733 - .L_2732)
	.align		4
.L_2732:
        /*0010*/ 	.word	index@(.nv.constant0._Z25selective_scan_fwd_kernelI32Selective_Scan_fwd_kernel_traitsILi32ELi16ELi1ELb0ELb1ELb1ELb1ELb1EN3c104HalfEfS2_EEv13SSMParamsBase)
        /*0014*/ 	.short	0x0160
        /*0016*/ 	.short	0x0188


	//----- nvinfo : EIATTR_CBANK_PARAM_SIZE
	.align		4
.L_2733:
        /*0018*/ 	.byte	0x03, 0x19
        /*001a*/ 	.short	0x0188


	//----- nvinfo : EIATTR_KPARAM_INFO
	.align		4
        /*001c*/ 	.byte	0x04, 0x17
        /*001e*/ 	.short	(.L_2735 - .L_2734)
.L_2734:
        /*0020*/ 	.word	0x00000000
        /*0024*/ 	.short	0x0000
        /*0026*/ 	.short	0x0000
        /*0028*/ 	.byte	0x00, 0xf0, 0x21, 0x06


	//----- nvinfo : EIATTR_MAXREG_COUNT
	.align		4
.L_2735:
        /*002c*/ 	.byte	0x03, 0x1b
        /*002e*/ 	.short	0x00ff


	//----- nvinfo : EIATTR_NUM_BARRIERS
	.align		4
        /*0030*/ 	.byte	0x02, 0x4c
        /*0032*/ 	.byte	0x01
	.zero		1


	//----- nvinfo : EIATTR_MERCURY_ISA_VERSION
	.align		4
        /*0034*/ 	.byte	0x03, 0x5f
        /*0036*/ 	.short	0x0000


	//----- nvinfo : EIATTR_COOP_GROUP_MASK_REGIDS
	.align		4
        /*0038*/ 	.byte	0x04, 0x29
        /*003a*/ 	.short	(.L_2737 - .L_2736)


	//   ....[0]....
.L_2736:
        /*003c*/ 	.word	0xffffffff


	//   ....[1]....
        /*0040*/ 	.word	0xffffffff


	//   ....[2]....
        /*0044*/ 	.word	0xffffffff


	//   ....[3]....
        /*0048*/ 	.word	0xffffffff


	//   ....[4]....
        /*004c*/ 	.word	0xffffffff


	//   ....[5]....
        /*0050*/ 	.word	0xffffffff


	//   ....[6]....
        /*0054*/ 	.word	0xffffffff


	//   ....[7]....
        /*0058*/ 	.word	0xffffffff


	//   ....[8]....
        /*005c*/ 	.word	0xffffffff


	//   ....[9]....
        /*0060*/ 	.word	0xffffffff


	//   ....[10]....
        /*0064*/ 	.word	0xffffffff


	//   ....[11]....
        /*0068*/ 	.word	0xffffffff


	//   ....[12]....
        /*006c*/ 	.word	0xffffffff


	//   ....[13]....
        /*0070*/ 	.word	0xffffffff


	//   ....[14]....
        /*0074*/ 	.word	0xffffffff


	//   ....[15]....
        /*0078*/ 	.word	0xffffffff


	//   ....[16]....
        /*007c*/ 	.word	0xffffffff


	//   ....[17]....
        /*0080*/ 	.word	0xffffffff


	//   ....[18]....
        /*0084*/ 	.word	0xffffffff


	//----- nvinfo : EIATTR_COOP_GROUP_INSTR_OFFSETS
	.align		4
.L_2737:
        /*0088*/ 	.byte	0x04, 0x28
        /*008a*/ 	.short	(.L_2739 - .L_2738)


	//   ....[0]....
.L_2738:
        /*008c*/ 	.word	0x00001c80


	//   ....[1]....
        /*0090*/ 	.word	0x00002150


	//   ....[2]....
        /*0094*/ 	.word	0x00005240


	//   ....[3]....
        /*0098*/ 	.word	0x00006360


	//   ....[4]....
        /*009c*/ 	.word	0x000069c0


	//   ....[5]....
        /*00a0*/ 	.word	0x000069d0


	//   ....[6]....
        /*00a4*/ 	.word	0x00006a00


	//   ....[7]....
        /*00a8*/ 	.word	0x00006a20


	//   ....[8]....
        /*00ac*/ 	.word	0x00006a50


	//   ....[9]....
        /*00b0*/ 	.word	0x00006a70


	//   ....[10]....
        /*00b4*/ 	.word	0x00006aa0


	//   ....[11]....
        /*00b8*/ 	.word	0x00006ac0


	//   ....[12]....
        /*00bc*/ 	.word	0x00006af0


	//   ....[13]....
        /*00c0*/ 	.word	0x00006b10


	//   ....[14]....
        /*00c4*/ 	.word	0x00006b50


	//   ....[15]....
        /*00c8*/ 	.word	0x00006b60


	//   ....[16]....
        /*00cc*/ 	.word	0x00007800


	//   ....[17]....
        /*00d0*/ 	.word	0x000081a0


	//   ....[18]....
        /*00d4*/ 	.word	0x00008bc0


	//----- nvinfo : EIATTR_EXIT_INSTR_OFFSETS
	.align		4
.L_2739:
        /*00d8*/ 	.byte	0x04, 0x1c
        /*00da*/ 	.short	(.L_2741 - .L_2740)


	//   ....[0]....
.L_2740:
        /*00dc*/ 	.word	0x00000270


	//   ....[1]....
        /*00e0*/ 	.word	0x00001100


	//   ....[2]....
        /*00e4*/ 	.word	0x00001200


	//   ....[3]....
        /*00e8*/ 	.word	0x00009120


	//----- nvinfo : EIATTR_MAX_THREADS
	.align		4
.L_2741:
        /*00ec*/ 	.byte	0x04, 0x05
        /*00ee*/ 	.short	(.L_2743 - .L_2742)
.L_2742:
        /*00f0*/ 	.word	0x00000020
        /*00f4*/ 	.word	0x00000001
        /*00f8*/ 	.word	0x00000001


	//----- nvinfo : EIATTR_CRS_STACK_SIZE
	.align		4
.L_2743:
        /*00fc*/ 	.byte	0x04, 0x1e
        /*00fe*/ 	.short	(.L_2745 - .L_2744)
.L_2744:
        /*0100*/ 	.word	0x00000000
.L_2745:


//--------------------- .nv.info._Z25selective_scan_fwd_kernelI32Selective_Scan_fwd_kernel_traitsILi32ELi16ELi1ELb1ELb1ELb1ELb0ELb0EN3c104HalfEfS2_EEv13SSMParamsBase --------------------------
	.section	.nv.info._Z25selective_scan_fwd_kernelI32Selective_Scan_fwd_kernel_traitsILi32ELi16ELi1ELb1ELb1ELb1ELb0ELb0EN3c104HalfEfS2_EEv13SSMParamsBase,"",@"SHT_CUDA_INFO"
	.sectionflags	@""
	.align	4


	//----- nvinfo : EIATTR_CUDA_API_VERSION
	.align		4
        /*0000*/ 	.byte	0x04, 0x37
        /*0002*/ 	.short	(.L_2747 - .L_2746)
.L_2746:
        /*0004*/ 	.word	0x00000082


	//----- nvinfo : EIATTR_SW2861232_WAR
	.align		4
.L_2747:
        /*0008*/ 	.byte	0x01, 0x35
	.zero		2


	//----- nvinfo : EIATTR_PARAM_CBANK
	.align		4
        /*000c*/ 	.byte	0x04, 0x0a
        /*000e*/ 	.short	(.L_2749 - .L_2748)
	.align		4
.L_2748:
        /*0010*/ 	.word	index@(.nv.constant0._Z25selective_scan_fwd_kernelI32Selective_Scan_fwd_kernel_traitsILi32ELi16ELi1ELb1ELb1ELb1ELb0ELb0EN3c104HalfEfS2_EEv13SSMParamsBase)
        /*0014*/ 	.short	0x0160
        /*0016*/ 	.short	0x0188


	//----- nvinfo : EIATTR_CBANK_PARAM_SIZE
	.align		4
.L_2749:
        /*0018*/ 	.byte	0x03, 0x19
        /*001a*/ 	.short	0x0188


	//----- nvinfo : EIATTR_KPARAM_INFO
	.align		4
        /*001c*/ 	.byte	0x04, 0x17
        /*001e*/ 	.short	(.L_2751 - .L_2750)
.L_2750:
        /*0020*/ 	.word	0x00000000
        /*0024*/ 	.short	0x0000
        /*0026*/ 	.short	0x0000
        /*0028*/ 	.byte	0x00, 0xf0, 0x21, 0x06


	//----- nvinfo : EIATTR_MAXREG_COUNT
	.align		4
.L_2751:
        /*002c*/ 	.byte	0x03, 0x1b
        /*002e*/ 	.short	0x00ff


	//----- nvinfo : EIATTR_NUM_BARRIERS
	.align		4
        /*0030*/ 	.byte	0x02, 0x4c
        /*0032*/ 	.byte	0x01
	.zero		1


	//----- nvinfo : EIATTR_MERCURY_ISA_VERSION
	.align		4
        /*0034*/ 	.byte	0x03, 0x5f
        /*0036*/ 	.short	0x0000


	//----- nvinfo : EIATTR_COOP_GROUP_MASK_REGIDS
	.align		4
        /*0038*/ 	.byte	0x04, 0x29
        /*003a*/ 	.short	(.L_2753 - .L_2752)


	//   ....[0]....
.L_2752:
        /*003c*/ 	.word	0xffffffff


	//   ....[1]....
        /*0040*/ 	.word	0xffffffff


	//   ....[2]....
        /*0044*/ 	.word	0xffffffff


	//   ....[3]....
        /*0048*/ 	.word	0xffffffff


	//   ....[4]....
        /*004c*/ 	.word	0xffffffff


	//   ....[5]....
        /*0050*/ 	.word	0xffffffff


	//   ....[6]....
        /*0054*/ 	.word	0xffffffff


	//   ....[7]....
        /*0058*/ 	.word	0xffffffff


	//   ....[8]....
        /*005c*/ 	.word	0xffffffff


	//   ....[9]....
        /*0060*/ 	.word	0xffffffff


	//   ....[10]....
        /*0064*/ 	.word	0xffffffff


	//   ....[11]....
        /*0068*/ 	.word	0xffffffff


	//   ....[12]....
        /*006c*/ 	.word	0xffffffff


	//   ....[13]....
        /*0070*/ 	.word	0xffffffff


	//   ....[14]....
        /*0074*/ 	.word	0xffffffff


	//   ....[15]....
        /*0078*/ 	.word	0xffffffff


	//   ....[16]....
        /*007c*/ 	.word	0xffffffff


	//----- nvinfo : EIATTR_COOP_GROUP_INSTR_OFFSETS
	.align		4
.L_2753:
        /*0080*/ 	.byte	0x04, 0x28
        /*0082*/ 	.short	(.L_2755 - .L_2754)


	//   ....[0]....
.L_2754:
        /*0084*/ 	.word	0x000013a0


	//   ....[1]....
        /*0088*/ 	.word	0x00001460


	//   ....[2]....
        /*008c*/ 	.word	0x00004030


	//   ....[3]....
        /*0090*/ 	.word	0x000043c0


	//   ....[4]....
        /*0094*/ 	.word	0x00004da0


	//   ....[5]....
        /*0098*/ 	.word	0x00004db0


	//   ....[6]....
        /*009c*/ 	.word	0x00004de0


	//   ....[7]....
        /*00a0*/ 	.word	0x00004e00


	//   ....[8]....
        /*00a4*/ 	.word	0x00004e30


	//   ....[9]....
        /*00a8*/ 	.word	0x00004e50


	//   ....[10]....
        /*00ac*/ 	.word	0x00004e80


	//   ....[11]....
        /*00b0*/ 	.word	0x00004ea0


	//   ....[12]....
        /*00b4*/ 	.word	0x00004ed0


	//   ....[13]....
        /*00b8*/ 	.word	0x00004ef0


	//   ....[14]....
        /*00bc*/ 	.word	0x00004f20


	//   ....[15]....
        /*00c0*/ 	.word	0x00004f60


	//   ....[16]....
        /*00c4*/ 	.word	0x000057d0


	//----- nvinfo : EIATTR_EXIT_INSTR_OFFSETS
	.align		4
.L_2755:
        /*00c8*/ 	.byte	0x04, 0x1c
        /*00ca*/ 	.short	(.L_2757 - .L_2756)


	//   ....[0]....
.L_2756:
        /*00cc*/ 	.word	0x00000260


	//   ....[1]....
        /*00d0*/ 	.word	0x000010a0


	//   ....[2]....
        /*00d4*/ 	.word	0x000012d0


	//   ....[3]....
        /*00d8*/ 	.word	0x000059c0


	//----- nvinfo : EIATTR_MAX_THREADS
	.align		4
.L_2757:
        /*00dc*/ 	.byte	0x04, 0x05
        /*00de*/ 	.short	(.L_2759 - .L_2758)
.L_2758:
        /*00e0*/ 	.word	0x00000020
        /*00e4*/ 	.word	0x00000001
        /*00e8*/ 	.word	0x00000001


	//----- nvinfo : EIATTR_CRS_STACK_SIZE
	.align		4
.L_2759:
        /*00ec*/ 	.byte	0x04, 0x1e
        /*00ee*/ 	.short	(.L_2761 - .L_2760)
.L_2760:
        /*00f0*/ 	.word	0x00000000
.L_2761:


//--------------------- .nv.info._Z25selective_scan_fwd_kernelI32Selective_Scan_fwd_kernel_traitsILi32ELi16ELi1ELb1ELb1ELb1ELb0ELb1EN3c104HalfEfS2_EEv13SSMParamsBase --------------------------
	.section	.nv.info._Z25selective_scan_fwd_kernelI32Selective_Scan_fwd_kernel_traitsILi32ELi16ELi1ELb1ELb1ELb1ELb0ELb1EN3c104HalfEfS2_EEv13SSMParamsBase,"",@"SHT_CUDA_INFO"
	.sectionflags	@""
	.align	4


	//----- nvinfo : EIATTR_CUDA_API_VERSION
	.align		4
        /*0000*/ 	.byte	0x04, 0x37
        /*0002*/ 	.short	(.L_2763 - .L_2762)
.L_2762:
        /*0004*/ 	.word	0x00000082


	//----- nvinfo : EIATTR_SW2861232_WAR
	.align		4
.L_2763:
        /*0008*/ 	.byte	0x01, 0x35
	.zero		2


	//----- nvinfo : EIATTR_PARAM_CBANK
	.align		4
        /*000c*/ 	.byte	0x04, 0x0a
        /*000e*/ 	.short	(.L_2765 - .L_2764)
	.align		4
.L_2764:
        /*0010*/ 	.word	index@(.nv.constant0._Z25selective_scan_fwd_kernelI32Selective_Scan_fwd_kernel_traitsILi32ELi16ELi1ELb1ELb1ELb1ELb0ELb1EN3c104HalfEfS2_EEv13SSMParamsBase)
        /*0014*/ 	.short	0x0160
        /*0016*/ 	.short	0x0188


	//----- nvinfo : EIATTR_CBANK_PARAM_SIZE
	.align		4
.L_2765:
        /*0018*/ 	.byte	0x03, 0x19
        /*001a*/ 	.short	0x0188


	//----- nvinfo : EIATTR_KPARAM_INFO
	.align		4
        /*001c*/ 	.byte	0x04, 0x17
        /*001e*/ 	.short	(.L_2767 - .L_2766)
.L_2766:
        /*0020*/ 	.word	0x00000000
        /*0024*/ 	.short	0x0000
        /*0026*/ 	.short	0x0000
        /*0028*/ 	.byte	0x00, 0xf0, 0x21, 0x06


	//----- nvinfo : EIATTR_MAXREG_COUNT
	.align		4
.L_2767:
        /*002c*/ 	.byte	0x03, 0x1b
        /*002e*/ 	.short	0x00ff


	//----- nvinfo : EIATTR_NUM_BARRIERS
	.align		4
        /*0030*/ 	.byte	0x02, 0x4c
        /*0032*/ 	.byte	0x01
	.zero		1


	//----- nvinfo : EIATTR_MERCURY_ISA_VERSION
	.align		4
        /*0034*/ 	.byte	0x03, 0x5f
        /*0036*/ 	.short	0x0000


	//----- nvinfo : EIATTR_COOP_GROUP_MASK_REGIDS
	.align		4
        /*0038*/ 	.byte	0x04, 0x29
        /*003a*/ 	.short	(.L_2769 - .L_2768)


	//   ....[0]....
.L_2768:
        /*003c*/ 	.word	0xffffffff


	//   ....[1]....
        /*0040*/ 	.word	0xffffffff


	//   ....[2]....
        /*0044*/ 	.word	0xffffffff


	//   ....[3]....
        /*0048*/ 	.word	0xffffffff


	//   ....[4]....
        /*004c*/ 	.word	0xffffffff


	//   ....[5]....
        /*0050*/ 	.word	0xffffffff


	//   ....[6]....
        /*0054*/ 	.word	0xffffffff


	//   ....[7]....
        /*0058*/ 	.word	0xffffffff


	//   ....[8]....
        /*005c*/ 	.word	0xffffffff


	//   ....[9]....
        /*0060*/ 	.word	0xffffffff


	//   ....[10]....
        /*0064*/ 	.word	0xffffffff


	//   ....[11]....
        /*0068*/ 	.word	0xffffffff


	//   ....[12]....
        /*006c*/ 	.word	0xffffffff


	//   ....[13]....
        /*0070*/ 	.word	0xffffffff


	//   ....[14]....
        /*0074*/ 	.word	0xffffffff


	//   ....[15]....
        /*0078*/ 	.word	0xffffffff


	//   ....[16]....
        /*007c*/ 	.word	0xffffffff


	//----- nvinfo : EIATTR_COOP_GROUP_INSTR_OFFSETS
	.align		4
.L_2769:
        /*0080*/ 	.byte	0x04, 0x28
        /*0082*/ 	.short	(.L_2771 - .L_2770)


	//   ....[0]....
.L_2770:
        /*0084*/ 	.word	0x00001c60


	//   ....[1]....
        /*0088*/ 	.word	0x00002120


	//   ....[2]....
        /*008c*/ 	.word	0x000051f0


	//   ....[3]....
        /*0090*/ 	.word	0x00006310


	//   ....[4]....
        /*0094*/ 	.word	0x00006970


	//   ....[5]....
        /*0098*/ 	.word	0x00006980


	//   ....[6]....
        /*009c*/ 	.word	0x000069b0


	//   ....[7]....
        /*00a0*/ 	.word	0x000069d0


	//   ....[8]....
        /*00a4*/ 	.word	0x00006a00


	//   ....[9]....
        /*00a8*/ 	.word	0x00006a20


	//   ....[10]....
        /*00ac*/ 	.word	0x00006a50


	//   ....[11]....
        /*00b0*/ 	.word	0x00006a70


	//   ....[12]....
        /*00b4*/ 	.word	0x00006aa0


	//   ....[13]....
        /*00b8*/ 	.word	0x00006ac0


	//   ....[14]....
        /*00bc*/ 	.word	0x00006b00


	//   ....[15]....
        /*00c0*/ 	.word	0x00006b10


	//   ....[16]....
        /*00c4*/ 	.word	0x00007540


	//----- nvinfo : EIATTR_EXIT_INSTR_OFFSETS
	.align		4
.L_2771:
        /*00c8*/ 	.byte	0x04, 0x1c
        /*00ca*/ 	.short	(.L_2773 - .L_2772)


	//   ....[0]....
.L_2772:
        /*00cc*/ 	.word	0x00000270


	//   ....[1]....
        /*00d0*/ 	.word	0x000010f0


	//   ....[2]....
        /*00d4*/ 	.word	0x000011f0


	//   ....[3]....
        /*00d8*/ 	.word	0x00007b80


	//----- nvinfo : EIATTR_MAX_THREADS
	.align		4
.L_2773:
        /*00dc*/ 	.byte	0x04, 0x05
        /*00de*/ 	.short	(.L_2775 - .L_2774)
.L_2774:
        /*00e0*/ 	.word	0x00000020
        /*00e4*/ 	.word	0x00000001
        /*00e8*/ 	.word	0x00000001


	//----- nvinfo : EIATTR_CRS_STACK_SIZE
	.align		4
.L_2775:
        /*00ec*/ 	.byte	0x04, 0x1e
        /*00ee*/ 	.short	(.L_2777 - .L_2776)
.L_2776:
        /*00f0*/ 	.word	0x00000000
.L_2777:


//--------------------- .nv.info._Z25selective_scan_fwd_kernelI32Selective_Scan_fwd_kernel_traitsILi32ELi16ELi1ELb1ELb1ELb1ELb1ELb0EN3c104HalfEfS2_EEv13SSMParamsBase --------------------------
	.section	.nv.info._Z25selective_scan_fwd_kernelI32Selective_Scan_fwd_kernel_traitsILi32ELi16ELi1ELb1ELb1ELb1ELb1ELb0EN3c104HalfEfS2_EEv13SSMParamsBase,"",@"SHT_CUDA_INFO"
	.sectionflags	@""
	.align	4


	//----- nvinfo : EIATTR_CUDA_API_VERSION
	.align		4
        /*0000*/ 	.byte	0x04, 0x37
        /*0002*/ 	.short	(.L_2779 - .L_2778)
.L_2778:
        /*0004*/ 	.word	0x00000082


	//----- nvinfo : EIATTR_SW2861232_WAR
	.align		4
.L_2779:
        /*0008*/ 	.byte	0x01, 0x35
	.zero		2


	//----- nvinfo : EIATTR_PARAM_CBANK
	.align		4
        /*000c*/ 	.byte	0x04, 0x0a
        /*000e*/ 	.short	(.L_2781 - .L_2780)
	.align		4
.L_2780:
        /*0010*/ 	.word	index@(.nv.constant0._Z25selective_scan_fwd_kernelI32Selective_Scan_fwd_kernel_traitsILi32ELi16ELi1ELb1ELb1ELb1ELb1ELb0EN3c104HalfEfS2_EEv13SSMParamsBase)
        /*0014*/ 	.short	0x0160
        /*0016*/ 	.short	0x0188


	//----- nvinfo : EIATTR_CBANK_PARAM_SIZE
	.align		4
.L_2781:
        /*0018*/ 	.byte	0x03, 0x19
        /*001a*/ 	.short	0x0188


	//----- nvinfo : EIATTR_KPARAM_INFO
	.align		4
        /*001c*/ 	.byte	0x04, 0x17
        /*001e*/ 	.short	(.L_2783 - .L_2782)
.L_2782:
        /*0020*/ 	.word	0x00000000
        /*0024*/ 	.short	0x0000
        /*0026*/ 	.short	0x0000
        /*0028*/ 	.byte	0x00, 0xf0, 0x21, 0x06


	//----- nvinfo : EIATTR_MAXREG_COUNT
	.align		4
.L_2783:
        /*002c*/ 	.byte	0x03, 0x1b
        /*002e*/ 	.short	0x00ff


	//----- nvinfo : EIATTR_NUM_BARRIERS
	.align		4
        /*0030*/ 	.byte	0x02, 0x4c
        /*0032*/ 	.byte	0x01
	.zero		1


	//----- nvinfo : EIATTR_MERCURY_ISA_VERSION
	.align		4
        /*0034*/ 	.byte	0x03, 0x5f
        /*0036*/ 	.short	0x0000


	//----- nvinfo : EIATTR_COOP_GROUP_MASK_REGIDS
	.align		4
        /*0038*/ 	.byte	0x04, 0x29
        /*003a*/ 	.short	(.L_2785 - .L_2784)


	//   ....[0]....
.L_2784:
        /*003c*/ 	.word	0xffffffff


	//   ....[1]....
        /*0040*/ 	.word	0xffffffff


	//   ....[2]....
        /*0044*/ 	.word	0xffffffff


	//   ....[3]....
        /*0048*/ 	.word	0xffffffff


	//   ....[4]....
        /*004c*/ 	.word	0xffffffff


	//   ....[5]....
        /*0050*/ 	.word	0xffffffff


	//   ....[6]....
        /*0054*/ 	.word	0xffffffff


	//   ....[7]....
        /*0058*/ 	.word	0xffffffff


	//   ....[8]....
        /*005c*/ 	.word	0xffffffff


	//   ....[9]....
        /*0060*/ 	.word	0xffffffff


	//   ....[10]....
        /*0064*/ 	.word	0xffffffff


	//   ....[11]....
        /*0068*/ 	.word	0xffffffff


	//   ....[12]....
        /*006c*/ 	.word	0xffffffff


	//   ....[13]....
        /*0070*/ 	.word	0xffffffff


	//   ....[14]....
        /*0074*/ 	.word	0xffffffff


	//   ....[15]....
        /*0078*/ 	.word	0xffffffff


	//   ....[16]....
        /*007c*/ 	.word	0xffffffff


	//   ....[17]....
        /*0080*/ 	.word	0xffffffff


	//   ....[18]....
        /*0084*/ 	.word	0xffffffff


	//----- nvinfo : EIATTR_COOP_GROUP_INSTR_OFFSETS
	.align		4
.L_2785:
        /*0088*/ 	.byte	0x04, 0x28
        /*008a*/ 	.short	(.L_2787 - .L_2786)


	//   ....[0]....
.L_2786:
        /*008c*/ 	.word	0x000013c0


	//   ....[1]....
        /*0090*/ 	.word	0x00001480


	//   ....[2]....
        /*0094*/ 	.word	0x00004040


	//   ....[3]....
        /*0098*/ 	.word	0x00004390


	//   ....[4]....
        /*009c*/ 	.word	0x00004db0


	//   ....[5]....
        /*00a0*/ 	.word	0x00004dc0


	//   ....[6]....
        /*00a4*/ 	.word	0x00004df0


	//   ....[7]....
        /*00a8*/ 	.word	0x00004e10


	//   ....[8]....
        /*00ac*/ 	.word	0x00004e40


	//   ....[9]....
        /*00b0*/ 	.word	0x00004e60


	//   ....[10]....
        /*00b4*/ 	.word	0x00004e90


	//   ....[11]....
        /*00b8*/ 	.word	0x00004eb0


	//   ....[12]....
        /*00bc*/ 	.word	0x00004ee0


	//   ....[13]....
        /*00c0*/ 	.word	0x00004f00


	//   ....[14]....
        /*00c4*/ 	.word	0x00004f30


	//   ....[15]....
        /*00c8*/ 	.word	0x00004f70


	//   ....[16]....
        /*00cc*/ 	.word	0x000057c0


	//   ....[17]....
        /*00d0*/ 	.word	0x00005a30


	//   ....[18]....
        /*00d4*/ 	.word	0x00006260


	//----- nvinfo : EIATTR_EXIT_INSTR_OFFSETS
	.align		4
.L_2787:
        /*00d8*/ 	.byte	0x04, 0x1c
        /*00da*/ 	.short	(.L_2789 - .L_2788)


	//   ....[0]....
.L_2788:
        /*00dc*/ 	.word	0x00000280


	//   ....[1]....
        /*00e0*/ 	.word	0x000010c0


	//   ....[2]....
        /*00e4*/ 	.word	0x000012f0


	//   ....[3]....
        /*00e8*/ 	.word	0x000063d0


	//----- nvinfo : EIATTR_MAX_THREADS
	.align		4
.L_2789:
        /*00ec*/ 	.byte	0x04, 0x05
        /*00ee*/ 	.short	(.L_2791 - .L_2790)
.L_2790:
        /*00f0*/ 	.word	0x00000020
        /*00f4*/ 	.word	0x00000001
        /*00f8*/ 	.word	0x00000001


	//----- nvinfo : EIATTR_CRS_STACK_SIZE
	.align		4
.L_2791:
        /*00fc*/ 	.byte	0x04, 0x1e
        /*00fe*/ 	.short	(.L_2793 - .L_2792)
.L_2792:
        /*0100*/ 	.word	0x00000000
.L_2793:


//--------------------- .nv.info._Z25selective_scan_fwd_kernelI32Selective_Scan_fwd_kernel_traitsILi32ELi16ELi1ELb1ELb1ELb1ELb1ELb1EN3c104HalfEfS2_EEv13SSMParamsBase --------------------------
	.section	.nv.info._Z25selective_scan_fwd_kernelI32Selective_Scan_fwd_kernel_traitsILi32ELi16ELi1ELb1ELb1ELb1ELb1ELb1EN3c104HalfEfS2_EEv13SSMParamsBase,"",@"SHT_CUDA_INFO"
	.sectionflags	@""
	.align	4


	//----- nvinfo : EIATTR_CUDA_API_VERSION
	.align		4
        /*0000*/ 	.byte	0x04, 0x37
        /*0002*/ 	.short	(.L_2795 - .L_2794)
.L_2794:
        /*0004*/ 	.word	0x00000082


	//----- nvinfo : EIATTR_SW2861232_WAR
	.align		4
.L_2795:
        /*0008*/ 	.byte	0x01, 0x35
	.zero		2


	//----- nvinfo : EIATTR_PARAM_CBANK
	.align		4
        /*000c*/ 	.byte	0x04, 0x0a
        /*000e*/ 	.short	(.L_2797 - .L_2796)
	.align		4
.L_2796:
        /*0010*/ 	.word	index@(.nv.constant0._Z25selective_scan_fwd_kernelI32Selective_Scan_fwd_kernel_traitsILi32ELi16ELi1ELb1ELb1ELb1ELb1ELb1EN3c104HalfEfS2_EEv13SSMParamsBase)
        /*0014*/ 	.short	0x0160
        /*0016*/ 	.short	0x0188


	//----- nvinfo : EIATTR_CBANK_PARAM_SIZE
	.align		4
.L_2797:
        /*0018*/ 	.byte	0x03, 0x19
        /*001a*/ 	.short	0x0188


	//----- nvinfo : EIATTR_KPARAM_INFO
	.align		4
        /*001c*/ 	.byte	0x04, 0x17
        /*001e*/ 	.short	(.L_2799 - .L_2798)
.L_2798:
        /*0020*/ 	.word	0x00000000
        /*0024*/ 	.short	0x0000
        /*0026*/ 	.short	0x0000
        /*0028*/ 	.byte	0x00, 0xf0, 0x21, 0x06


	//----- nvinfo : EIATTR_MAXREG_COUNT
	.align		4
.L_2799:
        /*002c*/ 	.byte	0x03, 0x1b
        /*002e*/ 	.short	0x00ff


	//----- nvinfo : EIATTR_NUM_BARRIERS
	.align		4
        /*0030*/ 	.byte	0x02, 0x4c
        /*0032*/ 	.byte	0x01
	.zero		1


	//----- nvinfo : EIATTR_MERCURY_ISA_VERSION
	.align		4
        /*0034*/ 	.byte	0x03, 0x5f
        /*0036*/ 	.short	0x0000


	//----- nvinfo : EIATTR_COOP_GROUP_MASK_REGIDS
	.align		4
        /*0038*/ 	.byte	0x04, 0x29
        /*003a*/ 	.short	(.L_2801 - .L_2800)


	//   ....[0]....
.L_2800:
        /*003c*/ 	.word	0xffffffff


	//   ....[1]....
        /*0040*/ 	.word	0xffffffff


	//   ....[2]....
        /*0044*/ 	.word	0xffffffff


	//   ....[3]....
        /*0048*/ 	.word	0xffffffff


	//   ....[4]....
        /*004c*/ 	.word	0xffffffff


	//   ....[5]....
        /*0050*/ 	.word	0xffffffff


	//   ....[6]....
        /*0054*/ 	.word	0xffffffff


	//   ....[7]....
        /*0058*/ 	.word	0xffffffff


	//   ....[8]....
        /*005c*/ 	.word	0xffffffff


	//   ....[9]....
        /*0060*/ 	.word	0xffffffff


	//   ....[10]....
        /*0064*/ 	.word	0xffffffff


	//   ....[11]....
        /*0068*/ 	.word	0xffffffff


	//   ....[12]....
        /*006c*/ 	.word	0xffffffff


	//   ....[13]....
        /*0070*/ 	.word	0xffffffff


	//   ....[14]....
        /*0074*/ 	.word	0xffffffff


	//   ....[15]....
        /*0078*/ 	.word	0xffffffff


	//   ....[16]....
        /*007c*/ 	.word	0xffffffff


	//   ....[17]....
        /*0080*/ 	.word	0xffffffff


	//   ....[18]....
        /*0084*/ 	.word	0xffffffff


	//----- nvinfo : EIATTR_COOP_GROUP_INSTR_OFFSETS
	.align		4
.L_2801:
        /*0088*/ 	.byte	0x04, 0x28
        /*008a*/ 	.short	(.L_2803 - .L_2802)


	//   ....[0]....
.L_2802:
        /*008c*/ 	.word	0x00001c80


	//   ....[1]....
        /*0090*/ 	.word	0x00002150


	//   ....[2]....
        /*0094*/ 	.word	0x00005240


	//   ....[3]....
        /*0098*/ 	.word	0x00006360


	//   ....[4]....
        /*009c*/ 	.word	0x000069c0


	//   ....[5]....
        /*00a0*/ 	.word	0x000069d0


	//   ....[6]....
        /*00a4*/ 	.word	0x00006a00


	//   ....[7]....
        /*00a8*/ 	.word	0x00006a20


	//   ....[8]....
        /*00ac*/ 	.word	0x00006a50


	//   ....[9]....
        /*00b0*/ 	.word	0x00006a70


	//   ....[10]....
        /*00b4*/ 	.word	0x00006aa0


	//   ....[11]....
        /*00b8*/ 	.word	0x00006ac0


	//   ....[12]....
        /*00bc*/ 	.word	0x00006af0


	//   ....[13]....
        /*00c0*/ 	.word	0x00006b10


	//   ....[14]....
        /*00c4*/ 	.word	0x00006b50


	//   ....[15]....
        /*00c8*/ 	.word	0x00006b60


	//   ....[16]....
        /*00cc*/ 	.word	0x00007800


	//   ....[17]....
        /*00d0*/ 	.word	0x000081a0


	//   ....[18]....
        /*00d4*/ 	.word	0x00008bc0


	//----- nvinfo : EIATTR_EXIT_INSTR_OFFSETS
	.align		4
.L_2803:
        /*00d8*/ 	.byte	0x04, 0x1c
        /*00da*/ 	.short	(.L_2805 - .L_2804)


	//   ....[0]....
.L_2804:
        /*00dc*/ 	.word	0x00000270


	//   ....[1]....
        /*00e0*/ 	.word	0x00001100


	//   ....[2]....
        /*00e4*/ 	.word	0x00001200


	//   ....[3]....
        /*00e8*/ 	.word	0x00009120


	//----- nvinfo : EIATTR_MAX_THREADS
	.align		4
.L_2805:
        /*00ec*/ 	.byte	0x04, 0x05
        /*00ee*/ 	.short	(.L_2807 - .L_2806)
.L_2806:
        /*00f0*/ 	.word	0x00000020
        /*00f4*/ 	.word	0x00000001
        /*00f8*/ 	.word	0x00000001


	//----- nvinfo : EIATTR_CRS_STACK_SIZE
	.align		4
.L_2807:
        /*00fc*/ 	.byte	0x04, 0x1e
        /*00fe*/ 	.short	(.L_2809 - .L_2808)
.L_2808:
        /*0100*/ 	.word	0x00000000
.L_2809:


//--------------------- .nv.info._Z25selective_scan_fwd_kernelI32Selective_Scan_fwd_kernel_traitsILi32ELi8ELi1ELb0ELb1ELb1ELb0ELb0EN3c104HalfEfS2_EEv13SSMParamsBase --------------------------
	.section	.nv.info._Z25selective_scan_fwd_kernelI32Selective_Scan_fwd_kernel_traitsILi32ELi8ELi1ELb0ELb1ELb1ELb0ELb0EN3c104HalfEfS2_EEv13SSMParamsBase,"",@"SHT_CUDA_INFO"
	.sectionflags	@""
	.align	4


	//----- nvinfo : EIATTR_CUDA_API_VERSION
	.align		4
        /*0000*/ 	.byte	0x04, 0x37
        /*0002*/ 	.short	(.L_2811 - .L_2810)
.L_2810:
        /*0004*/ 	.word	0x00000082


	//----- nvinfo : EIATTR_SW2861232_WAR
	.align		4
.L_2811:
        /*0008*/ 	.byte	0x01, 0x35
	.zero		2


	//----- nvinfo : EIATTR_PARAM_CBANK
	.align		4
        /*000c*/ 	.byte	0x04, 0x0a
        /*000e*/ 	.short	(.L_2813 - .L_2812)
	.align		4
.L_2812:
        /*0010*/ 	.word	index@(.nv.constant0._Z25selective_scan_fwd_kernelI32Selective_Scan_fwd_kernel_traitsILi32ELi8ELi1ELb0ELb1ELb1ELb0ELb0EN3c104HalfEfS2_EEv13SSMParamsBase)
        /*0014*/ 	.short	0x0160
        /*0016*/ 	.short	0x0188


	//----- nvinfo : EIATTR_CBANK_PARAM_SIZE
	.align		4
.L_2813:
        /*0018*/ 	.byte	0x03, 0x19
        /*001a*/ 	.short	0x0188


	//----- nvinfo : EIATTR_KPARAM_INFO
	.align		4
        /*001c*/ 	.byte	0x04, 0x17
        /*001e*/ 	.short	(.L_2815 - .L_2814)
.L_2814:
        /*0020*/ 	.word	0x00000000
        /*0024*/ 	.short	0x0000
        /*0026*/ 	.short	0x0000
        /*0028*/ 	.byte	0x00, 0xf0, 0x21, 0x06


	//----- nvinfo : EIATTR_MAXREG_COUNT
	.align		4
.L_2815:
        /*002c*/ 	.byte	0x03, 0x1b
        /*002e*/ 	.short	0x00ff


	//----- nvinfo : EIATTR_NUM_BARRIERS
	.align		4
        /*0030*/ 	.byte	0x02, 0x4c
        /*0032*/ 	.byte	0x01
	.zero		1


	//----- nvinfo : EIATTR_MERCURY_ISA_VERSION
	.align		4
        /*0034*/ 	.byte	0x03, 0x5f
        /*0036*/ 	.short	0x0000


	//----- nvinfo : EIATTR_COOP_GROUP_MASK_REGIDS
	.align		4
        /*0038*/ 	.byte	0x04, 0x29
        /*003a*/ 	.short	(.L_2817 - .L_2816)


	//   ....[0]....
.L_2816:
        /*003c*/ 	.word	0xffffffff


	//   ....[1]....
        /*0040*/ 	.word	0xffffffff


	//   ....[2]....
        /*0044*/ 	.word	0xffffffff


	//   ....[3]....
        /*0048*/ 	.word	0xffffffff


	//   ....[4]....
        /*004c*/ 	.word	0xffffffff


	//   ....[5]....
        /*0050*/ 	.word	0xffffffff


	//   ....[6]....
        /*0054*/ 	.word	0xffffffff


	//   ....[7]....
        /*0058*/ 	.word	0xffffffff


	//   ....[8]....
        /*005c*/ 	.word	0xffffffff


	//   ....[9]....
        /*0060*/ 	.word	0xffffffff


	//   ....[10]....
        /*0064*/ 	.word	0xffffffff


	//   ....[11]....
        /*0068*/ 	.word	0xffffffff


	//   ....[12]....
        /*006c*/ 	.word	0xffffffff


	//   ....[13]....
        /*0070*/ 	.word	0xffffffff


	//   ....[14]....
        /*0074*/ 	.word	0xffffffff


	//   ....[15]....
        /*0078*/ 	.word	0xffffffff


	//   ....[16]....
        /*007c*/ 	.word	0xffffffff


	//----- nvinfo : EIATTR_COOP_GROUP_INSTR_OFFSETS
	.align		4
.L_2817:
        /*0080*/ 	.byte	0x04, 0x28
        /*0082*/ 	.short	(.L_2819 - .L_2818)


	//   ....[0]....
.L_2818:
        /*0084*/ 	.word	0x000017d0


	//   ....[1]....
        /*0088*/ 	.word	0x000019a0


	//   ....[2]....
        /*008c*/ 	.word	0x000032d0


	//   ....[3]....
        /*0090*/ 	.word	0x00003a80


	//   ....[4]....
        /*0094*/ 	.word	0x00003ee0


	//   ....[5]....
        /*0098*/ 	.word	0x00003ef0


	//   ....[6]....
        /*009c*/ 	.word	0x00003f20


	//   ....[7]....
        /*00a0*/ 	.word	0x00003f40


	//   ....[8]....
        /*00a4*/ 	.word	0x00003f70


	//   ....[9]....
        /*00a8*/ 	.word	0x00003f90


	//   ....[10]....
        /*00ac*/ 	.word	0x00003fc0


	//   ....[11]....
        /*00b0*/ 	.word	0x00003fe0


	//   ....[12]....
        /*00b4*/ 	.word	0x00004010


	//   ....[13]....
        /*00b8*/ 	.word	0x00004030


	//   ....[14]....
        /*00bc*/ 	.word	0x00004070


	//   ....[15]....
        /*00c0*/ 	.word	0x000040b0


	//   ....[16]....
        /*00c4*/ 	.word	0x00004880


	//----- nvinfo : EIATTR_EXIT_INSTR_OFFSETS
	.align		4
.L_2819:
        /*00c8*/ 	.byte	0x04, 0x1c
        /*00ca*/ 	.short	(.L_2821 - .L_2820)


	//   ....[0]....
.L_2820:
        /*00cc*/ 	.word	0x00000260


	//   ....[1]....
        /*00d0*/ 	.word	0x000010a0


	//   ....[2]....
        /*00d4*/ 	.word	0x000012d0


	//   ....[3]....
        /*00d8*/ 	.word	0x00004cd0


	//----- nvinfo : EIATTR_MAX_THREADS
	.align		4
.L_2821:
        /*00dc*/ 	.byte	0x04, 0x05
        /*00de*/ 	.short	(.L_2823 - .L_2822)
.L_2822:
        /*00e0*/ 	.word	0x00000020
        /*00e4*/ 	.word	0x00000001
        /*00e8*/ 	.word	0x00000001


	//----- nvinfo : EIATTR_CRS_STACK_SIZE
	.align		4
.L_2823:
        /*00ec*/ 	.byte	0x04, 0x1e
        /*00ee*/ 	.short	(.L_2825 - .L_2824)
.L_2824:
        /*00f0*/ 	.word	0x00000000
.L_2825:


//--------------------- .nv.info._Z25selective_scan_fwd_kernelI32Selective_Scan_fwd_kernel_traitsILi32ELi8ELi1ELb0ELb1ELb1ELb0ELb1EN3c104HalfEfS2_EEv13SSMParamsBase --------------------------
	.section	.nv.info._Z25selective_scan_fwd_kernelI32Selective_Scan_fwd_kernel_traitsILi32ELi8ELi1ELb0ELb1ELb1ELb0ELb1EN3c104HalfEfS2_EEv13SSMParamsBase,"",@"SHT_CUDA_INFO"
	.sectionflags	@""
	.align	4


	//----- nvinfo : EIATTR_CUDA_API_VERSION
	.align		4
        /*0000*/ 	.byte	0x04, 0x37
        /*0002*/ 	.short	(.L_2827 - .L_2826)
.L_2826:
        /*0004*/ 	.word	0x00000082


	//----- nvinfo : EIATTR_SW2861232_WAR
	.align		4
.L_2827:
        /*0008*/ 	.byte	0x01, 0x35
	.zero		2


	//----- nvinfo : EIATTR_PARAM_CBANK
	.align		4
        /*000c*/ 	.byte	0x04, 0x0a
        /*000e*/ 	.short	(.L_2829 - .L_2828)
	.align		4
.L_2828:
        /*0010*/ 	.word	index@(.nv.constant0._Z25selective_scan_fwd_kernelI32Selective_Scan_fwd_kernel_traitsILi32ELi8ELi1ELb0ELb1ELb1ELb0ELb1EN3c104HalfEfS2_EEv13SSMParamsBase)
        /*0014*/ 	.short	0x0160
        /*0016*/ 	.short	0x0188


	//----- nvinfo : EIATTR_CBANK_PARAM_SIZE
	.align		4
.L_2829:
        /*0018*/ 	.byte	0x03, 0x19
        /*001a*/ 	.short	0x0188


	//----- nvinfo : EIATTR_KPARAM_INFO
	.align		4
        /*001c*/ 	.byte	0x04, 0x17
        /*001e*/ 	.short	(.L_2831 - .L_2830)
.L_2830:
        /*0020*/ 	.word	0x00000000
        /*0024*/ 	.short	0x0000
        /*0026*/ 	.short	0x0000
        /*0028*/ 	.byte	0x00, 0xf0, 0x21, 0x06


	//----- nvinfo : EIATTR_MAXREG_COUNT
	.align		4
.L_2831:
        /*002c*/ 	.byte	0x03, 0x1b
        /*002e*/ 	.short	0x00ff


	//----- nvinfo : EIATTR_NUM_BARRIERS
	.align		4
        /*0030*/ 	.byte	0x02, 0x4c
        /*0032*/ 	.byte	0x01
	.zero		1


	//----- nvinfo : EIATTR_MERCURY_ISA_VERSION
	.align		4
        /*0034*/ 	.byte	0x03, 0x5f
        /*0036*/ 	.short	0x0000


	//----- nvinfo : EIATTR_COOP_GROUP_MASK_REGIDS
	.align		4
        /*0038*/ 	.byte	0x04, 0x29
        /*003a*/ 	.short	(.L_2833 - .L_2832)


	//   ....[0]....
.L_2832:
        /*003c*/ 	.word	0xffffffff


	//   ....[1]....
        /*0040*/ 	.word	0xffffffff


	//   ....[2]....
        /*0044*/ 	.word	0xffffffff


	//   ....[3]....
        /*0048*/ 	.word	0xffffffff


	//   ....[4]....
        /*004c*/ 	.word	0xffffffff


	//   ....[5]....
        /*0050*/ 	.word	0xffffffff


	//   ....[6]....
        /*0054*/ 	.word	0xffffffff


	//   ....[7]....
        /*0058*/ 	.word	0xffffffff


	//   ....[8]....
        /*005c*/ 	.word	0xffffffff


	//   ....[9]....
        /*0060*/ 	.word	0xffffffff


	//   ....[10]....
        /*0064*/ 	.word	0xffffffff


	//   ....[11]....
        /*0068*/ 	.word	0xffffffff


	//   ....[12]....
        /*006c*/ 	.word	0xffffffff


	//   ....[13]....
        /*0070*/ 	.word	0xffffffff


	//   ....[14]....
        /*0074*/ 	.word	0xffffffff


	//   ....[15]....
        /*0078*/ 	.word	0xffffffff


	//   ....[16]....
        /*007c*/ 	.word	0xffffffff


	//----- nvinfo : EIATTR_COOP_GROUP_INSTR_OFFSETS
	.align		4
.L_2833:
        /*0080*/ 	.byte	0x04, 0x28
        /*0082*/ 	.short	(.L_2835 - .L_2834)


	//   ....[0]....
.L_2834:
        /*0084*/ 	.word	0x00001840


	//   ....[1]....
        /*0088*/ 	.word	0x00001a20


	//   ....[2]....
        /*008c*/ 	.word	0x00003350


	//   ....[3]....
        /*0090*/ 	.word	0x00003b00


	//   ....[4]....
        /*0094*/ 	.word	0x00003f60


	//   ....[5]....
        /*0098*/ 	.word	0x00003f70


	//   ....[6]....
        /*009c*/ 	.word	0x00003fa0


	//   ....[7]....
        /*00a0*/ 	.word	0x00003fc0


	//   ....[8]....
        /*00a4*/ 	.word	0x00003ff0


	//   ....[9]....
        /*00a8*/ 	.word	0x00004010


	//   ....[10]....
        /*00ac*/ 	.word	0x00004040


	//   ....[11]....
        /*00b0*/ 	.word	0x00004060


	//   ....[12]....
        /*00b4*/ 	.word	0x00004090


	//   ....[13]....
        /*00b8*/ 	.word	0x000040b0


	//   ....[14]....
        /*00bc*/ 	.word	0x000040f0


	//   ....[15]....
        /*00c0*/ 	.word	0x00004100


	//   ....[16]....
        /*00c4*/ 	.word	0x000048f0


	//----- nvinfo : EIATTR_EXIT_INSTR_OFFSETS
	.align		4
.L_2835:
        /*00c8*/ 	.byte	0x04, 0x1c
        /*00ca*/ 	.short	(.L_2837 - .L_2836)


	//   ....[0]....
.L_2836:
        /*00cc*/ 	.word	0x00000270


	//   ....[1]....
        /*00d0*/ 	.word	0x00001120


	//   ....[2]....
        /*00d4*/ 	.word	0x00001350


	//   ....[3]....
        /*00d8*/ 	.word	0x00004d60


	//----- nvinfo : EIATTR_MAX_THREADS
	.align		4
.L_2837:
        /*00dc*/ 	.byte	0x04, 0x05
        /*00de*/ 	.short	(.L_2839 - .L_2838)
.L_2838:
        /*00e0*/ 	.word	0x00000020
        /*00e4*/ 	.word	0x00000001
        /*00e8*/ 	.word	0x00000001


	//----- nvinfo : EIATTR_CRS_STACK_SIZE
	.align		4
.L_2839:
        /*00ec*/ 	.byte	0x04, 0x1e
        /*00ee*/ 	.short	(.L_2841 - .L_2840)
.L_2840:
        /*00f0*/ 	.word	0x00000000
.L_2841:


//--------------------- .nv.info._Z25selective_scan_fwd_kernelI32Selective_Scan_fwd_kernel_traitsILi32ELi8ELi1ELb0ELb1ELb1ELb1ELb0EN3c104HalfEfS2_EEv13SSMParamsBase --------------------------
	.section	.nv.info._Z25selective_scan_fwd_kernelI32Selective_Scan_fwd_kernel_traitsILi32ELi8ELi1ELb0ELb1ELb1ELb1ELb0EN3c104HalfEfS2_EEv13SSMParamsBase,"",@"SHT_CUDA_INFO"
	.sectionflags	@""
	.align	4


	//----- nvinfo : EIATTR_CUDA_API_VERSION
	.align		4
        /*0000*/ 	.byte	0x04, 0x37
        /*0002*/ 	.short	(.L_2843 - .L_2842)
.L_2842:
        /*0004*/ 	.word	0x00000082


	//----- nvinfo : EIATTR_SW2861232_WAR
	.align		4
.L_2843:
        /*0008*/ 	.byte	0x01, 0x35
	.zero		2


	//----- nvinfo : EIATTR_PARAM_CBANK
	.align		4
        /*000c*/ 	.byte	0x04, 0x0a
        /*000e*/ 	.short	(.L_2845 - .L_2844)
	.align		4
.L_2844:
        /*0010*/ 	.word	index@(.nv.constant0._Z25selective_scan_fwd_kernelI32Selective_Scan_fwd_kernel_traitsILi32ELi8ELi1ELb0ELb1ELb1ELb1ELb0EN3c104HalfEfS2_EEv13SSMParamsBase)
        /*0014*/ 	.short	0x0160
        /*0016*/ 	.short	0x0188


	//----- nvinfo : EIATTR_CBANK_PARAM_SIZE
	.align		4
.L_2845:
        /*0018*/ 	.byte	0x03, 0x19
        /*001a*/ 	.short	0x0188


	//----- nvinfo : EIATTR_KPARAM_INFO
	.align		4
        /*001c*/ 	.byte	0x04, 0x17
        /*001e*/ 	.short	(.L_2847 - .L_2846)
.L_2846:
        /*0020*/ 	.word	0x00000000
        /*0024*/ 	.short	0x0000
        /*0026*/ 	.short	0x0000
        /*0028*/ 	.byte	0x00, 0xf0, 0x21, 0x06


	//----- nvinfo : EIATTR_MAXREG_COUNT
	.align		4
.L_2847:
        /*002c*/ 	.byte	0x03, 0x1b
        /*002e*/ 	.short	0x00ff


	//----- nvinfo : EIATTR_NUM_BARRIERS
	.align		4
        /*0030*/ 	.byte	0x02, 0x4c
        /*0032*/ 	.byte	0x01
	.zero		1


	//----- nvinfo : EIATTR_MERCURY_ISA_VERSION
	.align		4
        /*0034*/ 	.byte	0x03, 0x5f
        /*0036*/ 	.short	0x0000


	//----- nvinfo : EIATTR_COOP_GROUP_MASK_REGIDS
	.align		4
        /*0038*/ 	.byte	0x04, 0x29
        /*003a*/ 	.short	(.L_2849 - .L_2848)


	//   ....[0]....
.L_2848:
        /*003c*/ 	.word	0xffffffff


	//   ....[1]....
        /*0040*/ 	.word	0xffffffff


	//   ....[2]....
        /*0044*/ 	.word	0xffffffff


	//   ....[3]....
        /*0048*/ 	.word	0xffffffff


	//   ....[4]....
        /*004c*/ 	.word	0xffffffff


	//   ....[5]....
        /*0050*/ 	.word	0xffffffff


	//   ....[6]....
        /*0054*/ 	.word	0xffffffff


	//   ....[7]....
        /*0058*/ 	.word	0xffffffff


	//   ....[8]....
        /*005c*/ 	.word	0xffffffff


	//   ....[9]....
        /*0060*/ 	.word	0xffffffff


	//   ....[10]....
        /*0064*/ 	.word	0xffffffff


	//   ....[11]....
        /*0068*/ 	.word	0xffffffff


	//   ....[12]....
        /*006c*/ 	.word	0xffffffff


	//   ....[13]....
        /*0070*/ 	.word	0xffffffff


	//   ....[14]....
        /*0074*/ 	.word	0xffffffff


	//   ....[15]....
        /*0078*/ 	.word	0xffffffff


	//   ....[16]....
        /*007c*/ 	.word	0xffffffff


	//   ....[17]....
        /*0080*/ 	.word	0xffffffff


	//   ....[18]....
        /*0084*/ 	.word	0xffffffff


	//----- nvinfo : EIATTR_COOP_GROUP_INSTR_OFFSETS
	.align		4
.L_2849:
        /*0088*/ 	.byte	0x04, 0x28
        /*008a*/ 	.short	(.L_2851 - .L_2850)


	//   ....[0]....
.L_2850:
        /*008c*/ 	.word	0x000017d0


	//   ....[1]....
        /*0090*/ 	.word	0x000019a0


	//   ....[2]....
        /*0094*/ 	.word	0x000032d0


	//   ....[3]....
        /*0098*/ 	.word	0x00003a80


	//   ....[4]....
        /*009c*/ 	.word	0x00003ee0


	//   ....[5]....
        /*00a0*/ 	.word	0x00003ef0


	//   ....[6]....
        /*00a4*/ 	.word	0x00003f20


	//   ....[7]....
        /*00a8*/ 	.word	0x00003f40


	//   ....[8]....
        /*00ac*/ 	.word	0x00003f70


	//   ....[9]....
        /*00b0*/ 	.word	0x00003f90


	//   ....[10]....
        /*00b4*/ 	.word	0x00003fc0


	//   ....[11]....
        /*00b8*/ 	.word	0x00003fe0


	//   ....[12]....
        /*00bc*/ 	.word	0x00004010


	//   ....[13]....
        /*00c0*/ 	.word	0x00004030


	//   ....[14]....
        /*00c4*/ 	.word	0x00004070


	//   ....[15]....
        /*00c8*/ 	.word	0x000040b0


	//   ....[16]....
        /*00cc*/ 	.word	0x00004ab0


	//   ....[17]....
        /*00d0*/ 	.word	0x00004f00


	//   ....[18]....
        /*00d4*/ 	.word	0x00005420


	//----- nvinfo : EIATTR_EXIT_INSTR_OFFSETS
	.align		4
.L_2851:
        /*00d8*/ 	.byte	0x04, 0x1c
        /*00da*/ 	.short	(.L_2853 - .L_2852)


	//   ....[0]....
.L_2852:
        /*00dc*/ 	.word	0x00000260


	//   ....[1]....
        /*00e0*/ 	.word	0x000010a0


	//   ....[2]....
        /*00e4*/ 	.word	0x000012d0


	//   ....[3]....
        /*00e8*/ 	.word	0x00005850


	//----- nvinfo : EIATTR_MAX_THREADS
	.align		4
.L_2853:
        /*00ec*/ 	.byte	0x04, 0x05
        /*00ee*/ 	.short	(.L_2855 - .L_2854)
.L_2854:
        /*00f0*/ 	.word	0x00000020
        /*00f4*/ 	.word	0x00000001
        /*00f8*/ 	.word	0x00000001


	//----- nvinfo : EIATTR_CRS_STACK_SIZE
	.align		4
.L_2855:
        /*00fc*/ 	.byte	0x04, 0x1e
        /*00fe*/ 	.short	(.L_2857 - .L_2856)
.L_2856:
        /*0100*/ 	.word	0x00000000
.L_2857:


//--------------------- .nv.info._Z25selective_scan_fwd_kernelI32Selective_Scan_fwd_kernel_traitsILi32ELi8ELi1ELb0ELb1ELb1ELb1ELb1EN3c104HalfEfS2_EEv13SSMParamsBase --------------------------
	.section	.nv.info._Z25selective_scan_fwd_kernelI32Selective_Scan_fwd_kernel_traitsILi32ELi8ELi1ELb0ELb1ELb1ELb1ELb1EN3c104HalfEfS2_EEv13SSMParamsBase,"",@"SHT_CUDA_INFO"
	.sectionflags	@""
	.align	4


	//----- nvinfo : EIATTR_CUDA_API_VERSION
	.align		4
        /*0000*/ 	.byte	0x04, 0x37
        /*0002*/ 	.short	(.L_2859 - .L_2858)
.L_2858:
        /*0004*/ 	.word	0x00000082


	//----- nvinfo : EIATTR_SW2861232_WAR
	.align		4
.L_2859:
        /*0008*/ 	.byte	0x01, 0x35
	.zero		2


	//----- nvinfo : EIATTR_PARAM_CBANK
	.align		4
        /*000c*/ 	.byte	0x04, 0x0a
        /*000e*/ 	.short	(.L_2861 - .L_2860)
	.align		4
.L_2860:
        /*0010*/ 	.word	index@(.nv.constant0._Z25selective_scan_fwd_kernelI32Selective_Scan_fwd_kernel_traitsILi32ELi8ELi1ELb0ELb1ELb1ELb1ELb1EN3c104HalfEfS2_EEv13SSMParamsBase)
        /*0014*/ 	.short	0x0160
        /*0016*/ 	.short	0x0188


	//----- nvinfo : EIATTR_CBANK_PARAM_SIZE
	.align		4
.L_2861:
        /*0018*/ 	.byte	0x03, 0x19
        /*001a*/ 	.short	0x0188


	//----- nvinfo : EIATTR_KPARAM_INFO
	.align		4
        /*001c*/ 	.byte	0x04, 0x17
        /*001e*/ 	.short	(.L_2863 - .L_2862)
.L_2862:
        /*0020*/ 	.word	0x00000000
        /*0024*/ 	.short	0x0000
        /*0026*/ 	.short	0x0000
        /*0028*/ 	.byte	0x00, 0xf0, 0x21, 0x06


	//----- nvinfo : EIATTR_MAXREG_COUNT
	.align		4
.L_2863:
        /*002c*/ 	.byte	0x03, 0x1b
        /*002e*/ 	.short	0x00ff


	//----- nvinfo : EIATTR_NUM_BARRIERS
	.align		4
        /*0030*/ 	.byte	0x02, 0x4c
        /*0032*/ 	.byte	0x01
	.zero		1


	//----- nvinfo : EIATTR_MERCURY_ISA_VERSION
	.align		4
        /*0034*/ 	.byte	0x03, 0x5f
        /*0036*/ 	.short	0x0000


	//----- nvinfo : EIATTR_COOP_GROUP_MASK_REGIDS
	.align		4
        /*0038*/ 	.byte	0x04, 0x29
        /*003a*/ 	.short	(.L_2865 - .L_2864)


	//   ....[0]....
.L_2864:
        /*003c*/ 	.word	0xffffffff


	//   ....[1]....
        /*0040*/ 	.word	0xffffffff


	//   ....[2]....
        /*0044*/ 	.word	0xffffffff


	//   ....[3]....
        /*0048*/ 	.word	0xffffffff


	//   ....[4]....
        /*004c*/ 	.word	0xffffffff


	//   ....[5]....
        /*0050*/ 	.word	0xffffffff


	//   ....[6]....
        /*0054*/ 	.word	0xffffffff


	//   ....[7]....
        /*0058*/ 	.word	0xffffffff


	//   ....[8]....
        /*005c*/ 	.word	0xffffffff


	//   ....[9]....
        /*0060*/ 	.word	0xffffffff


	//   ....[10]....
        /*0064*/ 	.word	0xffffffff


	//   ....[11]....
        /*0068*/ 	.word	0xffffffff


	//   ....[12]....
        /*006c*/ 	.word	0xffffffff


	//   ....[13]....
        /*0070*/ 	.word	0xffffffff


	//   ....[14]....
        /*0074*/ 	.word	0xffffffff


	//   ....[15]....
        /*0078*/ 	.word	0xffffffff


	//   ....[16]....
        /*007c*/ 	.word	0xffffffff


	//   ....[17]....
        /*0080*/ 	.word	0xffffffff


	//   ....[18]....
        /*0084*/ 	.word	0xffffffff


	//----- nvinfo : EIATTR_COOP_GROUP_INSTR_OFFSETS
	.align		4
.L_2865:
        /*0088*/ 	.byte	0x04, 0x28
        /*008a*/ 	.short	(.L_2867 - .L_2866)


	//   ....[0]....
.L_2866:
        /*008c*/ 	.word	0x00001840


	//   ....[1]....
        /*0090*/ 	.word	0x00001a10


	//   ....[2]....
        /*0094*/ 	.word	0x00003340


	//   ....[3]....
        /*0098*/ 	.word	0x00003af0


	//   ....[4]....
        /*009c*/ 	.word	0x00003f50


	//   ....[5]....
        /*00a0*/ 	.word	0x00003f60


	//   ....[6]....
        /*00a4*/ 	.word	0x00003f90


	//   ....[7]....
        /*00a8*/ 	.word	0x00003fb0


	//   ....[8]....
        /*00ac*/ 	.word	0x00003fe0


	//   ....[9]....
        /*00b0*/ 	.word	0x00004000


	//   ....[10]....
        /*00b4*/ 	.word	0x00004030


	//   ....[11]....
        /*00b8*/ 	.word	0x00004050


	//   ....[12]....
        /*00bc*/ 	.word	0x00004080


	//   ....[13]....
        /*00c0*/ 	.word	0x000040a0


	//   ....[14]....
        /*00c4*/ 	.word	0x000040e0


	//   ....[15]....
        /*00c8*/ 	.word	0x000040f0


	//   ....[16]....
        /*00cc*/ 	.word	0x00004b40


	//   ....[17]....
        /*00d0*/ 	.word	0x00004f90


	//   ....[18]....
        /*00d4*/ 	.word	0x000054b0


	//----- nvinfo : EIATTR_EXIT_INSTR_OFFSETS
	.align		4
.L_2867:
        /*00d8*/ 	.byte	0x04, 0x1c
        /*00da*/ 	.short	(.L_2869 - .L_2868)


	//   ....[0]....
.L_2868:
        /*00dc*/ 	.word	0x00000270


	//   ....[1]....
        /*00e0*/ 	.word	0x00001110


	//   ....[2]....
        /*00e4*/ 	.word	0x00001340


	//   ....[3]....
        /*00e8*/ 	.word	0x00005910


	//----- nvinfo : EIATTR_MAX_THREADS
	.align		4
.L_2869:
        /*00ec*/ 	.byte	0x04, 0x05
        /*00ee*/ 	.short	(.L_2871 - .L_2870)
.L_2870:
        /*00f0*/ 	.word	0x00000020
        /*00f4*/ 	.word	0x00000001
        /*00f8*/ 	.word	0x00000001


	//----- nvinfo : EIATTR_CRS_STACK_SIZE
	.align		4
.L_2871:
        /*00fc*/ 	.byte	0x04, 0x1e
        /*00fe*/ 	.short	(.L_2873 - .L_2872)
.L_2872:
        /*0100*/ 	.word	0x00000000
.L_2873:


//--------------------- .nv.info._Z25selective_scan_fwd_kernelI32Selective_Scan_fwd_kernel_traitsILi32ELi8ELi1ELb1ELb1ELb1ELb0ELb0EN3c104HalfEfS2_EEv13SSMParamsBase --------------------------
	.section	.nv.info._Z25selective_scan_fwd_kernelI32Selective_Scan_fwd_kernel_traitsILi32ELi8ELi1ELb1ELb1ELb1ELb0ELb0EN3c104HalfEfS2_EEv13SSMParamsBase,"",@"SHT_CUDA_INFO"
	.sectionflags	@""
	.align	4


	//----- nvinfo : EIATTR_CUDA_API_VERSION
	.align		4
        /*0000*/ 	.byte	0x04, 0x37
        /*0002*/ 	.short	(.L_2875 - .L_2874)
.L_2874:
        /*0004*/ 	.word	0x00000082


	//----- nvinfo : EIATTR_SW2861232_WAR
	.align		4
.L_2875:
        /*0008*/ 	.byte	0x01, 0x35
	.zero		2


	//----- nvinfo : EIATTR_PARAM_CBANK
	.align		4
        /*000c*/ 	.byte	0x04, 0x0a
        /*000e*/ 	.short	(.L_2877 - .L_2876)
	.align		4
.L_2876:
        /*0010*/ 	.word	index@(.nv.constant0._Z25selective_scan_fwd_kernelI32Selective_Scan_fwd_kernel_traitsILi32ELi8ELi1ELb1ELb1ELb1ELb0ELb0EN3c104HalfEfS2_EEv13SSMParamsBase)
        /*0014*/ 	.short	0x0160
        /*0016*/ 	.short	0x0188


	//----- nvinfo : EIATTR_CBANK_PARAM_SIZE
	.align		4
.L_2877:
        /*0018*/ 	.byte	0x03, 0x19
        /*001a*/ 	.short	0x0188


	//----- nvinfo : EIATTR_KPARAM_INFO
	.align		4
        /*001c*/ 	.byte	0x04, 0x17
        /*001e*/ 	.short	(.L_2879 - .L_2878)
.L_2878:
        /*0020*/ 	.word	0x00000000
        /*0024*/ 	.short	0x0000
        /*0026*/ 	.short	0x0000
        /*0028*/ 	.byte	0x00, 0xf0, 0x21, 0x06


	//----- nvinfo : EIATTR_MAXREG_COUNT
	.align		4
.L_2879:
        /*002c*/ 	.byte	0x03, 0x1b
        /*002e*/ 	.short	0x00ff


	//----- nvinfo : EIATTR_NUM_BARRIERS
	.align		4
        /*0030*/ 	.byte	0x02, 0x4c
        /*0032*/ 	.byte	0x01
	.zero		1


	//----- nvinfo : EIATTR_MERCURY_ISA_VERSION
	.align		4
        /*0034*/ 	.byte	0x03, 0x5f
        /*0036*/ 	.short	0x0000


	//----- nvinfo : EIATTR_COOP_GROUP_MASK_REGIDS
	.align		4
        /*0038*/ 	.byte	0x04, 0x29
        /*003a*/ 	.short	(.L_2881 - .L_2880)


	//   ....[0]....
.L_2880:
        /*003c*/ 	.word	0xffffffff


	//   ....[1]....
        /*0040*/ 	.word	0xffffffff


	//   ....[2]....
        /*0044*/ 	.word	0xffffffff


	//   ....[3]....
        /*0048*/ 	.word	0xffffffff


	//   ....[4]....
        /*004c*/ 	.word	0xffffffff


	//   ....[5]....
        /*0050*/ 	.word	0xffffffff


	//   ....[6]....
        /*0054*/ 	.word	0xffffffff


	//   ....[7]....
        /*0058*/ 	.word	0xffffffff


	//   ....[8]....
        /*005c*/ 	.word	0xffffffff


	//   ....[9]....
        /*0060*/ 	.word	0xffffffff


	//   ....[10]....
        /*0064*/ 	.word	0xffffffff


	//   ....[11]....
        /*0068*/ 	.word	0xffffffff


	//----- nvinfo : EIATTR_COOP_GROUP_INSTR_OFFSETS
	.align		4
.L_2881:
        /*006c*/ 	.byte	0x04, 0x28
        /*006e*/ 	.short	(.L_2883 - .L_2882)


	//   ....[0]....
.L_2882:
        /*0070*/ 	.word	0x000030f0


	//   ....[1]....
        /*0074*/ 	.word	0x00003100


	//   ....[2]....
        /*0078*/ 	.word	0x00003130


	//   ....[3]....
        /*007c*/ 	.word	0x00003150


	//   ....[4]....
        /*0080*/ 	.word	0x00003180


	//   ....[5]....
        /*0084*/ 	.word	0x000031a0


	//   ....[6]....
        /*0088*/ 	.word	0x000031d0


	//   ....[7]....
        /*008c*/ 	.word	0x000031f0


	//   ....[8]....
        /*0090*/ 	.word	0x00003220


	//   ....[9]....
        /*0094*/ 	.word	0x00003240


	//   ....[10]....
        /*0098*/ 	.word	0x00003270


	//   ....[11]....
        /*009c*/ 	.word	0x000032b0


	//----- nvinfo : EIATTR_EXIT_INSTR_OFFSETS
	.align		4
.L_2883:
        /*00a0*/ 	.byte	0x04, 0x1c
        /*00a2*/ 	.short	(.L_2885 - .L_2884)


	//   ....[0]....
.L_2884:
        /*00a4*/ 	.word	0x00000270


	//   ....[1]....
        /*00a8*/ 	.word	0x00001040


	//   ....[2]....
        /*00ac*/ 	.word	0x000011c0


	//   ....[3]....
        /*00b0*/ 	.word	0x00003ac0


	//----- nvinfo : EIATTR_MAX_THREADS
	.align		4
.L_2885:
        /*00b4*/ 	.byte	0x04, 0x05
        /*00b6*/ 	.short	(.L_2887 - .L_2886)
.L_2886:
        /*00b8*/ 	.word	0x00000020
        /*00bc*/ 	.word	0x00000001
        /*00c0*/ 	.word	0x00000001


	//----- nvinfo : EIATTR_CRS_STACK_SIZE
	.align		4
.L_2887:
        /*00c4*/ 	.byte	0x04, 0x1e
        /*00c6*/ 	.short	(.L_2889 - .L_2888)
.L_2888:
        /*00c8*/ 	.word	0x00000000
.L_2889:


//--------------------- .nv.info._Z25selective_scan_fwd_kernelI32Selective_Scan_fwd_kernel_traitsILi32ELi8ELi1ELb1ELb1ELb1ELb0ELb1EN3c104HalfEfS2_EEv13SSMParamsBase --------------------------
	.section	.nv.info._Z25selective_scan_fwd_kernelI32Selective_Scan_fwd_kernel_traitsILi32ELi8ELi1ELb1ELb1ELb1ELb0ELb1EN3c104HalfEfS2_EEv13SSMParamsBase,"",@"SHT_CUDA_INFO"
	.sectionflags	@""
	.align	4


	//----- nvinfo : EIATTR_CUDA_API_VERSION
	.align		4
        /*0000*/ 	.byte	0x04, 0x37
        /*0002*/ 	.short	(.L_2891 - .L_2890)
.L_2890:
        /*0004*/ 	.word	0x00000082


	//----- nvinfo : EIATTR_SW2861232_WAR
	.align		4
.L_2891:
        /*0008*/ 	.byte	0x01, 0x35
	.zero		2


	//----- nvinfo : EIATTR_PARAM_CBANK
	.align		4
        /*000c*/ 	.byte	0x04, 0x0a
        /*000e*/ 	.short	(.L_2893 - .L_2892)
	.align		4
.L_2892:
        /*0010*/ 	.word	index@(.nv.constant0._Z25selective_scan_fwd_kernelI32Selective_Scan_fwd_kernel_traitsILi32ELi8ELi1ELb1ELb1ELb1ELb0ELb1EN3c104HalfEfS2_EEv13SSMParamsBase)
        /*0014*/ 	.short	0x0160
        /*0016*/ 	.short	0x0188


	//----- nvinfo : EIATTR_CBANK_PARAM_SIZE
	.align		4
.L_2893:
        /*0018*/ 	.byte	0x03, 0x19
        /*001a*/ 	.short	0x0188


	//----- nvinfo : EIATTR_KPARAM_INFO
	.align		4
        /*001c*/ 	.byte	0x04, 0x17
        /*001e*/ 	.short	(.L_2895 - .L_2894)
.L_2894:
        /*0020*/ 	.word	0x00000000
        /*0024*/ 	.short	0x0000
        /*0026*/ 	.short	0x0000
        /*0028*/ 	.byte	0x00, 0xf0, 0x21, 0x06


	//----- nvinfo : EIATTR_MAXREG_COUNT
	.align		4
.L_2895:
        /*002c*/ 	.byte	0x03, 0x1b
        /*002e*/ 	.short	0x00ff


	//----- nvinfo : EIATTR_NUM_BARRIERS
	.align		4
        /*0030*/ 	.byte	0x02, 0x4c
        /*0032*/ 	.byte	0x01
	.zero		1


	//----- nvinfo : EIATTR_MERCURY_ISA_VERSION
	.align		4
        /*0034*/ 	.byte	0x03, 0x5f
        /*0036*/ 	.short	0x0000


	//----- nvinfo : EIATTR_COOP_GROUP_MASK_REGIDS
	.align		4
        /*0038*/ 	.byte	0x04, 0x29
        /*003a*/ 	.short	(.L_2897 - .L_2896)


	//   ....[0]....
.L_2896:
        /*003c*/ 	.word	0xffffffff


	//   ....[1]....
        /*0040*/ 	.word	0xffffffff


	//   ....[2]....
        /*0044*/ 	.word	0xffffffff


	//   ....[3]....
        /*0048*/ 	.word	0xffffffff


	//   ....[4]....
        /*004c*/ 	.word	0xffffffff


	//   ....[5]....
        /*0050*/ 	.word	0xffffffff


	//   ....[6]....
        /*0054*/ 	.word	0xffffffff


	//   ....[7]....
        /*0058*/ 	.word	0xffffffff


	//   ....[8]....
        /*005c*/ 	.word	0xffffffff


	//   ....[9]....
        /*0060*/ 	.word	0xffffffff


	//   ....[10]....
        /*0064*/ 	.word	0xffffffff


	//   ....[11]....
        /*0068*/ 	.word	0xffffffff


	//   ....[12]....
        /*006c*/ 	.word	0xffffffff


	//   ....[13]....
        /*0070*/ 	.word	0xffffffff


	//   ....[14]....
        /*0074*/ 	.word	0xffffffff


	//   ....[15]....
        /*0078*/ 	.word	0xffffffff


	//   ....[16]....
        /*007c*/ 	.word	0xffffffff


	//----- nvinfo : EIATTR_COOP_GROUP_INSTR_OFFSETS
	.align		4
.L_2897:
        /*0080*/ 	.byte	0x04, 0x28
        /*0082*/ 	.short	(.L_2899 - .L_2898)


	//   ....[0]....
.L_2898:
        /*0084*/ 	.word	0x00001840


	//   ....[1]....
        /*0088*/ 	.word	0x00001a20


	//   ....[2]....
        /*008c*/ 	.word	0x00003350


	//   ....[3]....
        /*0090*/ 	.word	0x00003b00


	//   ....[4]....
        /*0094*/ 	.word	0x00003f60


	//   ....[5]....
        /*0098*/ 	.word	0x00003f70


	//   ....[6]....
        /*009c*/ 	.word	0x00003fa0


	//   ....[7]....
        /*00a0*/ 	.word	0x00003fc0


	//   ....[8]....
        /*00a4*/ 	.word	0x00003ff0


	//   ....[9]....
        /*00a8*/ 	.word	0x00004010


	//   ....[10]....
        /*00ac*/ 	.word	0x00004040


	//   ....[11]....
        /*00b0*/ 	.word	0x00004060


	//   ....[12]....
        /*00b4*/ 	.word	0x00004090


	//   ....[13]....
        /*00b8*/ 	.word	0x000040b0


	//   ....[14]....
        /*00bc*/ 	.word	0x000040f0


	//   ....[15]....
        /*00c0*/ 	.word	0x00004100


	//   ....[16]....
        /*00c4*/ 	.word	0x000048f0


	//----- nvinfo : EIATTR_EXIT_INSTR_OFFSETS
	.align		4
.L_2899:
        /*00c8*/ 	.byte	0x04, 0x1c
        /*00ca*/ 	.short	(.L_2901 - .L_2900)


	//   ....[0]....
.L_2900:
        /*00cc*/ 	.word	0x00000270


	//   ....[1]....
        /*00d0*/ 	.word	0x00001120


	//   ....[2]....
        /*00d4*/ 	.word	0x00001350


	//   ....[3]....
        /*00d8*/ 	.word	0x00004d60


	//----- nvinfo : EIATTR_MAX_THREADS
	.align		4
.L_2901:
        /*00dc*/ 	.byte	0x04, 0x05
        /*00de*/ 	.short	(.L_2903 - .L_2902)
.L_2902:
        /*00e0*/ 	.word	0x00000020
        /*00e4*/ 	.word	0x00000001
        /*00e8*/ 	.word	0x00000001


	//----- nvinfo : EIATTR_CRS_STACK_SIZE
	.align		4
.L_2903:
        /*00ec*/ 	.byte	0x04, 0x1e
        /*00ee*/ 	.short	(.L_2905 - .L_2904)
.L_2904:
        /*00f0*/ 	.word	0x00000000
.L_2905:


//--------------------- .nv.info._Z25selective_scan_fwd_kernelI32Selective_Scan_fwd_kernel_traitsILi32ELi8ELi1ELb1ELb1ELb1ELb1ELb0EN3c104HalfEfS2_EEv13SSMParamsBase --------------------------
	.section	.nv.info._Z25selective_scan_fwd_kernelI32Selective_Scan_fwd_kernel_traitsILi32ELi8ELi1ELb1ELb1ELb1ELb1ELb0EN3c104HalfEfS2_EEv13SSMParamsBase,"",@"SHT_CUDA_INFO"
	.sectionflags	@""
	.align	4


	//----- nvinfo : EIATTR_CUDA_API_VERSION
	.align		4
        /*0000*/ 	.byte	0x04, 0x37
        /*0002*/ 	.short	(.L_2907 - .L_2906)
.L_2906:
        /*0004*/ 	.word	0x00000082


	//----- nvinfo : EIATTR_SW2861232_WAR
	.align		4
.L_2907:
        /*0008*/ 	.byte	0x01, 0x35
	.zero		2


	//----- nvinfo : EIATTR_PARAM_CBANK
	.align		4
        /*000c*/ 	.byte	0x04, 0x0a
        /*000e*/ 	.short	(.L_2909 - .L_2908)
	.align		4
.L_2908:
        /*0010*/ 	.word	index@(.nv.constant0._Z25selective_scan_fwd_kernelI32Selective_Scan_fwd_kernel_traitsILi32ELi8ELi1ELb1ELb1ELb1ELb1ELb0EN3c104HalfEfS2_EEv13SSMParamsBase)
        /*0014*/ 	.short	0x0160
        /*0016*/ 	.short	0x0188


	//----- nvinfo : EIATTR_CBANK_PARAM_SIZE
	.align		4
.L_2909:
        /*0018*/ 	.byte	0x03, 0x19
        /*001a*/ 	.short	0x0188


	//----- nvinfo : EIATTR_KPARAM_INFO
	.align		4
        /*001c*/ 	.byte	0x04, 0x17
        /*001e*/ 	.short	(.L_2911 - .L_2910)
.L_2910:
        /*0020*/ 	.word	0x00000000
        /*0024*/ 	.short	0x0000
        /*0026*/ 	.short	0x0000
        /*0028*/ 	.byte	0x00, 0xf0, 0x21, 0x06


	//----- nvinfo : EIATTR_MAXREG_COUNT
	.align		4
.L_2911:
        /*002c*/ 	.byte	0x03, 0x1b
        /*002e*/ 	.short	0x00ff


	//----- nvinfo : EIATTR_NUM_BARRIERS
	.align		4
        /*0030*/ 	.byte	0x02, 0x4c
        /*0032*/ 	.byte	0x01
	.zero		1


	//----- nvinfo : EIATTR_MERCURY_ISA_VERSION
	.align		4
        /*0034*/ 	.byte	0x03, 0x5f
        /*0036*/ 	.short	0x0000


	//----- nvinfo : EIATTR_COOP_GROUP_MASK_REGIDS
	.align		4
        /*0038*/ 	.byte	0x04, 0x29
        /*003a*/ 	.short	(.L_2913 - .L_2912)


	//   ....[0]....
.L_2912:
        /*003c*/ 	.word	0xffffffff


	//   ....[1]....
        /*0040*/ 	.word	0xffffffff


	//   ....[2]....
        /*0044*/ 	.word	0xffffffff


	//   ....[3]....
        /*0048*/ 	.word	0xffffffff


	//   ....[4]....
        /*004c*/ 	.word	0xffffffff


	//   ....[5]....
        /*0050*/ 	.word	0xffffffff


	//   ....[6]....
        /*0054*/ 	.word	0xffffffff


	//   ....[7]....
        /*0058*/ 	.word	0xffffffff


	//   ....[8]....
        /*005c*/ 	.word	0xffffffff


	//   ....[9]....
        /*0060*/ 	.word	0xffffffff


	//   ....[10]....
        /*0064*/ 	.word	0xffffffff


	//   ....[11]....
        /*0068*/ 	.word	0xffffffff


	//----- nvinfo : EIATTR_COOP_GROUP_INSTR_OFFSETS
	.align		4
.L_2913:
        /*006c*/ 	.byte	0x04, 0x28
        /*006e*/ 	.short	(.L_2915 - .L_2914)


	//   ....[0]....
.L_2914:
        /*0070*/ 	.word	0x000030f0


	//   ....[1]....
        /*0074*/ 	.word	0x00003100


	//   ....[2]....
        /*0078*/ 	.word	0x00003130


	//   ....[3]....
        /*007c*/ 	.word	0x00003150


	//   ....[4]....
        /*0080*/ 	.word	0x00003180


	//   ....[5]....
        /*0084*/ 	.word	0x000031a0


	//   ....[6]....
        /*0088*/ 	.word	0x000031d0


	//   ....[7]....
        /*008c*/ 	.word	0x000031f0


	//   ....[8]....
        /*0090*/ 	.word	0x00003220


	//   ....[9]....
        /*0094*/ 	.word	0x00003240


	//   ....[10]....
        /*0098*/ 	.word	0x00003270


	//   ....[11]....
        /*009c*/ 	.word	0x000032b0


	//----- nvinfo : EIATTR_EXIT_INSTR_OFFSETS
	.align		4
.L_2915:
        /*00a0*/ 	.byte	0x04, 0x1c
        /*00a2*/ 	.short	(.L_2917 - .L_2916)


	//   ....[0]....
.L_2916:
        /*00a4*/ 	.word	0x00000270


	//   ....[1]....
        /*00a8*/ 	.word	0x00001040


	//   ....[2]....
        /*00ac*/ 	.word	0x000011c0


	//   ....[3]....
        /*00b0*/ 	.word	0x00004040


	//----- nvinfo : EIATTR_MAX_THREADS
	.align		4
.L_2917:
        /*00b4*/ 	.byte	0x04, 0x05
        /*00b6*/ 	.short	(.L_2919 - .L_2918)
.L_2918:
        /*00b8*/ 	.word	0x00000020
        /*00bc*/ 	.word	0x00000001
        /*00c0*/ 	.word	0x00000001


	//----- nvinfo : EIATTR_CRS_STACK_SIZE
	.align		4
.L_2919:
        /*00c4*/ 	.byte	0x04, 0x1e
        /*00c6*/ 	.short	(.L_2921 - .L_2920)
.L_2920:
        /*00c8*/ 	.word	0x00000000
.L_2921:


//--------------------- .nv.info._Z25selective_scan_fwd_kernelI32Selective_Scan_fwd_kernel_traitsILi32ELi8ELi1ELb1ELb1ELb1ELb1ELb1EN3c104HalfEfS2_EEv13SSMParamsBase --------------------------
	.section	.nv.info._Z25selective_scan_fwd_kernelI32Selective_Scan_fwd_kernel_traitsILi32ELi8ELi1ELb1ELb1ELb1ELb1ELb1EN3c104HalfEfS2_EEv13SSMParamsBase,"",@"SHT_CUDA_INFO"
	.sectionflags	@""
	.align	4


	//----- nvinfo : EIATTR_CUDA_API_VERSION
	.align		4
        /*0000*/ 	.byte	0x04, 0x37
        /*0002*/ 	.short	(.L_2923 - .L_2922)
.L_2922:
        /*0004*/ 	.word	0x00000082


	//----- nvinfo : EIATTR_SW2861232_WAR
	.align		4
.L_2923:
        /*0008*/ 	.byte	0x01, 0x35
	.zero		2


	//----- nvinfo : EIATTR_PARAM_CBANK
	.align		4
        /*000c*/ 	.byte	0x04, 0x0a
        /*000e*/ 	.short	(.L_2925 - .L_2924)
	.align		4
.L_2924:
        /*0010*/ 	.word	index@(.nv.constant0._Z25selective_scan_fwd_kernelI32Selective_Scan_fwd_kernel_traitsILi32ELi8ELi1ELb1ELb1ELb1ELb1ELb1EN3c104HalfEfS2_EEv13SSMParamsBase)
        /*0014*/ 	.short	0x0160
        /*0016*/ 	.short	0x0188


	//----- nvinfo : EIATTR_CBANK_PARAM_SIZE
	.align		4
.L_2925:
        /*0018*/ 	.byte	0x03, 0x19
        /*001a*/ 	.short	0x0188


	//----- nvinfo : EIATTR_KPARAM_INFO
	.align		4
        /*001c*/ 	.byte	0x04, 0x17
        /*001e*/ 	.short	(.L_2927 - .L_2926)
.L_2926:
        /*0020*/ 	.word	0x00000000
        /*0024*/ 	.short	0x0000
        /*0026*/ 	.short	0x0000
        /*0028*/ 	.byte	0x00, 0xf0, 0x21, 0x06


	//----- nvinfo : EIATTR_MAXREG_COUNT
	.align		4
.L_2927:
        /*002c*/ 	.byte	0x03, 0x1b
        /*002e*/ 	.short	0x00ff


	//----- nvinfo : EIATTR_NUM_BARRIERS
	.align		4
        /*0030*/ 	.byte	0x02, 0x4c
        /*0032*/ 	.byte	0x01
	.zero		1


	//----- nvinfo : EIATTR_MERCURY_ISA_VERSION
	.align		4
        /*0034*/ 	.byte	0x03, 0x5f
        /*0036*/ 	.short	0x0000


	//----- nvinfo : EIATTR_COOP_GROUP_MASK_REGIDS
	.align		4
        /*0038*/ 	.byte	0x04, 0x29
        /*003a*/ 	.short	(.L_2929 - .L_2928)


	//   ....[0]....
.L_2928:
        /*003c*/ 	.word	0xffffffff


	//   ....[1]....
        /*0040*/ 	.word	0xffffffff


	//   ....[2]....
        /*0044*/ 	.word	0xffffffff


	//   ....[3]....
        /*0048*/ 	.word	0xffffffff


	//   ....[4]....
        /*004c*/ 	.word	0xffffffff


	//   ....[5]....
        /*0050*/ 	.word	0xffffffff


	//   ....[6]....
        /*0054*/ 	.word	0xffffffff


	//   ....[7]....
        /*0058*/ 	.word	0xffffffff


	//   ....[8]....
        /*005c*/ 	.word	0xffffffff


	//   ....[9]....
        /*0060*/ 	.word	0xffffffff


	//   ....[10]....
        /*0064*/ 	.word	0xffffffff


	//   ....[11]....
        /*0068*/ 	.word	0xffffffff


	//   ....[12]....
        /*006c*/ 	.word	0xffffffff


	//   ....[13]....
        /*0070*/ 	.word	0xffffffff


	//   ....[14]....
        /*0074*/ 	.word	0xffffffff


	//   ....[15]....
        /*0078*/ 	.word	0xffffffff


	//   ....[16]....
        /*007c*/ 	.word	0xffffffff


	//   ....[17]....
        /*0080*/ 	.word	0xffffffff


	//   ....[18]....
        /*0084*/ 	.word	0xffffffff


	//----- nvinfo : EIATTR_COOP_GROUP_INSTR_OFFSETS
	.align		4
.L_2929:
        /*0088*/ 	.byte	0x04, 0x28
        /*008a*/ 	.short	(.L_2931 - .L_2930)


	//   ....[0]....
.L_2930:
        /*008c*/ 	.word	0x00001840


	//   ....[1]....
        /*0090*/ 	.word	0x00001a10


	//   ....[2]....
        /*0094*/ 	.word	0x00003340


	//   ....[3]....
        /*0098*/ 	.word	0x00003af0


	//   ....[4]....
        /*009c*/ 	.word	0x00003f50


	//   ....[5]....
        /*00a0*/ 	.word	0x00003f60


	//   ....[6]....
        /*00a4*/ 	.word	0x00003f90


	//   ....[7]....
        /*00a8*/ 	.word	0x00003fb0


	//   ....[8]....
        /*00ac*/ 	.word	0x00003fe0


	//   ....[9]....
        /*00b0*/ 	.word	0x00004000


	//   ....[10]....
        /*00b4*/ 	.word	0x00004030


	//   ....[11]....
        /*00b8*/ 	.word	0x00004050


	//   ....[12]....
        /*00bc*/ 	.word	0x00004080


	//   ....[13]....
        /*00c0*/ 	.word	0x000040a0


	//   ....[14]....
        /*00c4*/ 	.word	0x000040e0


	//   ....[15]....
        /*00c8*/ 	.word	0x000040f0


	//   ....[16]....
        /*00cc*/ 	.word	0x00004b40


	//   ....[17]....
        /*00d0*/ 	.word	0x00004f90


	//   ....[18]....
        /*00d4*/ 	.word	0x000054b0


	//----- nvinfo : EIATTR_EXIT_INSTR_OFFSETS
	.align		4
.L_2931:
        /*00d8*/ 	.byte	0x04, 0x1c
        /*00da*/ 	.short	(.L_2933 - .L_2932)


	//   ....[0]....
.L_2932:
        /*00dc*/ 	.word	0x00000270


	//   ....[1]....
        /*00e0*/ 	.word	0x00001110


	//   ....[2]....
        /*00e4*/ 	.word	0x00001340


	//   ....[3]....
        /*00e8*/ 	.word	0x00005910


	//----- nvinfo : EIATTR_MAX_THREADS
	.align		4
.L_2933:
        /*00ec*/ 	.byte	0x04, 0x05
        /*00ee*/ 	.short	(.L_2935 - .L_2934)
.L_2934:
        /*00f0*/ 	.word	0x00000020
        /*00f4*/ 	.word	0x00000001
        /*00f8*/ 	.word	0x00000001


	//----- nvinfo : EIATTR_CRS_STACK_SIZE
	.align		4
.L_2935:
        /*00fc*/ 	.byte	0x04, 0x1e
        /*00fe*/ 	.short	(.L_2937 - .L_2936)
.L_2936:
        /*0100*/ 	.word	0x00000000
.L_2937:


//--------------------- .nv.info._Z25selective_scan_fwd_kernelI32Selective_Scan_fwd_kernel_traitsILi32ELi4ELi1ELb0ELb1ELb1ELb0ELb0EN3c104HalfEfS2_EEv13SSMParamsBase --------------------------
	.section	.nv.info._Z25selective_scan_fwd_kernelI32Selective_Scan_fwd_kernel_traitsILi32ELi4ELi1ELb0ELb1ELb1ELb0ELb0EN3c104HalfEfS2_EEv13SSMParamsBase,"",@"SHT_CUDA_INFO"
	.sectionflags	@""
	.align	4


	//----- nvinfo : EIATTR_CUDA_API_VERSION
	.align		4
        /*0000*/ 	.byte	0x04, 0x37
        /*0002*/ 	.short	(.L_2939 - .L_2938)
.L_2938:
        /*0004*/ 	.word	0x00000082


	//----- nvinfo : EIATTR_SW2861232_WAR
	.align		4
.L_2939:
        /*0008*/ 	.byte	0x01, 0x35
	.zero		2


	//----- nvinfo : EIATTR_PARAM_CBANK
	.align		4
        /*000c*/ 	.byte	0x04, 0x0a
        /*000e*/ 	.short	(.L_2941 - .L_2940)
	.align		4
.L_2940:
        /*0010*/ 	.word	index@(.nv.constant0._Z25selective_scan_fwd_kernelI32Selective_Scan_fwd_kernel_traitsILi32ELi4ELi1ELb0ELb1ELb1ELb0ELb0EN3c104HalfEfS2_EEv13SSMParamsBase)
        /*0014*/ 	.short	0x0160
        /*0016*/ 	.short	0x0188


	//----- nvinfo : EIATTR_CBANK_PARAM_SIZE
	.align		4
.L_2941:
        /*0018*/ 	.byte	0x03, 0x19
        /*001a*/ 	.short	0x0188


	//----- nvinfo : EIATTR_KPARAM_INFO
	.align		4
        /*001c*/ 	.byte	0x04, 0x17
        /*001e*/ 	.short	(.L_2943 - .L_2942)
.L_2942:
        /*0020*/ 	.word	0x00000000
        /*0024*/ 	.short	0x0000
        /*0026*/ 	.short	0x0000
        /*0028*/ 	.byte	0x00, 0xf0, 0x21, 0x06


	//----- nvinfo : EIATTR_MAXREG_COUNT
	.align		4
.L_2943:
        /*002c*/ 	.byte	0x03, 0x1b
        /*002e*/ 	.short	0x00ff


	//----- nvinfo : EIATTR_NUM_BARRIERS
	.align		4
        /*0030*/ 	.byte	0x02, 0x4c
        /*0032*/ 	.byte	0x01
	.zero		1


	//----- nvinfo : EIATTR_MERCURY_ISA_VERSION
	.align		4
        /*0034*/ 	.byte	0x03, 0x5f
        /*0036*/ 	.short	0x0000


	//----- nvinfo : EIATTR_COOP_GROUP_MASK_REGIDS
	.align		4
        /*0038*/ 	.byte	0x04, 0x29
        /*003a*/ 	.short	(.L_2945 - .L_2944)


	//   ....[0]....
.L_2944:
        /*003c*/ 	.word	0xffffffff


	//   ....[1]....
        /*0040*/ 	.word	0xffffffff


	//   ....[2]....
        /*0044*/ 	.word	0xffffffff


	//   ....[3]....
        /*0048*/ 	.word	0xffffffff


	//   ....[4]....
        /*004c*/ 	.word	0xffffffff


	//   ....[5]....
        /*0050*/ 	.word	0xffffffff


	//   ....[6]....
        /*0054*/ 	.word	0xffffffff


	//   ....[7]....
        /*0058*/ 	.word	0xffffffff


	//   ....[8]....
        /*005c*/ 	.word	0xffffffff


	//   ....[9]....
        /*0060*/ 	.word	0xffffffff


	//   ....[10]....
        /*0064*/ 	.word	0xffffffff


	//   ....[11]....
        /*0068*/ 	.word	0xffffffff


	//   ....[12]....
        /*006c*/ 	.word	0xffffffff


	//   ....[13]....
        /*0070*/ 	.word	0xffffffff


	//   ....[14]....
        /*0074*/ 	.word	0xffffffff


	//   ....[15]....
        /*0078*/ 	.word	0xffffffff


	//   ....[16]....
        /*007c*/ 	.word	0xffffffff


	//----- nvinfo : EIATTR_COOP_GROUP_INSTR_OFFSETS
	.align		4
.L_2945:
        /*0080*/ 	.byte	0x04, 0x28
        /*0082*/ 	.short	(.L_2947 - .L_2946)


	//   ....[0]....
.L_2946:
        /*0084*/ 	.word	0x00001450


	//   ....[1]....
        /*0088*/ 	.word	0x00001520


	//   ....[2]....
        /*008c*/ 	.word	0x00002250


	//   ....[3]....
        /*0090*/ 	.word	0x00002480


	//   ....[4]....
        /*0094*/ 	.word	0x00002830


	//   ....[5]....
        /*0098*/ 	.word	0x00002840


	//   ....[6]....
        /*009c*/ 	.word	0x00002870


	//   ....[7]....
        /*00a0*/ 	.word	0x00002890


	//   ....[8]....
        /*00a4*/ 	.word	0x000028c0


	//   ....[9]....
        /*00a8*/ 	.word	0x000028e0


	//   ....[10]....
        /*00ac*/ 	.word	0x00002910


	//   ....[11]....
        /*00b0*/ 	.word	0x00002930


	//   ....[12]....
        /*00b4*/ 	.word	0x00002960


	//   ....[13]....
        /*00b8*/ 	.word	0x00002980


	//   ....[14]....
        /*00bc*/ 	.word	0x000029b0


	//   ....[15]....
        /*00c0*/ 	.word	0x000029f0


	//   ....[16]....
        /*00c4*/ 	.word	0x00003050


	//----- nvinfo : EIATTR_EXIT_INSTR_OFFSETS
	.align		4
.L_2947:
        /*00c8*/ 	.byte	0x04, 0x1c
        /*00ca*/ 	.short	(.L_2949 - .L_2948)


	//   ....[0]....
.L_2948:
        /*00cc*/ 	.word	0x00000270


	//   ....[1]....
        /*00d0*/ 	.word	0x000010d0


	//   ....[2]....
        /*00d4*/ 	.word	0x00001280


	//   ....[3]....
        /*00d8*/ 	.word	0x00003390


	//----- nvinfo : EIATTR_MAX_THREADS
	.align		4
.L_2949:
        /*00dc*/ 	.byte	0x04, 0x05
        /*00de*/ 	.short	(.L_2951 - .L_2950)
.L_2950:
        /*00e0*/ 	.word	0x00000020
        /*00e4*/ 	.word	0x00000001
        /*00e8*/ 	.word	0x00000001


	//----- nvinfo : EIATTR_CRS_STACK_SIZE
	.align		4
.L_2951:
        /*00ec*/ 	.byte	0x04, 0x1e
        /*00ee*/ 	.short	(.L_2953 - .L_2952)
.L_2952:
        /*00f0*/ 	.word	0x00000000
.L_2953:


//--------------------- .nv.info._Z25selective_scan_fwd_kernelI32Selective_Scan_fwd_kernel_traitsILi32ELi4ELi1ELb0ELb1ELb1ELb0ELb1EN3c104HalfEfS2_EEv13SSMParamsBase --------------------------
	.section	.nv.info._Z25selective_scan_fwd_kernelI32Selective_Scan_fwd_kernel_traitsILi32ELi4ELi1ELb0ELb1ELb1ELb0ELb1EN3c104HalfEfS2_EEv13SSMParamsBase,"",@"SHT_CUDA_INFO"
	.sectionflags	@""
	.align	4


	//----- nvinfo : EIATTR_CUDA_API_VERSION
	.align		4
        /*0000*/ 	.byte	0x04, 0x37
        /*0002*/ 	.short	(.L_2955 - .L_2954)
.L_2954:
        /*0004*/ 	.word	0x00000082


	//----- nvinfo : EIATTR_SW2861232_WAR
	.align		4
.L_2955:
        /*0008*/ 	.byte	0x01, 0x35
	.zero		2


	//----- nvinfo : EIATTR_PARAM_CBANK
	.align		4
        /*000c*/ 	.byte	0x04, 0x0a
        /*000e*/ 	.short	(.L_2957 - .L_2956)
	.align		4
.L_2956:
        /*0010*/ 	.word	index@(.nv.constant0._Z25selective_scan_fwd_kernelI32Selective_Scan_fwd_kernel_traitsILi32ELi4ELi1ELb0ELb1ELb1ELb0ELb1EN3c104HalfEfS2_EEv13SSMParamsBase)
        /*0014*/ 	.short	0x0160
        /*0016*/ 	.short	0x0188


	//----- nvinfo : EIATTR_CBANK_PARAM_SIZE
	.align		4
.L_2957:
        /*0018*/ 	.byte	0x03, 0x19
        /*001a*/ 	.short	0x0188


	//----- nvinfo : EIATTR_KPARAM_INFO
	.align		4
        /*001c*/ 	.byte	0x04, 0x17
        /*001e*/ 	.short	(.L_2959 - .L_2958)
.L_2958:
        /*0020*/ 	.word	0x00000000
        /*0024*/ 	.short	0x0000
        /*0026*/ 	.short	0x0000
        /*0028*/ 	.byte	0x00, 0xf0, 0x21, 0x06


	//----- nvinfo : EIATTR_MAXREG_COUNT
	.align		4
.L_2959:
        /*002c*/ 	.byte	0x03, 0x1b
        /*002e*/ 	.short	0x00ff


	//----- nvinfo : EIATTR_NUM_BARRIERS
	.align		4
        /*0030*/ 	.byte	0x02, 0x4c
        /*0032*/ 	.byte	0x01
	.zero		1


	//----- nvinfo : EIATTR_MERCURY_ISA_VERSION
	.align		4
        /*0034*/ 	.byte	0x03, 0x5f
        /*0036*/ 	.short	0x0000


	//----- nvinfo : EIATTR_COOP_GROUP_MASK_REGIDS
	.align		4
        /*0038*/ 	.byte	0x04, 0x29
        /*003a*/ 	.short	(.L_2961 - .L_2960)


	//   ....[0]....
.L_2960:
        /*003c*/ 	.word	0xffffffff


	//   ....[1]....
        /*0040*/ 	.word	0xffffffff


	//   ....[2]....
        /*0044*/ 	.word	0xffffffff


	//   ....[3]....
        /*0048*/ 	.word	0xffffffff


	//   ....[4]....
        /*004c*/ 	.word	0xffffffff


	//   ....[5]....
        /*0050*/ 	.word	0xffffffff


	//   ....[6]....
        /*0054*/ 	.word	0xffffffff


	//   ....[7]....
        /*0058*/ 	.word	0xffffffff


	//   ....[8]....
        /*005c*/ 	.word	0xffffffff


	//   ....[9]....
        /*0060*/ 	.word	0xffffffff


	//   ....[10]....
        /*0064*/ 	.word	0xffffffff


	//   ....[11]....
        /*0068*/ 	.word	0xffffffff


	//   ....[12]....
        /*006c*/ 	.word	0xffffffff


	//   ....[13]....
        /*0070*/ 	.word	0xffffffff


	//   ....[14]....
        /*0074*/ 	.word	0xffffffff


	//   ....[15]....
        /*0078*/ 	.word	0xffffffff


	//   ....[16]....
        /*007c*/ 	.word	0xffffffff


	//----- nvinfo : EIATTR_COOP_GROUP_INSTR_OFFSETS
	.align		4
.L_2961:
        /*0080*/ 	.byte	0x04, 0x28
        /*0082*/ 	.short	(.L_2963 - .L_2962)


	//   ....[0]....
.L_2962:
        /*0084*/ 	.word	0x00001450


	//   ....[1]....
        /*0088*/ 	.word	0x00001520


	//   ....[2]....
        /*008c*/ 	.word	0x00002240


	//   ....[3]....
        /*0090*/ 	.word	0x000023b0


	//   ....[4]....
        /*0094*/ 	.word	0x000027e0


	//   ....[5]....
        /*0098*/ 	.word	0x000027f0


	//   ....[6]....
        /*009c*/ 	.word	0x00002820


	//   ....[7]....
        /*00a0*/ 	.word	0x00002840


	//   ....[8]....
        /*00a4*/ 	.word	0x00002870


	//   ....[9]....
        /*00a8*/ 	.word	0x00002890


	//   ....[10]....
        /*00ac*/ 	.word	0x000028c0


	//   ....[11]....
        /*00b0*/ 	.word	0x000028e0


	//   ....[12]....
        /*00b4*/ 	.word	0x00002910


	//   ....[13]....
        /*00b8*/ 	.word	0x00002930


	//   ....[14]....
        /*00bc*/ 	.word	0x00002960


	//   ....[15]....
        /*00c0*/ 	.word	0x000029a0


	//   ....[16]....
        /*00c4*/ 	.word	0x00002ff0


	//----- nvinfo : EIATTR_EXIT_INSTR_OFFSETS
	.align		4
.L_2963:
        /*00c8*/ 	.byte	0x04, 0x1c
        /*00ca*/ 	.short	(.L_2965 - .L_2964)


	//   ....[0]....
.L_2964:
        /*00cc*/ 	.word	0x00000270


	//   ....[1]....
        /*00d0*/ 	.word	0x000010d0


	//   ....[2]....
        /*00d4*/ 	.word	0x00001280


	//   ....[3]....
        /*00d8*/ 	.word	0x000032f0


	//----- nvinfo : EIATTR_MAX_THREADS
	.align		4
.L_2965:
        /*00dc*/ 	.byte	0x04, 0x05
        /*00de*/ 	.short	(.L_2967 - .L_2966)
.L_2966:
        /*00e0*/ 	.word	0x00000020
        /*00e4*/ 	.word	0x00000001
        /*00e8*/ 	.word	0x00000001


	//----- nvinfo : EIATTR_CRS_STACK_SIZE
	.align		4
.L_2967:
        /*00ec*/ 	.byte	0x04, 0x1e
        /*00ee*/ 	.short	(.L_2969 - .L_2968)
.L_2968:
        /*00f0*/ 	.word	0x00000000
.L_2969:


//--------------------- .nv.info._Z25selective_scan_fwd_kernelI32Selective_Scan_fwd_kernel_traitsILi32ELi4ELi1ELb0ELb1ELb1ELb1ELb0EN3c104HalfEfS2_EEv13SSMParamsBase --------------------------
	.section	.nv.info._Z25selective_scan_fwd_kernelI32Selective_Scan_fwd_kernel_traitsILi32ELi4ELi1ELb0ELb1ELb1ELb1ELb0EN3c104HalfEfS2_EEv13SSMParamsBase,"",@"SHT_CUDA_INFO"
	.sectionflags	@""
	.align	4


	//----- nvinfo : EIATTR_CUDA_API_VERSION
	.align		4
        /*0000*/ 	.byte	0x04, 0x37
        /*0002*/ 	.short	(.L_2971 - .L_2970)
.L_2970:
        /*0004*/ 	.word	0x00000082


	//----- nvinfo : EIATTR_SW2861232_WAR
	.align		4
.L_2971:
        /*0008*/ 	.byte	0x01, 0x35
	.zero		2


	//----- nvinfo : EIATTR_PARAM_CBANK
	.align		4
        /*000c*/ 	.byte	0x04, 0x0a
        /*000e*/ 	.short	(.L_2973 - .L_2972)
	.align		4
.L_2972:
        /*0010*/ 	.word	index@(.nv.constant0._Z25selective_scan_fwd_kernelI32Selective_Scan_fwd_kernel_traitsILi32ELi4ELi1ELb0ELb1ELb1ELb1ELb0EN3c104HalfEfS2_EEv13SSMParamsBase)
        /*0014*/ 	.short	0x0160
        /*0016*/ 	.short	0x0188


	//----- nvinfo : EIATTR_CBANK_PARAM_SIZE
	.align		4
.L_2973:
        /*0018*/ 	.byte	0x03, 0x19
        /*001a*/ 	.short	0x0188


	//----- nvinfo : EIATTR_KPARAM_INFO
	.align		4
        /*001c*/ 	.byte	0x04, 0x17
        /*001e*/ 	.short	(.L_2975 - .L_2974)
.L_2974:
        /*0020*/ 	.word	0x00000000
        /*0024*/ 	.short	0x0000
        /*0026*/ 	.short	0x0000
        /*0028*/ 	.byte	0x00, 0xf0, 0x21, 0x06


	//----- nvinfo : EIATTR_MAXREG_COUNT
	.align		4
.L_2975:
        /*002c*/ 	.byte	0x03, 0x1b
        /*002e*/ 	.short	0x00ff


	//----- nvinfo : EIATTR_NUM_BARRIERS
	.align		4
        /*0030*/ 	.byte	0x02, 0x4c
        /*0032*/ 	.byte	0x01
	.zero		1


	//----- nvinfo : EIATTR_MERCURY_ISA_VERSION
	.align		4
        /*0034*/ 	.byte	0x03, 0x5f
        /*0036*/ 	.short	0x0000


	//----- nvinfo : EIATTR_COOP_GROUP_MASK_REGIDS
	.align		4
        /*0038*/ 	.byte	0x04, 0x29
        /*003a*/ 	.short	(.L_2977 - .L_2976)


	//   ....[0]....
.L_2976:
        /*003c*/ 	.word	0xffffffff


	//   ....[1]....
        /*0040*/ 	.word	0xffffffff


	//   ....[2]....
        /*0044*/ 	.word	0xffffffff


	//   ....[3]....
        /*0048*/ 	.word	0xffffffff


	//   ....[4]....
        /*004c*/ 	.word	0xffffffff


	//   ....[5]....
        /*0050*/ 	.word	0xffffffff


	//   ....[6]....
        /*0054*/ 	.word	0xffffffff


	//   ....[7]....
        /*0058*/ 	.word	0xffffffff


	//   ....[8]....
        /*005c*/ 	.word	0xffffffff


	//   ....[9]....
        /*0060*/ 	.word	0xffffffff


	//   ....[10]....
        /*0064*/ 	.word	0xffffffff


	//   ....[11]....
        /*0068*/ 	.word	0xffffffff


	//   ....[12]....
        /*006c*/ 	.word	0xffffffff


	//   ....[13]....
        /*0070*/ 	.word	0xffffffff


	//   ....[14]....
        /*0074*/ 	.word	0xffffffff


	//   ....[15]....
        /*0078*/ 	.word	0xffffffff


	//   ....[16]....
        /*007c*/ 	.word	0xffffffff


	//   ....[17]....
        /*0080*/ 	.word	0xffffffff


	//   ....[18]....
        /*0084*/ 	.word	0xffffffff


	//----- nvinfo : EIATTR_COOP_GROUP_INSTR_OFFSETS
	.align		4
.L_2977:
        /*0088*/ 	.byte	0x04, 0x28
        /*008a*/ 	.short	(.L_2979 - .L_2978)


	//   ....[0]....
.L_2978:
        /*008c*/ 	.word	0x00001410


	//   ....[1]....
        /*0090*/ 	.word	0x000014e0


	//   ....[2]....
        /*0094*/ 	.word	0x00002200


	//   ....[3]....
        /*0098*/ 	.word	0x000023d0


	//   ....[4]....
        /*009c*/ 	.word	0x000027c0


	//   ....[5]....
        /*00a0*/ 	.word	0x000027d0


	//   ....[6]....
        /*00a4*/ 	.word	0x00002800


	//   ....[7]....
        /*00a8*/ 	.word	0x00002820


	//   ....[8]....
        /*00ac*/ 	.word	0x00002850


	//   ....[9]....
        /*00b0*/ 	.word	0x00002870


	//   ....[10]....
        /*00b4*/ 	.word	0x000028a0


	//   ....[11]....
        /*00b8*/ 	.word	0x000028c0


	//   ....[12]....
        /*00bc*/ 	.word	0x000028f0


	//   ....[13]....
        /*00c0*/ 	.word	0x00002910


	//   ....[14]....
        /*00c4*/ 	.word	0x00002940


	//   ....[15]....
        /*00c8*/ 	.word	0x00002980


	//   ....[16]....
        /*00cc*/ 	.word	0x00002fd0


	//   ....[17]....
        /*00d0*/ 	.word	0x00003480


	//   ....[18]....
        /*00d4*/ 	.word	0x000036b0


	//----- nvinfo : EIATTR_EXIT_INSTR_OFFSETS
	.align		4
.L_2979:
        /*00d8*/ 	.byte	0x04, 0x1c
        /*00da*/ 	.short	(.L_2981 - .L_2980)


	//   ....[0]....
.L_2980:
        /*00dc*/ 	.word	0x00000260


	//   ....[1]....
        /*00e0*/ 	.word	0x00001090


	//   ....[2]....
        /*00e4*/ 	.word	0x00001240


	//   ....[3]....
        /*00e8*/ 	.word	0x00003990


	//----- nvinfo : EIATTR_MAX_THREADS
	.align		4
.L_2981:
        /*00ec*/ 	.byte	0x04, 0x05
        /*00ee*/ 	.short	(.L_2983 - .L_2982)
.L_2982:
        /*00f0*/ 	.word	0x00000020
        /*00f4*/ 	.word	0x00000001
        /*00f8*/ 	.word	0x00000001


	//----- nvinfo : EIATTR_CRS_STACK_SIZE
	.align		4
.L_2983:
        /*00fc*/ 	.byte	0x04, 0x1e
        /*00fe*/ 	.short	(.L_2985 - .L_2984)
.L_2984:
        /*0100*/ 	.word	0x00000000
.L_2985:


//--------------------- .nv.info._Z25selective_scan_fwd_kernelI32Selective_Scan_fwd_kernel_traitsILi32ELi4ELi1ELb0ELb1ELb1ELb1ELb1EN3c104HalfEfS2_EEv13SSMParamsBase --------------------------
	.section	.nv.info._Z25selective_scan_fwd_kernelI32Selective_Scan_fwd_kernel_traitsILi32ELi4ELi1ELb0ELb1ELb1ELb1ELb1EN3c104HalfEfS2_EEv13SSMParamsBase,"",@"SHT_CUDA_INFO"
	.sectionflags	@""
	.align	4


	//----- nvinfo : EIATTR_CUDA_API_VERSION
	.align		4
        /*0000*/ 	.byte	0x04, 0x37
        /*0002*/ 	.short	(.L_2987 - .L_2986)
.L_2986:
        /*0004*/ 	.word	0x00000082


	//----- nvinfo : EIATTR_SW2861232_WAR
	.align		4
.L_2987:
        /*0008*/ 	.byte	0x01, 0x35
	.zero		2


	//----- nvinfo : EIATTR_PARAM_CBANK
	.align		4
        /*000c*/ 	.byte	0x04, 0x0a
        /*000e*/ 	.short	(.L_2989 - .L_2988)
	.align		4
.L_2988:
        /*0010*/ 	.word	index@(.nv.constant0._Z25selective_scan_fwd_kernelI32Selective_Scan_fwd_kernel_traitsILi32ELi4ELi1ELb0ELb1ELb1ELb1ELb1EN3c104HalfEfS2_EEv13SSMParamsBase)
        /*0014*/ 	.short	0x0160
        /*0016*/ 	.short	0x0188


	//----- nvinfo : EIATTR_CBANK_PARAM_SIZE
	.align		4
.L_2989:
        /*0018*/ 	.byte	0x03, 0x19
        /*001a*/ 	.short	0x0188


	//----- nvinfo : EIATTR_KPARAM_INFO
	.align		4
        /*001c*/ 	.byte	0x04, 0x17
        /*001e*/ 	.short	(.L_2991 - .L_2990)
.L_2990:
        /*0020*/ 	.word	0x00000000
        /*0024*/ 	.short	0x0000
        /*0026*/ 	.short	0x0000
        /*0028*/ 	.byte	0x00, 0xf0, 0x21, 0x06


	//----- nvinfo : EIATTR_MAXREG_COUNT
	.align		4
.L_2991:
        /*002c*/ 	.byte	0x03, 0x1b
        /*002e*/ 	.short	0x00ff


	//----- nvinfo : EIATTR_NUM_BARRIERS
	.align		4
        /*0030*/ 	.byte	0x02, 0x4c
        /*0032*/ 	.byte	0x01
	.zero		1


	//----- nvinfo : EIATTR_MERCURY_ISA_VERSION
	.align		4
        /*0034*/ 	.byte	0x03, 0x5f
        /*0036*/ 	.short	0x0000


	//----- nvinfo : EIATTR_COOP_GROUP_MASK_REGIDS
	.align		4
        /*0038*/ 	.byte	0x04, 0x29
        /*003a*/ 	.short	(.L_2993 - .L_2992)


	//   ....[0]....
.L_2992:
        /*003c*/ 	.word	0xffffffff


	//   ....[1]....
        /*0040*/ 	.word	0xffffffff


	//   ....[2]....
        /*0044*/ 	.word	0xffffffff


	//   ....[3]....
        /*0048*/ 	.word	0xffffffff


	//   ....[4]....
        /*004c*/ 	.word	0xffffffff


	//   ....[5]....
        /*0050*/ 	.word	0xffffffff


	//   ....[6]....
        /*0054*/ 	.word	0xffffffff


	//   ....[7]....
        /*0058*/ 	.word	0xffffffff


	//   ....[8]....
        /*005c*/ 	.word	0xffffffff


	//   ....[9]....
        /*0060*/ 	.word	0xffffffff


	//   ....[10]....
        /*0064*/ 	.word	0xffffffff


	//   ....[11]....
        /*0068*/ 	.word	0xffffffff


	//   ....[12]....
        /*006c*/ 	.word	0xffffffff


	//   ....[13]....
        /*0070*/ 	.word	0xffffffff


	//   ....[14]....
        /*0074*/ 	.word	0xffffffff


	//   ....[15]....
        /*0078*/ 	.word	0xffffffff


	//   ....[16]....
        /*007c*/ 	.word	0xffffffff


	//   ....[17]....
        /*0080*/ 	.word	0xffffffff


	//   ....[18]....
        /*0084*/ 	.word	0xffffffff


	//----- nvinfo : EIATTR_COOP_GROUP_INSTR_OFFSETS
	.align		4
.L_2993:
        /*0088*/ 	.byte	0x04, 0x28
        /*008a*/ 	.short	(.L_2995 - .L_2994)


	//   ....[0]....
.L_2994:
        /*008c*/ 	.word	0x00001480


	//   ....[1]....
        /*0090*/ 	.word	0x00001550


	//   ....[2]....
        /*0094*/ 	.word	0x00002270


	//   ....[3]....
        /*0098*/ 	.word	0x00002460


	//   ....[4]....
        /*009c*/ 	.word	0x00002870


	//   ....[5]....
        /*00a0*/ 	.word	0x00002880


	//   ....[6]....
        /*00a4*/ 	.word	0x000028b0


	//   ....[7]....
        /*00a8*/ 	.word	0x000028d0


	//   ....[8]....
        /*00ac*/ 	.word	0x00002900


	//   ....[9]....
        /*00b0*/ 	.word	0x00002920


	//   ....[10]....
        /*00b4*/ 	.word	0x00002950


	//   ....[11]....
        /*00b8*/ 	.word	0x00002970


	//   ....[12]....
        /*00bc*/ 	.word	0x000029a0


	//   ....[13]....
        /*00c0*/ 	.word	0x000029c0


	//   ....[14]....
        /*00c4*/ 	.word	0x000029f0


	//   ....[15]....
        /*00c8*/ 	.word	0x00002a30


	//   ....[16]....
        /*00cc*/ 	.word	0x000030f0


	//   ....[17]....
        /*00d0*/ 	.word	0x00003550


	//   ....[18]....
        /*00d4*/ 	.word	0x00003790


	//----- nvinfo : EIATTR_EXIT_INSTR_OFFSETS
	.align		4
.L_2995:
        /*00d8*/ 	.byte	0x04, 0x1c
        /*00da*/ 	.short	(.L_2997 - .L_2996)


	//   ....[0]....
.L_2996:
        /*00dc*/ 	.word	0x00000270


	//   ....[1]....
        /*00e0*/ 	.word	0x00001100


	//   ....[2]....
        /*00e4*/ 	.word	0x000012b0


	//   ....[3]....
        /*00e8*/ 	.word	0x00003a60


	//----- nvinfo : EIATTR_MAX_THREADS
	.align		4
.L_2997:
        /*00ec*/ 	.byte	0x04, 0x05
        /*00ee*/ 	.short	(.L_2999 - .L_2998)
.L_2998:
        /*00f0*/ 	.word	0x00000020
        /*00f4*/ 	.word	0x00000001
        /*00f8*/ 	.word	0x00000001


	//----- nvinfo : EIATTR_CRS_STACK_SIZE
	.align		4
.L_2999:
        /*00fc*/ 	.byte	0x04, 0x1e
        /*00fe*/ 	.short	(.L_3001 - .L_3000)
.L_3000:
        /*0100*/ 	.word	0x00000000
.L_3001:


//--------------------- .nv.info._Z25selective_scan_fwd_kernelI32Selective_Scan_fwd_kernel_traitsILi32ELi4ELi1ELb1ELb1ELb1ELb0ELb0EN3c104HalfEfS2_EEv13SSMParamsBase --------------------------
	.section	.nv.info._Z25selective_scan_fwd_kernelI32Selective_Scan_fwd_kernel_traitsILi32ELi4ELi1ELb1ELb1ELb1ELb0ELb0EN3c104HalfEfS2_EEv13SSMParamsBase,"",@"SHT_CUDA_INFO"
	.sectionflags	@""
	.align	4


	//----- nvinfo : EIATTR_CUDA_API_VERSION
	.align		4
        /*0000*/ 	.byte	0x04, 0x37
        /*0002*/ 	.short	(.L_3003 - .L_3002)
.L_3002:
        /*0004*/ 	.word	0x00000082


	//----- nvinfo : EIATTR_SW2861232_WAR
	.align		4
.L_3003:
        /*0008*/ 	.byte	0x01, 0x35
	.zero		2


	//----- nvinfo : EIATTR_PARAM_CBANK
	.align		4
        /*000c*/ 	.byte	0x04, 0x0a
        /*000e*/ 	.short	(.L_3005 - .L_3004)
	.align		4
.L_3004:
        /*0010*/ 	.word	index@(.nv.constant0._Z25selective_scan_fwd_kernelI32Selective_Scan_fwd_kernel_traitsILi32ELi4ELi1ELb1ELb1ELb1ELb0ELb0EN3c104HalfEfS2_EEv13SSMParamsBase)
        /*0014*/ 	.short	0x0160
        /*0016*/ 	.short	0x0188


	//----- nvinfo : EIATTR_CBANK_PARAM_SIZE
	.align		4
.L_3005:
        /*0018*/ 	.byte	0x03, 0x19
        /*001a*/ 	.short	0x0188


	//----- nvinfo : EIATTR_KPARAM_INFO
	.align		4
        /*001c*/ 	.byte	0x04, 0x17
        /*001e*/ 	.short	(.L_3007 - .L_3006)
.L_3006:
        /*0020*/ 	.word	0x00000000
        /*0024*/ 	.short	0x0000
        /*0026*/ 	.short	0x0000
        /*0028*/ 	.byte	0x00, 0xf0, 0x21, 0x06


	//----- nvinfo : EIATTR_MAXREG_COUNT
	.align		4
.L_3007:
        /*002c*/ 	.byte	0x03, 0x1b
        /*002e*/ 	.short	0x00ff


	//----- nvinfo : EIATTR_NUM_BARRIERS
	.align		4
        /*0030*/ 	.byte	0x02, 0x4c
        /*0032*/ 	.byte	0x01
	.zero		1


	//----- nvinfo : EIATTR_MERCURY_ISA_VERSION
	.align		4
        /*0034*/ 	.byte	0x03, 0x5f
        /*0036*/ 	.short	0x0000


	//----- nvinfo : EIATTR_COOP_GROUP_MASK_REGIDS
	.align		4
        /*0038*/ 	.byte	0x04, 0x29
        /*003a*/ 	.short	(.L_3009 - .L_3008)


	//   ....[0]....
.L_3008:
        /*003c*/ 	.word	0xffffffff


	//   ....[1]....
        /*0040*/ 	.word	0xffffffff


	//   ....[2]....
        /*0044*/ 	.word	0xffffffff


	//   ....[3]....
        /*0048*/ 	.word	0xffffffff


	//   ....[4]....
        /*004c*/ 	.word	0xffffffff


	//   ....[5]....
        /*0050*/ 	.word	0xffffffff


	//   ....[6]....
        /*0054*/ 	.word	0xffffffff


	//   ....[7]....
        /*0058*/ 	.word	0xffffffff


	//   ....[8]....
        /*005c*/ 	.word	0xffffffff


	//   ....[9]....
        /*0060*/ 	.word	0xffffffff


	//   ....[10]....
        /*0064*/ 	.word	0xffffffff


	//   ....[11]....
        /*0068*/ 	.word	0xffffffff


	//----- nvinfo : EIATTR_COOP_GROUP_INSTR_OFFSETS
	.align		4
.L_3009:
        /*006c*/ 	.byte	0x04, 0x28
        /*006e*/ 	.short	(.L_3011 - .L_3010)


	//   ....[0]....
.L_3010:
        /*0070*/ 	.word	0x000024a0


	//   ....[1]....
        /*0074*/ 	.word	0x000024b0


	//   ....[2]....
        /*0078*/ 	.word	0x000024e0


	//   ....[3]....
        /*007c*/ 	.word	0x00002500


	//   ....[4]....
        /*0080*/ 	.word	0x00002530


	//   ....[5]....
        /*0084*/ 	.word	0x00002550


	//   ....[6]....
        /*0088*/ 	.word	0x00002580


	//   ....[7]....
        /*008c*/ 	.word	0x000025a0


	//   ....[8]....
        /*0090*/ 	.word	0x000025d0


	//   ....[9]....
        /*0094*/ 	.word	0x000025f0


	//   ....[10]....
        /*0098*/ 	.word	0x00002650


	//   ....[11]....
        /*009c*/ 	.word	0x00002660


	//----- nvinfo : EIATTR_EXIT_INSTR_OFFSETS
	.align		4
.L_3011:
        /*00a0*/ 	.byte	0x04, 0x1c
        /*00a2*/ 	.short	(.L_3013 - .L_3012)


	//   ....[0]....
.L_3012:
        /*00a4*/ 	.word	0x00000260


	//   ....[1]....
        /*00a8*/ 	.word	0x00001090


	//   ....[2]....
        /*00ac*/ 	.word	0x000011f0


	//   ....[3]....
        /*00b0*/ 	.word	0x00002dc0


	//----- nvinfo : EIATTR_MAX_THREADS
	.align		4
.L_3013:
        /*00b4*/ 	.byte	0x04, 0x05
        /*00b6*/ 	.short	(.L_3015 - .L_3014)
.L_3014:
        /*00b8*/ 	.word	0x00000020
        /*00bc*/ 	.word	0x00000001
        /*00c0*/ 	.word	0x00000001


	//----- nvinfo : EIATTR_CRS_STACK_SIZE
	.align		4
.L_3015:
        /*00c4*/ 	.byte	0x04, 0x1e
        /*00c6*/ 	.short	(.L_3017 - .L_3016)
.L_3016:
        /*00c8*/ 	.word	0x00000000
.L_3017:


//--------------------- .nv.info._Z25selective_scan_fwd_kernelI32Selective_Scan_fwd_kernel_traitsILi32ELi4ELi1ELb1ELb1ELb1ELb0ELb1EN3c104HalfEfS2_EEv13SSMParamsBase --------------------------
	.section	.nv.info._Z25selective_scan_fwd_kernelI32Selective_Scan_fwd_kernel_traitsILi32ELi4ELi1ELb1ELb1ELb1ELb0ELb1EN3c104HalfEfS2_EEv13SSMParamsBase,"",@"SHT_CUDA_INFO"
	.sectionflags	@""
	.align	4


	//----- nvinfo : EIATTR_CUDA_API_VERSION
	.align		4
        /*0000*/ 	.byte	0x04, 0x37
        /*0002*/ 	.short	(.L_3019 - .L_3018)
.L_3018:
        /*0004*/ 	.word	0x00000082


	//----- nvinfo : EIATTR_SW2861232_WAR
	.align		4
.L_3019:
        /*0008*/ 	.byte	0x01, 0x35
	.zero		2


	//----- nvinfo : EIATTR_PARAM_CBANK
	.align		4
        /*000c*/ 	.byte	0x04, 0x0a
        /*000e*/ 	.short	(.L_3021 - .L_3020)
	.align		4
.L_3020:
        /*0010*/ 	.word	index@(.nv.constant0._Z25selective_scan_fwd_kernelI32Selective_Scan_fwd_kernel_traitsILi32ELi4ELi1ELb1ELb1ELb1ELb0ELb1EN3c104HalfEfS2_EEv13SSMParamsBase)
        /*0014*/ 	.short	0x0160
        /*0016*/ 	.short	0x0188


	//----- nvinfo : EIATTR_CBANK_PARAM_SIZE
	.align		4
.L_3021:
        /*0018*/ 	.byte	0x03, 0x19
        /*001a*/ 	.short	0x0188


	//----- nvinfo : EIATTR_KPARAM_INFO
	.align		4
        /*001c*/ 	.byte	0x04, 0x17
        /*001e*/ 	.short	(.L_3023 - .L_3022)
.L_3022:
        /*0020*/ 	.word	0x00000000
        /*0024*/ 	.short	0x0000
        /*0026*/ 	.short	0x0000
        /*0028*/ 	.byte	0x00, 0xf0, 0x21, 0x06


	//----- nvinfo : EIATTR_MAXREG_COUNT
	.align		4
.L_3023:
        /*002c*/ 	.byte	0x03, 0x1b
        /*002e*/ 	.short	0x00ff


	//----- nvinfo : EIATTR_NUM_BARRIERS
	.align		4
        /*0030*/ 	.byte	0x02, 0x4c
        /*0032*/ 	.byte	0x01
	.zero		1


	//----- nvinfo : EIATTR_MERCURY_ISA_VERSION
	.align		4
        /*0034*/ 	.byte	0x03, 0x5f
        /*0036*/ 	.short	0x0000


	//----- nvinfo : EIATTR_COOP_GROUP_MASK_REGIDS
	.align		4
        /*0038*/ 	.byte	0x04, 0x29
        /*003a*/ 	.short	(.L_3025 - .L_3024)


	//   ....[0]....
.L_3024:
        /*003c*/ 	.word	0xffffffff


	//   ....[1]....
        /*0040*/ 	.word	0xffffffff


	//   ....[2]....
        /*0044*/ 	.word	0xffffffff


	//   ....[3]....
        /*0048*/ 	.word	0xffffffff


	//   ....[4]....
        /*004c*/ 	.word	0xffffffff


	//   ....[5]....
        /*0050*/ 	.word	0xffffffff


	//   ....[6]....
        /*0054*/ 	.word	0xffffffff


	//   ....[7]....
        /*0058*/ 	.word	0xffffffff


	//   ....[8]....
        /*005c*/ 	.word	0xffffffff


	//   ....[9]....
        /*0060*/ 	.word	0xffffffff


	//   ....[10]....
        /*0064*/ 	.word	0xffffffff


	//   ....[11]....
        /*0068*/ 	.word	0xffffffff


	//   ....[12]....
        /*006c*/ 	.word	0xffffffff


	//   ....[13]....
        /*0070*/ 	.word	0xffffffff


	//   ....[14]....
        /*0074*/ 	.word	0xffffffff


	//   ....[15]....
        /*0078*/ 	.word	0xffffffff


	//   ....[16]....
        /*007c*/ 	.word	0xffffffff


	//----- nvinfo : EIATTR_COOP_GROUP_INSTR_OFFSETS
	.align		4
.L_3025:
        /*0080*/ 	.byte	0x04, 0x28
        /*0082*/ 	.short	(.L_3027 - .L_3026)


	//   ....[0]....
.L_3026:
        /*0084*/ 	.word	0x00001450


	//   ....[1]....
        /*0088*/ 	.word	0x00001520


	//   ....[2]....
        /*008c*/ 	.word	0x00002240


	//   ....[3]....
        /*0090*/ 	.word	0x000023b0


	//   ....[4]....
        /*0094*/ 	.word	0x000027e0


	//   ....[5]....
        /*0098*/ 	.word	0x000027f0


	//   ....[6]....
        /*009c*/ 	.word	0x00002820


	//   ....[7]....
        /*00a0*/ 	.word	0x00002840


	//   ....[8]....
        /*00a4*/ 	.word	0x00002870


	//   ....[9]....
        /*00a8*/ 	.word	0x00002890


	//   ....[10]....
        /*00ac*/ 	.word	0x000028c0


	//   ....[11]....
        /*00b0*/ 	.word	0x000028e0


	//   ....[12]....
        /*00b4*/ 	.word	0x00002910


	//   ....[13]....
        /*00b8*/ 	.word	0x00002930


	//   ....[14]....
        /*00bc*/ 	.word	0x00002960


	//   ....[15]....
        /*00c0*/ 	.word	0x000029a0


	//   ....[16]....
        /*00c4*/ 	.word	0x00002ff0


	//----- nvinfo : EIATTR_EXIT_INSTR_OFFSETS
	.align		4
.L_3027:
        /*00c8*/ 	.byte	0x04, 0x1c
        /*00ca*/ 	.short	(.L_3029 - .L_3028)


	//   ....[0]....
.L_3028:
        /*00cc*/ 	.word	0x00000270


	//   ....[1]....
        /*00d0*/ 	.word	0x000010d0


	//   ....[2]....
        /*00d4*/ 	.word	0x00001280


	//   ....[3]....
        /*00d8*/ 	.word	0x000032f0


	//----- nvinfo : EIATTR_MAX_THREADS
	.align		4
.L_3029:
        /*00dc*/ 	.byte	0x04, 0x05
        /*00de*/ 	.short	(.L_3031 - .L_3030)
.L_3030:
        /*00e0*/ 	.word	0x00000020
        /*00e4*/ 	.word	0x00000001
        /*00e8*/ 	.word	0x00000001


	//----- nvinfo : EIATTR_CRS_STACK_SIZE
	.align		4
.L_3031:
        /*00ec*/ 	.byte	0x04, 0x1e
        /*00ee*/ 	.short	(.L_3033 - .L_3032)
.L_3032:
        /*00f0*/ 	.word	0x00000000
.L_3033:


//--------------------- .nv.info._Z25selective_scan_fwd_kernelI32Selective_Scan_fwd_kernel_traitsILi32ELi4ELi1ELb1ELb1ELb1ELb1ELb0EN3c104HalfEfS2_EEv13SSMParamsBase --------------------------
	.section	.nv.info._Z25selective_scan_fwd_kernelI32Selective_Scan_fwd_kernel_traitsILi32ELi4ELi1ELb1ELb1ELb1ELb1ELb0EN3c104HalfEfS2_EEv13SSMParamsBase,"",@"SHT_CUDA_INFO"
	.sectionflags	@""
	.align	4


	//----- nvinfo : EIATTR_CUDA_API_VERSION
	.align		4
        /*0000*/ 	.byte	0x04, 0x37
        /*0002*/ 	.short	(.L_3035 - .L_3034)
.L_3034:
        /*0004*/ 	.word	0x00000082


	//----- nvinfo : EIATTR_SW2861232_WAR
	.align		4
.L_3035:
        /*0008*/ 	.byte	0x01, 0x35
	.zero		2


	//----- nvinfo : EIATTR_PARAM_CBANK
	.align		4
        /*000c*/ 	.byte	0x04, 0x0a
        /*000e*/ 	.short	(.L_3037 - .L_3036)
	.align		4
.L_3036:
        /*0010*/ 	.word	index@(.nv.constant0._Z25selective_scan_fwd_kernelI32Selective_Scan_fwd_kernel_traitsILi32ELi4ELi1ELb1ELb1ELb1ELb1ELb0EN3c104HalfEfS2_EEv13SSMParamsBase)
        /*0014*/ 	.short	0x0160
        /*0016*/ 	.short	0x0188


	//----- nvinfo : EIATTR_CBANK_PARAM_SIZE
	.align		4
.L_3037:
        /*0018*/ 	.byte	0x03, 0x19
        /*001a*/ 	.short	0x0188


	//----- nvinfo : EIATTR_KPARAM_INFO
	.align		4
        /*001c*/ 	.byte	0x04, 0x17
        /*001e*/ 	.short	(.L_3039 - .L_3038)
.L_3038:
        /*0020*/ 	.word	0x00000000
        /*0024*/ 	.short	0x0000
        /*0026*/ 	.short	0x0000
        /*0028*/ 	.byte	0x00, 0xf0, 0x21, 0x06


	//----- nvinfo : EIATTR_MAXREG_COUNT
	.align		4
.L_3039:
        /*002c*/ 	.byte	0x03, 0x1b
        /*002e*/ 	.short	0x00ff


	//----- nvinfo : EIATTR_NUM_BARRIERS
	.align		4
        /*0030*/ 	.byte	0x02, 0x4c
        /*0032*/ 	.byte	0x01
	.zero		1


	//----- nvinfo : EIATTR_MERCURY_ISA_VERSION
	.align		4
        /*0034*/ 	.byte	0x03, 0x5f
        /*0036*/ 	.short	0x0000


	//----- nvinfo : EIATTR_COOP_GROUP_MASK_REGIDS
	.align		4
        /*0038*/ 	.byte	0x04, 0x29
        /*003a*/ 	.short	(.L_3041 - .L_3040)


	//   ....[0]....
.L_3040:
        /*003c*/ 	.word	0xffffffff


	//   ....[1]....
        /*0040*/ 	.word	0xffffffff


	//   ....[2]....
        /*0044*/ 	.word	0xffffffff


	//   ....[3]....
        /*0048*/ 	.word	0xffffffff


	//   ....[4]....
        /*004c*/ 	.word	0xffffffff


	//   ....[5]....
        /*0050*/ 	.word	0xffffffff


	//   ....[6]....
        /*0054*/ 	.word	0xffffffff


	//   ....[7]....
        /*0058*/ 	.word	0xffffffff


	//   ....[8]....
        /*005c*/ 	.word	0xffffffff


	//   ....[9]....
        /*0060*/ 	.word	0xffffffff


	//   ....[10]....
        /*0064*/ 	.word	0xffffffff


	//   ....[11]....
        /*0068*/ 	.word	0xffffffff


	//----- nvinfo : EIATTR_COOP_GROUP_INSTR_OFFSETS
	.align		4
.L_3041:
        /*006c*/ 	.byte	0x04, 0x28
        /*006e*/ 	.short	(.L_3043 - .L_3042)


	//   ....[0]....
.L_3042:
        /*0070*/ 	.word	0x00002500


	//   ....[1]....
        /*0074*/ 	.word	0x00002510


	//   ....[2]....
        /*0078*/ 	.word	0x00002540


	//   ....[3]....
        /*007c*/ 	.word	0x00002560


	//   ....[4]....
        /*0080*/ 	.word	0x00002590


	//   ....[5]....
        /*0084*/ 	.word	0x000025b0


	//   ....[6]....
        /*0088*/ 	.word	0x000025e0


	//   ....[7]....
        /*008c*/ 	.word	0x00002600


	//   ....[8]....
        /*0090*/ 	.word	0x00002630


	//   ....[9]....
        /*0094*/ 	.word	0x00002650


	//   ....[10]....
        /*0098*/ 	.word	0x00002680


	//   ....[11]....
        /*009c*/ 	.word	0x000026c0


	//----- nvinfo : EIATTR_EXIT_INSTR_OFFSETS
	.align		4
.L_3043:
        /*00a0*/ 	.byte	0x04, 0x1c
        /*00a2*/ 	.short	(.L_3045 - .L_3044)


	//   ....[0]....
.L_3044:
        /*00a4*/ 	.word	0x00000260


	//   ....[1]....
        /*00a8*/ 	.word	0x00001090


	//   ....[2]....
        /*00ac*/ 	.word	0x000011f0


	//   ....[3]....
        /*00b0*/ 	.word	0x00003250


	//----- nvinfo : EIATTR_MAX_THREADS
	.align		4
.L_3045:
        /*00b4*/ 	.byte	0x04, 0x05
        /*00b6*/ 	.short	(.L_3047 - .L_3046)
.L_3046:
        /*00b8*/ 	.word	0x00000020
        /*00bc*/ 	.word	0x00000001
        /*00c0*/ 	.word	0x00000001


	//----- nvinfo : EIATTR_CRS_STACK_SIZE
	.align		4
.L_3047:
        /*00c4*/ 	.byte	0x04, 0x1e
        /*00c6*/ 	.short	(.L_3049 - .L_3048)
.L_3048:
        /*00c8*/ 	.word	0x00000000
.L_3049:


//--------------------- .nv.info._Z25selective_scan_fwd_kernelI32Selective_Scan_fwd_kernel_traitsILi32ELi4ELi1ELb1ELb1ELb1ELb1ELb1EN3c104HalfEfS2_EEv13SSMParamsBase --------------------------
	.section	.nv.info._Z25selective_scan_fwd_kernelI32Selective_Scan_fwd_kernel_traitsILi32ELi4ELi1ELb1ELb1ELb1ELb1ELb1EN3c104HalfEfS2_EEv13SSMParamsBase,"",@"SHT_CUDA_INFO"
	.sectionflags	@""
	.align	4


	//----- nvinfo : EIATTR_CUDA_API_VERSION
	.align		4
        /*0000*/ 	.byte	0x04, 0x37
        /*0002*/ 	.short	(.L_3051 - .L_3050)
.L_3050:
        /*0004*/ 	.word	0x00000082


	//----- nvinfo : EIATTR_SW2861232_WAR
	.align		4
.L_3051:
        /*0008*/ 	.byte	0x01, 0x35
	.zero		2


	//----- nvinfo : EIATTR_PARAM_CBANK
	.align		4
        /*000c*/ 	.byte	0x04, 0x0a
        /*000e*/ 	.short	(.L_3053 - .L_3052)
	.align		4
.L_3052:
        /*0010*/ 	.word	index@(.nv.constant0._Z25selective_scan_fwd_kernelI32Selective_Scan_fwd_kernel_traitsILi32ELi4ELi1ELb1ELb1ELb1ELb1ELb1EN3c104HalfEfS2_EEv13SSMParamsBase)
        /*0014*/ 	.short	0x0160
        /*0016*/ 	.short	0x0188


	//----- nvinfo : EIATTR_CBANK_PARAM_SIZE
	.align		4
.L_3053:
        /*0018*/ 	.byte	0x03, 0x19
        /*001a*/ 	.short	0x0188


	//----- nvinfo : EIATTR_KPARAM_INFO
	.align		4
        /*001c*/ 	.byte	0x04, 0x17
        /*001e*/ 	.short	(.L_3055 - .L_3054)
.L_3054:
        /*0020*/ 	.word	0x00000000
        /*0024*/ 	.short	0x0000
        /*0026*/ 	.short	0x0000
        /*0028*/ 	.byte	0x00, 0xf0, 0x21, 0x06


	//----- nvinfo : EIATTR_MAXREG_COUNT
	.align		4
.L_3055:
        /*002c*/ 	.byte	0x03, 0x1b
        /*002e*/ 	.short	0x00ff


	//----- nvinfo : EIATTR_NUM_BARRIERS
	.align		4
        /*0030*/ 	.byte	0x02, 0x4c
        /*0032*/ 	.byte	0x01
	.zero		1


	//----- nvinfo : EIATTR_MERCURY_ISA_VERSION
	.align		4
        /*0034*/ 	.byte	0x03, 0x5f
        /*0036*/ 	.short	0x0000


	//----- nvinfo : EIATTR_COOP_GROUP_MASK_REGIDS
	.align		4
        /*0038*/ 	.byte	0x04, 0x29
        /*003a*/ 	.short	(.L_3057 - .L_3056)


	//   ....[0]....
.L_3056:
        /*003c*/ 	.word	0xffffffff


	//   ....[1]....
        /*0040*/ 	.word	0xffffffff


	//   ....[2]....
        /*0044*/ 	.word	0xffffffff


	//   ....[3]....
        /*0048*/ 	.word	0xffffffff


	//   ....[4]....
        /*004c*/ 	.word	0xffffffff


	//   ....[5]....
        /*0050*/ 	.word	0xffffffff


	//   ....[6]....
        /*0054*/ 	.word	0xffffffff


	//   ....[7]....
        /*0058*/ 	.word	0xffffffff


	//   ....[8]....
        /*005c*/ 	.word	0xffffffff


	//   ....[9]....
        /*0060*/ 	.word	0xffffffff


	//   ....[10]....
        /*0064*/ 	.word	0xffffffff


	//   ....[11]....
        /*0068*/ 	.word	0xffffffff


	//   ....[12]....
        /*006c*/ 	.word	0xffffffff


	//   ....[13]....
        /*0070*/ 	.word	0xffffffff


	//   ....[14]....
        /*0074*/ 	.word	0xffffffff


	//   ....[15]....
        /*0078*/ 	.word	0xffffffff


	//   ....[16]....
        /*007c*/ 	.word	0xffffffff


	//   ....[17]....
        /*0080*/ 	.word	0xffffffff


	//   ....[18]....
        /*0084*/ 	.word	0xffffffff


	//----- nvinfo : EIATTR_COOP_GROUP_INSTR_OFFSETS
	.align		4
.L_3057:
        /*0088*/ 	.byte	0x04, 0x28
        /*008a*/ 	.short	(.L_3059 - .L_3058)


	//   ....[0]....
.L_3058:
        /*008c*/ 	.word	0x00001480


	//   ....[1]....
        /*0090*/ 	.word	0x00001550


	//   ....[2]....
        /*0094*/ 	.word	0x00002270


	//   ....[3]....
        /*0098*/ 	.word	0x00002460


	//   ....[4]....
        /*009c*/ 	.word	0x00002870


	//   ....[5]....
        /*00a0*/ 	.word	0x00002880


	//   ....[6]....
        /*00a4*/ 	.word	0x000028b0


	//   ....[7]....
        /*00a8*/ 	.word	0x000028d0


	//   ....[8]....
        /*00ac*/ 	.word	0x00002900


	//   ....[9]....
        /*00b0*/ 	.word	0x00002920


	//   ....[10]....
        /*00b4*/ 	.word	0x00002950


	//   ....[11]....
        /*00b8*/ 	.word	0x00002970


	//   ....[12]....
        /*00bc*/ 	.word	0x000029a0


	//   ....[13]....
        /*00c0*/ 	.word	0x000029c0


	//   ....[14]....
        /*00c4*/ 	.word	0x000029f0


	//   ....[15]....
        /*00c8*/ 	.word	0x00002a30


	//   ....[16]....
        /*00cc*/ 	.word	0x000030f0


	//   ....[17]....
        /*00d0*/ 	.word	0x00003550


	//   ....[18]....
        /*00d4*/ 	.word	0x00003790


	//----- nvinfo : EIATTR_EXIT_INSTR_OFFSETS
	.align		4
.L_3059:
        /*00d8*/ 	.byte	0x04, 0x1c
        /*00da*/ 	.short	(.L_3061 - .L_3060)


	//   ....[0]....
.L_3060:
        /*00dc*/ 	.word	0x00000270


	//   ....[1]....
        /*00e0*/ 	.word	0x00001100


	//   ....[2]....
        /*00e4*/ 	.word	0x000012b0


	//   ....[3]....
        /*00e8*/ 	.word	0x00003a60


	//----- nvinfo : EIATTR_MAX_THREADS
	.align		4
.L_3061:
        /*00ec*/ 	.byte	0x04, 0x05
        /*00ee*/ 	.short	(.L_3063 - .L_3062)
.L_3062:
        /*00f0*/ 	.word	0x00000020
        /*00f4*/ 	.word	0x00000001
        /*00f8*/ 	.word	0x00000001


	//----- nvinfo : EIATTR_CRS_STACK_SIZE
	.align		4
.L_3063:
        /*00fc*/ 	.byte	0x04, 0x1e
        /*00fe*/ 	.short	(.L_3065 - .L_3064)
.L_3064:
        /*0100*/ 	.word	0x00000000
.L_3065:


//--------------------- .nv.info._Z25selective_scan_fwd_kernelI32Selective_Scan_fwd_kernel_traitsILi64ELi16ELi1ELb0ELb1ELb1ELb0ELb0EN3c104HalfEfS2_EEv13SSMParamsBase --------------------------
	.section	.nv.info._Z25selective_scan_fwd_kernelI32Selective_Scan_fwd_kernel_traitsILi64ELi16ELi1ELb0ELb1ELb1ELb0ELb0EN3c104HalfEfS2_EEv13SSMParamsBase,"",@"SHT_CUDA_INFO"
	.sectionflags	@""
	.align	4


	//----- nvinfo : EIATTR_CUDA_API_VERSION
	.align		4
        /*0000*/ 	.byte	0x04, 0x37
        /*0002*/ 	.short	(.L_3067 - .L_3066)
.L_3066:
        /*0004*/ 	.word	0x00000082


	//----- nvinfo : EIATTR_SW2861232_WAR
	.align		4
.L_3067:
        /*0008*/ 	.byte	0x01, 0x35
	.zero		2


	//----- nvinfo : EIATTR_PARAM_CBANK
	.align		4
        /*000c*/ 	.byte	0x04, 0x0a
        /*000e*/ 	.short	(.L_3069 - .L_3068)
	.align		4
.L_3068:
        /*0010*/ 	.word	index@(.nv.constant0._Z25selective_scan_fwd_kernelI32Selective_Scan_fwd_kernel_traitsILi64ELi16ELi1ELb0ELb1ELb1ELb0ELb0EN3c104HalfEfS2_EEv13SSMParamsBase)
        /*0014*/ 	.short	0x0160
        /*0016*/ 	.short	0x0188


	//----- nvinfo : EIATTR_CBANK_PARAM_SIZE
	.align		4
.L_3069:
        /*0018*/ 	.byte	0x03, 0x19
        /*001a*/ 	.short	0x0188


	//----- nvinfo : EIATTR_KPARAM_INFO
	.align		4
        /*001c*/ 	.byte	0x04, 0x17
        /*001e*/ 	.short	(.L_3071 - .L_3070)
.L_3070:
        /*0020*/ 	.word	0x00000000
        /*0024*/ 	.short	0x0000
        /*0026*/ 	.short	0x0000
        /*0028*/ 	.byte	0x00, 0xf0, 0x21, 0x06


	//----- nvinfo : EIATTR_MAXREG_COUNT
	.align		4
.L_3071:
        /*002c*/ 	.byte	0x03, 0x1b
        /*002e*/ 	.short	0x00a8


	//----- nvinfo : EIATTR_NUM_BARRIERS
	.align		4
        /*0030*/ 	.byte	0x02, 0x4c
        /*0032*/ 	.byte	0x01
	.zero		1


	//----- nvinfo : EIATTR_MERCURY_ISA_VERSION
	.align		4
        /*0034*/ 	.byte	0x03, 0x5f
        /*0036*/ 	.short	0x0000


	//----- nvinfo : EIATTR_COOP_GROUP_MASK_REGIDS
	.align		4
        /*0038*/ 	.byte	0x04, 0x29
        /*003a*/ 	.short	(.L_3073 - .L_3072)


	//   ....[0]....
.L_3072:
        /*003c*/ 	.word	0xffffffff


	//   ....[1]....
        /*0040*/ 	.word	0xffffffff


	//   ....[2]....
        /*0044*/ 	.word	0xffffffff


	//   ....[3]....
        /*0048*/ 	.word	0xffffffff


	//   ....[4]....
        /*004c*/ 	.word	0xffffffff


	//   ....[5]....
        /*0050*/ 	.word	0xffffffff


	//   ....[6]....
        /*0054*/ 	.word	0xffffffff


	//   ....[7]....
        /*0058*/ 	.word	0xffffffff


	//   ....[8]....
        /*005c*/ 	.word	0xffffffff


	//   ....[9]....
        /*0060*/ 	.word	0xffffffff


	//   ....[10]....
        /*0064*/ 	.word	0xffffffff


	//   ....[11]....
        /*0068*/ 	.word	0xffffffff


	//   ....[12]....
        /*006c*/ 	.word	0xffffffff


	//   ....[13]....
        /*0070*/ 	.word	0xffffffff


	//   ....[14]....
        /*0074*/ 	.word	0xffffffff


	//   ....[15]....
        /*0078*/ 	.word	0xffffffff


	//   ....[16]....
        /*007c*/ 	.word	0xffffffff


	//----- nvinfo : EIATTR_COOP_GROUP_INSTR_OFFSETS
	.align		4
.L_3073:
        /*0080*/ 	.byte	0x04, 0x28
        /*0082*/ 	.short	(.L_3075 - .L_3074)


	//   ....[0]....
.L_3074:
        /*0084*/ 	.word	0x00001c60


	//   ....[1]....
        /*0088*/ 	.word	0x00002140


	//   ....[2]....
        /*008c*/ 	.word	0x00005210


	//   ....[3]....
        /*0090*/ 	.word	0x00006040


	//   ....[4]....
        /*0094*/ 	.word	0x00006660


	//   ....[5]....
        /*0098*/ 	.word	0x00006670


	//   ....[6]....
        /*009c*/ 	.word	0x000066a0


	//   ....[7]....
        /*00a0*/ 	.word	0x000066c0


	//   ....[8]....
        /*00a4*/ 	.word	0x000066f0


	//   ....[9]....
        /*00a8*/ 	.word	0x00006710


	//   ....[10]....
        /*00ac*/ 	.word	0x00006740


	//   ....[11]....
        /*00b0*/ 	.word	0x00006760


	//   ....[12]....
        /*00b4*/ 	.word	0x00006790


	//   ....[13]....
        /*00b8*/ 	.word	0x000067b0


	//   ....[14]....
        /*00bc*/ 	.word	0x000067f0


	//   ....[15]....
        /*00c0*/ 	.word	0x00006800


	//   ....[16]....
        /*00c4*/ 	.word	0x00007300


	//----- nvinfo : EIATTR_EXIT_INSTR_OFFSETS
	.align		4
.L_3075:
        /*00c8*/ 	.byte	0x04, 0x1c
        /*00ca*/ 	.short	(.L_3077 - .L_3076)


	//   ....[0]....
.L_3076:
        /*00cc*/ 	.word	0x00000270


	//   ....[1]....
        /*00d0*/ 	.word	0x00001040


	//   ....[2]....
        /*00d4*/ 	.word	0x00001140


	//   ....[3]....
        /*00d8*/ 	.word	0x00007980


	//----- nvinfo : EIATTR_MAX_THREADS
	.align		4
.L_3077:
        /*00dc*/ 	.byte	0x04, 0x05
        /*00de*/ 	.short	(.L_3079 - .L_3078)
.L_3078:
        /*00e0*/ 	.word	0x00000040
        /*00e4*/ 	.word	0x00000001
        /*00e8*/ 	.word	0x00000001


	//----- nvinfo : EIATTR_CRS_STACK_SIZE
	.align		4
.L_3079:
        /*00ec*/ 	.byte	0x04, 0x1e
        /*00ee*/ 	.short	(.L_3081 - .L_3080)
.L_3080:
        /*00f0*/ 	.word	0x00000000
.L_3081:


//--------------------- .nv.info._Z25selective_scan_fwd_kernelI32Selective_Scan_fwd_kernel_traitsILi64ELi16ELi1ELb0ELb1ELb1ELb0ELb1EN3c104HalfEfS2_EEv13SSMParamsBase --------------------------
	.section	.nv.info._Z25selective_scan_fwd_kernelI32Selective_Scan_fwd_kernel_traitsILi64ELi16ELi1ELb0ELb1ELb1ELb0ELb1EN3c104HalfEfS2_EEv13SSMParamsBase,"",@"SHT_CUDA_INFO"
	.sectionflags	@""
	.align	4


	//----- nvinfo : EIATTR_CUDA_API_VERSION
	.align		4
        /*0000*/ 	.byte	0x04, 0x37
        /*0002*/ 	.short	(.L_3083 - .L_3082)
.L_3082:
        /*0004*/ 	.word	0x00000082


	//----- nvinfo : EIATTR_SW2861232_WAR
	.align		4
.L_3083:
        /*0008*/ 	.byte	0x01, 0x35
	.zero		2


	//----- nvinfo : EIATTR_PARAM_CBANK
	.align		4
        /*000c*/ 	.byte	0x04, 0x0a
        /*000e*/ 	.short	(.L_3085 - .L_3084)
	.align		4
.L_3084:
        /*0010*/ 	.word	index@(.nv.constant0._Z25selective_scan_fwd_kernelI32Selective_Scan_fwd_kernel_traitsILi64ELi16ELi1ELb0ELb1ELb1ELb0ELb1EN3c104HalfEfS2_EEv13SSMParamsBase)
        /*0014*/ 	.short	0x0160
        /*0016*/ 	.short	0x0188


	//----- nvinfo : EIATTR_CBANK_PARAM_SIZE
	.align		4
.L_3085:
        /*0018*/ 	.byte	0x03, 0x19
        /*001a*/ 	.short	0x0188


	//----- nvinfo : EIATTR_KPARAM_INFO
	.align		4
        /*001c*/ 	.byte	0x04, 0x17
        /*001e*/ 	.short	(.L_3087 - .L_3086)
.L_3086:
        /*0020*/ 	.word	0x00000000
        /*0024*/ 	.short	0x0000
        /*0026*/ 	.short	0x0000
        /*0028*/ 	.byte	0x00, 0xf0, 0x21, 0x06


	//----- nvinfo : EIATTR_MAXREG_COUNT
	.align		4
.L_3087:
        /*002c*/ 	.byte	0x03, 0x1b
        /*002e*/ 	.short	0x00a8


	//----- nvinfo : EIATTR_NUM_BARRIERS
	.align		4
        /*0030*/ 	.byte	0x02, 0x4c
        /*0032*/ 	.byte	0x01
	.zero		1


	//----- nvinfo : EIATTR_MERCURY_ISA_VERSION
	.align		4
        /*0034*/ 	.byte	0x03, 0x5f
        /*0036*/ 	.short	0x0000


	//----- nvinfo : EIATTR_COOP_GROUP_MASK_REGIDS
	.align		4
        /*0038*/ 	.byte	0x04, 0x29
        /*003a*/ 	.short	(.L_3089 - .L_3088)


	//   ....[0]....
.L_3088:
        /*003c*/ 	.word	0xffffffff


	//   ....[1]....
        /*0040*/ 	.word	0xffffffff


	//   ....[2]....
        /*0044*/ 	.word	0xffffffff


	//   ....[3]....
        /*0048*/ 	.word	0xffffffff


	//   ....[4]....
        /*004c*/ 	.word	0xffffffff


	//   ....[5]....
        /*0050*/ 	.word	0xffffffff


	//   ....[6]....
        /*0054*/ 	.word	0xffffffff


	//   ....[7]....
        /*0058*/ 	.word	0xffffffff


	//   ....[8]....
        /*005c*/ 	.word	0xffffffff


	//   ....[9]....
        /*0060*/ 	.word	0xffffffff


	//   ....[10]....
        /*0064*/ 	.word	0xffffffff


	//   ....[11]....
        /*0068*/ 	.word	0xffffffff


	//   ....[12]....
        /*006c*/ 	.word	0xffffffff


	//   ....[13]....
        /*0070*/ 	.word	0xffffffff


	//   ....[14]....
        /*0074*/ 	.word	0xffffffff


	//   ....[15]....
        /*0078*/ 	.word	0xffffffff


	//   ....[16]....
        /*007c*/ 	.word	0xffffffff


	//----- nvinfo : EIATTR_COOP_GROUP_INSTR_OFFSETS
	.align		4
.L_3089:
        /*0080*/ 	.byte	0x04, 0x28
        /*0082*/ 	.short	(.L_3091 - .L_3090)


	//   ....[0]....
.L_3090:
        /*0084*/ 	.word	0x00001d70


	//   ....[1]....
        /*0088*/ 	.word	0x00002230


	//   ....[2]....
        /*008c*/ 	.word	0x00005350


	//   ....[3]....
        /*0090*/ 	.word	0x00006170


	//   ....[4]....
        /*0094*/ 	.word	0x000067d0


	//   ....[5]....
        /*0098*/ 	.word	0x000067e0


	//   ....[6]....
        /*009c*/ 	.word	0x00006810


	//   ....[7]....
        /*00a0*/ 	.word	0x00006830


	//   ....[8]....
        /*00a4*/ 	.word	0x00006860


	//   ....[9]....
        /*00a8*/ 	.word	0x00006880


	//   ....[10]....
        /*00ac*/ 	.word	0x000068b0


	//   ....[11]....
        /*00b0*/ 	.word	0x000068d0


	//   ....[12]....
        /*00b4*/ 	.word	0x00006900


	//   ....[13]....
        /*00b8*/ 	.word	0x00006920


	//   ....[14]....
        /*00bc*/ 	.word	0x000069d0


	//   ....[15]....
        /*00c0*/ 	.word	0x000069e0


	//   ....[16]....
        /*00c4*/ 	.word	0x000074a0


	//----- nvinfo : EIATTR_EXIT_INSTR_OFFSETS
	.align		4
.L_3091:
        /*00c8*/ 	.byte	0x04, 0x1c
        /*00ca*/ 	.short	(.L_3093 - .L_3092)


	//   ....[0]....
.L_3092:
        /*00cc*/ 	.word	0x00000270


	//   ....[1]....
        /*00d0*/ 	.word	0x000010d0


	//   ....[2]....
        /*00d4*/ 	.word	0x000011d0


	//   ....[3]....
        /*00d8*/ 	.word	0x00007b70


	//----- nvinfo : EIATTR_MAX_THREADS
	.align		4
.L_3093:
        /*00dc*/ 	.byte	0x04, 0x05
        /*00de*/ 	.short	(.L_3095 - .L_3094)
.L_3094:
        /*00e0*/ 	.word	0x00000040
        /*00e4*/ 	.word	0x00000001
        /*00e8*/ 	.word	0x00000001


	//----- nvinfo : EIATTR_CRS_STACK_SIZE
	.align		4
.L_3095:
        /*00ec*/ 	.byte	0x04, 0x1e
        /*00ee*/ 	.short	(.L_3097 - .L_3096)
.L_3096:
        /*00f0*/ 	.word	0x00000000
.L_3097:


//--------------------- .nv.info._Z25selective_scan_fwd_kernelI32Selective_Scan_fwd_kernel_traitsILi64ELi16ELi1ELb0ELb1ELb1ELb1ELb0EN3c104HalfEfS2_EEv13SSMParamsBase --------------------------
	.section	.nv.info._Z25selective_scan_fwd_kernelI32Selective_Scan_fwd_kernel_traitsILi64ELi16ELi1ELb0ELb1ELb1ELb1ELb0EN3c104HalfEfS2_EEv13SSMParamsBase,"",@"SHT_CUDA_INFO"
	.sectionflags	@""
	.align	4


	//----- nvinfo : EIATTR_CUDA_API_VERSION
	.align		4
        /*0000*/ 	.byte	0x04, 0x37
        /*0002*/ 	.short	(.L_3099 - .L_3098)
.L_3098:
        /*0004*/ 	.word	0x00000082


	//----- nvinfo : EIATTR_SW2861232_WAR
	.align		4
.L_3099:
        /*0008*/ 	.byte	0x01, 0x35
	.zero		2


	//----- nvinfo : EIATTR_PARAM_CBANK
	.align		4
        /*000c*/ 	.byte	0x04, 0x0a
        /*000e*/ 	.short	(.L_3101 - .L_3100)
	.align		4
.L_3100:
        /*0010*/ 	.word	index@(.nv.constant0._Z25selective_scan_fwd_kernelI32Selective_Scan_fwd_kernel_traitsILi64ELi16ELi1ELb0ELb1ELb1ELb1ELb0EN3c104HalfEfS2_EEv13SSMParamsBase)
        /*0014*/ 	.short	0x0160
        /*0016*/ 	.short	0x0188


	//----- nvinfo : EIATTR_CBANK_PARAM_SIZE
	.align		4
.L_3101:
        /*0018*/ 	.byte	0x03, 0x19
        /*001a*/ 	.short	0x0188


	//----- nvinfo : EIATTR_KPARAM_INFO
	.align		4
        /*001c*/ 	.byte	0x04, 0x17
        /*001e*/ 	.short	(.L_3103 - .L_3102)
.L_3102:
        /*0020*/ 	.word	0x00000000
        /*0024*/ 	.short	0x0000
        /*0026*/ 	.short	0x0000
        /*0028*/ 	.byte	0x00, 0xf0, 0x21, 0x06


	//----- nvinfo : EIATTR_MAXREG_COUNT
	.align		4
.L_3103:
        /*002c*/ 	.byte	0x03, 0x1b
        /*002e*/ 	.short	0x00a8


	//----- nvinfo : EIATTR_NUM_BARRIERS
	.align		4
        /*0030*/ 	.byte	0x02, 0x4c
        /*0032*/ 	.byte	0x01
	.zero		1


	//----- nvinfo : EIATTR_MERCURY_ISA_VERSION
	.align		4
        /*0034*/ 	.byte	0x03, 0x5f
        /*0036*/ 	.short	0x0000


	//----- nvinfo : EIATTR_COOP_GROUP_MASK_REGIDS
	.align		4
        /*0038*/ 	.byte	0x04, 0x29
        /*003a*/ 	.short	(.L_3105 - .L_3104)


	//   ....[0]....
.L_3104:
        /*003c*/ 	.word	0xffffffff


	//   ....[1]....
        /*0040*/ 	.word	0xffffffff


	//   ....[2]....
        /*0044*/ 	.word	0xffffffff


	//   ....[3]....
        /*0048*/ 	.word	0xffffffff


	//   ....[4]....
        /*004c*/ 	.word	0xffffffff


	//   ....[5]....
        /*0050*/ 	.word	0xffffffff


	//   ....[6]....
        /*0054*/ 	.word	0xffffffff


	//   ....[7]....
        /*0058*/ 	.word	0xffffffff


	//   ....[8]....
        /*005c*/ 	.word	0xffffffff


	//   ....[9]....
        /*0060*/ 	.word	0xffffffff


	//   ....[10]....
        /*0064*/ 	.word	0xffffffff


	//   ....[11]....
        /*0068*/ 	.word	0xffffffff


	//   ....[12]....
        /*006c*/ 	.word	0xffffffff


	//   ....[13]....
        /*0070*/ 	.word	0xffffffff


	//   ....[14]....
        /*0074*/ 	.word	0xffffffff


	//   ....[15]....
        /*0078*/ 	.word	0xffffffff


	//   ....[16]....
        /*007c*/ 	.word	0xffffffff


	//   ....[17]....
        /*0080*/ 	.word	0xffffffff


	//   ....[18]....
        /*0084*/ 	.word	0xffffffff


	//----- nvinfo : EIATTR_COOP_GROUP_INSTR_OFFSETS
	.align		4
.L_3105:
        /*0088*/ 	.byte	0x04, 0x28
        /*008a*/ 	.short	(.L_3107 - .L_3106)


	//   ....[0]....
.L_3106:
        /*008c*/ 	.word	0x00001c60


	//   ....[1]....
        /*0090*/ 	.word	0x00002140


	//   ....[2]....
        /*0094*/ 	.word	0x00005210


	//   ....[3]....
        /*0098*/ 	.word	0x00006040


	//   ....[4]....
        /*009c*/ 	.word	0x00006660


	//   ....[5]....
        /*00a0*/ 	.word	0x00006670


	//   ....[6]....
        /*00a4*/ 	.word	0x000066a0


	//   ....[7]....
        /*00a8*/ 	.word	0x000066c0


	//   ....[8]....
        /*00ac*/ 	.word	0x000066f0


	//   ....[9]....
        /*00b0*/ 	.word	0x00006710


	//   ....[10]....
        /*00b4*/ 	.word	0x00006740


	//   ....[11]....
        /*00b8*/ 	.word	0x00006760


	//   ....[12]....
        /*00bc*/ 	.word	0x00006790


	//   ....[13]....
        /*00c0*/ 	.word	0x000067b0


	//   ....[14]....
        /*00c4*/ 	.word	0x000067f0


	//   ....[15]....
        /*00c8*/ 	.word	0x00006800


	//   ....[16]....
        /*00cc*/ 	.word	0x000075a0


	//   ....[17]....
        /*00d0*/ 	.word	0x00007f40


	//   ....[18]....
        /*00d4*/ 	.word	0x00008970


	//----- nvinfo : EIATTR_EXIT_INSTR_OFFSETS
	.align		4
.L_3107:
        /*00d8*/ 	.byte	0x04, 0x1c
        /*00da*/ 	.short	(.L_3109 - .L_3108)


	//   ....[0]....
.L_3108:
        /*00dc*/ 	.word	0x00000270


	//   ....[1]....
        /*00e0*/ 	.word	0x00001040


	//   ....[2]....
        /*00e4*/ 	.word	0x00001140


	//   ....[3]....
        /*00e8*/ 	.word	0x00008ed0


	//----- nvinfo : EIATTR_MAX_THREADS
	.align		4
.L_3109:
        /*00ec*/ 	.byte	0x04, 0x05
        /*00ee*/ 	.short	(.L_3111 - .L_3110)
.L_3110:
        /*00f0*/ 	.word	0x00000040
        /*00f4*/ 	.word	0x00000001
        /*00f8*/ 	.word	0x00000001


	//----- nvinfo : EIATTR_CRS_STACK_SIZE
	.align		4
.L_3111:
        /*00fc*/ 	.byte	0x04, 0x1e
        /*00fe*/ 	.short	(.L_3113 - .L_3112)
.L_3112:
        /*0100*/ 	.word	0x00000000
.L_3113:


//--------------------- .nv.info._Z25selective_scan_fwd_kernelI32Selective_Scan_fwd_kernel_traitsILi64ELi16ELi1ELb0ELb1ELb1ELb1ELb1EN3c104HalfEfS2_EEv13SSMParamsBase --------------------------
	.section	.nv.info._Z25selective_scan_fwd_kernelI32Selective_Scan_fwd_kernel_traitsILi64ELi16ELi1ELb0ELb1ELb1ELb1ELb1EN3c104HalfEfS2_EEv13SSMParamsBase,"",@"SHT_CUDA_INFO"
	.sectionflags	@""
	.align	4


	//----- nvinfo : EIATTR_CUDA_API_VERSION
	.align		4
        /*0000*/ 	.byte	0x04, 0x37
        /*0002*/ 	.short	(.L_3115 - .L_3114)
.L_3114:
        /*0004*/ 	.word	0x00000082


	//----- nvinfo : EIATTR_SW2861232_WAR
	.align		4
.L_3115:
        /*0008*/ 	.byte	0x01, 0x35
	.zero		2


	//----- nvinfo : EIATTR_PARAM_CBANK
	.align		4
        /*000c*/ 	.byte	0x04, 0x0a
        /*000e*/ 	.short	(.L_3117 - .L_3116)
	.align		4
.L_3116:
        /*0010*/ 	.word	index@(.nv.constant0._Z25selective_scan_fwd_kernelI32Selective_Scan_fwd_kernel_traitsILi64ELi16ELi1ELb0ELb1ELb1ELb1ELb1EN3c104HalfEfS2_EEv13SSMParamsBase)
        /*0014*/ 	.short	0x0160
        /*0016*/ 	.short	0x0188


	//----- nvinfo : EIATTR_CBANK_PARAM_SIZE
	.align		4
.L_3117:
        /*0018*/ 	.byte	0x03, 0x19
        /*001a*/ 	.short	0x0188


	//----- nvinfo : EIATTR_KPARAM_INFO
	.align		4
        /*001c*/ 	.byte	0x04, 0x17
        /*001e*/ 	.short	(.L_3119 - .L_3118)
.L_3118:
        /*0020*/ 	.word	0x00000000
        /*0024*/ 	.short	0x0000
        /*0026*/ 	.short	0x0000
        /*0028*/ 	.byte	0x00, 0xf0, 0x21, 0x06


	//----- nvinfo : EIATTR_MAXREG_COUNT
	.align		4
.L_3119:
        /*002c*/ 	.byte	0x03, 0x1b
        /*002e*/ 	.short	0x00a8


	//----- nvinfo : EIATTR_NUM_BARRIERS
	.align		4
        /*0030*/ 	.byte	0x02, 0x4c
        /*0032*/ 	.byte	0x01
	.zero		1


	//----- nvinfo : EIATTR_MERCURY_ISA_VERSION
	.align		4
        /*0034*/ 	.byte	0x03, 0x5f
        /*0036*/ 	.short	0x0000


	//----- nvinfo : EIATTR_COOP_GROUP_MASK_REGIDS
	.align		4
        /*0038*/ 	.byte	0x04, 0x29
        /*003a*/ 	.short	(.L_3121 - .L_3120)


	//   ....[0]....
.L_3120:
        /*003c*/ 	.word	0xffffffff


	//   ....[1]....
        /*0040*/ 	.word	0xffffffff


	//   ....[2]....
        /*0044*/ 	.word	0xffffffff


	//   ....[3]....
        /*0048*/ 	.word	0xffffffff


	//   ....[4]....
        /*004c*/ 	.word	0xffffffff


	//   ....[5]....
        /*0050*/ 	.word	0xffffffff


	//   ....[6]....
        /*0054*/ 	.word	0xffffffff


	//   ....[7]....
        /*0058*/ 	.word	0xffffffff


	//   ....[8]....
        /*005c*/ 	.word	0xffffffff


	//   ....[9]....
        /*0060*/ 	.word	0xffffffff


	//   ....[10]....
        /*0064*/ 	.word	0xffffffff


	//   ....[11]....
        /*0068*/ 	.word	0xffffffff


	//   ....[12]....
        /*006c*/ 	.word	0xffffffff


	//   ....[13]....
        /*0070*/ 	.word	0xffffffff


	//   ....[14]....
        /*0074*/ 	.word	0xffffffff


	//   ....[15]....
        /*0078*/ 	.word	0xffffffff


	//   ....[16]....
        /*007c*/ 	.word	0xffffffff


	//   ....[17]....
        /*0080*/ 	.word	0xffffffff


	//   ....[18]....
        /*0084*/ 	.word	0xffffffff


	//----- nvinfo : EIATTR_COOP_GROUP_INSTR_OFFSETS
	.align		4
.L_3121:
        /*0088*/ 	.byte	0x04, 0x28
        /*008a*/ 	.short	(.L_3123 - .L_3122)


	//   ....[0]....
.L_3122:
        /*008c*/ 	.word	0x00001da0


	//   ....[1]....
        /*0090*/ 	.word	0x00002240


	//   ....[2]....
        /*0094*/ 	.word	0x00005360


	//   ....[3]....
        /*0098*/ 	.word	0x00006180


	//   ....[4]....
        /*009c*/ 	.word	0x000067e0


	//   ....[5]....
        /*00a0*/ 	.word	0x000067f0


	//   ....[6]....
        /*00a4*/ 	.word	0x00006820


	//   ....[7]....
        /*00a8*/ 	.word	0x00006840


	//   ....[8]....
        /*00ac*/ 	.word	0x00006870


	//   ....[9]....
        /*00b0*/ 	.word	0x00006890


	//   ....[10]....
        /*00b4*/ 	.word	0x000068c0


	//   ....[11]....
        /*00b8*/ 	.word	0x000068e0


	//   ....[12]....
        /*00bc*/ 	.word	0x00006910


	//   ....[13]....
        /*00c0*/ 	.word	0x00006930


	//   ....[14]....
        /*00c4*/ 	.word	0x000069e0


	//   ....[15]....
        /*00c8*/ 	.word	0x000069f0


	//   ....[16]....
        /*00cc*/ 	.word	0x00007730


	//   ....[17]....
        /*00d0*/ 	.word	0x000080e0


	//   ....[18]....
        /*00d4*/ 	.word	0x00008b00


	//----- nvinfo : EIATTR_EXIT_INSTR_OFFSETS
	.align		4
.L_3123:
        /*00d8*/ 	.byte	0x04, 0x1c
        /*00da*/ 	.short	(.L_3125 - .L_3124)


	//   ....[0]....
.L_3124:
        /*00dc*/ 	.word	0x00000270


	//   ....[1]....
        /*00e0*/ 	.word	0x000010e0


	//   ....[2]....
        /*00e4*/ 	.word	0x000011e0


	//   ....[3]....
        /*00e8*/ 	.word	0x000090c0


	//----- nvinfo : EIATTR_MAX_THREADS
	.align		4
.L_3125:
        /*00ec*/ 	.byte	0x04, 0x05
        /*00ee*/ 	.short	(.L_3127 - .L_3126)
.L_3126:
        /*00f0*/ 	.word	0x00000040
        /*00f4*/ 	.word	0x00000001
        /*00f8*/ 	.word	0x00000001


	//----- nvinfo : EIATTR_CRS_STACK_SIZE
	.align		4
.L_3127:
        /*00fc*/ 	.byte	0x04, 0x1e
        /*00fe*/ 	.short	(.L_3129 - .L_3128)
.L_3128:
        /*0100*/ 	.word	0x00000000
.L_3129:


//--------------------- .nv.info._Z25selective_scan_fwd_kernelI32Selective_Scan_fwd_kernel_traitsILi64ELi16ELi1ELb1ELb1ELb1ELb0ELb0EN3c104HalfEfS2_EEv13SSMParamsBase --------------------------
	.section	.nv.info._Z25selective_scan_fwd_kernelI32Selective_Scan_fwd_kernel_traitsILi64ELi16ELi1ELb1ELb1ELb1ELb0ELb0EN3c104HalfEfS2_EEv13SSMParamsBase,"",@"SHT_CUDA_INFO"
	.sectionflags	@""
	.align	4


	//----- nvinfo : EIATTR_CUDA_API_VERSION
	.align		4
        /*0000*/ 	.byte	0x04, 0x37
        /*0002*/ 	.short	(.L_3131 - .L_3130)
.L_3130:
        /*0004*/ 	.word	0x00000082


	//----- nvinfo : EIATTR_SW2861232_WAR
	.align		4
.L_3131:
        /*0008*/ 	.byte	0x01, 0x35
	.zero		2


	//----- nvinfo : EIATTR_PARAM_CBANK
	.align		4
        /*000c*/ 	.byte	0x04, 0x0a
        /*000e*/ 	.short	(.L_3133 - .L_3132)
	.align		4
.L_3132:
        /*0010*/ 	.word	index@(.nv.constant0._Z25selective_scan_fwd_kernelI32Selective_Scan_fwd_kernel_traitsILi64ELi16ELi1ELb1ELb1ELb1ELb0ELb0EN3c104HalfEfS2_EEv13SSMParamsBase)
        /*0014*/ 	.short	0x0160
        /*0016*/ 	.short	0x0188


	//----- nvinfo : EIATTR_CBANK_PARAM_SIZE
	.align		4
.L_3133:
        /*0018*/ 	.byte	0x03, 0x19
        /*001a*/ 	.short	0x0188


	//----- nvinfo : EIATTR_KPARAM_INFO
	.align		4
        /*001c*/ 	.byte	0x04, 0x17
        /*001e*/ 	.short	(.L_3135 - .L_3134)
.L_3134:
        /*0020*/ 	.word	0x00000000
        /*0024*/ 	.short	0x0000
        /*0026*/ 	.short	0x0000
        /*0028*/ 	.byte	0x00, 0xf0, 0x21, 0x06


	//----- nvinfo : EIATTR_MAXREG_COUNT
	.align		4
.L_3135:
        /*002c*/ 	.byte	0x03, 0x1b
        /*002e*/ 	.short	0x00a8


	//----- nvinfo : EIATTR_NUM_BARRIERS
	.align		4
        /*0030*/ 	.byte	0x02, 0x4c
        /*0032*/ 	.byte	0x01
	.zero		1


	//----- nvinfo : EIATTR_MERCURY_ISA_VERSION
	.align		4
        /*0034*/ 	.byte	0x03, 0x5f
        /*0036*/ 	.short	0x0000


	//----- nvinfo : EIATTR_COOP_GROUP_MASK_REGIDS
	.align		4
        /*0038*/ 	.byte	0x04, 0x29
        /*003a*/ 	.short	(.L_3137 - .L_3136)


	//   ....[0]....
.L_3136:
        /*003c*/ 	.word	0xffffffff


	//   ....[1]....
        /*0040*/ 	.word	0xffffffff


	//   ....[2]....
        /*0044*/ 	.word	0xffffffff


	//   ....[3]....
        /*0048*/ 	.word	0xffffffff


	//   ....[4]....
        /*004c*/ 	.word	0xffffffff


	//   ....[5]....
        /*0050*/ 	.word	0xffffffff


	//   ....[6]....
        /*0054*/ 	.word	0xffffffff


	//   ....[7]....
        /*0058*/ 	.word	0xffffffff


	//   ....[8]....
        /*005c*/ 	.word	0xffffffff


	//   ....[9]....
        /*0060*/ 	.word	0xffffffff


	//   ....[10]....
        /*0064*/ 	.word	0xffffffff


	//   ....[11]....
        /*0068*/ 	.word	0xffffffff


	//   ....[12]....
        /*006c*/ 	.word	0xffffffff


	//   ....[13]....
        /*0070*/ 	.word	0xffffffff


	//   ....[14]....
        /*0074*/ 	.word	0xffffffff


	//   ....[15]....
        /*0078*/ 	.word	0xffffffff


	//   ....[16]....
        /*007c*/ 	.word	0xffffffff


	//----- nvinfo : EIATTR_COOP_GROUP_INSTR_OFFSETS
	.align		4
.L_3137:
        /*0080*/ 	.byte	0x04, 0x28
        /*0082*/ 	.short	(.L_3139 - .L_3138)


	//   ....[0]....
.L_3138:
        /*0084*/ 	.word	0x00001380


	//   ....[1]....
        /*0088*/ 	.word	0x00001440


	//   ....[2]....
        /*008c*/ 	.word	0x00004010


	//   ....[3]....
        /*0090*/ 	.word	0x000047f0


	//   ....[4]....
        /*0094*/ 	.word	0x00004d40


	//   ....[5]....
        /*0098*/ 	.word	0x00004d50


	//   ....[6]....
        /*009c*/ 	.word	0x00004d80


	//   ....[7]....
        /*00a0*/ 	.word	0x00004da0


	//   ....[8]....
        /*00a4*/ 	.word	0x00004dd0


	//   ....[9]....
        /*00a8*/ 	.word	0x00004df0


	//   ....[10]....
        /*00ac*/ 	.word	0x00004e20


	//   ....[11]....
        /*00b0*/ 	.word	0x00004e40


	//   ....[12]....
        /*00b4*/ 	.word	0x00004e70


	//   ....[13]....
        /*00b8*/ 	.word	0x00004e90


	//   ....[14]....
        /*00bc*/ 	.word	0x00004ee0


	//   ....[15]....
        /*00c0*/ 	.word	0x00004f40


	//   ....[16]....
        /*00c4*/ 	.word	0x00005890


	//----- nvinfo : EIATTR_EXIT_INSTR_OFFSETS
	.align		4
.L_3139:
        /*00c8*/ 	.byte	0x04, 0x1c
        /*00ca*/ 	.short	(.L_3141 - .L_3140)


	//   ....[0]....
.L_3140:
        /*00cc*/ 	.word	0x00000260


	//   ....[1]....
        /*00d0*/ 	.word	0x00001080


	//   ....[2]....
        /*00d4*/ 	.word	0x000012a0


	//   ....[3]....
        /*00d8*/ 	.word	0x00005a80


	//----- nvinfo : EIATTR_MAX_THREADS
	.align		4
.L_3141:
        /*00dc*/ 	.byte	0x04, 0x05
        /*00de*/ 	.short	(.L_3143 - .L_3142)
.L_3142:
        /*00e0*/ 	.word	0x00000040
        /*00e4*/ 	.word	0x00000001
        /*00e8*/ 	.word	0x00000001


	//----- nvinfo : EIATTR_CRS_STACK_SIZE
	.align		4
.L_3143:
        /*00ec*/ 	.byte	0x04, 0x1e
        /*00ee*/ 	.short	(.L_3145 - .L_3144)
.L_3144:
        /*00f0*/ 	.word	0x00000000
.L_3145:


//--------------------- .nv.info._Z25selective_scan_fwd_kernelI32Selective_Scan_fwd_kernel_traitsILi64ELi16ELi1ELb1ELb1ELb1ELb0ELb1EN3c104HalfEfS2_EEv13SSMParamsBase --------------------------
	.section	.nv.info._Z25selective_scan_fwd_kernelI32Selective_Scan_fwd_kernel_traitsILi64ELi16ELi1ELb1ELb1ELb1ELb0ELb1EN3c104HalfEfS2_EEv13SSMParamsBase,"",@"SHT_CUDA_INFO"
	.sectionflags	@""
	.align	4


	//----- nvinfo : EIATTR_CUDA_API_VERSION
	.align		4
        /*0000*/ 	.byte	0x04, 0x37
        /*0002*/ 	.short	(.L_3147 - .L_3146)
.L_3146:
        /*0004*/ 	.word	0x00000082


	//----- nvinfo : EIATTR_SW2861232_WAR
	.align		4
.L_3147:
        /*0008*/ 	.byte	0x01, 0x35
	.zero		2


	//----- nvinfo : EIATTR_PARAM_CBANK
	.align		4
        /*000c*/ 	.byte	0x04, 0x0a
        /*000e*/ 	.short	(.L_3149 - .L_3148)
	.align		4
.L_3148:
        /*0010*/ 	.word	index@(.nv.constant0._Z25selective_scan_fwd_kernelI32Selective_Scan_fwd_kernel_traitsILi64ELi16ELi1ELb1ELb1ELb1ELb0ELb1EN3c104HalfEfS2_EEv13SSMParamsBase)
        /*0014*/ 	.short	0x0160
        /*0016*/ 	.short	0x0188


	//----- nvinfo : EIATTR_CBANK_PARAM_SIZE
	.align		4
.L_3149:
        /*0018*/ 	.byte	0x03, 0x19
        /*001a*/ 	.short	0x0188


	//----- nvinfo : EIATTR_KPARAM_INFO
	.align		4
        /*001c*/ 	.byte	0x04, 0x17
        /*001e*/ 	.short	(.L_3151 - .L_3150)
.L_3150:
        /*0020*/ 	.word	0x00000000
        /*0024*/ 	.short	0x0000
        /*0026*/ 	.short	0x0000
        /*0028*/ 	.byte	0x00, 0xf0, 0x21, 0x06


	//----- nvinfo : EIATTR_MAXREG_COUNT
	.align		4
.L_3151:
        /*002c*/ 	.byte	0x03, 0x1b
        /*002e*/ 	.short	0x00a8


	//----- nvinfo : EIATTR_NUM_BARRIERS
	.align		4
        /*0030*/ 	.byte	0x02, 0x4c
        /*0032*/ 	.byte	0x01
	.zero		1


	//----- nvinfo : EIATTR_MERCURY_ISA_VERSION
	.align		4
        /*0034*/ 	.byte	0x03, 0x5f
        /*0036*/ 	.short	0x0000


	//----- nvinfo : EIATTR_COOP_GROUP_MASK_REGIDS
	.align		4
        /*0038*/ 	.byte	0x04, 0x29
        /*003a*/ 	.short	(.L_3153 - .L_3152)


	//   ....[0]....
.L_3152:
        /*003c*/ 	.word	0xffffffff


	//   ....[1]....
        /*0040*/ 	.word	0xffffffff


	//   ....[2]....
        /*0044*/ 	.word	0xffffffff


	//   ....[3]....
        /*0048*/ 	.word	0xffffffff


	//   ....[4]....
        /*004c*/ 	.word	0xffffffff


	//   ....[5]....
        /*0050*/ 	.word	0xffffffff


	//   ....[6]....
        /*0054*/ 	.word	0xffffffff


	//   ....[7]....
        /*0058*/ 	.word	0xffffffff


	//   ....[8]....
        /*005c*/ 	.word	0xffffffff


	//   ....[9]....
        /*0060*/ 	.word	0xffffffff


	//   ....[10]....
        /*0064*/ 	.word	0xffffffff


	//   ....[11]....
        /*0068*/ 	.word	0xffffffff


	//   ....[12]....
        /*006c*/ 	.word	0xffffffff


	//   ....[13]....
        /*0070*/ 	.word	0xffffffff


	//   ....[14]....
        /*0074*/ 	.word	0xffffffff


	//   ....[15]....
        /*0078*/ 	.word	0xffffffff


	//   ....[16]....
        /*007c*/ 	.word	0xffffffff


	//----- nvinfo : EIATTR_COOP_GROUP_INSTR_OFFSETS
	.align		4
.L_3153:
        /*0080*/ 	.byte	0x04, 0x28
        /*0082*/ 	.short	(.L_3155 - .L_3154)


	//   ....[0]....
.L_3154:
        /*0084*/ 	.word	0x00001d70


	//   ....[1]....
        /*0088*/ 	.word	0x00002230


	//   ....[2]....
        /*008c*/ 	.word	0x00005350


	//   ....[3]....
        /*0090*/ 	.word	0x00006170


	//   ....[4]....
        /*0094*/ 	.word	0x000067d0


	//   ....[5]....
        /*0098*/ 	.word	0x000067e0


	//   ....[6]....
        /*009c*/ 	.word	0x00006810


	//   ....[7]....
        /*00a0*/ 	.word	0x00006830


	//   ....[8]....
        /*00a4*/ 	.word	0x00006860


	//   ....[9]....
        /*00a8*/ 	.word	0x00006880


	//   ....[10]....
        /*00ac*/ 	.word	0x000068b0


	//   ....[11]....
        /*00b0*/ 	.word	0x000068d0


	//   ....[12]....
        /*00b4*/ 	.word	0x00006900


	//   ....[13]....
        /*00b8*/ 	.word	0x00006920


	//   ....[14]....
        /*00bc*/ 	.word	0x000069d0


	//   ....[15]....
        /*00c0*/ 	.word	0x000069e0


	//   ....[16]....
        /*00c4*/ 	.word	0x000074a0


	//----- nvinfo : EIATTR_EXIT_INSTR_OFFSETS
	.align		4
.L_3155:
        /*00c8*/ 	.byte	0x04, 0x1c
        /*00ca*/ 	.short	(.L_3157 - .L_3156)


	//   ....[0]....
.L_3156:
        /*00cc*/ 	.word	0x00000270


	//   ....[1]....
        /*00d0*/ 	.word	0x000010d0


	//   ....[2]....
        /*00d4*/ 	.word	0x000011d0


	//   ....[3]....
        /*00d8*/ 	.word	0x00007b70


	//----- nvinfo : EIATTR_MAX_THREADS
	.align		4
.L_3157:
        /*00dc*/ 	.byte	0x04, 0x05
        /*00de*/ 	.short	(.L_3159 - .L_3158)
.L_3158:
        /*00e0*/ 	.word	0x00000040
        /*00e4*/ 	.word	0x00000001
        /*00e8*/ 	.word	0x00000001


	//----- nvinfo : EIATTR_CRS_STACK_SIZE
	.align		4
.L_3159:
        /*00ec*/ 	.byte	0x04, 0x1e
        /*00ee*/ 	.short	(.L_3161 - .L_3160)
.L_3160:
        /*00f0*/ 	.word	0x00000000
.L_3161:


//--------------------- .nv.info._Z25selective_scan_fwd_kernelI32Selective_Scan_fwd_kernel_traitsILi64ELi16ELi1ELb1ELb1ELb1ELb1ELb0EN3c104HalfEfS2_EEv13SSMParamsBase --------------------------
	.section	.nv.info._Z25selective_scan_fwd_kernelI32Selective_Scan_fwd_kernel_traitsILi64ELi16ELi1ELb1ELb1ELb1ELb1ELb0EN3c104HalfEfS2_EEv13SSMParamsBase,"",@"SHT_CUDA_INFO"
	.sectionflags	@""
	.align	4


	//----- nvinfo : EIATTR_CUDA_API_VERSION
	.align		4
        /*0000*/ 	.byte	0x04, 0x37
        /*0002*/ 	.short	(.L_3163 - .L_3162)
.L_3162:
        /*0004*/ 	.word	0x00000082


	//----- nvinfo : EIATTR_SW2861232_WAR
	.align		4
.L_3163:
        /*0008*/ 	.byte	0x01, 0x35
	.zero		2


	//----- nvinfo : EIATTR_PARAM_CBANK
	.align		4
        /*000c*/ 	.byte	0x04, 0x0a
        /*000e*/ 	.short	(.L_3165 - .L_3164)
	.align		4
.L_3164:
        /*0010*/ 	.word	index@(.nv.constant0._Z25selective_scan_fwd_kernelI32Selective_Scan_fwd_kernel_traitsILi64ELi16ELi1ELb1ELb1ELb1ELb1ELb0EN3c104HalfEfS2_EEv13SSMParamsBase)
        /*0014*/ 	.short	0x0160
        /*0016*/ 	.short	0x0188


	//----- nvinfo : EIATTR_CBANK_PARAM_SIZE
	.align		4
.L_3165:
        /*0018*/ 	.byte	0x03, 0x19
        /*001a*/ 	.short	0x0188


	//----- nvinfo : EIATTR_KPARAM_INFO
	.align		4
        /*001c*/ 	.byte	0x04, 0x17
        /*001e*/ 	.short	(.L_3167 - .L_3166)
.L_3166:
        /*0020*/ 	.word	0x00000000
        /*0024*/ 	.short	0x0000
        /*0026*/ 	.short	0x0000
        /*0028*/ 	.byte	0x00, 0xf0, 0x21, 0x06


	//----- nvinfo : EIATTR_MAXREG_COUNT
	.align		4
.L_3167:
        /*002c*/ 	.byte	0x03, 0x1b
        /*002e*/ 	.short	0x00a8


	//----- nvinfo : EIATTR_NUM_BARRIERS
	.align		4
        /*0030*/ 	.byte	0x02, 0x4c
        /*0032*/ 	.byte	0x01
	.zero		1


	//----- nvinfo : EIATTR_MERCURY_ISA_VERSION
	.align		4
        /*0034*/ 	.byte	0x03, 0x5f
        /*0036*/ 	.short	0x0000


	//----- nvinfo : EIATTR_COOP_GROUP_MASK_REGIDS
	.align		4
        /*0038*/ 	.byte	0x04, 0x29
        /*003a*/ 	.short	(.L_3169 - .L_3168)


	//   ....[0]....
.L_3168:
        /*003c*/ 	.word	0xffffffff


	//   ....[1]....
        /*0040*/ 	.word	0xffffffff


	//   ....[2]....
        /*0044*/ 	.word	0xffffffff


	//   ....[3]....
        /*0048*/ 	.word	0xffffffff


	//   ....[4]....
        /*004c*/ 	.word	0xffffffff


	//   ....[5]....
        /*0050*/ 	.word	0xffffffff


	//   ....[6]....
        /*0054*/ 	.word	0xffffffff


	//   ....[7]....
        /*0058*/ 	.word	0xffffffff


	//   ....[8]....
        /*005c*/ 	.word	0xffffffff


	//   ....[9]....
        /*0060*/ 	.word	0xffffffff


	//   ....[10]....
        /*0064*/ 	.word	0xffffffff


	//   ....[11]....
        /*0068*/ 	.word	0xffffffff


	//   ....[12]....
        /*006c*/ 	.word	0xffffffff


	//   ....[13]....
        /*0070*/ 	.word	0xffffffff


	//   ....[14]....
        /*0074*/ 	.word	0xffffffff


	//   ....[15]....
        /*0078*/ 	.word	0xffffffff


	//   ....[16]....
        /*007c*/ 	.word	0xffffffff


	//   ....[17]....
        /*0080*/ 	.word	0xffffffff


	//   ....[18]....
        /*0084*/ 	.word	0xffffffff


	//----- nvinfo : EIATTR_COOP_GROUP_INSTR_OFFSETS
	.align		4
.L_3169:
        /*0088*/ 	.byte	0x04, 0x28
        /*008a*/ 	.short	(.L_3171 - .L_3170)


	//   ....[0]....
.L_3170:
        /*008c*/ 	.word	0x00001380


	//   ....[1]....
        /*0090*/ 	.word	0x00001440


	//   ....[2]....
        /*0094*/ 	.word	0x00004010


	//   ....[3]....
        /*0098*/ 	.word	0x000047f0


	//   ....[4]....
        /*009c*/ 	.word	0x00004d40


	//   ....[5]....
        /*00a0*/ 	.word	0x00004d50


	//   ....[6]....
        /*00a4*/ 	.word	0x00004d80


	//   ....[7]....
        /*00a8*/ 	.word	0x00004da0


	//   ....[8]....
        /*00ac*/ 	.word	0x00004dd0


	//   ....[9]....
        /*00b0*/ 	.word	0x00004df0


	//   ....[10]....
        /*00b4*/ 	.word	0x00004e20


	//   ....[11]....
        /*00b8*/ 	.word	0x00004e40


	//   ....[12]....
        /*00bc*/ 	.word	0x00004e70


	//   ....[13]....
        /*00c0*/ 	.word	0x00004e90


	//   ....[14]....
        /*00c4*/ 	.word	0x00004ee0


	//   ....[15]....
        /*00c8*/ 	.word	0x00004f40


	//   ....[16]....
        /*00cc*/ 	.word	0x00005860


	//   ....[17]....
        /*00d0*/ 	.word	0x00005ae0


	//   ....[18]....
        /*00d4*/ 	.word	0x00006340


	//----- nvinfo : EIATTR_EXIT_INSTR_OFFSETS
	.align		4
.L_3171:
        /*00d8*/ 	.byte	0x04, 0x1c
        /*00da*/ 	.short	(.L_3173 - .L_3172)


	//   ....[0]....
.L_3172:
        /*00dc*/ 	.word	0x00000260


	//   ....[1]....
        /*00e0*/ 	.word	0x00001080


	//   ....[2]....
        /*00e4*/ 	.word	0x000012a0


	//   ....[3]....
        /*00e8*/ 	.word	0x00006490


	//----- nvinfo : EIATTR_MAX_THREADS
	.align		4
.L_3173:
        /*00ec*/ 	.byte	0x04, 0x05
        /*00ee*/ 	.short	(.L_3175 - .L_3174)
.L_3174:
        /*00f0*/ 	.word	0x00000040
        /*00f4*/ 	.word	0x00000001
        /*00f8*/ 	.word	0x00000001


	//----- nvinfo : EIATTR_CRS_STACK_SIZE
	.align		4
.L_3175:
        /*00fc*/ 	.byte	0x04, 0x1e
        /*00fe*/ 	.short	(.L_3177 - .L_3176)
.L_3176:
        /*0100*/ 	.word	0x00000000
.L_3177:


//--------------------- .nv.info._Z25selective_scan_fwd_kernelI32Selective_Scan_fwd_kernel_traitsILi64ELi16ELi1ELb1ELb1ELb1ELb1ELb1EN3c104HalfEfS2_EEv13SSMParamsBase --------------------------
	.section	.nv.info._Z25selective_scan_fwd_kernelI32Selective_Scan_fwd_kernel_traitsILi64ELi16ELi1ELb1ELb1ELb1ELb1ELb1EN3c104HalfEfS2_EEv13SSMParamsBase,"",@"SHT_CUDA_INFO"
	.sectionflags	@""
	.align	4


	//----- nvinfo : EIATTR_CUDA_API_VERSION
	.align		4
        /*0000*/ 	.byte	0x04, 0x37
        /*0002*/ 	.short	(.L_3179 - .L_3178)
.L_3178:
        /*0004*/ 	.word	0x00000082


	//----- nvinfo : EIATTR_SW2861232_WAR
	.align		4
.L_3179:
        /*0008*/ 	.byte	0x01, 0x35
	.zero		2


	//----- nvinfo : EIATTR_PARAM_CBANK
	.align		4
        /*000c*/ 	.byte	0x04, 0x0a
        /*000e*/ 	.short	(.L_3181 - .L_3180)
	.align		4
.L_3180:
        /*0010*/ 	.word	index@(.nv.constant0._Z25selective_scan_fwd_kernelI32Selective_Scan_fwd_kernel_traitsILi64ELi16ELi1ELb1ELb1ELb1ELb1ELb1EN3c104HalfEfS2_EEv13SSMParamsBase)
        /*0014*/ 	.short	0x0160
        /*0016*/ 	.short	0x0188


	//----- nvinfo : EIATTR_CBANK_PARAM_SIZE
	.align		4
.L_3181:
        /*0018*/ 	.byte	0x03, 0x19
        /*001a*/ 	.short	0x0188


	//----- nvinfo : EIATTR_KPARAM_INFO
	.align		4
        /*001c*/ 	.byte	0x04, 0x17
        /*001e*/ 	.short	(.L_3183 - .L_3182)
.L_3182:
        /*0020*/ 	.word	0x00000000
        /*0024*/ 	.short	0x0000
        /*0026*/ 	.short	0x0000
        /*0028*/ 	.byte	0x00, 0xf0, 0x21, 0x06


	//----- nvinfo : EIATTR_MAXREG_COUNT
	.align		4
.L_3183:
        /*002c*/ 	.byte	0x03, 0x1b
        /*002e*/ 	.short	0x00a8


	//----- nvinfo : EIATTR_NUM_BARRIERS
	.align		4
        /*0030*/ 	.byte	0x02, 0x4c
        /*0032*/ 	.byte	0x01
	.zero		1


	//----- nvinfo : EIATTR_MERCURY_ISA_VERSION
	.align		4
        /*0034*/ 	.byte	0x03, 0x5f
        /*0036*/ 	.short	0x0000


	//----- nvinfo : EIATTR_COOP_GROUP_MASK_REGIDS
	.align		4
        /*0038*/ 	.byte	0x04, 0x29
        /*003a*/ 	.short	(.L_3185 - .L_3184)


	//   ....[0]....
.L_3184:
        /*003c*/ 	.word	0xffffffff


	//   ....[1]....
        /*0040*/ 	.word	0xffffffff


	//   ....[2]....
        /*0044*/ 	.word	0xffffffff


	//   ....[3]....
        /*0048*/ 	.word	0xffffffff


	//   ....[4]....
        /*004c*/ 	.word	0xffffffff


	//   ....[5]....
        /*0050*/ 	.word	0xffffffff


	//   ....[6]....
        /*0054*/ 	.word	0xffffffff


	//   ....[7]....
        /*0058*/ 	.word	0xffffffff


	//   ....[8]....
        /*005c*/ 	.word	0xffffffff


	//   ....[9]....
        /*0060*/ 	.word	0xffffffff


	//   ....[10]....
        /*0064*/ 	.word	0xffffffff


	//   ....[11]....
        /*0068*/ 	.word	0xffffffff


	//   ....[12]....
        /*006c*/ 	.word	0xffffffff


	//   ....[13]....
        /*0070*/ 	.word	0xffffffff


	//   ....[14]....
        /*0074*/ 	.word	0xffffffff


	//   ....[15]....
        /*0078*/ 	.word	0xffffffff


	//   ....[16]....
        /*007c*/ 	.word	0xffffffff


	//   ....[17]....
        /*0080*/ 	.word	0xffffffff


	//   ....[18]....
        /*0084*/ 	.word	0xffffffff


	//----- nvinfo : EIATTR_COOP_GROUP_INSTR_OFFSETS
	.align		4
.L_3185:
        /*0088*/ 	.byte	0x04, 0x28
        /*008a*/ 	.short	(.L_3187 - .L_3186)


	//   ....[0]....
.L_3186:
        /*008c*/ 	.word	0x00001da0


	//   ....[1]....
        /*0090*/ 	.word	0x00002240


	//   ....[2]....
        /*0094*/ 	.word	0x00005360


	//   ....[3]....
        /*0098*/ 	.word	0x00006180


	//   ....[4]....
        /*009c*/ 	.word	0x000067e0


	//   ....[5]....
        /*00a0*/ 	.word	0x000067f0


	//   ....[6]....
        /*00a4*/ 	.word	0x00006820


	//   ....[7]....
        /*00a8*/ 	.word	0x00006840


	//   ....[8]....
        /*00ac*/ 	.word	0x00006870


	//   ....[9]....
        /*00b0*/ 	.word	0x00006890


	//   ....[10]....
        /*00b4*/ 	.word	0x000068c0


	//   ....[11]....
        /*00b8*/ 	.word	0x000068e0


	//   ....[12]....
        /*00bc*/ 	.word	0x00006910


	//   ....[13]....
        /*00c0*/ 	.word	0x00006930


	//   ....[14]....
        /*00c4*/ 	.word	0x000069e0


	//   ....[15]....
        /*00c8*/ 	.word	0x000069f0


	//   ....[16]....
        /*00cc*/ 	.word	0x00007730


	//   ....[17]....
        /*00d0*/ 	.word	0x000080e0


	//   ....[18]....
        /*00d4*/ 	.word	0x00008b00


	//----- nvinfo : EIATTR_EXIT_INSTR_OFFSETS
	.align		4
.L_3187:
        /*00d8*/ 	.byte	0x04, 0x1c
        /*00da*/ 	.short	(.L_3189 - .L_3188)


	//   ....[0]....
.L_3188:
        /*00dc*/ 	.word	0x00000270


	//   ....[1]....
        /*00e0*/ 	.word	0x000010e0


	//   ....[2]....
        /*00e4*/ 	.word	0x000011e0


	//   ....[3]....
        /*00e8*/ 	.word	0x000090c0


	//----- nvinfo : EIATTR_MAX_THREADS
	.align		4
.L_3189:
        /*00ec*/ 	.byte	0x04, 0x05
        /*00ee*/ 	.short	(.L_3191 - .L_3190)
.L_3190:
        /*00f0*/ 	.word	0x00000040
        /*00f4*/ 	.word	0x00000001
        /*00f8*/ 	.word	0x00000001


	//----- nvinfo : EIATTR_CRS_STACK_SIZE
	.align		4
.L_3191:
        /*00fc*/ 	.byte	0x04, 0x1e
        /*00fe*/ 	.short	(.L_3193 - .L_3192)
.L_3192:
        /*0100*/ 	.word	0x00000000
.L_3193:


//--------------------- .nv.info._Z25selective_scan_fwd_kernelI32Selective_Scan_fwd_kernel_traitsILi128ELi16ELi1ELb0ELb1ELb1ELb0ELb0EN3c108BFloat16EffEEv13SSMParamsBase --------------------------
	.section	.nv.info._Z25selective_scan_fwd_kernelI32Selective_Scan_fwd_kernel_traitsILi128ELi16ELi1ELb0ELb1ELb1ELb0ELb0EN3c108BFloat16EffEEv13SSMParamsBase,"",@"SHT_CUDA_INFO"
	.sectionflags	@""
	.align	4


	//----- nvinfo : EIATTR_CUDA_API_VERSION
	.align		4
        /*0000*/ 	.byte	0x04, 0x37
        /*0002*/ 	.short	(.L_3195 - .L_3194)
.L_3194:
        /*0004*/ 	.word	0x00000082


	//----- nvinfo : EIATTR_SW2861232_WAR
	.align		4
.L_3195:
        /*0008*/ 	.byte	0x01, 0x35
	.zero		2


	//----- nvinfo : EIATTR_PARAM_CBANK
	.align		4
        /*000c*/ 	.byte	0x04, 0x0a
        /*000e*/ 	.short	(.L_3197 - .L_3196)
	.align		4
.L_3196:
        /*0010*/ 	.word	index@(.nv.constant0._Z25selective_scan_fwd_kernelI32Selective_Scan_fwd_kernel_traitsILi128ELi16ELi1ELb0ELb1ELb1ELb0ELb0EN3c108BFloat16EffEEv13SSMParamsBase)
        /*0014*/ 	.short	0x0160
        /*0016*/ 	.short	0x0188


	//----- nvinfo : EIATTR_CBANK_PARAM_SIZE
	.align		4
.L_3197:
        /*0018*/ 	.byte	0x03, 0x19
        /*001a*/ 	.short	0x0188


	//----- nvinfo : EIATTR_KPARAM_INFO
	.align		4
        /*001c*/ 	.byte	0x04, 0x17
        /*001e*/ 	.short	(.L_3199 - .L_3198)
.L_3198:
        /*0020*/ 	.word	0x00000000
        /*0024*/ 	.short	0x0000
        /*0026*/ 	.short	0x0000
        /*0028*/ 	.byte	0x00, 0xf0, 0x21, 0x06


	//----- nvinfo : EIATTR_MAXREG_COUNT
	.align		4
.L_3199:
        /*002c*/ 	.byte	0x03, 0x1b
        /*002e*/ 	.short	0x00a8


	//----- nvinfo : EIATTR_NUM_BARRIERS
	.align		4
        /*0030*/ 	.byte	0x02, 0x4c
        /*0032*/ 	.byte	0x01
	.zero		1


	//----- nvinfo : EIATTR_ANNOTATIONS
	.align		4
        /*0034*/ 	.byte	0x04, 0x55
        /*0036*/ 	.short	(.L_3201 - .L_3200)


	//   ....[0]....
.L_3200:
        /*0038*/ 	.word	0x00000001
        /*003c*/ 	.byte	0x30, 0x0c, 0x00, 0x00, 0x01, 0x00, 0x00, 0x00, 0x10, 0x11, 0x00, 0x00


	//----- nvinfo : EIATTR_MERCURY_ISA_VERSION
	.align		4
.L_3201:
        /*0048*/ 	.byte	0x03, 0x5f
        /*004a*/ 	.short	0x0000


	//----- nvinfo : EIATTR_COOP_GROUP_MASK_REGIDS
	.align		4
        /*004c*/ 	.byte	0x04, 0x29
        /*004e*/ 	.short	(.L_3203 - .L_3202)


	//   ....[0]....
.L_3202:
        /*0050*/ 	.word	0xffffffff


	//   ....[1]....
        /*0054*/ 	.word	0xffffffff


	//   ....[2]....
        /*0058*/ 	.word	0xffffffff


	//   ....[3]....
        /*005c*/ 	.word	0xffffffff


	//   ....[4]....
        /*0060*/ 	.word	0xffffffff


	//   ....[5]....
        /*0064*/ 	.word	0xffffffff


	//   ....[6]....
        /*0068*/ 	.word	0xffffffff


	//   ....[7]....
        /*006c*/ 	.word	0xffffffff


	//   ....[8]....
        /*0070*/ 	.word	0xffffffff


	//   ....[9]....
        /*0074*/ 	.word	0xffffffff


	//   ....[10]....
        /*0078*/ 	.word	0xffffffff


	//   ....[11]....
        /*007c*/ 	.word	0xffffffff


	//   ....[12]....
        /*0080*/ 	.word	0xffffffff


	//   ....[13]....
        /*0084*/ 	.word	0xffffffff


	//   ....[14]....
        /*0088*/ 	.word	0xffffffff


	//   ....[15]....
        /*008c*/ 	.word	0xffffffff


	//   ....[16]....
        /*0090*/ 	.word	0xffffffff


	//----- nvinfo : EIATTR_COOP_GROUP_INSTR_OFFSETS
	.align		4
.L_3203:
        /*0094*/ 	.byte	0x04, 0x28
        /*0096*/ 	.short	(.L_3205 - .L_3204)


	//   ....[0]....
.L_3204:
        /*0098*/ 	.word	0x00001d50


	//   ....[1]....
        /*009c*/ 	.word	0x00002200


	//   ....[2]....
        /*00a0*/ 	.word	0x00005360


	//   ....[3]....
        /*00a4*/ 	.word	0x00006160


	//   ....[4]....
        /*00a8*/ 	.word	0x000067c0


	//   ....[5]....
        /*00ac*/ 	.word	0x000067d0


	//   ....[6]....
        /*00b0*/ 	.word	0x00006800


	//   ....[7]....
        /*00b4*/ 	.word	0x00006820


	//   ....[8]....
        /*00b8*/ 	.word	0x00006850


	//   ....[9]....
        /*00bc*/ 	.word	0x00006870


	//   ....[10]....
        /*00c0*/ 	.word	0x000068a0


	//   ....[11]....
        /*00c4*/ 	.word	0x000068c0


	//   ....[12]....
        /*00c8*/ 	.word	0x000068f0


	//   ....[13]....
        /*00cc*/ 	.word	0x00006910


	//   ....[14]....
        /*00d0*/ 	.word	0x000069a0


	//   ....[15]....
        /*00d4*/ 	.word	0x000069b0


	//   ....[16]....
        /*00d8*/ 	.word	0x00007530


	//----- nvinfo : EIATTR_EXIT_INSTR_OFFSETS
	.align		4
.L_3205:
        /*00dc*/ 	.byte	0x04, 0x1c
        /*00de*/ 	.short	(.L_3207 - .L_3206)


	//   ....[0]....
.L_3206:
        /*00e0*/ 	.word	0x00000270


	//   ....[1]....
        /*00e4*/ 	.word	0x000010b0


	//   ....[2]....
        /*00e8*/ 	.word	0x000011c0


	//   ....[3]....
        /*00ec*/ 	.word	0x00007c00


	//----- nvinfo : EIATTR_MAX_THREADS
	.align		4
.L_3207:
        /*00f0*/ 	.byte	0x04, 0x05
        /*00f2*/ 	.short	(.L_3209 - .L_3208)
.L_3208:
        /*00f4*/ 	.word	0x00000080
        /*00f8*/ 	.word	0x00000001
        /*00fc*/ 	.word	0x00000001


	//----- nvinfo : EIATTR_CRS_STACK_SIZE
	.align		4
.L_3209:
        /*0100*/ 	.byte	0x04, 0x1e
        /*0102*/ 	.short	(.L_3211 - .L_3210)
.L_3210:
        /*0104*/ 	.word	0x00000000
.L_3211:


//--------------------- .nv.info._Z25selective_scan_fwd_kernelI32Selective_Scan_fwd_kernel_traitsILi128ELi16ELi1ELb0ELb1ELb1ELb0ELb1EN3c108BFloat16EffEEv13SSMParamsBase --------------------------
	.section	.nv.info._Z25selective_scan_fwd_kernelI32Selective_Scan_fwd_kernel_traitsILi128ELi16ELi1ELb0ELb1ELb1ELb0ELb1EN3c108BFloat16EffEEv13SSMParamsBase,"",@"SHT_CUDA_INFO"
	.sectionflags	@""
	.align	4


	//----- nvinfo : EIATTR_CUDA_API_VERSION
	.align		4
        /*0000*/ 	.byte	0x04, 0x37
        /*0002*/ 	.short	(.L_3213 - .L_3212)
.L_3212:
        /*0004*/ 	.word	0x00000082


	//----- nvinfo : EIATTR_SW2861232_WAR
	.align		4
.L_3213:
        /*0008*/ 	.byte	0x01, 0x35
	.zero		2


	//----- nvinfo : EIATTR_PARAM_CBANK
	.align		4
        /*000c*/ 	.byte	0x04, 0x0a
        /*000e*/ 	.short	(.L_3215 - .L_3214)
	.align		4
.L_3214:
        /*0010*/ 	.word	index@(.nv.constant0._Z25selective_scan_fwd_kernelI32Selective_Scan_fwd_kernel_traitsILi128ELi16ELi1ELb0ELb1ELb1ELb0ELb1EN3c108BFloat16EffEEv13SSMParamsBase)
        /*0014*/ 	.short	0x0160
        /*0016*/ 	.short	0x0188


	//----- nvinfo : EIATTR_CBANK_PARAM_SIZE
	.align		4
.L_3215:
        /*0018*/ 	.byte	0x03, 0x19
        /*001a*/ 	.short	0x0188


	//----- nvinfo : EIATTR_KPARAM_INFO
	.align		4
        /*001c*/ 	.byte	0x04, 0x17
        /*001e*/ 	.short	(.L_3217 - .L_3216)
.L_3216:
        /*0020*/ 	.word	0x00000000
        /*0024*/ 	.short	0x0000
        /*0026*/ 	.short	0x0000
        /*0028*/ 	.byte	0x00, 0xf0, 0x21, 0x06


	//----- nvinfo : EIATTR_MAXREG_COUNT
	.align		4
.L_3217:
        /*002c*/ 	.byte	0x03, 0x1b
        /*002e*/ 	.short	0x00a8


	//----- nvinfo : EIATTR_NUM_BARRIERS
	.align		4
        /*0030*/ 	.byte	0x02, 0x4c
        /*0032*/ 	.byte	0x01
	.zero		1


	//----- nvinfo : EIATTR_ANNOTATIONS
	.align		4
        /*0034*/ 	.byte	0x04, 0x55
        /*0036*/ 	.short	(.L_3219 - .L_3218)


	//   ....[0]....
.L_3218:
        /*0038*/ 	.word	0x00000001
        /*003c*/ 	.byte	0x60, 0x0c, 0x00, 0x00, 0x01, 0x00, 0x00, 0x00, 0xa0, 0x0c, 0x00, 0x00, 0x01, 0x00, 0x00, 0x00
        /*004c*/ 	.byte	0xe0, 0x0c, 0x00, 0x00, 0x01, 0x00, 0x00, 0x00, 0x70, 0x11, 0x00, 0x00, 0x01, 0x00, 0x00, 0x00
        /*005c*/ 	.byte	0x80, 0x11, 0x00, 0x00, 0x01, 0x00, 0x00, 0x00, 0x90, 0x11, 0x00, 0x00


	//----- nvinfo : EIATTR_MERCURY_ISA_VERSION
	.align		4
.L_3219:
        /*0068*/ 	.byte	0x03, 0x5f
        /*006a*/ 	.short	0x0000


	//----- nvinfo : EIATTR_COOP_GROUP_MASK_REGIDS
	.align		4
        /*006c*/ 	.byte	0x04, 0x29
        /*006e*/ 	.short	(.L_3221 - .L_3220)


	//   ....[0]....
.L_3220:
        /*0070*/ 	.word	0xffffffff


	//   ....[1]....
        /*0074*/ 	.word	0xffffffff


	//   ....[2]....
        /*0078*/ 	.word	0xffffffff


	//   ....[3]....
        /*007c*/ 	.word	0xffffffff


	//   ....[4]....
        /*0080*/ 	.word	0xffffffff


	//   ....[5]....
        /*0084*/ 	.word	0xffffffff


	//   ....[6]....
        /*0088*/ 	.word	0xffffffff


	//   ....[7]....
        /*008c*/ 	.word	0xffffffff


	//   ....[8]....
        /*0090*/ 	.word	0xffffffff


	//   ....[9]....
        /*0094*/ 	.word	0xffffffff


	//   ....[10]....
        /*0098*/ 	.word	0xffffffff


	//   ....[11]....
        /*009c*/ 	.word	0xffffffff


	//   ....[12]....
        /*00a0*/ 	.word	0xffffffff


	//   ....[13]....
        /*00a4*/ 	.word	0xffffffff


	//   ....[14]....
        /*00a8*/ 	.word	0xffffffff


	//   ....[15]....
        /*00ac*/ 	.word	0xffffffff


	//   ....[16]....
        /*00b0*/ 	.word	0xffffffff


	//----- nvinfo : EIATTR_COOP_GROUP_INSTR_OFFSETS
	.align		4
.L_3221:
        /*00b4*/ 	.byte	0x04, 0x28
        /*00b6*/ 	.short	(.L_3223 - .L_3222)


	//   ....[0]....
.L_3222:
        /*00b8*/ 	.word	0x00001e00


	//   ....[1]....
        /*00bc*/ 	.word	0x000022a0


	//   ....[2]....
        /*00c0*/ 	.word	0x00005410


	//   ....[3]....
        /*00c4*/ 	.word	0x00006210


	//   ....[4]....
        /*00c8*/ 	.word	0x00006870


	//   ....[5]....
        /*00cc*/ 	.word	0x00006880


	//   ....[6]....
        /*00d0*/ 	.word	0x000068b0


	//   ....[7]....
        /*00d4*/ 	.word	0x000068d0


	//   ....[8]....
        /*00d8*/ 	.word	0x00006900


	//   ....[9]....
        /*00dc*/ 	.word	0x00006920


	//   ....[10]....
        /*00e0*/ 	.word	0x00006950


	//   ....[11]....
        /*00e4*/ 	.word	0x00006970


	//   ....[12]....
        /*00e8*/ 	.word	0x000069a0


	//   ....[13]....
        /*00ec*/ 	.word	0x000069c0


	//   ....[14]....
        /*00f0*/ 	.word	0x00006a50


	//   ....[15]....
        /*00f4*/ 	.word	0x00006a60


	//   ....[16]....
        /*00f8*/ 	.word	0x000075c0


	//----- nvinfo : EIATTR_EXIT_INSTR_OFFSETS
	.align		4
.L_3223:
        /*00fc*/ 	.byte	0x04, 0x1c
        /*00fe*/ 	.short	(.L_3225 - .L_3224)


	//   ....[0]....
.L_3224:
        /*0100*/ 	.word	0x00000280


	//   ....[1]....
        /*0104*/ 	.word	0x00001110


	//   ....[2]....
        /*0108*/ 	.word	0x00001240


	//   ....[3]....
        /*010c*/ 	.word	0x00007ca0


	//----- nvinfo : EIATTR_MAX_THREADS
	.align		4
.L_3225:
        /*0110*/ 	.byte	0x04, 0x05
        /*0112*/ 	.short	(.L_3227 - .L_3226)
.L_3226:
        /*0114*/ 	.word	0x00000080
        /*0118*/ 	.word	0x00000001
        /*011c*/ 	.word	0x00000001


	//----- nvinfo : EIATTR_CRS_STACK_SIZE
	.align		4
.L_3227:
        /*0120*/ 	.byte	0x04, 0x1e
        /*0122*/ 	.short	(.L_3229 - .L_3228)
.L_3228:
        /*0124*/ 	.word	0x00000000
.L_3229:


//--------------------- .nv.info._Z25selective_scan_fwd_kernelI32Selective_Scan_fwd_kernel_traitsILi128ELi16ELi1ELb0ELb1ELb1ELb1ELb0EN3c108BFloat16EffEEv13SSMParamsBase --------------------------
	.section	.nv.info._Z25selective_scan_fwd_kernelI32Selective_Scan_fwd_kernel_traitsILi128ELi16ELi1ELb0ELb1ELb1ELb1ELb0EN3c108BFloat16EffEEv13SSMParamsBase,"",@"SHT_CUDA_INFO"
	.sectionflags	@""
	.align	4


	//----- nvinfo : EIATTR_CUDA_API_VERSION
	.align		4
        /*0000*/ 	.byte	0x04, 0x37
        /*0002*/ 	.short	(.L_3231 - .L_3230)
.L_3230:
        /*0004*/ 	.word	0x00000082


	//----- nvinfo : EIATTR_SW2861232_WAR
	.align		4
.L_3231:
        /*0008*/ 	.byte	0x01, 0x35
	.zero		2


	//----- nvinfo : EIATTR_PARAM_CBANK
	.align		4
        /*000c*/ 	.byte	0x04, 0x0a
        /*000e*/ 	.short	(.L_3233 - .L_3232)
	.align		4
.L_3232:
        /*0010*/ 	.word	index@(.nv.constant0._Z25selective_scan_fwd_kernelI32Selective_Scan_fwd_kernel_traitsILi128ELi16ELi1ELb0ELb1ELb1ELb1ELb0EN3c108BFloat16EffEEv13SSMParamsBase)
        /*0014*/ 	.short	0x0160
        /*0016*/ 	.short	0x0188


	//----- nvinfo : EIATTR_CBANK_PARAM_SIZE
	.align		4
.L_3233:
        /*0018*/ 	.byte	0x03, 0x19
        /*001a*/ 	.short	0x0188


	//----- nvinfo : EIATTR_KPARAM_INFO
	.align		4
        /*001c*/ 	.byte	0x04, 0x17
        /*001e*/ 	.short	(.L_3235 - .L_3234)
.L_3234:
        /*0020*/ 	.word	0x00000000
        /*0024*/ 	.short	0x0000
        /*0026*/ 	.short	0x0000
        /*0028*/ 	.byte	0x00, 0xf0, 0x21, 0x06


	//----- nvinfo : EIATTR_MAXREG_COUNT
	.align		4
.L_3235:
        /*002c*/ 	.byte	0x03, 0x1b
        /*002e*/ 	.short	0x00a8


	//----- nvinfo : EIATTR_NUM_BARRIERS
	.align		4
        /*0030*/ 	.byte	0x02, 0x4c
        /*0032*/ 	.byte	0x01
	.zero		1


	//----- nvinfo : EIATTR_ANNOTATIONS
	.align		4
        /*0034*/ 	.byte	0x04, 0x55
        /*0036*/ 	.short	(.L_3237 - .L_3236)


	//   ....[0]....
.L_3236:
        /*0038*/ 	.word	0x00000001
        /*003c*/ 	.byte	0x90, 0x0c, 0x00, 0x00, 0x01, 0x00, 0x00, 0x00, 0x10, 0x0d, 0x00, 0x00, 0x01, 0x00, 0x00, 0x00
        /*004c*/ 	.byte	0x50, 0x11, 0x00, 0x00, 0x01, 0x00, 0x00, 0x00, 0x60, 0x11, 0x00, 0x00


	//----- nvinfo : EIATTR_MERCURY_ISA_VERSION
	.align		4
.L_3237:
        /*0058*/ 	.byte	0x03, 0x5f
        /*005a*/ 	.short	0x0000


	//----- nvinfo : EIATTR_COOP_GROUP_MASK_REGIDS
	.align		4
        /*005c*/ 	.byte	0x04, 0x29
        /*005e*/ 	.short	(.L_3239 - .L_3238)


	//   ....[0]....
.L_3238:
        /*0060*/ 	.word	0xffffffff


	//   ....[1]....
        /*0064*/ 	.word	0xffffffff


	//   ....[2]....
        /*0068*/ 	.word	0xffffffff


	//   ....[3]....
        /*006c*/ 	.word	0xffffffff


	//   ....[4]....
        /*0070*/ 	.word	0xffffffff


	//   ....[5]....
        /*0074*/ 	.word	0xffffffff


	//   ....[6]....
        /*0078*/ 	.word	0xffffffff


	//   ....[7]....
        /*007c*/ 	.word	0xffffffff


	//   ....[8]....
        /*0080*/ 	.word	0xffffffff


	//   ....[9]....
        /*0084*/ 	.word	0xffffffff


	//   ....[10]....
        /*0088*/ 	.word	0xffffffff


	//   ....[11]....
        /*008c*/ 	.word	0xffffffff


	//   ....[12]....
        /*0090*/ 	.word	0xffffffff


	//   ....[13]....
        /*0094*/ 	.word	0xffffffff


	//   ....[14]....
        /*0098*/ 	.word	0xffffffff


	//   ....[15]....
        /*009c*/ 	.word	0xffffffff


	//   ....[16]....
        /*00a0*/ 	.word	0xffffffff


	//   ....[17]....
        /*00a4*/ 	.word	0xffffffff


	//   ....[18]....
        /*00a8*/ 	.word	0xffffffff


	//----- nvinfo : EIATTR_COOP_GROUP_INSTR_OFFSETS
	.align		4
.L_3239:
        /*00ac*/ 	.byte	0x04, 0x28
        /*00ae*/ 	.short	(.L_3241 - .L_3240)


	//   ....[0]....
.L_3240:
        /*00b0*/ 	.word	0x00001db0


	//   ....[1]....
        /*00b4*/ 	.word	0x00002250


	//   ....[2]....
        /*00b8*/ 	.word	0x00005380


	//   ....[3]....
        /*00bc*/ 	.word	0x00006180


	//   ....[4]....
        /*00c0*/ 	.word	0x000067e0


	//   ....[5]....
        /*00c4*/ 	.word	0x000067f0


	//   ....[6]....
        /*00c8*/ 	.word	0x00006820


	//   ....[7]....
        /*00cc*/ 	.word	0x00006840


	//   ....[8]....
        /*00d0*/ 	.word	0x00006870


	//   ....[9]....
        /*00d4*/ 	.word	0x00006890


	//   ....[10]....
        /*00d8*/ 	.word	0x000068c0


	//   ....[11]....
        /*00dc*/ 	.word	0x000068e0


	//   ....[12]....
        /*00e0*/ 	.word	0x00006910


	//   ....[13]....
        /*00e4*/ 	.word	0x00006930


	//   ....[14]....
        /*00e8*/ 	.word	0x000069c0


	//   ....[15]....
        /*00ec*/ 	.word	0x000069d0


	//   ....[16]....
        /*00f0*/ 	.word	0x00007790


	//   ....[17]....
        /*00f4*/ 	.word	0x00008140


	//   ....[18]....
        /*00f8*/ 	.word	0x00008b60


	//----- nvinfo : EIATTR_EXIT_INSTR_OFFSETS
	.align		4
.L_3241:
        /*00fc*/ 	.byte	0x04, 0x1c
        /*00fe*/ 	.short	(.L_3243 - .L_3242)


	//   ....[0]....
.L_3242:
        /*0100*/ 	.word	0x00000270


	//   ....[1]....
        /*0104*/ 	.word	0x000010f0


	//   ....[2]....
        /*0108*/ 	.word	0x00001210


	//   ....[3]....
        /*010c*/ 	.word	0x00009120


	//----- nvinfo : EIATTR_MAX_THREADS
	.align		4
.L_3243:
        /*0110*/ 	.byte	0x04, 0x05
        /*0112*/ 	.short	(.L_3245 - .L_3244)
.L_3244:
        /*0114*/ 	.word	0x00000080
        /*0118*/ 	.word	0x00000001
        /*011c*/ 	.word	0x00000001


	//----- nvinfo : EIATTR_CRS_STACK_SIZE
	.align		4
.L_3245:
        /*0120*/ 	.byte	0x04, 0x1e
        /*0122*/ 	.short	(.L_3247 - .L_3246)
.L_3246:
        /*0124*/ 	.word	0x00000000
.L_3247:


//--------------------- .nv.info._Z25selective_scan_fwd_kernelI32Selective_Scan_fwd_kernel_traitsILi128ELi16ELi1ELb0ELb1ELb1ELb1ELb1EN3c108BFloat16EffEEv13SSMParamsBase --------------------------
	.section	.nv.info._Z25selective_scan_fwd_kernelI32Selective_Scan_fwd_kernel_traitsILi128ELi16ELi1ELb0ELb1ELb1ELb1ELb1EN3c108BFloat16EffEEv13SSMParamsBase,"",@"SHT_CUDA_INFO"
	.sectionflags	@""
	.align	4


	//----- nvinfo : EIATTR_CUDA_API_VERSION
	.align		4
        /*0000*/ 	.byte	0x04, 0x37
        /*0002*/ 	.short	(.L_3249 - .L_3248)
.L_3248:
        /*0004*/ 	.word	0x00000082


	//----- nvinfo : EIATTR_SW2861232_WAR
	.align		4
.L_3249:
        /*0008*/ 	.byte	0x01, 0x35
	.zero		2


	//----- nvinfo : EIATTR_PARAM_CBANK
	.align		4
        /*000c*/ 	.byte	0x04, 0x0a
        /*000e*/ 	.short	(.L_3251 - .L_3250)
	.align		4
.L_3250:
        /*0010*/ 	.word	index@(.nv.constant0._Z25selective_scan_fwd_kernelI32Selective_Scan_fwd_kernel_traitsILi128ELi16ELi1ELb0ELb1ELb1ELb1ELb1EN3c108BFloat16EffEEv13SSMParamsBase)
        /*0014*/ 	.short	0x0160
        /*0016*/ 	.short	0x0188


	//----- nvinfo : EIATTR_CBANK_PARAM_SIZE
	.align		4
.L_3251:
        /*0018*/ 	.byte	0x03, 0x19
        /*001a*/ 	.short	0x0188


	//----- nvinfo : EIATTR_KPARAM_INFO
	.align		4
        /*001c*/ 	.byte	0x04, 0x17
        /*001e*/ 	.short	(.L_3253 - .L_3252)
.L_3252:
        /*0020*/ 	.word	0x00000000
        /*0024*/ 	.short	0x0000
        /*0026*/ 	.short	0x0000
        /*0028*/ 	.byte	0x00, 0xf0, 0x21, 0x06


	//----- nvinfo : EIATTR_MAXREG_COUNT
	.align		4
.L_3253:
        /*002c*/ 	.byte	0x03, 0x1b
        /*002e*/ 	.short	0x00a8


	//----- nvinfo : EIATTR_NUM_BARRIERS
	.align		4
        /*0030*/ 	.byte	0x02, 0x4c
        /*0032*/ 	.byte	0x01
	.zero		1


	//----- nvinfo : EIATTR_ANNOTATIONS
	.align		4
        /*0034*/ 	.byte	0x04, 0x55
        /*0036*/ 	.short	(.L_3255 - .L_3254)


	//   ....[0]....
.L_3254:
        /*0038*/ 	.word	0x00000001
        /*003c*/ 	.byte	0xd0, 0x0c, 0x00, 0x00, 0x01, 0x00, 0x00, 0x00, 0x00, 0x0d, 0x00, 0x00, 0x01, 0x00, 0x00, 0x00
        /*004c*/ 	.byte	0x30, 0x0d, 0x00, 0x00, 0x01, 0x00, 0x00, 0x00, 0xa0, 0x0d, 0x00, 0x00, 0x01, 0x00, 0x00, 0x00
        /*005c*/ 	.byte	0xc0, 0x11, 0x00, 0x00, 0x01, 0x00, 0x00, 0x00, 0xd0, 0x11, 0x00, 0x00, 0x01, 0x00, 0x00, 0x00
        /*006c*/ 	.byte	0xe0, 0x11, 0x00, 0x00, 0x01, 0x00, 0x00, 0x00, 0xf0, 0x11, 0x00, 0x00


	//----- nvinfo : EIATTR_MERCURY_ISA_VERSION
	.align		4
.L_3255:
        /*0078*/ 	.byte	0x03, 0x5f
        /*007a*/ 	.short	0x0000


	//----- nvinfo : EIATTR_COOP_GROUP_MASK_REGIDS
	.align		4
        /*007c*/ 	.byte	0x04, 0x29
        /*007e*/ 	.short	(.L_3257 - .L_3256)


	//   ....[0]....
.L_3256:
        /*0080*/ 	.word	0xffffffff


	//   ....[1]....
        /*0084*/ 	.word	0xffffffff


	//   ....[2]....
        /*0088*/ 	.word	0xffffffff


	//   ....[3]....
        /*008c*/ 	.word	0xffffffff


	//   ....[4]....
        /*0090*/ 	.word	0xffffffff


	//   ....[5]....
        /*0094*/ 	.word	0xffffffff


	//   ....[6]....
        /*0098*/ 	.word	0xffffffff


	//   ....[7]....
        /*009c*/ 	.word	0xffffffff


	//   ....[8]....
        /*00a0*/ 	.word	0xffffffff


	//   ....[9]....
        /*00a4*/ 	.word	0xffffffff


	//   ....[10]....
        /*00a8*/ 	.word	0xffffffff


	//   ....[11]....
        /*00ac*/ 	.word	0xffffffff


	//   ....[12]....
        /*00b0*/ 	.word	0xffffffff


	//   ....[13]....
        /*00b4*/ 	.word	0xffffffff


	//   ....[14]....
        /*00b8*/ 	.word	0xffffffff


	//   ....[15]....
        /*00bc*/ 	.word	0xffffffff


	//   ....[16]....
        /*00c0*/ 	.word	0xffffffff


	//   ....[17]....
        /*00c4*/ 	.word	0xffffffff


	//   ....[18]....
        /*00c8*/ 	.word	0xffffffff


	//----- nvinfo : EIATTR_COOP_GROUP_INSTR_OFFSETS
	.align		4
.L_3257:
        /*00cc*/ 	.byte	0x04, 0x28
        /*00ce*/ 	.short	(.L_3259 - .L_3258)


	//   ....[0]....
.L_3258:
        /*00d0*/ 	.word	0x00001e70


	//   ....[1]....
        /*00d4*/ 	.word	0x00002300


	//   ....[2]....
        /*00d8*/ 	.word	0x00005440


	//   ....[3]....
        /*00dc*/ 	.word	0x00006240


	//   ....[4]....
        /*00e0*/ 	.word	0x000068a0


	//   ....[5]....
        /*00e4*/ 	.word	0x000068b0


	//   ....[6]....
        /*00e8*/ 	.word	0x000068e0


	//   ....[7]....
        /*00ec*/ 	.word	0x00006900


	//   ....[8]....
        /*00f0*/ 	.word	0x00006930


	//   ....[9]....
        /*00f4*/ 	.word	0x00006950


	//   ....[10]....
        /*00f8*/ 	.word	0x00006980


	//   ....[11]....
        /*00fc*/ 	.word	0x000069a0


	//   ....[12]....
        /*0100*/ 	.word	0x000069d0


	//   ....[13]....
        /*0104*/ 	.word	0x000069f0


	//   ....[14]....
        /*0108*/ 	.word	0x00006a80


	//   ....[15]....
        /*010c*/ 	.word	0x00006a90


	//   ....[16]....
        /*0110*/ 	.word	0x00007840


	//   ....[17]....
        /*0114*/ 	.word	0x000081f0


	//   ....[18]....
        /*0118*/ 	.word	0x00008c10


	//----- nvinfo : EIATTR_EXIT_INSTR_OFFSETS
	.align		4
.L_3259:
        /*011c*/ 	.byte	0x04, 0x1c
        /*011e*/ 	.short	(.L_3261 - .L_3260)


	//   ....[0]....
.L_3260:
        /*0120*/ 	.word	0x00000280


	//   ....[1]....
        /*0124*/ 	.word	0x00001160


	//   ....[2]....
        /*0128*/ 	.word	0x000012a0


	//   ....[3]....
        /*012c*/ 	.word	0x000091d0


	//----- nvinfo : EIATTR_MAX_THREADS
	.align		4
.L_3261:
        /*0130*/ 	.byte	0x04, 0x05
        /*0132*/ 	.short	(.L_3263 - .L_3262)
.L_3262:
        /*0134*/ 	.word	0x00000080
        /*0138*/ 	.word	0x00000001
        /*013c*/ 	.word	0x00000001


	//----- nvinfo : EIATTR_CRS_STACK_SIZE
	.align		4
.L_3263:
        /*0140*/ 	.byte	0x04, 0x1e
        /*0142*/ 	.short	(.L_3265 - .L_3264)
.L_3264:
        /*0144*/ 	.word	0x00000000
.L_3265:


//--------------------- .nv.info._Z25selective_scan_fwd_kernelI32Selective_Scan_fwd_kernel_traitsILi128ELi16ELi1ELb1ELb1ELb1ELb0ELb0EN3c108BFloat16EffEEv13SSMParamsBase --------------------------
	.section	.nv.info._Z25selective_scan_fwd_kernelI32Selective_Scan_fwd_kernel_traitsILi128ELi16ELi1ELb1ELb1ELb1ELb0ELb0EN3c108BFloat16EffEEv13SSMParamsBase,"",@"SHT_CUDA_INFO"
	.sectionflags	@""
	.align	4


	//----- nvinfo : EIATTR_CUDA_API_VERSION
	.align		4
        /*0000*/ 	.byte	0x04, 0x37
        /*0002*/ 	.short	(.L_3267 - .L_3266)
.L_3266:
        /*0004*/ 	.word	0x00000082


	//----- nvinfo : EIATTR_SW2861232_WAR
	.align		4
.L_3267:
        /*0008*/ 	.byte	0x01, 0x35
	.zero		2


	//----- nvinfo : EIATTR_PARAM_CBANK
	.align		4
        /*000c*/ 	.byte	0x04, 0x0a
        /*000e*/ 	.short	(.L_3269 - .L_3268)
	.align		4
.L_3268:
        /*0010*/ 	.word	index@(.nv.constant0._Z25selective_scan_fwd_kernelI32Selective_Scan_fwd_kernel_traitsILi128ELi16ELi1ELb1ELb1ELb1ELb0ELb0EN3c108BFloat16EffEEv13SSMParamsBase)
        /*0014*/ 	.short	0x0160
        /*0016*/ 	.short	0x0188


	//----- nvinfo : EIATTR_CBANK_PARAM_SIZE
	.align		4
.L_3269:
        /*0018*/ 	.byte	0x03, 0x19
        /*001a*/ 	.short	0x0188


	//----- nvinfo : EIATTR_KPARAM_INFO
	.align		4
        /*001c*/ 	.byte	0x04, 0x17
        /*001e*/ 	.short	(.L_3271 - .L_3270)
.L_3270:
        /*0020*/ 	.word	0x00000000
        /*0024*/ 	.short	0x0000
        /*0026*/ 	.short	0x0000
        /*0028*/ 	.byte	0x00, 0xf0, 0x21, 0x06


	//----- nvinfo : EIATTR_MAXREG_COUNT
	.align		4
.L_3271:
        /*002c*/ 	.byte	0x03, 0x1b
        /*002e*/ 	.short	0x00a8


	//----- nvinfo : EIATTR_NUM_BARRIERS
	.align		4
        /*0030*/ 	.byte	0x02, 0x4c
        /*0032*/ 	.byte	0x01
	.zero		1


	//----- nvinfo : EIATTR_ANNOTATIONS
	.align		4
        /*0034*/ 	.byte	0x04, 0x55
        /*0036*/ 	.short	(.L_3273 - .L_3272)


	//   ....[0]....
.L_3272:
        /*0038*/ 	.word	0x00000001
        /*003c*/ 	.byte	0xd0, 0x0b, 0x00, 0x00, 0x01, 0x00, 0x00, 0x00, 0x00, 0x12, 0x00, 0x00


	//----- nvinfo : EIATTR_MERCURY_ISA_VERSION
	.align		4
.L_3273:
        /*0048*/ 	.byte	0x03, 0x5f
        /*004a*/ 	.short	0x0000


	//----- nvinfo : EIATTR_COOP_GROUP_MASK_REGIDS
	.align		4
        /*004c*/ 	.byte	0x04, 0x29
        /*004e*/ 	.short	(.L_3275 - .L_3274)


	//   ....[0]....
.L_3274:
        /*0050*/ 	.word	0xffffffff


	//   ....[1]....
        /*0054*/ 	.word	0xffffffff


	//   ....[2]....
        /*0058*/ 	.word	0xffffffff


	//   ....[3]....
        /*005c*/ 	.word	0xffffffff


	//   ....[4]....
        /*0060*/ 	.word	0xffffffff


	//   ....[5]....
        /*0064*/ 	.word	0xffffffff


	//   ....[6]....
        /*0068*/ 	.word	0xffffffff


	//   ....[7]....
        /*006c*/ 	.word	0xffffffff


	//   ....[8]....
        /*0070*/ 	.word	0xffffffff


	//   ....[9]....
        /*0074*/ 	.word	0xffffffff


	//   ....[10]....
        /*0078*/ 	.word	0xffffffff


	//   ....[11]....
        /*007c*/ 	.word	0xffffffff


	//   ....[12]....
        /*0080*/ 	.word	0xffffffff


	//   ....[13]....
        /*0084*/ 	.word	0xffffffff


	//   ....[14]....
        /*0088*/ 	.word	0xffffffff


	//   ....[15]....
        /*008c*/ 	.word	0xffffffff


	//   ....[16]....
        /*0090*/ 	.word	0xffffffff


	//----- nvinfo : EIATTR_COOP_GROUP_INSTR_OFFSETS
	.align		4
.L_3275:
        /*0094*/ 	.byte	0x04, 0x28
        /*0096*/ 	.short	(.L_3277 - .L_3276)


	//   ....[0]....
.L_3276:
        /*0098*/ 	.word	0x00001390


	//   ....[1]....
        /*009c*/ 	.word	0x00001450


	//   ....[2]....
        /*00a0*/ 	.word	0x00004020


	//   ....[3]....
        /*00a4*/ 	.word	0x00004670


	//   ....[4]....
        /*00a8*/ 	.word	0x00004d30


	//   ....[5]....
        /*00ac*/ 	.word	0x00004d40


	//   ....[6]....
        /*00b0*/ 	.word	0x00004d70


	//   ....[7]....
        /*00b4*/ 	.word	0x00004d90


	//   ....[8]....
        /*00b8*/ 	.word	0x00004dc0


	//   ....[9]....
        /*00bc*/ 	.word	0x00004de0


	//   ....[10]....
        /*00c0*/ 	.word	0x00004e10


	//   ....[11]....
        /*00c4*/ 	.word	0x00004e30


	//   ....[12]....
        /*00c8*/ 	.word	0x00004e60


	//   ....[13]....
        /*00cc*/ 	.word	0x00004e80


	//   ....[14]....
        /*00d0*/ 	.word	0x00004f30


	//   ....[15]....
        /*00d4*/ 	.word	0x00004f50


	//   ....[16]....
        /*00d8*/ 	.word	0x00005920


	//----- nvinfo : EIATTR_EXIT_INSTR_OFFSETS
	.align		4
.L_3277:
        /*00dc*/ 	.byte	0x04, 0x1c
        /*00de*/ 	.short	(.L_3279 - .L_3278)


	//   ....[0]....
.L_3278:
        /*00e0*/ 	.word	0x00000270


	//   ....[1]....
        /*00e4*/ 	.word	0x00001080


	//   ....[2]....
        /*00e8*/ 	.word	0x000012b0


	//   ....[3]....
        /*00ec*/ 	.word	0x00005ae0


	//----- nvinfo : EIATTR_MAX_THREADS
	.align		4
.L_3279:
        /*00f0*/ 	.byte	0x04, 0x05
        /*00f2*/ 	.short	(.L_3281 - .L_3280)
.L_3280:
        /*00f4*/ 	.word	0x00000080
        /*00f8*/ 	.word	0x00000001
        /*00fc*/ 	.word	0x00000001


	//----- nvinfo : EIATTR_CRS_STACK_SIZE
	.align		4
.L_3281:
        /*0100*/ 	.byte	0x04, 0x1e
        /*0102*/ 	.short	(.L_3283 - .L_3282)
.L_3282:
        /*0104*/ 	.word	0x00000000
.L_3283:


//--------------------- .nv.info._Z25selective_scan_fwd_kernelI32Selective_Scan_fwd_kernel_traitsILi128ELi16ELi1ELb1ELb1ELb1ELb0ELb1EN3c108BFloat16EffEEv13SSMParamsBase --------------------------
	.section	.nv.info._Z25selective_scan_fwd_kernelI32Selective_Scan_fwd_kernel_traitsILi128ELi16ELi1ELb1ELb1ELb1ELb0ELb1EN3c108BFloat16EffEEv13SSMParamsBase,"",@"SHT_CUDA_INFO"
	.sectionflags	@""
	.align	4


	//----- nvinfo : EIATTR_CUDA_API_VERSION
	.align		4
        /*0000*/ 	.byte	0x04, 0x37
        /*0002*/ 	.short	(.L_3285 - .L_3284)
.L_3284:
        /*0004*/ 	.word	0x00000082


	//----- nvinfo : EIATTR_SW2861232_WAR
	.align		4
.L_3285:
        /*0008*/ 	.byte	0x01, 0x35
	.zero		2


	//----- nvinfo : EIATTR_PARAM_CBANK
	.align		4
        /*000c*/ 	.byte	0x04, 0x0a
        /*000e*/ 	.short	(.L_3287 - .L_3286)
	.align		4
.L_3286:
        /*0010*/ 	.word	index@(.nv.constant0._Z25selective_scan_fwd_kernelI32Selective_Scan_fwd_kernel_traitsILi128ELi16ELi1ELb1ELb1ELb1ELb0ELb1EN3c108BFloat16EffEEv13SSMParamsBase)
        /*0014*/ 	.short	0x0160
        /*0016*/ 	.short	0x0188


	//----- nvinfo : EIATTR_CBANK_PARAM_SIZE
	.align		4
.L_3287:
        /*0018*/ 	.byte	0x03, 0x19
        /*001a*/ 	.short	0x0188


	//----- nvinfo : EIATTR_KPARAM_INFO
	.align		4
        /*001c*/ 	.byte	0x04, 0x17
        /*001e*/ 	.short	(.L_3289 - .L_3288)
.L_3288:
        /*0020*/ 	.word	0x00000000
        /*0024*/ 	.short	0x0000
        /*0026*/ 	.short	0x0000
        /*0028*/ 	.byte	0x00, 0xf0, 0x21, 0x06


	//----- nvinfo : EIATTR_MAXREG_COUNT
	.align		4
.L_3289:
        /*002c*/ 	.byte	0x03, 0x1b
        /*002e*/ 	.short	0x00a8


	//----- nvinfo : EIATTR_NUM_BARRIERS
	.align		4
        /*0030*/ 	.byte	0x02, 0x4c
        /*0032*/ 	.byte	0x01
	.zero		1


	//----- nvinfo : EIATTR_ANNOTATIONS
	.align		4
        /*0034*/ 	.byte	0x04, 0x55
        /*0036*/ 	.short	(.L_3291 - .L_3290)


	//   ....[0]....
.L_3290:
        /*0038*/ 	.word	0x00000001
        /*003c*/ 	.byte	0x60, 0x0c, 0x00, 0x00, 0x01, 0x00, 0x00, 0x00, 0xa0, 0x0c, 0x00, 0x00, 0x01, 0x00, 0x00, 0x00
        /*004c*/ 	.byte	0xe0, 0x0c, 0x00, 0x00, 0x01, 0x00, 0x00, 0x00, 0x70, 0x11, 0x00, 0x00, 0x01, 0x00, 0x00, 0x00
        /*005c*/ 	.byte	0x80, 0x11, 0x00, 0x00, 0x01, 0x00, 0x00, 0x00, 0x90, 0x11, 0x00, 0x00


	//----- nvinfo : EIATTR_MERCURY_ISA_VERSION
	.align		4
.L_3291:
        /*0068*/ 	.byte	0x03, 0x5f
        /*006a*/ 	.short	0x0000


	//----- nvinfo : EIATTR_COOP_GROUP_MASK_REGIDS
	.align		4
        /*006c*/ 	.byte	0x04, 0x29
        /*006e*/ 	.short	(.L_3293 - .L_3292)


	//   ....[0]....
.L_3292:
        /*0070*/ 	.word	0xffffffff


	//   ....[1]....
        /*0074*/ 	.word	0xffffffff


	//   ....[2]....
        /*0078*/ 	.word	0xffffffff


	//   ....[3]....
        /*007c*/ 	.word	0xffffffff


	//   ....[4]....
        /*0080*/ 	.word	0xffffffff


	//   ....[5]....
        /*0084*/ 	.word	0xffffffff


	//   ....[6]....
        /*0088*/ 	.word	0xffffffff


	//   ....[7]....
        /*008c*/ 	.word	0xffffffff


	//   ....[8]....
        /*0090*/ 	.word	0xffffffff


	//   ....[9]....
        /*0094*/ 	.word	0xffffffff


	//   ....[10]....
        /*0098*/ 	.word	0xffffffff


	//   ....[11]....
        /*009c*/ 	.word	0xffffffff


	//   ....[12]....
        /*00a0*/ 	.word	0xffffffff


	//   ....[13]....
        /*00a4*/ 	.word	0xffffffff


	//   ....[14]....
        /*00a8*/ 	.word	0xffffffff


	//   ....[15]....
        /*00ac*/ 	.word	0xffffffff


	//   ....[16]....
        /*00b0*/ 	.word	0xffffffff


	//----- nvinfo : EIATTR_COOP_GROUP_INSTR_OFFSETS
	.align		4
.L_3293:
        /*00b4*/ 	.byte	0x04, 0x28
        /*00b6*/ 	.short	(.L_3295 - .L_3294)


	//   ....[0]....
.L_3294:
        /*00b8*/ 	.word	0x00001e00


	//   ....[1]....
        /*00bc*/ 	.word	0x000022a0


	//   ....[2]....
        /*00c0*/ 	.word	0x00005410


	//   ....[3]....
        /*00c4*/ 	.word	0x00006210


	//   ....[4]....
        /*00c8*/ 	.word	0x00006870


	//   ....[5]....
        /*00cc*/ 	.word	0x00006880


	//   ....[6]....
        /*00d0*/ 	.word	0x000068b0


	//   ....[7]....
        /*00d4*/ 	.word	0x000068d0


	//   ....[8]....
        /*00d8*/ 	.word	0x00006900


	//   ....[9]....
        /*00dc*/ 	.word	0x00006920


	//   ....[10]....
        /*00e0*/ 	.word	0x00006950


	//   ....[11]....
        /*00e4*/ 	.word	0x00006970


	//   ....[12]....
        /*00e8*/ 	.word	0x000069a0


	//   ....[13]....
        /*00ec*/ 	.word	0x000069c0


	//   ....[14]....
        /*00f0*/ 	.word	0x00006a50


	//   ....[15]....
        /*00f4*/ 	.word	0x00006a60


	//   ....[16]....
        /*00f8*/ 	.word	0x000075c0


	//----- nvinfo : EIATTR_EXIT_INSTR_OFFSETS
	.align		4
.L_3295:
        /*00fc*/ 	.byte	0x04, 0x1c
        /*00fe*/ 	.short	(.L_3297 - .L_3296)


	//   ....[0]....
.L_3296:
        /*0100*/ 	.word	0x00000280


	//   ....[1]....
        /*0104*/ 	.word	0x00001110


	//   ....[2]....
        /*0108*/ 	.word	0x00001240


	//   ....[3]....
        /*010c*/ 	.word	0x00007ca0


	//----- nvinfo : EIATTR_MAX_THREADS
	.align		4
.L_3297:
        /*0110*/ 	.byte	0x04, 0x05
        /*0112*/ 	.short	(.L_3299 - .L_3298)
.L_3298:
        /*0114*/ 	.word	0x00000080
        /*0118*/ 	.word	0x00000001
        /*011c*/ 	.word	0x00000001


	//----- nvinfo : EIATTR_CRS_STACK_SIZE
	.align		4
.L_3299:
        /*0120*/ 	.byte	0x04, 0x1e
        /*0122*/ 	.short	(.L_3301 - .L_3300)
.L_3300:
        /*0124*/ 	.word	0x00000000
.L_3301:


//--------------------- .nv.info._Z25selective_scan_fwd_kernelI32Selective_Scan_fwd_kernel_traitsILi128ELi16ELi1ELb1ELb1ELb1ELb1ELb0EN3c108BFloat16EffEEv13SSMParamsBase --------------------------
	.section	.nv.info._Z25selective_scan_fwd_kernelI32Selective_Scan_fwd_kernel_traitsILi128ELi16ELi1ELb1ELb1ELb1ELb1ELb0EN3c108BFloat16EffEEv13SSMParamsBase,"",@"SHT_CUDA_INFO"
	.sectionflags	@""
	.align	4


	//----- nvinfo : EIATTR_CUDA_API_VERSION
	.align		4
        /*0000*/ 	.byte	0x04, 0x37
        /*0002*/ 	.short	(.L_3303 - .L_3302)
.L_3302:
        /*0004*/ 	.word	0x00000082


	//----- nvinfo : EIATTR_SW2861232_WAR
	.align		4
.L_3303:
        /*0008*/ 	.byte	0x01, 0x35
	.zero		2


	//----- nvinfo : EIATTR_PARAM_CBANK
	.align		4
        /*000c*/ 	.byte	0x04, 0x0a
        /*000e*/ 	.short	(.L_3305 - .L_3304)
	.align		4
.L_3304:
        /*0010*/ 	.word	index@(.nv.constant0._Z25selective_scan_fwd_kernelI32Selective_Scan_fwd_kernel_traitsILi128ELi16ELi1ELb1ELb1ELb1ELb1ELb0EN3c108BFloat16EffEEv13SSMParamsBase)
        /*0014*/ 	.short	0x0160
        /*0016*/ 	.short	0x0188


	//----- nvinfo : EIATTR_CBANK_PARAM_SIZE
	.align		4
.L_3305:
        /*0018*/ 	.byte	0x03, 0x19
        /*001a*/ 	.short	0x0188


	//----- nvinfo : EIATTR_KPARAM_INFO
	.align		4
        /*001c*/ 	.byte	0x04, 0x17
        /*001e*/ 	.short	(.L_3307 - .L_3306)
.L_3306:
        /*0020*/ 	.word	0x00000000
        /*0024*/ 	.short	0x0000
        /*0026*/ 	.short	0x0000
        /*0028*/ 	.byte	0x00, 0xf0, 0x21, 0x06


	//----- nvinfo : EIATTR_MAXREG_COUNT
	.align		4
.L_3307:
        /*002c*/ 	.byte	0x03, 0x1b
        /*002e*/ 	.short	0x00a8


	//----- nvinfo : EIATTR_NUM_BARRIERS
	.align		4
        /*0030*/ 	.byte	0x02, 0x4c
        /*0032*/ 	.byte	0x01
	.zero		1


	//----- nvinfo : EIATTR_ANNOTATIONS
	.align		4
        /*0034*/ 	.byte	0x04, 0x55
        /*0036*/ 	.short	(.L_3309 - .L_3308)


	//   ....[0]....
.L_3308:
        /*0038*/ 	.word	0x00000001
        /*003c*/ 	.byte	0xe0, 0x0b, 0x00, 0x00, 0x01, 0x00, 0x00, 0x00, 0x00, 0x12, 0x00, 0x00


	//----- nvinfo : EIATTR_MERCURY_ISA_VERSION
	.align		4
.L_3309:
        /*0048*/ 	.byte	0x03, 0x5f
        /*004a*/ 	.short	0x0000


	//----- nvinfo : EIATTR_COOP_GROUP_MASK_REGIDS
	.align		4
        /*004c*/ 	.byte	0x04, 0x29
        /*004e*/ 	.short	(.L_3311 - .L_3310)


	//   ....[0]....
.L_3310:
        /*0050*/ 	.word	0xffffffff


	//   ....[1]....
        /*0054*/ 	.word	0xffffffff


	//   ....[2]....
        /*0058*/ 	.word	0xffffffff


	//   ....[3]....
        /*005c*/ 	.word	0xffffffff


	//   ....[4]....
        /*0060*/ 	.word	0xffffffff


	//   ....[5]....
        /*0064*/ 	.word	0xffffffff


	//   ....[6]....
        /*0068*/ 	.word	0xffffffff


	//   ....[7]....
        /*006c*/ 	.word	0xffffffff


	//   ....[8]....
        /*0070*/ 	.word	0xffffffff


	//   ....[9]....
        /*0074*/ 	.word	0xffffffff


	//   ....[10]....
        /*0078*/ 	.word	0xffffffff


	//   ....[11]....
        /*007c*/ 	.word	0xffffffff


	//   ....[12]....
        /*0080*/ 	.word	0xffffffff


	//   ....[13]....
        /*0084*/ 	.word	0xffffffff


	//   ....[14]....
        /*0088*/ 	.word	0xffffffff


	//   ....[15]....
        /*008c*/ 	.word	0xffffffff


	//   ....[16]....
        /*0090*/ 	.word	0xffffffff


	//   ....[17]....
        /*0094*/ 	.word	0xffffffff


	//   ....[18]....
        /*0098*/ 	.word	0xffffffff


	//----- nvinfo : EIATTR_COOP_GROUP_INSTR_OFFSETS
	.align		4
.L_3311:
        /*009c*/ 	.byte	0x04, 0x28
        /*009e*/ 	.short	(.L_3313 - .L_3312)


	//   ....[0]....
.L_3312:
        /*00a0*/ 	.word	0x00001390


	//   ....[1]....
        /*00a4*/ 	.word	0x00001450


	//   ....[2]....
        /*00a8*/ 	.word	0x00004020


	//   ....[3]....
        /*00ac*/ 	.word	0x00004670


	//   ....[4]....
        /*00b0*/ 	.word	0x00004d30


	//   ....[5]....
        /*00b4*/ 	.word	0x00004d40


	//   ....[6]....
        /*00b8*/ 	.word	0x00004d70


	//   ....[7]....
        /*00bc*/ 	.word	0x00004d90


	//   ....[8]....
        /*00c0*/ 	.word	0x00004dc0


	//   ....[9]....
        /*00c4*/ 	.word	0x00004de0


	//   ....[10]....
        /*00c8*/ 	.word	0x00004e10


	//   ....[11]....
        /*00cc*/ 	.word	0x00004e30


	//   ....[12]....
        /*00d0*/ 	.word	0x00004e60


	//   ....[13]....
        /*00d4*/ 	.word	0x00004e80


	//   ....[14]....
        /*00d8*/ 	.word	0x00004f30


	//   ....[15]....
        /*00dc*/ 	.word	0x00004f50


	//   ....[16]....
        /*00e0*/ 	.word	0x000058e0


	//   ....[17]....
        /*00e4*/ 	.word	0x00005b60


	//   ....[18]....
        /*00e8*/ 	.word	0x00006400


	//----- nvinfo : EIATTR_EXIT_INSTR_OFFSETS
	.align		4
.L_3313:
        /*00ec*/ 	.byte	0x04, 0x1c
        /*00ee*/ 	.short	(.L_3315 - .L_3314)


	//   ....[0]....
.L_3314:
        /*00f0*/ 	.word	0x00000270


	//   ....[1]....
        /*00f4*/ 	.word	0x00001080


	//   ....[2]....
        /*00f8*/ 	.word	0x000012b0


	//   ....[3]....
        /*00fc*/ 	.word	0x000064f0


	//----- nvinfo : EIATTR_MAX_THREADS
	.align		4
.L_3315:
        /*0100*/ 	.byte	0x04, 0x05
        /*0102*/ 	.short	(.L_3317 - .L_3316)
.L_3316:
        /*0104*/ 	.word	0x00000080
        /*0108*/ 	.word	0x00000001
        /*010c*/ 	.word	0x00000001


	//----- nvinfo : EIATTR_CRS_STACK_SIZE
	.align		4
.L_3317:
        /*0110*/ 	.byte	0x04, 0x1e
        /*0112*/ 	.short	(.L_3319 - .L_3318)
.L_3318:
        /*0114*/ 	.word	0x00000000
.L_3319:


//--------------------- .nv.info._Z25selective_scan_fwd_kernelI32Selective_Scan_fwd_kernel_traitsILi128ELi16ELi1ELb1ELb1ELb1ELb1ELb1EN3c108BFloat16EffEEv13SSMParamsBase --------------------------
	.section	.nv.info._Z25selective_scan_fwd_kernelI32Selective_Scan_fwd_kernel_traitsILi128ELi16ELi1ELb1ELb1ELb1ELb1ELb1EN3c108BFloat16EffEEv13SSMParamsBase,"",@"SHT_CUDA_INFO"
	.sectionflags	@""
	.align	4


	//----- nvinfo : EIATTR_CUDA_API_VERSION
	.align		4
        /*0000*/ 	.byte	0x04, 0x37
        /*0002*/ 	.short	(.L_3321 - .L_3320)
.L_3320:
        /*0004*/ 	.word	0x00000082


	//----- nvinfo : EIATTR_SW2861232_WAR
	.align		4
.L_3321:
        /*0008*/ 	.byte	0x01, 0x35
	.zero		2


	//----- nvinfo : EIATTR_PARAM_CBANK
	.align		4
        /*000c*/ 	.byte	0x04, 0x0a
        /*000e*/ 	.short	(.L_3323 - .L_3322)
	.align		4
.L_3322:
        /*0010*/ 	.word	index@(.nv.constant0._Z25selective_scan_fwd_kernelI32Selective_Scan_fwd_kernel_traitsILi128ELi16ELi1ELb1ELb1ELb1ELb1ELb1EN3c108BFloat16EffEEv13SSMParamsBase)
        /*0014*/ 	.short	0x0160
        /*0016*/ 	.short	0x0188


	//----- nvinfo : EIATTR_CBANK_PARAM_SIZE
	.align		4
.L_3323:
        /*0018*/ 	.byte	0x03, 0x19
        /*001a*/ 	.short	0x0188


	//----- nvinfo : EIATTR_KPARAM_INFO
	.align		4
        /*001c*/ 	.byte	0x04, 0x17
        /*001e*/ 	.short	(.L_3325 - .L_3324)
.L_3324:
        /*0020*/ 	.word	0x00000000
        /*0024*/ 	.short	0x0000
        /*0026*/ 	.short	0x0000
        /*0028*/ 	.byte	0x00, 0xf0, 0x21, 0x06


	//----- nvinfo : EIATTR_MAXREG_COUNT
	.align		4
.L_3325:
        /*002c*/ 	.byte	0x03, 0x1b
        /*002e*/ 	.short	0x00a8


	//----- nvinfo : EIATTR_NUM_BARRIERS
	.align		4
        /*0030*/ 	.byte	0x02, 0x4c
        /*0032*/ 	.byte	0x01
	.zero		1


	//----- nvinfo : EIATTR_ANNOTATIONS
	.align		4
        /*0034*/ 	.byte	0x04, 0x55
        /*0036*/ 	.short	(.L_3327 - .L_3326)


	//   ....[0]....
.L_3326:
        /*0038*/ 	.word	0x00000001
        /*003c*/ 	.byte	0xd0, 0x0c, 0x00, 0x00, 0x01, 0x00, 0x00, 0x00, 0x00, 0x0d, 0x00, 0x00, 0x01, 0x00, 0x00, 0x00
        /*004c*/ 	.byte	0x30, 0x0d, 0x00, 0x00, 0x01, 0x00, 0x00, 0x00, 0xa0, 0x0d, 0x00, 0x00, 0x01, 0x00, 0x00, 0x00
        /*005c*/ 	.byte	0xc0, 0x11, 0x00, 0x00, 0x01, 0x00, 0x00, 0x00, 0xd0, 0x11, 0x00, 0x00, 0x01, 0x00, 0x00, 0x00
        /*006c*/ 	.byte	0xe0, 0x11, 0x00, 0x00, 0x01, 0x00, 0x00, 0x00, 0xf0, 0x11, 0x00, 0x00


	//----- nvinfo : EIATTR_MERCURY_ISA_VERSION
	.align		4
.L_3327:
        /*0078*/ 	.byte	0x03, 0x5f
        /*007a*/ 	.short	0x0000


	//----- nvinfo : EIATTR_COOP_GROUP_MASK_REGIDS
	.align		4
        /*007c*/ 	.byte	0x04, 0x29
        /*007e*/ 	.short	(.L_3329 - .L_3328)


	//   ....[0]....
.L_3328:
        /*0080*/ 	.word	0xffffffff


	//   ....[1]....
        /*0084*/ 	.word	0xffffffff


	//   ....[2]....
        /*0088*/ 	.word	0xffffffff


	//   ....[3]....
        /*008c*/ 	.word	0xffffffff


	//   ....[4]....
        /*0090*/ 	.word	0xffffffff


	//   ....[5]....
        /*0094*/ 	.word	0xffffffff


	//   ....[6]....
        /*0098*/ 	.word	0xffffffff


	//   ....[7]....
        /*009c*/ 	.word	0xffffffff


	//   ....[8]....
        /*00a0*/ 	.word	0xffffffff


	//   ....[9]....
        /*00a4*/ 	.word	0xffffffff


	//   ....[10]....
        /*00a8*/ 	.word	0xffffffff


	//   ....[11]....
        /*00ac*/ 	.word	0xffffffff


	//   ....[12]....
        /*00b0*/ 	.word	0xffffffff


	//   ....[13]....
        /*00b4*/ 	.word	0xffffffff


	//   ....[14]....
        /*00b8*/ 	.word	0xffffffff


	//   ....[15]....
        /*00bc*/ 	.word	0xffffffff


	//   ....[16]....
        /*00c0*/ 	.word	0xffffffff


	//   ....[17]....
        /*00c4*/ 	.word	0xffffffff


	//   ....[18]....
        /*00c8*/ 	.word	0xffffffff


	//----- nvinfo : EIATTR_COOP_GROUP_INSTR_OFFSETS
	.align		4
.L_3329:
        /*00cc*/ 	.byte	0x04, 0x28
        /*00ce*/ 	.short	(.L_3331 - .L_3330)


	//   ....[0]....
.L_3330:
        /*00d0*/ 	.word	0x00001e70


	//   ....[1]....
        /*00d4*/ 	.word	0x00002300


	//   ....[2]....
        /*00d8*/ 	.word	0x00005440


	//   ....[3]....
        /*00dc*/ 	.word	0x00006240


	//   ....[4]....
        /*00e0*/ 	.word	0x000068a0


	//   ....[5]....
        /*00e4*/ 	.word	0x000068b0


	//   ....[6]....
        /*00e8*/ 	.word	0x000068e0


	//   ....[7]....
        /*00ec*/ 	.word	0x00006900


	//   ....[8]....
        /*00f0*/ 	.word	0x00006930


	//   ....[9]....
        /*00f4*/ 	.word	0x00006950


	//   ....[10]....
        /*00f8*/ 	.word	0x00006980


	//   ....[11]....
        /*00fc*/ 	.word	0x000069a0


	//   ....[12]....
        /*0100*/ 	.word	0x000069d0


	//   ....[13]....
        /*0104*/ 	.word	0x000069f0


	//   ....[14]....
        /*0108*/ 	.word	0x00006a80


	//   ....[15]....
        /*010c*/ 	.word	0x00006a90


	//   ....[16]....
        /*0110*/ 	.word	0x00007840


	//   ....[17]....
        /*0114*/ 	.word	0x000081f0


	//   ....[18]....
        /*0118*/ 	.word	0x00008c10


	//----- nvinfo : EIATTR_EXIT_INSTR_OFFSETS
	.align		4
.L_3331:
        /*011c*/ 	.byte	0x04, 0x1c
        /*011e*/ 	.short	(.L_3333 - .L_3332)


	//   ....[0]....
.L_3332:
        /*0120*/ 	.word	0x00000280


	//   ....[1]....
        /*0124*/ 	.word	0x00001160


	//   ....[2]....
        /*0128*/ 	.word	0x000012a0


	//   ....[3]....
        /*012c*/ 	.word	0x000091d0


	//----- nvinfo : EIATTR_MAX_THREADS
	.align		4
.L_3333:
        /*0130*/ 	.byte	0x04, 0x05
        /*0132*/ 	.short	(.L_3335 - .L_3334)
.L_3334:
        /*0134*/ 	.word	0x00000080
        /*0138*/ 	.word	0x00000001
        /*013c*/ 	.word	0x00000001


	//----- nvinfo : EIATTR_CRS_STACK_SIZE
	.align		4
.L_3335:
        /*0140*/ 	.byte	0x04, 0x1e
        /*0142*/ 	.short	(.L_3337 - .L_3336)
.L_3336:
        /*0144*/ 	.word	0x00000000
.L_3337:


//--------------------- .nv.info._Z25selective_scan_fwd_kernelI32Selective_Scan_fwd_kernel_traitsILi32ELi16ELi1ELb0ELb1ELb1ELb0ELb0EN3c108BFloat16EffEEv13SSMParamsBase --------------------------
	.section	.nv.info._Z25selective_scan_fwd_kernelI32Selective_Scan_fwd_kernel_traitsILi32ELi16ELi1ELb0ELb1ELb1ELb0ELb0EN3c108BFloat16EffEEv13SSMParamsBase,"",@"SHT_CUDA_INFO"
	.sectionflags	@""
	.align	4


	//----- nvinfo : EIATTR_CUDA_API_VERSION
	.align		4
        /*0000*/ 	.byte	0x04, 0x37
        /*0002*/ 	.short	(.L_3339 - .L_3338)
.L_3338:
        /*0004*/ 	.word	0x00000082


	//----- nvinfo : EIATTR_SW2861232_WAR
	.align		4
.L_3339:
        /*0008*/ 	.byte	0x01, 0x35
	.zero		2


	//----- nvinfo : EIATTR_PARAM_CBANK
	.align		4
        /*000c*/ 	.byte	0x04, 0x0a
        /*000e*/ 	.short	(.L_3341 - .L_3340)
	.align		4
.L_3340:
        /*0010*/ 	.word	index@(.nv.constant0._Z25selective_scan_fwd_kernelI32Selective_Scan_fwd_kernel_traitsILi32ELi16ELi1ELb0ELb1ELb1ELb0ELb0EN3c108BFloat16EffEEv13SSMParamsBase)
        /*0014*/ 	.short	0x0160
        /*0016*/ 	.short	0x0188


	//----- nvinfo : EIATTR_CBANK_PARAM_SIZE
	.align		4
.L_3341:
        /*0018*/ 	.byte	0x03, 0x19
        /*001a*/ 	.short	0x0188


	//----- nvinfo : EIATTR_KPARAM_INFO
	.align		4
        /*001c*/ 	.byte	0x04, 0x17
        /*001e*/ 	.short	(.L_3343 - .L_3342)
.L_3342:
        /*0020*/ 	.word	0x00000000
        /*0024*/ 	.short	0x0000
        /*0026*/ 	.short	0x0000
        /*0028*/ 	.byte	0x00, 0xf0, 0x21, 0x06


	//----- nvinfo : EIATTR_MAXREG_COUNT
	.align		4
.L_3343:
        /*002c*/ 	.byte	0x03, 0x1b
        /*002e*/ 	.short	0x00ff


	//----- nvinfo : EIATTR_NUM_BARRIERS
	.align		4
        /*0030*/ 	.byte	0x02, 0x4c
        /*0032*/ 	.byte	0x01
	.zero		1


	//----- nvinfo : EIATTR_MERCURY_ISA_VERSION
	.align		4
        /*0034*/ 	.byte	0x03, 0x5f
        /*0036*/ 	.short	0x0000


	//----- nvinfo : EIATTR_COOP_GROUP_MASK_REGIDS
	.align		4
        /*0038*/ 	.byte	0x04, 0x29
        /*003a*/ 	.short	(.L_3345 - .L_3344)


	//   ....[0]....
.L_3344:
        /*003c*/ 	.word	0xffffffff


	//   ....[1]....
        /*0040*/ 	.word	0xffffffff


	//   ....[2]....
        /*0044*/ 	.word	0xffffffff


	//   ....[3]....
        /*0048*/ 	.word	0xffffffff


	//   ....[4]....
        /*004c*/ 	.word	0xffffffff


	//   ....[5]....
        /*0050*/ 	.word	0xffffffff


	//   ....[6]....
        /*0054*/ 	.word	0xffffffff


	//   ....[7]....
        /*0058*/ 	.word	0xffffffff


	//   ....[8]....
        /*005c*/ 	.word	0xffffffff


	//   ....[9]....
        /*0060*/ 	.word	0xffffffff


	//   ....[10]....
        /*0064*/ 	.word	0xffffffff


	//   ....[11]....
        /*0068*/ 	.word	0xffffffff


	//   ....[12]....
        /*006c*/ 	.word	0xffffffff


	//   ....[13]....
        /*0070*/ 	.word	0xffffffff


	//   ....[14]....
        /*0074*/ 	.word	0xffffffff


	//   ....[15]....
        /*0078*/ 	.word	0xffffffff


	//   ....[16]....
        /*007c*/ 	.word	0xffffffff


	//----- nvinfo : EIATTR_COOP_GROUP_INSTR_OFFSETS
	.align		4
.L_3345:
        /*0080*/ 	.byte	0x04, 0x28
        /*0082*/ 	.short	(.L_3347 - .L_3346)


	//   ....[0]....
.L_3346:
        /*0084*/ 	.word	0x00001ba0


	//   ....[1]....
        /*0088*/ 	.word	0x00002080


	//   ....[2]....
        /*008c*/ 	.word	0x00005150


	//   ....[3]....
        /*0090*/ 	.word	0x00006270


	//   ....[4]....
        /*0094*/ 	.word	0x000068b0


	//   ....[5]....
        /*0098*/ 	.word	0x000068c0


	//   ....[6]....
        /*009c*/ 	.word	0x000068f0


	//   ....[7]....
        /*00a0*/ 	.word	0x00006910


	//   ....[8]....
        /*00a4*/ 	.word	0x00006940


	//   ....[9]....
        /*00a8*/ 	.word	0x00006960


	//   ....[10]....
        /*00ac*/ 	.word	0x00006990


	//   ....[11]....
        /*00b0*/ 	.word	0x000069b0


	//   ....[12]....
        /*00b4*/ 	.word	0x000069e0


	//   ....[13]....
        /*00b8*/ 	.word	0x00006a00


	//   ....[14]....
        /*00bc*/ 	.word	0x00006a40


	//   ....[15]....
        /*00c0*/ 	.word	0x00006a50


	//   ....[16]....
        /*00c4*/ 	.word	0x00007400


	//----- nvinfo : EIATTR_EXIT_INSTR_OFFSETS
	.align		4
.L_3347:
        /*00c8*/ 	.byte	0x04, 0x1c
        /*00ca*/ 	.short	(.L_3349 - .L_3348)


	//   ....[0]....
.L_3348:
        /*00cc*/ 	.word	0x00000270


	//   ....[1]....
        /*00d0*/ 	.word	0x00001060


	//   ....[2]....
        /*00d4*/ 	.word	0x00001150


	//   ....[3]....
        /*00d8*/ 	.word	0x00007a80


	//----- nvinfo : EIATTR_MAX_THREADS
	.align		4
.L_3349:
        /*00dc*/ 	.byte	0x04, 0x05
        /*00de*/ 	.short	(.L_3351 - .L_3350)
.L_3350:
        /*00e0*/ 	.word	0x00000020
        /*00e4*/ 	.word	0x00000001
        /*00e8*/ 	.word	0x00000001


	//----- nvinfo : EIATTR_CRS_STACK_SIZE
	.align		4
.L_3351:
        /*00ec*/ 	.byte	0x04, 0x1e
        /*00ee*/ 	.short	(.L_3353 - .L_3352)
.L_3352:
        /*00f0*/ 	.word	0x00000000
.L_3353:


//--------------------- .nv.info._Z25selective_scan_fwd_kernelI32Selective_Scan_fwd_kernel_traitsILi32ELi16ELi1ELb0ELb1ELb1ELb0ELb1EN3c108BFloat16EffEEv13SSMParamsBase --------------------------
	.section	.nv.info._Z25selective_scan_fwd_kernelI32Selective_Scan_fwd_kernel_traitsILi32ELi16ELi1ELb0ELb1ELb1ELb0ELb1EN3c108BFloat16EffEEv13SSMParamsBase,"",@"SHT_CUDA_INFO"
	.sectionflags	@""
	.align	4


	//----- nvinfo : EIATTR_CUDA_API_VERSION
	.align		4
        /*0000*/ 	.byte	0x04, 0x37
        /*0002*/ 	.short	(.L_3355 - .L_3354)
.L_3354:
        /*0004*/ 	.word	0x00000082


	//----- nvinfo : EIATTR_SW2861232_WAR
	.align		4
.L_3355:
        /*0008*/ 	.byte	0x01, 0x35
	.zero		2


	//----- nvinfo : EIATTR_PARAM_CBANK
	.align		4
        /*000c*/ 	.byte	0x04, 0x0a
        /*000e*/ 	.short	(.L_3357 - .L_3356)
	.align		4
.L_3356:
        /*0010*/ 	.word	index@(.nv.constant0._Z25selective_scan_fwd_kernelI32Selective_Scan_fwd_kernel_traitsILi32ELi16ELi1ELb0ELb1ELb1ELb0ELb1EN3c108BFloat16EffEEv13SSMParamsBase)
        /*0014*/ 	.short	0x0160
        /*0016*/ 	.short	0x0188


	//----- nvinfo : EIATTR_CBANK_PARAM_SIZE
	.align		4
.L_3357:
        /*0018*/ 	.byte	0x03, 0x19
        /*001a*/ 	.short	0x0188


	//----- nvinfo : EIATTR_KPARAM_INFO
	.align		4
        /*001c*/ 	.byte	0x04, 0x17
        /*001e*/ 	.short	(.L_3359 - .L_3358)
.L_3358:
        /*0020*/ 	.word	0x00000000
        /*0024*/ 	.short	0x0000
        /*0026*/ 	.short	0x0000
        /*0028*/ 	.byte	0x00, 0xf0, 0x21, 0x06


	//----- nvinfo : EIATTR_MAXREG_COUNT
	.align		4
.L_3359:
        /*002c*/ 	.byte	0x03, 0x1b
        /*002e*/ 	.short	0x00ff


	//----- nvinfo : EIATTR_NUM_BARRIERS
	.align		4
        /*0030*/ 	.byte	0x02, 0x4c
        /*0032*/ 	.byte	0x01
	.zero		1


	//----- nvinfo : EIATTR_MERCURY_ISA_VERSION
	.align		4
        /*0034*/ 	.byte	0x03, 0x5f
        /*0036*/ 	.short	0x0000


	//----- nvinfo : EIATTR_COOP_GROUP_MASK_REGIDS
	.align		4
        /*0038*/ 	.byte	0x04, 0x29
        /*003a*/ 	.short	(.L_3361 - .L_3360)


	//   ....[0]....
.L_3360:
        /*003c*/ 	.word	0xffffffff


	//   ....[1]....
        /*0040*/ 	.word	0xffffffff


	//   ....[2]....
        /*0044*/ 	.word	0xffffffff


	//   ....[3]....
        /*0048*/ 	.word	0xffffffff


	//   ....[4]....
        /*004c*/ 	.word	0xffffffff


	//   ....[5]....
        /*0050*/ 	.word	0xffffffff


	//   ....[6]....
        /*0054*/ 	.word	0xffffffff


	//   ....[7]....
        /*0058*/ 	.word	0xffffffff


	//   ....[8]....
        /*005c*/ 	.word	0xffffffff


	//   ....[9]....
        /*0060*/ 	.word	0xffffffff


	//   ....[10]....
        /*0064*/ 	.word	0xffffffff


	//   ....[11]....
        /*0068*/ 	.word	0xffffffff


	//   ....[12]....
        /*006c*/ 	.word	0xffffffff


	//   ....[13]....
        /*0070*/ 	.word	0xffffffff


	//   ....[14]....
        /*0074*/ 	.word	0xffffffff


	//   ....[15]....
        /*0078*/ 	.word	0xffffffff


	//   ....[16]....
        /*007c*/ 	.word	0xffffffff


	//----- nvinfo : EIATTR_COOP_GROUP_INSTR_OFFSETS
	.align		4
.L_3361:
        /*0080*/ 	.byte	0x04, 0x28
        /*0082*/ 	.short	(.L_3363 - .L_3362)


	//   ....[0]....
.L_3362:
        /*0084*/ 	.word	0x00001c70


	//   ....[1]....
        /*0088*/ 	.word	0x00002140


	//   ....[2]....
        /*008c*/ 	.word	0x00005230


	//   ....[3]....
        /*0090*/ 	.word	0x00006350


	//   ....[4]....
        /*0094*/ 	.word	0x00006990


	//   ....[5]....
        /*0098*/ 	.word	0x000069a0


	//   ....[6]....
        /*009c*/ 	.word	0x000069d0


	//   ....[7]....
        /*00a0*/ 	.word	0x000069f0


	//   ....[8]....
        /*00a4*/ 	.word	0x00006a20


	//   ....[9]....
        /*00a8*/ 	.word	0x00006a40


	//   ....[10]....
        /*00ac*/ 	.word	0x00006a70


	//   ....[11]....
        /*00b0*/ 	.word	0x00006a90


	//   ....[12]....
        /*00b4*/ 	.word	0x00006ac0


	//   ....[13]....
        /*00b8*/ 	.word	0x00006ae0


	//   ....[14]....
        /*00bc*/ 	.word	0x00006b20


	//   ....[15]....
        /*00c0*/ 	.word	0x00006b30


	//   ....[16]....
        /*00c4*/ 	.word	0x00007540


	//----- nvinfo : EIATTR_EXIT_INSTR_OFFSETS
	.align		4
.L_3363:
        /*00c8*/ 	.byte	0x04, 0x1c
        /*00ca*/ 	.short	(.L_3365 - .L_3364)


	//   ....[0]....
.L_3364:
        /*00cc*/ 	.word	0x00000270


	//   ....[1]....
        /*00d0*/ 	.word	0x000010f0


	//   ....[2]....
        /*00d4*/ 	.word	0x000011f0


	//   ....[3]....
        /*00d8*/ 	.word	0x00007b80


	//----- nvinfo : EIATTR_MAX_THREADS
	.align		4
.L_3365:
        /*00dc*/ 	.byte	0x04, 0x05
        /*00de*/ 	.short	(.L_3367 - .L_3366)
.L_3366:
        /*00e0*/ 	.word	0x00000020
        /*00e4*/ 	.word	0x00000001
        /*00e8*/ 	.word	0x00000001


	//----- nvinfo : EIATTR_CRS_STACK_SIZE
	.align		4
.L_3367:
        /*00ec*/ 	.byte	0x04, 0x1e
        /*00ee*/ 	.short	(.L_3369 - .L_3368)
.L_3368:
        /*00f0*/ 	.word	0x00000000
.L_3369:


//--------------------- .nv.info._Z25selective_scan_fwd_kernelI32Selective_Scan_fwd_kernel_traitsILi32ELi16ELi1ELb0ELb1ELb1ELb1ELb0EN3c108BFloat16EffEEv13SSMParamsBase --------------------------
	.section	.nv.info._Z25selective_scan_fwd_kernelI32Selective_Scan_fwd_kernel_traitsILi32ELi16ELi1ELb0ELb1ELb1ELb1ELb0EN3c108BFloat16EffEEv13SSMParamsBase,"",@"SHT_CUDA_INFO"
	.sectionflags	@""
	.align	4


	//----- nvinfo : EIATTR_CUDA_API_VERSION
	.align		4
        /*0000*/ 	.byte	0x04, 0x37
        /*0002*/ 	.short	(.L_3371 - .L_3370)
.L_3370:
        /*0004*/ 	.word	0x00000082


	//----- nvinfo : EIATTR_SW2861232_WAR
	.align		4
.L_3371:
        /*0008*/ 	.byte	0x01, 0x35
	.zero		2


	//----- nvinfo : EIATTR_PARAM_CBANK
	.align		4
        /*000c*/ 	.byte	0x04, 0x0a
        /*000e*/ 	.short	(.L_3373 - .L_3372)
	.align		4
.L_3372:
        /*0010*/ 	.word	index@(.nv.constant0._Z25selective_scan_fwd_kernelI32Selective_Scan_fwd_kernel_traitsILi32ELi16ELi1ELb0ELb1ELb1ELb1ELb0EN3c108BFloat16EffEEv13SSMParamsBase)
        /*0014*/ 	.short	0x0160
        /*0016*/ 	.short	0x0188


	//----- nvinfo : EIATTR_CBANK_PARAM_SIZE
	.align		4
.L_3373:
        /*0018*/ 	.byte	0x03, 0x19
        /*001a*/ 	.short	0x0188


	//----- nvinfo : EIATTR_KPARAM_INFO
	.align		4
        /*001c*/ 	.byte	0x04, 0x17
        /*001e*/ 	.short	(.L_3375 - .L_3374)
.L_3374:
        /*0020*/ 	.word	0x00000000
        /*0024*/ 	.short	0x0000
        /*0026*/ 	.short	0x0000
        /*0028*/ 	.byte	0x00, 0xf0, 0x21, 0x06


	//----- nvinfo : EIATTR_MAXREG_COUNT
	.align		4
.L_3375:
        /*002c*/ 	.byte	0x03, 0x1b
        /*002e*/ 	.short	0x00ff


	//----- nvinfo : EIATTR_NUM_BARRIERS
	.align		4
        /*0030*/ 	.byte	0x02, 0x4c
        /*0032*/ 	.byte	0x01
	.zero		1


	//----- nvinfo : EIATTR_MERCURY_ISA_VERSION
	.align		4
        /*0034*/ 	.byte	0x03, 0x5f
        /*0036*/ 	.short	0x0000


	//----- nvinfo : EIATTR_COOP_GROUP_MASK_REGIDS
	.align		4
        /*0038*/ 	.byte	0x04, 0x29
        /*003a*/ 	.short	(.L_3377 - .L_3376)


	//   ....[0]....
.L_3376:
        /*003c*/ 	.word	0xffffffff


	//   ....[1]....
        /*0040*/ 	.word	0xffffffff


	//   ....[2]....
        /*0044*/ 	.word	0xffffffff


	//   ....[3]....
        /*0048*/ 	.word	0xffffffff


	//   ....[4]....
        /*004c*/ 	.word	0xffffffff


	//   ....[5]....
        /*0050*/ 	.word	0xffffffff


	//   ....[6]....
        /*0054*/ 	.word	0xffffffff


	//   ....[7]....
        /*0058*/ 	.word	0xffffffff


	//   ....[8]....
        /*005c*/ 	.word	0xffffffff


	//   ....[9]....
        /*0060*/ 	.word	0xffffffff


	//   ....[10]....
        /*0064*/ 	.word	0xffffffff


	//   ....[11]....
        /*0068*/ 	.word	0xffffffff


	//   ....[12]....
        /*006c*/ 	.word	0xffffffff


	//   ....[13]....
        /*0070*/ 	.word	0xffffffff


	//   ....[14]....
        /*0074*/ 	.word	0xffffffff


	//   ....[15]....
        /*0078*/ 	.word	0xffffffff


	//   ....[16]....
        /*007c*/ 	.word	0xffffffff


	//   ....[17]....
        /*0080*/ 	.word	0xffffffff


	//   ....[18]....
        /*0084*/ 	.word	0xffffffff


	//----- nvinfo : EIATTR_COOP_GROUP_INSTR_OFFSETS
	.align		4
.L_3377:
        /*0088*/ 	.byte	0x04, 0x28
        /*008a*/ 	.short	(.L_3379 - .L_3378)


	//   ....[0]....
.L_3378:
        /*008c*/ 	.word	0x00001c30


	//   ....[1]....
        /*0090*/ 	.word	0x00002120


	//   ....[2]....
        /*0094*/ 	.word	0x00005230


	//   ....[3]....
        /*0098*/ 	.word	0x00006350


	//   ....[4]....
        /*009c*/ 	.word	0x00006990


	//   ....[5]....
        /*00a0*/ 	.word	0x000069a0


	//   ....[6]....
        /*00a4*/ 	.word	0x000069d0


	//   ....[7]....
        /*00a8*/ 	.word	0x000069f0


	//   ....[8]....
        /*00ac*/ 	.word	0x00006a20


	//   ....[9]....
        /*00b0*/ 	.word	0x00006a40


	//   ....[10]....
        /*00b4*/ 	.word	0x00006a70


	//   ....[11]....
        /*00b8*/ 	.word	0x00006a90


	//   ....[12]....
        /*00bc*/ 	.word	0x00006ac0


	//   ....[13]....
        /*00c0*/ 	.word	0x00006ae0


	//   ....[14]....
        /*00c4*/ 	.word	0x00006b20


	//   ....[15]....
        /*00c8*/ 	.word	0x00006b30


	//   ....[16]....
        /*00cc*/ 	.word	0x000077d0


	//   ....[17]....
        /*00d0*/ 	.word	0x00008170


	//   ....[18]....
        /*00d4*/ 	.word	0x00008b90


	//----- nvinfo : EIATTR_EXIT_INSTR_OFFSETS
	.align		4
.L_3379:
        /*00d8*/ 	.byte	0x04, 0x1c
        /*00da*/ 	.short	(.L_3381 - .L_3380)


	//   ....[0]....
.L_3380:
        /*00dc*/ 	.word	0x00000280


	//   ....[1]....
        /*00e0*/ 	.word	0x000010b0


	//   ....[2]....
        /*00e4*/ 	.word	0x000011b0


	//   ....[3]....
        /*00e8*/ 	.word	0x000090e0


	//----- nvinfo : EIATTR_MAX_THREADS
	.align		4
.L_3381:
        /*00ec*/ 	.byte	0x04, 0x05
        /*00ee*/ 	.short	(.L_3383 - .L_3382)
.L_3382:
        /*00f0*/ 	.word	0x00000020
        /*00f4*/ 	.word	0x00000001
        /*00f8*/ 	.word	0x00000001


	//----- nvinfo : EIATTR_CRS_STACK_SIZE
	.align		4
.L_3383:
        /*00fc*/ 	.byte	0x04, 0x1e
        /*00fe*/ 	.short	(.L_3385 - .L_3384)
.L_3384:
        /*0100*/ 	.word	0x00000000
.L_3385:


//--------------------- .nv.info._Z25selective_scan_fwd_kernelI32Selective_Scan_fwd_kernel_traitsILi32ELi16ELi1ELb0ELb1ELb1ELb1ELb1EN3c108BFloat16EffEEv13SSMParamsBase --------------------------
	.section	.nv.info._Z25selective_scan_fwd_kernelI32Selective_Scan_fwd_kernel_traitsILi32ELi16ELi1ELb0ELb1ELb1ELb1ELb1EN3c108BFloat16EffEEv13SSMParamsBase,"",@"SHT_CUDA_INFO"
	.sectionflags	@""
	.align	4


	//----- nvinfo : EIATTR_CUDA_API_VERSION
	.align		4
        /*0000*/ 	.byte	0x04, 0x37
        /*0002*/ 	.short	(.L_3387 - .L_3386)
.L_3386:
        /*0004*/ 	.word	0x00000082


	//----- nvinfo : EIATTR_SW2861232_WAR
	.align		4
.L_3387:
        /*0008*/ 	.byte	0x01, 0x35
	.zero		2


	//----- nvinfo : EIATTR_PARAM_CBANK
	.align		4
        /*000c*/ 	.byte	0x04, 0x0a
        /*000e*/ 	.short	(.L_3389 - .L_3388)
	.align		4
.L_3388:
        /*0010*/ 	.word	index@(.nv.constant0._Z25selective_scan_fwd_kernelI32Selective_Scan_fwd_kernel_traitsILi32ELi16ELi1ELb0ELb1ELb1ELb1ELb1EN3c108BFloat16EffEEv13SSMParamsBase)
        /*0014*/ 	.short	0x0160
        /*0016*/ 	.short	0x0188


	//----- nvinfo : EIATTR_CBANK_PARAM_SIZE
	.align		4
.L_3389:
        /*0018*/ 	.byte	0x03, 0x19
        /*001a*/ 	.short	0x0188


	//----- nvinfo : EIATTR_KPARAM_INFO
	.align		4
        /*001c*/ 	.byte	0x04, 0x17
        /*001e*/ 	.short	(.L_3391 - .L_3390)
.L_3390:
        /*0020*/ 	.word	0x00000000
        /*0024*/ 	.short	0x0000
        /*0026*/ 	.short	0x0000
        /*0028*/ 	.byte	0x00, 0xf0, 0x21, 0x06


	//----- nvinfo : EIATTR_MAXREG_COUNT
	.align		4
.L_3391:
        /*002c*/ 	.byte	0x03, 0x1b
        /*002e*/ 	.short	0x00ff


	//----- nvinfo : EIATTR_NUM_BARRIERS
	.align		4
        /*0030*/ 	.byte	0x02, 0x4c
        /*0032*/ 	.byte	0x01
	.zero		1


	//----- nvinfo : EIATTR_MERCURY_ISA_VERSION
	.align		4
        /*0034*/ 	.byte	0x03, 0x5f
        /*0036*/ 	.short	0x0000


	//----- nvinfo : EIATTR_COOP_GROUP_MASK_REGIDS
	.align		4
        /*0038*/ 	.byte	0x04, 0x29
        /*003a*/ 	.short	(.L_3393 - .L_3392)


	//   ....[0]....
.L_3392:
        /*003c*/ 	.word	0xffffffff


	//   ....[1]....
        /*0040*/ 	.word	0xffffffff


	//   ....[2]....
        /*0044*/ 	.word	0xffffffff


	//   ....[3]....
        /*0048*/ 	.word	0xffffffff


	//   ....[4]....
        /*004c*/ 	.word	0xffffffff


	//   ....[5]....
        /*0050*/ 	.word	0xffffffff


	//   ....[6]....
        /*0054*/ 	.word	0xffffffff


	//   ....[7]....
        /*0058*/ 	.word	0xffffffff


	//   ....[8]....
        /*005c*/ 	.word	0xffffffff


	//   ....[9]....
        /*0060*/ 	.word	0xffffffff


	//   ....[10]....
        /*0064*/ 	.word	0xffffffff


	//   ....[11]....
        /*0068*/ 	.word	0xffffffff


	//   ....[12]....
        /*006c*/ 	.word	0xffffffff


	//   ....[13]....
        /*0070*/ 	.word	0xffffffff


	//   ....[14]....
        /*0074*/ 	.word	0xffffffff


	//   ....[15]....
        /*0078*/ 	.word	0xffffffff


	//   ....[16]....
        /*007c*/ 	.word	0xffffffff


	//   ....[17]....
        /*0080*/ 	.word	0xffffffff


	//   ....[18]....
        /*0084*/ 	.word	0xffffffff


	//----- nvinfo : EIATTR_COOP_GROUP_INSTR_OFFSETS
	.align		4
.L_3393:
        /*0088*/ 	.byte	0x04, 0x28
        /*008a*/ 	.short	(.L_3395 - .L_3394)


	//   ....[0]....
.L_3394:
        /*008c*/ 	.word	0x00001c80


	//   ....[1]....
        /*0090*/ 	.word	0x00002170


	//   ....[2]....
        /*0094*/ 	.word	0x00005280


	//   ....[3]....
        /*0098*/ 	.word	0x000063a0


	//   ....[4]....
        /*009c*/ 	.word	0x000069e0


	//   ....[5]....
        /*00a0*/ 	.word	0x000069f0


	//   ....[6]....
        /*00a4*/ 	.word	0x00006a20


	//   ....[7]....
        /*00a8*/ 	.word	0x00006a40


	//   ....[8]....
        /*00ac*/ 	.word	0x00006a70


	//   ....[9]....
        /*00b0*/ 	.word	0x00006a90


	//   ....[10]....
        /*00b4*/ 	.word	0x00006ac0


	//   ....[11]....
        /*00b8*/ 	.word	0x00006ae0


	//   ....[12]....
        /*00bc*/ 	.word	0x00006b10


	//   ....[13]....
        /*00c0*/ 	.word	0x00006b30


	//   ....[14]....
        /*00c4*/ 	.word	0x00006b70


	//   ....[15]....
        /*00c8*/ 	.word	0x00006b80


	//   ....[16]....
        /*00cc*/ 	.word	0x00007800


	//   ....[17]....
        /*00d0*/ 	.word	0x000081a0


	//   ....[18]....
        /*00d4*/ 	.word	0x00008bc0


	//----- nvinfo : EIATTR_EXIT_INSTR_OFFSETS
	.align		4
.L_3395:
        /*00d8*/ 	.byte	0x04, 0x1c
        /*00da*/ 	.short	(.L_3397 - .L_3396)


	//   ....[0]....
.L_3396:
        /*00dc*/ 	.word	0x00000270


	//   ....[1]....
        /*00e0*/ 	.word	0x00001100


	//   ....[2]....
        /*00e4*/ 	.word	0x00001200


	//   ....[3]....
        /*00e8*/ 	.word	0x00009120


	//----- nvinfo : EIATTR_MAX_THREADS
	.align		4
.L_3397:
        /*00ec*/ 	.byte	0x04, 0x05
        /*00ee*/ 	.short	(.L_3399 - .L_3398)
.L_3398:
        /*00f0*/ 	.word	0x00000020
        /*00f4*/ 	.word	0x00000001
        /*00f8*/ 	.word	0x00000001


	//----- nvinfo : EIATTR_CRS_STACK_SIZE
	.align		4
.L_3399:
        /*00fc*/ 	.byte	0x04, 0x1e
        /*00fe*/ 	.short	(.L_3401 - .L_3400)
.L_3400:
        /*0100*/ 	.word	0x00000000
.L_3401:


//--------------------- .nv.info._Z25selective_scan_fwd_kernelI32Selective_Scan_fwd_kernel_traitsILi32ELi16ELi1ELb1ELb1ELb1ELb0ELb0EN3c108BFloat16EffEEv13SSMParamsBase --------------------------
	.section	.nv.info._Z25selective_scan_fwd_kernelI32Selective_Scan_fwd_kernel_traitsILi32ELi16ELi1ELb1ELb1ELb1ELb0ELb0EN3c108BFloat16EffEEv13SSMParamsBase,"",@"SHT_CUDA_INFO"
	.sectionflags	@""
	.align	4


	//----- nvinfo : EIATTR_CUDA_API_VERSION
	.align		4
        /*0000*/ 	.byte	0x04, 0x37
        /*0002*/ 	.short	(.L_3403 - .L_3402)
.L_3402:
        /*0004*/ 	.word	0x00000082


	//----- nvinfo : EIATTR_SW2861232_WAR
	.align		4
.L_3403:
        /*0008*/ 	.byte	0x01, 0x35
	.zero		2


	//----- nvinfo : EIATTR_PARAM_CBANK
	.align		4
        /*000c*/ 	.byte	0x04, 0x0a
        /*000e*/ 	.short	(.L_3405 - .L_3404)
	.align		4
.L_3404:
        /*0010*/ 	.word	index@(.nv.constant0._Z25selective_scan_fwd_kernelI32Selective_Scan_fwd_kernel_traitsILi32ELi16ELi1ELb1ELb1ELb1ELb0ELb0EN3c108BFloat16EffEEv13SSMParamsBase)
        /*0014*/ 	.short	0x0160
        /*0016*/ 	.short	0x0188


	//----- nvinfo : EIATTR_CBANK_PARAM_SIZE
	.align		4
.L_3405:
        /*0018*/ 	.byte	0x03, 0x19
        /*001a*/ 	.short	0x0188


	//----- nvinfo : EIATTR_KPARAM_INFO
	.align		4
        /*001c*/ 	.byte	0x04, 0x17
        /*001e*/ 	.short	(.L_3407 - .L_3406)
.L_3406:
        /*0020*/ 	.word	0x00000000
        /*0024*/ 	.short	0x0000
        /*0026*/ 	.short	0x0000
        /*0028*/ 	.byte	0x00, 0xf0, 0x21, 0x06


	//----- nvinfo : EIATTR_MAXREG_COUNT
	.align		4
.L_3407:
        /*002c*/ 	.byte	0x03, 0x1b
        /*002e*/ 	.short	0x00ff


	//----- nvinfo : EIATTR_NUM_BARRIERS
	.align		4
        /*0030*/ 	.byte	0x02, 0x4c
        /*0032*/ 	.byte	0x01
	.zero		1


	//----- nvinfo : EIATTR_MERCURY_ISA_VERSION
	.align		4
        /*0034*/ 	.byte	0x03, 0x5f
        /*0036*/ 	.short	0x0000


	//----- nvinfo : EIATTR_COOP_GROUP_MASK_REGIDS
	.align		4
        /*0038*/ 	.byte	0x04, 0x29
        /*003a*/ 	.short	(.L_3409 - .L_3408)


	//   ....[0]....
.L_3408:
        /*003c*/ 	.word	0xffffffff


	//   ....[1]....
        /*0040*/ 	.word	0xffffffff


	//   ....[2]....
        /*0044*/ 	.word	0xffffffff


	//   ....[3]....
        /*0048*/ 	.word	0xffffffff


	//   ....[4]....
        /*004c*/ 	.word	0xffffffff


	//   ....[5]....
        /*0050*/ 	.word	0xffffffff


	//   ....[6]....
        /*0054*/ 	.word	0xffffffff


	//   ....[7]....
        /*0058*/ 	.word	0xffffffff


	//   ....[8]....
        /*005c*/ 	.word	0xffffffff


	//   ....[9]....
        /*0060*/ 	.word	0xffffffff


	//   ....[10]....
        /*0064*/ 	.word	0xffffffff


	//   ....[11]....
        /*0068*/ 	.word	0xffffffff


	//   ....[12]....
        /*006c*/ 	.word	0xffffffff


	//   ....[13]....
        /*0070*/ 	.word	0xffffffff


	//   ....[14]....
        /*0074*/ 	.word	0xffffffff


	//   ....[15]....
        /*0078*/ 	.word	0xffffffff


	//   ....[16]....
        /*007c*/ 	.word	0xffffffff


	//----- nvinfo : EIATTR_COOP_GROUP_INSTR_OFFSETS
	.align		4
.L_3409:
        /*0080*/ 	.byte	0x04, 0x28
        /*0082*/ 	.short	(.L_3411 - .L_3410)


	//   ....[0]....
.L_3410:
        /*0084*/ 	.word	0x000013a0


	//   ....[1]....
        /*0088*/ 	.word	0x00001460


	//   ....[2]....
        /*008c*/ 	.word	0x00004030


	//   ....[3]....
        /*0090*/ 	.word	0x00004490


	//   ....[4]....
        /*0094*/ 	.word	0x00004d80


	//   ....[5]....
        /*0098*/ 	.word	0x00004d90


	//   ....[6]....
        /*009c*/ 	.word	0x00004dc0


	//   ....[7]....
        /*00a0*/ 	.word	0x00004de0


	//   ....[8]....
        /*00a4*/ 	.word	0x00004e10


	//   ....[9]....
        /*00a8*/ 	.word	0x00004e30


	//   ....[10]....
        /*00ac*/ 	.word	0x00004e60


	//   ....[11]....
        /*00b0*/ 	.word	0x00004e80


	//   ....[12]....
        /*00b4*/ 	.word	0x00004eb0


	//   ....[13]....
        /*00b8*/ 	.word	0x00004ed0


	//   ....[14]....
        /*00bc*/ 	.word	0x00004f00


	//   ....[15]....
        /*00c0*/ 	.word	0x00004f40


	//   ....[16]....
        /*00c4*/ 	.word	0x00005790


	//----- nvinfo : EIATTR_EXIT_INSTR_OFFSETS
	.align		4
.L_3411:
        /*00c8*/ 	.byte	0x04, 0x1c
        /*00ca*/ 	.short	(.L_3413 - .L_3412)


	//   ....[0]....
.L_3412:
        /*00cc*/ 	.word	0x00000260


	//   ....[1]....
        /*00d0*/ 	.word	0x000010a0


	//   ....[2]....
        /*00d4*/ 	.word	0x000012d0


	//   ....[3]....
        /*00d8*/ 	.word	0x00005980


	//----- nvinfo : EIATTR_MAX_THREADS
	.align		4
.L_3413:
        /*00dc*/ 	.byte	0x04, 0x05
        /*00de*/ 	.short	(.L_3415 - .L_3414)
.L_3414:
        /*00e0*/ 	.word	0x00000020
        /*00e4*/ 	.word	0x00000001
        /*00e8*/ 	.word	0x00000001


	//----- nvinfo : EIATTR_CRS_STACK_SIZE
	.align		4
.L_3415:
        /*00ec*/ 	.byte	0x04, 0x1e
        /*00ee*/ 	.short	(.L_3417 - .L_3416)
.L_3416:
        /*00f0*/ 	.word	0x00000000
.L_3417:


//--------------------- .nv.info._Z25selective_scan_fwd_kernelI32Selective_Scan_fwd_kernel_traitsILi32ELi16ELi1ELb1ELb1ELb1ELb0ELb1EN3c108BFloat16EffEEv13SSMParamsBase --------------------------
	.section	.nv.info._Z25selective_scan_fwd_kernelI32Selective_Scan_fwd_kernel_traitsILi32ELi16ELi1ELb1ELb1ELb1ELb0ELb1EN3c108BFloat16EffEEv13SSMParamsBase,"",@"SHT_CUDA_INFO"
	.sectionflags	@""
	.align	4


	//----- nvinfo : EIATTR_CUDA_API_VERSION
	.align		4
        /*0000*/ 	.byte	0x04, 0x37
        /*0002*/ 	.short	(.L_3419 - .L_3418)
.L_3418:
        /*0004*/ 	.word	0x00000082


	//----- nvinfo : EIATTR_SW2861232_WAR
	.align		4
.L_3419:
        /*0008*/ 	.byte	0x01, 0x35
	.zero		2


	//----- nvinfo : EIATTR_PARAM_CBANK
	.align		4
        /*000c*/ 	.byte	0x04, 0x0a
        /*000e*/ 	.short	(.L_3421 - .L_3420)
	.align		4
.L_3420:
        /*0010*/ 	.word	index@(.nv.constant0._Z25selective_scan_fwd_kernelI32Selective_Scan_fwd_kernel_traitsILi32ELi16ELi1ELb1ELb1ELb1ELb0ELb1EN3c108BFloat16EffEEv13SSMParamsBase)
        /*0014*/ 	.short	0x0160
        /*0016*/ 	.short	0x0188


	//----- nvinfo : EIATTR_CBANK_PARAM_SIZE
	.align		4
.L_3421:
        /*0018*/ 	.byte	0x03, 0x19
        /*001a*/ 	.short	0x0188


	//----- nvinfo : EIATTR_KPARAM_INFO
	.align		4
        /*001c*/ 	.byte	0x04, 0x17
        /*001e*/ 	.short	(.L_3423 - .L_3422)
.L_3422:
        /*0020*/ 	.word	0x00000000
        /*0024*/ 	.short	0x0000
        /*0026*/ 	.short	0x0000
        /*0028*/ 	.byte	0x00, 0xf0, 0x21, 0x06


	//----- nvinfo : EIATTR_MAXREG_COUNT
	.align		4
.L_3423:
        /*002c*/ 	.byte	0x03, 0x1b
        /*002e*/ 	.short	0x00ff


	//----- nvinfo : EIATTR_NUM_BARRIERS
	.align		4
        /*0030*/ 	.byte	0x02, 0x4c
        /*0032*/ 	.byte	0x01
	.zero		1


	//----- nvinfo : EIATTR_MERCURY_ISA_VERSION
	.align		4
        /*0034*/ 	.byte	0x03, 0x5f
        /*0036*/ 	.short	0x0000


	//----- nvinfo : EIATTR_COOP_GROUP_MASK_REGIDS
	.align		4
        /*0038*/ 	.byte	0x04, 0x29
        /*003a*/ 	.short	(.L_3425 - .L_3424)


	//   ....[0]....
.L_3424:
        /*003c*/ 	.word	0xffffffff


	//   ....[1]....
        /*0040*/ 	.word	0xffffffff


	//   ....[2]....
        /*0044*/ 	.word	0xffffffff


	//   ....[3]....
        /*0048*/ 	.word	0xffffffff


	//   ....[4]....
        /*004c*/ 	.word	0xffffffff


	//   ....[5]....
        /*0050*/ 	.word	0xffffffff


	//   ....[6]....
        /*0054*/ 	.word	0xffffffff


	//   ....[7]....
        /*0058*/ 	.word	0xffffffff


	//   ....[8]....
        /*005c*/ 	.word	0xffffffff


	//   ....[9]....
        /*0060*/ 	.word	0xffffffff


	//   ....[10]....
        /*0064*/ 	.word	0xffffffff


	//   ....[11]....
        /*0068*/ 	.word	0xffffffff


	//   ....[12]....
        /*006c*/ 	.word	0xffffffff


	//   ....[13]....
        /*0070*/ 	.word	0xffffffff


	//   ....[14]....
        /*0074*/ 	.word	0xffffffff


	//   ....[15]....
        /*0078*/ 	.word	0xffffffff


	//   ....[16]....
        /*007c*/ 	.word	0xffffffff


	//----- nvinfo : EIATTR_COOP_GROUP_INSTR_OFFSETS
	.align		4
.L_3425:
        /*0080*/ 	.byte	0x04, 0x28
        /*0082*/ 	.short	(.L_3427 - .L_3426)


	//   ....[0]....
.L_3426:
        /*0084*/ 	.word	0x00001c70


	//   ....[1]....
        /*0088*/ 	.word	0x00002140


	//   ....[2]....
        /*008c*/ 	.word	0x00005230


	//   ....[3]....
        /*0090*/ 	.word	0x00006350


	//   ....[4]....
        /*0094*/ 	.word	0x00006990


	//   ....[5]....
        /*0098*/ 	.word	0x000069a0


	//   ....[6]....
        /*009c*/ 	.word	0x000069d0


	//   ....[7]....
        /*00a0*/ 	.word	0x000069f0


	//   ....[8]....
        /*00a4*/ 	.word	0x00006a20


	//   ....[9]....
        /*00a8*/ 	.word	0x00006a40


	//   ....[10]....
        /*00ac*/ 	.word	0x00006a70


	//   ....[11]....
        /*00b0*/ 	.word	0x00006a90


	//   ....[12]....
        /*00b4*/ 	.word	0x00006ac0


	//   ....[13]....
        /*00b8*/ 	.word	0x00006ae0


	//   ....[14]....
        /*00bc*/ 	.word	0x00006b20


	//   ....[15]....
        /*00c0*/ 	.word	0x00006b30


	//   ....[16]....
        /*00c4*/ 	.word	0x00007540


	//----- nvinfo : EIATTR_EXIT_INSTR_OFFSETS
	.align		4
.L_3427:
        /*00c8*/ 	.byte	0x04, 0x1c
        /*00ca*/ 	.short	(.L_3429 - .L_3428)


	//   ....[0]....
.L_3428:
        /*00cc*/ 	.word	0x00000270


	//   ....[1]....
        /*00d0*/ 	.word	0x000010f0


	//   ....[2]....
        /*00d4*/ 	.word	0x000011f0


	//   ....[3]....
        /*00d8*/ 	.word	0x00007b80


	//----- nvinfo : EIATTR_MAX_THREADS
	.align		4
.L_3429:
        /*00dc*/ 	.byte	0x04, 0x05
        /*00de*/ 	.short	(.L_3431 - .L_3430)
.L_3430:
        /*00e0*/ 	.word	0x00000020
        /*00e4*/ 	.word	0x00000001
        /*00e8*/ 	.word	0x00000001


	//----- nvinfo : EIATTR_CRS_STACK_SIZE
	.align		4
.L_3431:
        /*00ec*/ 	.byte	0x04, 0x1e
        /*00ee*/ 	.short	(.L_3433 - .L_3432)
.L_3432:
        /*00f0*/ 	.word	0x00000000
.L_3433:


//--------------------- .nv.info._Z25selective_scan_fwd_kernelI32Selective_Scan_fwd_kernel_traitsILi32ELi16ELi1ELb1ELb1ELb1ELb1ELb0EN3c108BFloat16EffEEv13SSMParamsBase --------------------------
	.section	.nv.info._Z25selective_scan_fwd_kernelI32Selective_Scan_fwd_kernel_traitsILi32ELi16ELi1ELb1ELb1ELb1ELb1ELb0EN3c108BFloat16EffEEv13SSMParamsBase,"",@"SHT_CUDA_INFO"
	.sectionflags	@""
	.align	4


	//----- nvinfo : EIATTR_CUDA_API_VERSION
	.align		4
        /*0000*/ 	.byte	0x04, 0x37
        /*0002*/ 	.short	(.L_3435 - .L_3434)
.L_3434:
        /*0004*/ 	.word	0x00000082


	//----- nvinfo : EIATTR_SW2861232_WAR
	.align		4
.L_3435:
        /*0008*/ 	.byte	0x01, 0x35
	.zero		2


	//----- nvinfo : EIATTR_PARAM_CBANK
	.align		4
        /*000c*/ 	.byte	0x04, 0x0a
        /*000e*/ 	.short	(.L_3437 - .L_3436)
	.align		4
.L_3436:
        /*0010*/ 	.word	index@(.nv.constant0._Z25selective_scan_fwd_kernelI32Selective_Scan_fwd_kernel_traitsILi32ELi16ELi1ELb1ELb1ELb1ELb1ELb0EN3c108BFloat16EffEEv13SSMParamsBase)
        /*0014*/ 	.short	0x0160
        /*0016*/ 	.short	0x0188


	//----- nvinfo : EIATTR_CBANK_PARAM_SIZE
	.align		4
.L_3437:
        /*0018*/ 	.byte	0x03, 0x19
        /*001a*/ 	.short	0x0188


	//----- nvinfo : EIATTR_KPARAM_INFO
	.align		4
        /*001c*/ 	.byte	0x04, 0x17
        /*001e*/ 	.short	(.L_3439 - .L_3438)
.L_3438:
        /*0020*/ 	.word	0x00000000
        /*0024*/ 	.short	0x0000
        /*0026*/ 	.short	0x0000
        /*0028*/ 	.byte	0x00, 0xf0, 0x21, 0x06


	//----- nvinfo : EIATTR_MAXREG_COUNT
	.align		4
.L_3439:
        /*002c*/ 	.byte	0x03, 0x1b
        /*002e*/ 	.short	0x00ff


	//----- nvinfo : EIATTR_NUM_BARRIERS
	.align		4
        /*0030*/ 	.byte	0x02, 0x4c
        /*0032*/ 	.byte	0x01
	.zero		1


	//----- nvinfo : EIATTR_MERCURY_ISA_VERSION
	.align		4
        /*0034*/ 	.byte	0x03, 0x5f
        /*0036*/ 	.short	0x0000


	//----- nvinfo : EIATTR_COOP_GROUP_MASK_REGIDS
	.align		4
        /*0038*/ 	.byte	0x04, 0x29
        /*003a*/ 	.short	(.L_3441 - .L_3440)


	//   ....[0]....
.L_3440:
        /*003c*/ 	.word	0xffffffff


	//   ....[1]....
        /*0040*/ 	.word	0xffffffff


	//   ....[2]....
        /*0044*/ 	.word	0xffffffff


	//   ....[3]....
        /*0048*/ 	.word	0xffffffff


	//   ....[4]....
        /*004c*/ 	.word	0xffffffff


	//   ....[5]....
        /*0050*/ 	.word	0xffffffff


	//   ....[6]....
        /*0054*/ 	.word	0xffffffff


	//   ....[7]....
        /*0058*/ 	.word	0xffffffff


	//   ....[8]....
        /*005c*/ 	.word	0xffffffff


	//   ....[9]....
        /*0060*/ 	.word	0xffffffff


	//   ....[10]....
        /*0064*/ 	.word	0xffffffff


	//   ....[11]....
        /*0068*/ 	.word	0xffffffff


	//   ....[12]....
        /*006c*/ 	.word	0xffffffff


	//   ....[13]....
        /*0070*/ 	.word	0xffffffff


	//   ....[14]....
        /*0074*/ 	.word	0xffffffff


	//   ....[15]....
        /*0078*/ 	.word	0xffffffff


	//   ....[16]....
        /*007c*/ 	.word	0xffffffff


	//   ....[17]....
        /*0080*/ 	.word	0xffffffff


	//   ....[18]....
        /*0084*/ 	.word	0xffffffff


	//----- nvinfo : EIATTR_COOP_GROUP_INSTR_OFFSETS
	.align		4
.L_3441:
        /*0088*/ 	.byte	0x04, 0x28
        /*008a*/ 	.short	(.L_3443 - .L_3442)


	//   ....[0]....
.L_3442:
        /*008c*/ 	.word	0x000013c0


	//   ....[1]....
        /*0090*/ 	.word	0x00001480


	//   ....[2]....
        /*0094*/ 	.word	0x00004050


	//   ....[3]....
        /*0098*/ 	.word	0x000044e0


	//   ....[4]....
        /*009c*/ 	.word	0x00004da0


	//   ....[5]....
        /*00a0*/ 	.word	0x00004db0


	//   ....[6]....
        /*00a4*/ 	.word	0x00004de0


	//   ....[7]....
        /*00a8*/ 	.word	0x00004e00


	//   ....[8]....
        /*00ac*/ 	.word	0x00004e30


	//   ....[9]....
        /*00b0*/ 	.word	0x00004e50


	//   ....[10]....
        /*00b4*/ 	.word	0x00004e80


	//   ....[11]....
        /*00b8*/ 	.word	0x00004ea0


	//   ....[12]....
        /*00bc*/ 	.word	0x00004ed0


	//   ....[13]....
        /*00c0*/ 	.word	0x00004ef0


	//   ....[14]....
        /*00c4*/ 	.word	0x00004f20


	//   ....[15]....
        /*00c8*/ 	.word	0x00004f60


	//   ....[16]....
        /*00cc*/ 	.word	0x00005790


	//   ....[17]....
        /*00d0*/ 	.word	0x00005a00


	//   ....[18]....
        /*00d4*/ 	.word	0x00006230


	//----- nvinfo : EIATTR_EXIT_INSTR_OFFSETS
	.align		4
.L_3443:
        /*00d8*/ 	.byte	0x04, 0x1c
        /*00da*/ 	.short	(.L_3445 - .L_3444)


	//   ....[0]....
.L_3444:
        /*00dc*/ 	.word	0x00000280


	//   ....[1]....
        /*00e0*/ 	.word	0x000010c0


	//   ....[2]....
        /*00e4*/ 	.word	0x000012f0


	//   ....[3]....
        /*00e8*/ 	.word	0x000063a0


	//----- nvinfo : EIATTR_MAX_THREADS
	.align		4
.L_3445:
        /*00ec*/ 	.byte	0x04, 0x05
        /*00ee*/ 	.short	(.L_3447 - .L_3446)
.L_3446:
        /*00f0*/ 	.word	0x00000020
        /*00f4*/ 	.word	0x00000001
        /*00f8*/ 	.word	0x00000001


	//----- nvinfo : EIATTR_CRS_STACK_SIZE
	.align		4
.L_3447:
        /*00fc*/ 	.byte	0x04, 0x1e
        /*00fe*/ 	.short	(.L_3449 - .L_3448)
.L_3448:
        /*0100*/ 	.word	0x00000000
.L_3449:


//--------------------- .nv.info._Z25selective_scan_fwd_kernelI32Selective_Scan_fwd_kernel_traitsILi32ELi16ELi1ELb1ELb1ELb1ELb1ELb1EN3c108BFloat16EffEEv13SSMParamsBase --------------------------
	.section	.nv.info._Z25selective_scan_fwd_kernelI32Selective_Scan_fwd_kernel_traitsILi32ELi16ELi1ELb1ELb1ELb1ELb1ELb1EN3c108BFloat16EffEEv13SSMParamsBase,"",@"SHT_CUDA_INFO"
	.sectionflags	@""
	.align	4


	//----- nvinfo : EIATTR_CUDA_API_VERSION
	.align		4
        /*0000*/ 	.byte	0x04, 0x37
        /*0002*/ 	.short	(.L_3451 - .L_3450)
.L_3450:
        /*0004*/ 	.word	0x00000082


	//----- nvinfo : EIATTR_SW2861232_WAR
	.align		4
.L_3451:
        /*0008*/ 	.byte	0x01, 0x35
	.zero		2


	//----- nvinfo : EIATTR_PARAM_CBANK
	.align		4
        /*000c*/ 	.byte	0x04, 0x0a
        /*000e*/ 	.short	(.L_3453 - .L_3452)
	.align		4
.L_3452:
        /*0010*/ 	.word	index@(.nv.constant0._Z25selective_scan_fwd_kernelI32Selective_Scan_fwd_kernel_traitsILi32ELi16ELi1ELb1ELb1ELb1ELb1ELb1EN3c108BFloat16EffEEv13SSMParamsBase)
        /*0014*/ 	.short	0x0160
        /*0016*/ 	.short	0x0188


	//----- nvinfo : EIATTR_CBANK_PARAM_SIZE
	.align		4
.L_3453:
        /*0018*/ 	.byte	0x03, 0x19
        /*001a*/ 	.short	0x0188


	//----- nvinfo : EIATTR_KPARAM_INFO
	.align		4
        /*001c*/ 	.byte	0x04, 0x17
        /*001e*/ 	.short	(.L_3455 - .L_3454)
.L_3454:
        /*0020*/ 	.word	0x00000000
        /*0024*/ 	.short	0x0000
        /*0026*/ 	.short	0x0000
        /*0028*/ 	.byte	0x00, 0xf0, 0x21, 0x06


	//----- nvinfo : EIATTR_MAXREG_COUNT
	.align		4
.L_3455:
        /*002c*/ 	.byte	0x03, 0x1b
        /*002e*/ 	.short	0x00ff


	//----- nvinfo : EIATTR_NUM_BARRIERS
	.align		4
        /*0030*/ 	.byte	0x02, 0x4c
        /*0032*/ 	.byte	0x01
	.zero		1


	//----- nvinfo : EIATTR_MERCURY_ISA_VERSION
	.align		4
        /*0034*/ 	.byte	0x03, 0x5f
        /*0036*/ 	.short	0x0000


	//----- nvinfo : EIATTR_COOP_GROUP_MASK_REGIDS
	.align		4
        /*0038*/ 	.byte	0x04, 0x29
        /*003a*/ 	.short	(.L_3457 - .L_3456)


	//   ....[0]....
.L_3456:
        /*003c*/ 	.word	0xffffffff


	//   ....[1]....
        /*0040*/ 	.word	0xffffffff


	//   ....[2]....
        /*0044*/ 	.word	0xffffffff


	//   ....[3]....
        /*0048*/ 	.word	0xffffffff


	//   ....[4]....
        /*004c*/ 	.word	0xffffffff


	//   ....[5]....
        /*0050*/ 	.word	0xffffffff


	//   ....[6]....
        /*0054*/ 	.word	0xffffffff


	//   ....[7]....
        /*0058*/ 	.word	0xffffffff


	//   ....[8]....
        /*005c*/ 	.word	0xffffffff


	//   ....[9]....
        /*0060*/ 	.word	0xffffffff


	//   ....[10]....
        /*0064*/ 	.word	0xffffffff


	//   ....[11]....
        /*0068*/ 	.word	0xffffffff


	//   ....[12]....
        /*006c*/ 	.word	0xffffffff


	//   ....[13]....
        /*0070*/ 	.word	0xffffffff


	//   ....[14]....
        /*0074*/ 	.word	0xffffffff


	//   ....[15]....
        /*0078*/ 	.word	0xffffffff


	//   ....[16]....
        /*007c*/ 	.word	0xffffffff


	//   ....[17]....
        /*0080*/ 	.word	0xffffffff


	//   ....[18]....
        /*0084*/ 	.word	0xffffffff


	//----- nvinfo : EIATTR_COOP_GROUP_INSTR_OFFSETS
	.align		4
.L_3457:
        /*0088*/ 	.byte	0x04, 0x28
        /*008a*/ 	.short	(.L_3459 - .L_3458)


	//   ....[0]....
.L_3458:
        /*008c*/ 	.word	0x00001c80


	//   ....[1]....
        /*0090*/ 	.word	0x00002170


	//   ....[2]....
        /*0094*/ 	.word	0x00005280


	//   ....[3]....
        /*0098*/ 	.word	0x000063a0


	//   ....[4]....
        /*009c*/ 	.word	0x000069e0


	//   ....[5]....
        /*00a0*/ 	.word	0x000069f0


	//   ....[6]....
        /*00a4*/ 	.word	0x00006a20


	//   ....[7]....
        /*00a8*/ 	.word	0x00006a40


	//   ....[8]....
        /*00ac*/ 	.word	0x00006a70


	//   ....[9]....
        /*00b0*/ 	.word	0x00006a90


	//   ....[10]....
        /*00b4*/ 	.word	0x00006ac0


	//   ....[11]....
        /*00b8*/ 	.word	0x00006ae0


	//   ....[12]....
        /*00bc*/ 	.word	0x00006b10


	//   ....[13]....
        /*00c0*/ 	.word	0x00006b30


	//   ....[14]....
        /*00c4*/ 	.word	0x00006b70


	//   ....[15]....
        /*00c8*/ 	.word	0x00006b80


	//   ....[16]....
        /*00cc*/ 	.word	0x00007800


	//   ....[17]....
        /*00d0*/ 	.word	0x000081a0


	//   ....[18]....
        /*00d4*/ 	.word	0x00008bc0


	//----- nvinfo : EIATTR_EXIT_INSTR_OFFSETS
	.align		4
.L_3459:
        /*00d8*/ 	.byte	0x04, 0x1c
        /*00da*/ 	.short	(.L_3461 - .L_3460)


	//   ....[0]....
.L_3460:
        /*00dc*/ 	.word	0x00000270


	//   ....[1]....
        /*00e0*/ 	.word	0x00001100


	//   ....[2]....
        /*00e4*/ 	.word	0x00001200


	//   ....[3]....
        /*00e8*/ 	.word	0x00009120


	//----- nvinfo : EIATTR_MAX_THREADS
	.align		4
.L_3461:
        /*00ec*/ 	.byte	0x04, 0x05
        /*00ee*/ 	.short	(.L_3463 - .L_3462)
.L_3462:
        /*00f0*/ 	.word	0x00000020
        /*00f4*/ 	.word	0x00000001
        /*00f8*/ 	.word	0x00000001


	//----- nvinfo : EIATTR_CRS_STACK_SIZE
	.align		4
.L_3463:
        /*00fc*/ 	.byte	0x04, 0x1e
        /*00fe*/ 	.short	(.L_3465 - .L_3464)
.L_3464:
        /*0100*/ 	.word	0x00000000
.L_3465:


//--------------------- .nv.info._Z25selective_scan_fwd_kernelI32Selective_Scan_fwd_kernel_traitsILi32ELi8ELi1ELb0ELb1ELb1ELb0ELb0EN3c108BFloat16EffEEv13SSMParamsBase --------------------------
	.section	.nv.info._Z25selective_scan_fwd_kernelI32Selective_Scan_fwd_kernel_traitsILi32ELi8ELi1ELb0ELb1ELb1ELb0ELb0EN3c108BFloat16EffEEv13SSMParamsBase,"",@"SHT_CUDA_INFO"
	.sectionflags	@""
	.align	4


	//----- nvinfo : EIATTR_CUDA_API_VERSION
	.align		4
        /*0000*/ 	.byte	0x04, 0x37
        /*0002*/ 	.short	(.L_3467 - .L_3466)
.L_3466:
        /*0004*/ 	.word	0x00000082


	//----- nvinfo : EIATTR_SW2861232_WAR
	.align		4
.L_3467:
        /*0008*/ 	.byte	0x01, 0x35
	.zero		2


	//----- nvinfo : EIATTR_PARAM_CBANK
	.align		4
        /*000c*/ 	.byte	0x04, 0x0a
        /*000e*/ 	.short	(.L_3469 - .L_3468)
	.align		4
.L_3468:
        /*0010*/ 	.word	index@(.nv.constant0._Z25selective_scan_fwd_kernelI32Selective_Scan_fwd_kernel_traitsILi32ELi8ELi1ELb0ELb1ELb1ELb0ELb0EN3c108BFloat16EffEEv13SSMParamsBase)
        /*0014*/ 	.short	0x0160
        /*0016*/ 	.short	0x0188


	//----- nvinfo : EIATTR_CBANK_PARAM_SIZE
	.align		4
.L_3469:
        /*0018*/ 	.byte	0x03, 0x19
        /*001a*/ 	.short	0x0188


	//----- nvinfo : EIATTR_KPARAM_INFO
	.align		4
        /*001c*/ 	.byte	0x04, 0x17
        /*001e*/ 	.short	(.L_3471 - .L_3470)
.L_3470:
        /*0020*/ 	.word	0x00000000
        /*0024*/ 	.short	0x0000
        /*0026*/ 	.short	0x0000
        /*0028*/ 	.byte	0x00, 0xf0, 0x21, 0x06


	//----- nvinfo : EIATTR_MAXREG_COUNT
	.align		4
.L_3471:
        /*002c*/ 	.byte	0x03, 0x1b
        /*002e*/ 	.short	0x00ff


	//----- nvinfo : EIATTR_NUM_BARRIERS
	.align		4
        /*0030*/ 	.byte	0x02, 0x4c
        /*0032*/ 	.byte	0x01
	.zero		1


	//----- nvinfo : EIATTR_MERCURY_ISA_VERSION
	.align		4
        /*0034*/ 	.byte	0x03, 0x5f
        /*0036*/ 	.short	0x0000


	//----- nvinfo : EIATTR_COOP_GROUP_MASK_REGIDS
	.align		4
        /*0038*/ 	.byte	0x04, 0x29
        /*003a*/ 	.short	(.L_3473 - .L_3472)


	//   ....[0]....
.L_3472:
        /*003c*/ 	.word	0xffffffff


	//   ....[1]....
        /*0040*/ 	.word	0xffffffff


	//   ....[2]....
        /*0044*/ 	.word	0xffffffff


	//   ....[3]....
        /*0048*/ 	.word	0xffffffff


	//   ....[4]....
        /*004c*/ 	.word	0xffffffff


	//   ....[5]....
        /*0050*/ 	.word	0xffffffff


	//   ....[6]....
        /*0054*/ 	.word	0xffffffff


	//   ....[7]....
        /*0058*/ 	.word	0xffffffff


	//   ....[8]....
        /*005c*/ 	.word	0xffffffff


	//   ....[9]....
        /*0060*/ 	.word	0xffffffff


	//   ....[10]....
        /*0064*/ 	.word	0xffffffff


	//   ....[11]....
        /*0068*/ 	.word	0xffffffff


	//   ....[12]....
        /*006c*/ 	.word	0xffffffff


	//   ....[13]....
        /*0070*/ 	.word	0xffffffff


	//   ....[14]....
        /*0074*/ 	.word	0xffffffff


	//   ....[15]....
        /*0078*/ 	.word	0xffffffff


	//   ....[16]....
        /*007c*/ 	.word	0xffffffff


	//----- nvinfo : EIATTR_COOP_GROUP_INSTR_OFFSETS
	.align		4
.L_3473:
        /*0080*/ 	.byte	0x04, 0x28
        /*0082*/ 	.short	(.L_3475 - .L_3474)


	//   ....[0]....
.L_3474:
        /*0084*/ 	.word	0x000017f0


	//   ....[1]....
        /*0088*/ 	.word	0x000019c0


	//   ....[2]....
        /*008c*/ 	.word	0x000032f0


	//   ....[3]....
        /*0090*/ 	.word	0x00003aa0


	//   ....[4]....
        /*0094*/ 	.word	0x00003ee0


	//   ....[5]....
        /*0098*/ 	.word	0x00003ef0


	//   ....[6]....
        /*009c*/ 	.word	0x00003f20


	//   ....[7]....
        /*00a0*/ 	.word	0x00003f40


	//   ....[8]....
        /*00a4*/ 	.word	0x00003f70


	//   ....[9]....
        /*00a8*/ 	.word	0x00003f90


	//   ....[10]....
        /*00ac*/ 	.word	0x00003fc0


	//   ....[11]....
        /*00b0*/ 	.word	0x00003fe0


	//   ....[12]....
        /*00b4*/ 	.word	0x00004010


	//   ....[13]....
        /*00b8*/ 	.word	0x00004030


	//   ....[14]....
        /*00bc*/ 	.word	0x00004070


	//   ....[15]....
        /*00c0*/ 	.word	0x000040b0


	//   ....[16]....
        /*00c4*/ 	.word	0x00004880


	//----- nvinfo : EIATTR_EXIT_INSTR_OFFSETS
	.align		4
.L_3475:
        /*00c8*/ 	.byte	0x04, 0x1c
        /*00ca*/ 	.short	(.L_3477 - .L_3476)


	//   ....[0]....
.L_3476:
        /*00cc*/ 	.word	0x00000260


	//   ....[1]....
        /*00d0*/ 	.word	0x000010c0


	//   ....[2]....
        /*00d4*/ 	.word	0x000012f0


	//   ....[3]....
        /*00d8*/ 	.word	0x00004cd0


	//----- nvinfo : EIATTR_MAX_THREADS
	.align		4
.L_3477:
        /*00dc*/ 	.byte	0x04, 0x05
        /*00de*/ 	.short	(.L_3479 - .L_3478)
.L_3478:
        /*00e0*/ 	.word	0x00000020
        /*00e4*/ 	.word	0x00000001
        /*00e8*/ 	.word	0x00000001


	//----- nvinfo : EIATTR_CRS_STACK_SIZE
	.align		4
.L_3479:
        /*00ec*/ 	.byte	0x04, 0x1e
        /*00ee*/ 	.short	(.L_3481 - .L_3480)
.L_3480:
        /*00f0*/ 	.word	0x00000000
.L_3481:


//--------------------- .nv.info._Z25selective_scan_fwd_kernelI32Selective_Scan_fwd_kernel_traitsILi32ELi8ELi1ELb0ELb1ELb1ELb0ELb1EN3c108BFloat16EffEEv13SSMParamsBase --------------------------
	.section	.nv.info._Z25selective_scan_fwd_kernelI32Selective_Scan_fwd_kernel_traitsILi32ELi8ELi1ELb0ELb1ELb1ELb0ELb1EN3c108BFloat16EffEEv13SSMParamsBase,"",@"SHT_CUDA_INFO"
	.sectionflags	@""
	.align	4


	//----- nvinfo : EIATTR_CUDA_API_VERSION
	.align		4
        /*0000*/ 	.byte	0x04, 0x37
        /*0002*/ 	.short	(.L_3483 - .L_3482)
.L_3482:
        /*0004*/ 	.word	0x00000082


	//----- nvinfo : EIATTR_SW2861232_WAR
	.align		4
.L_3483:
        /*0008*/ 	.byte	0x01, 0x35
	.zero		2


	//----- nvinfo : EIATTR_PARAM_CBANK
	.align		4
        /*000c*/ 	.byte	0x04, 0x0a
        /*000e*/ 	.short	(.L_3485 - .L_3484)
	.align		4
.L_3484:
        /*0010*/ 	.word	index@(.nv.constant0._Z25selective_scan_fwd_kernelI32Selective_Scan_fwd_kernel_traitsILi32ELi8ELi1ELb0ELb1ELb1ELb0ELb1EN3c108BFloat16EffEEv13SSMParamsBase)
        /*0014*/ 	.short	0x0160
        /*0016*/ 	.short	0x0188


	//----- nvinfo : EIATTR_CBANK_PARAM_SIZE
	.align		4
.L_3485:
        /*0018*/ 	.byte	0x03, 0x19
        /*001a*/ 	.short	0x0188


	//----- nvinfo : EIATTR_KPARAM_INFO
	.align		4
        /*001c*/ 	.byte	0x04, 0x17
        /*001e*/ 	.short	(.L_3487 - .L_3486)
.L_3486:
        /*0020*/ 	.word	0x00000000
        /*0024*/ 	.short	0x0000
        /*0026*/ 	.short	0x0000
        /*0028*/ 	.byte	0x00, 0xf0, 0x21, 0x06


	//----- nvinfo : EIATTR_MAXREG_COUNT
	.align		4
.L_3487:
        /*002c*/ 	.byte	0x03, 0x1b
        /*002e*/ 	.short	0x00ff


	//----- nvinfo : EIATTR_NUM_BARRIERS
	.align		4
        /*0030*/ 	.byte	0x02, 0x4c
        /*0032*/ 	.byte	0x01
	.zero		1


	//----- nvinfo : EIATTR_MERCURY_ISA_VERSION
	.align		4
        /*0034*/ 	.byte	0x03, 0x5f
        /*0036*/ 	.short	0x0000


	//----- nvinfo : EIATTR_COOP_GROUP_MASK_REGIDS
	.align		4
        /*0038*/ 	.byte	0x04, 0x29
        /*003a*/ 	.short	(.L_3489 - .L_3488)


	//   ....[0]....
.L_3488:
        /*003c*/ 	.word	0xffffffff


	//   ....[1]....
        /*0040*/ 	.word	0xffffffff


	//   ....[2]....
        /*0044*/ 	.word	0xffffffff


	//   ....[3]....
        /*0048*/ 	.word	0xffffffff


	//   ....[4]....
        /*004c*/ 	.word	0xffffffff


	//   ....[5]....
        /*0050*/ 	.word	0xffffffff


	//   ....[6]....
        /*0054*/ 	.word	0xffffffff


	//   ....[7]....
        /*0058*/ 	.word	0xffffffff


	//   ....[8]....
        /*005c*/ 	.word	0xffffffff


	//   ....[9]....
        /*0060*/ 	.word	0xffffffff


	//   ....[10]....
        /*0064*/ 	.word	0xffffffff


	//   ....[11]....
        /*0068*/ 	.word	0xffffffff


	//   ....[12]....
        /*006c*/ 	.word	0xffffffff


	//   ....[13]....
        /*0070*/ 	.word	0xffffffff


	//   ....[14]....
        /*0074*/ 	.word	0xffffffff


	//   ....[15]....
        /*0078*/ 	.word	0xffffffff


	//   ....[16]....
        /*007c*/ 	.word	0xffffffff


	//----- nvinfo : EIATTR_COOP_GROUP_INSTR_OFFSETS
	.align		4
.L_3489:
        /*0080*/ 	.byte	0x04, 0x28
        /*0082*/ 	.short	(.L_3491 - .L_3490)


	//   ....[0]....
.L_3490:
        /*0084*/ 	.word	0x000017c0


	//   ....[1]....
        /*0088*/ 	.word	0x000019b0


	//   ....[2]....
        /*008c*/ 	.word	0x000032b0


	//   ....[3]....
        /*0090*/ 	.word	0x00003a50


	//   ....[4]....
        /*0094*/ 	.word	0x00003e90


	//   ....[5]....
        /*0098*/ 	.word	0x00003ea0


	//   ....[6]....
        /*009c*/ 	.word	0x00003ed0


	//   ....[7]....
        /*00a0*/ 	.word	0x00003ef0


	//   ....[8]....
        /*00a4*/ 	.word	0x00003f20


	//   ....[9]....
        /*00a8*/ 	.word	0x00003f40


	//   ....[10]....
        /*00ac*/ 	.word	0x00003f70


	//   ....[11]....
        /*00b0*/ 	.word	0x00003f90


	//   ....[12]....
        /*00b4*/ 	.word	0x00003fc0


	//   ....[13]....
        /*00b8*/ 	.word	0x00003fe0


	//   ....[14]....
        /*00bc*/ 	.word	0x00004020


	//   ....[15]....
        /*00c0*/ 	.word	0x00004030


	//   ....[16]....
        /*00c4*/ 	.word	0x00004810


	//----- nvinfo : EIATTR_EXIT_INSTR_OFFSETS
	.align		4
.L_3491:
        /*00c8*/ 	.byte	0x04, 0x1c
        /*00ca*/ 	.short	(.L_3493 - .L_3492)


	//   ....[0]....
.L_3492:
        /*00cc*/ 	.word	0x00000270


	//   ....[1]....
        /*00d0*/ 	.word	0x000010c0


	//   ....[2]....
        /*00d4*/ 	.word	0x000012e0


	//   ....[3]....
        /*00d8*/ 	.word	0x00004c00


	//----- nvinfo : EIATTR_MAX_THREADS
	.align		4
.L_3493:
        /*00dc*/ 	.byte	0x04, 0x05
        /*00de*/ 	.short	(.L_3495 - .L_3494)
.L_3494:
        /*00e0*/ 	.word	0x00000020
        /*00e4*/ 	.word	0x00000001
        /*00e8*/ 	.word	0x00000001


	//----- nvinfo : EIATTR_CRS_STACK_SIZE
	.align		4
.L_3495:
        /*00ec*/ 	.byte	0x04, 0x1e
        /*00ee*/ 	.short	(.L_3497 - .L_3496)
.L_3496:
        /*00f0*/ 	.word	0x00000000
.L_3497:


//--------------------- .nv.info._Z25selective_scan_fwd_kernelI32Selective_Scan_fwd_kernel_traitsILi32ELi8ELi1ELb0ELb1ELb1ELb1ELb0EN3c108BFloat16EffEEv13SSMParamsBase --------------------------
	.section	.nv.info._Z25selective_scan_fwd_kernelI32Selective_Scan_fwd_kernel_traitsILi32ELi8ELi1ELb0ELb1ELb1ELb1ELb0EN3c108BFloat16EffEEv13SSMParamsBase,"",@"SHT_CUDA_INFO"
	.sectionflags	@""
	.align	4


	//----- nvinfo : EIATTR_CUDA_API_VERSION
	.align		4
        /*0000*/ 	.byte	0x04, 0x37
        /*0002*/ 	.short	(.L_3499 - .L_3498)
.L_3498:
        /*0004*/ 	.word	0x00000082


	//----- nvinfo : EIATTR_SW2861232_WAR
	.align		4
.L_3499:
        /*0008*/ 	.byte	0x01, 0x35
	.zero		2


	//----- nvinfo : EIATTR_PARAM_CBANK
	.align		4
        /*000c*/ 	.byte	0x04, 0x0a
        /*000e*/ 	.short	(.L_3501 - .L_3500)
	.align		4
.L_3500:
        /*0010*/ 	.word	index@(.nv.constant0._Z25selective_scan_fwd_kernelI32Selective_Scan_fwd_kernel_traitsILi32ELi8ELi1ELb0ELb1ELb1ELb1ELb0EN3c108BFloat16EffEEv13SSMParamsBase)
        /*0014*/ 	.short	0x0160
        /*0016*/ 	.short	0x0188


	//----- nvinfo : EIATTR_CBANK_PARAM_SIZE
	.align		4
.L_3501:
        /*0018*/ 	.byte	0x03, 0x19
        /*001a*/ 	.short	0x0188


	//----- nvinfo : EIATTR_KPARAM_INFO
	.align		4
        /*001c*/ 	.byte	0x04, 0x17
        /*001e*/ 	.short	(.L_3503 - .L_3502)
.L_3502:
        /*0020*/ 	.word	0x00000000
        /*0024*/ 	.short	0x0000
        /*0026*/ 	.short	0x0000
        /*0028*/ 	.byte	0x00, 0xf0, 0x21, 0x06


	//----- nvinfo : EIATTR_MAXREG_COUNT
	.align		4
.L_3503:
        /*002c*/ 	.byte	0x03, 0x1b
        /*002e*/ 	.short	0x00ff


	//----- nvinfo : EIATTR_NUM_BARRIERS
	.align		4
        /*0030*/ 	.byte	0x02, 0x4c
        /*0032*/ 	.byte	0x01
	.zero		1


	//----- nvinfo : EIATTR_MERCURY_ISA_VERSION
	.align		4
        /*0034*/ 	.byte	0x03, 0x5f
        /*0036*/ 	.short	0x0000


	//----- nvinfo : EIATTR_COOP_GROUP_MASK_REGIDS
	.align		4
        /*0038*/ 	.byte	0x04, 0x29
        /*003a*/ 	.short	(.L_3505 - .L_3504)


	//   ....[0]....
.L_3504:
        /*003c*/ 	.word	0xffffffff


	//   ....[1]....
        /*0040*/ 	.word	0xffffffff


	//   ....[2]....
        /*0044*/ 	.word	0xffffffff


	//   ....[3]....
        /*0048*/ 	.word	0xffffffff


	//   ....[4]....
        /*004c*/ 	.word	0xffffffff


	//   ....[5]....
        /*0050*/ 	.word	0xffffffff


	//   ....[6]....
        /*0054*/ 	.word	0xffffffff


	//   ....[7]....
        /*0058*/ 	.word	0xffffffff


	//   ....[8]....
        /*005c*/ 	.word	0xffffffff


	//   ....[9]....
        /*0060*/ 	.word	0xffffffff


	//   ....[10]....
        /*0064*/ 	.word	0xffffffff


	//   ....[11]....
        /*0068*/ 	.word	0xffffffff


	//   ....[12]....
        /*006c*/ 	.word	0xffffffff


	//   ....[13]....
        /*0070*/ 	.word	0xffffffff


	//   ....[14]....
        /*0074*/ 	.word	0xffffffff


	//   ....[15]....
        /*0078*/ 	.word	0xffffffff


	//   ....[16]....
        /*007c*/ 	.word	0xffffffff


	//   ....[17]....
        /*0080*/ 	.word	0xffffffff


	//   ....[18]....
        /*0084*/ 	.word	0xffffffff


	//----- nvinfo : EIATTR_COOP_GROUP_INSTR_OFFSETS
	.align		4
.L_3505:
        /*0088*/ 	.byte	0x04, 0x28
        /*008a*/ 	.short	(.L_3507 - .L_3506)


	//   ....[0]....
.L_3506:
        /*008c*/ 	.word	0x000017d0


	//   ....[1]....
        /*0090*/ 	.word	0x000019a0


	//   ....[2]....
        /*0094*/ 	.word	0x000032d0


	//   ....[3]....
        /*0098*/ 	.word	0x00003a80


	//   ....[4]....
        /*009c*/ 	.word	0x00003ec0


	//   ....[5]....
        /*00a0*/ 	.word	0x00003ed0


	//   ....[6]....
        /*00a4*/ 	.word	0x00003f00


	//   ....[7]....
        /*00a8*/ 	.word	0x00003f20


	//   ....[8]....
        /*00ac*/ 	.word	0x00003f50


	//   ....[9]....
        /*00b0*/ 	.word	0x00003f70


	//   ....[10]....
        /*00b4*/ 	.word	0x00003fa0


	//   ....[11]....
        /*00b8*/ 	.word	0x00003fc0


	//   ....[12]....
        /*00bc*/ 	.word	0x00003ff0


	//   ....[13]....
        /*00c0*/ 	.word	0x00004010


	//   ....[14]....
        /*00c4*/ 	.word	0x00004050


	//   ....[15]....
        /*00c8*/ 	.word	0x00004090


	//   ....[16]....
        /*00cc*/ 	.word	0x00004a70


	//   ....[17]....
        /*00d0*/ 	.word	0x00004ed0


	//   ....[18]....
        /*00d4*/ 	.word	0x000053f0


	//----- nvinfo : EIATTR_EXIT_INSTR_OFFSETS
	.align		4
.L_3507:
        /*00d8*/ 	.byte	0x04, 0x1c
        /*00da*/ 	.short	(.L_3509 - .L_3508)


	//   ....[0]....
.L_3508:
        /*00dc*/ 	.word	0x00000260


	//   ....[1]....
        /*00e0*/ 	.word	0x000010a0


	//   ....[2]....
        /*00e4*/ 	.word	0x000012d0


	//   ....[3]....
        /*00e8*/ 	.word	0x00005820


	//----- nvinfo : EIATTR_MAX_THREADS
	.align		4
.L_3509:
        /*00ec*/ 	.byte	0x04, 0x05
        /*00ee*/ 	.short	(.L_3511 - .L_3510)
.L_3510:
        /*00f0*/ 	.word	0x00000020
        /*00f4*/ 	.word	0x00000001
        /*00f8*/ 	.word	0x00000001


	//----- nvinfo : EIATTR_CRS_STACK_SIZE
	.align		4
.L_3511:
        /*00fc*/ 	.byte	0x04, 0x1e
        /*00fe*/ 	.short	(.L_3513 - .L_3512)
.L_3512:
        /*0100*/ 	.word	0x00000000
.L_3513:


//--------------------- .nv.info._Z25selective_scan_fwd_kernelI32Selective_Scan_fwd_kernel_traitsILi32ELi8ELi1ELb0ELb1ELb1ELb1ELb1EN3c108BFloat16EffEEv13SSMParamsBase --------------------------
	.section	.nv.info._Z25selective_scan_fwd_kernelI32Selective_Scan_fwd_kernel_traitsILi32ELi8ELi1ELb0ELb1ELb1ELb1ELb1EN3c108BFloat16EffEEv13SSMParamsBase,"",@"SHT_CUDA_INFO"
	.sectionflags	@""
	.align	4


	//----- nvinfo : EIATTR_CUDA_API_VERSION
	.align		4
        /*0000*/ 	.byte	0x04, 0x37
        /*0002*/ 	.short	(.L_3515 - .L_3514)
.L_3514:
        /*0004*/ 	.word	0x00000082


	//----- nvinfo : EIATTR_SW2861232_WAR
	.align		4
.L_3515:
        /*0008*/ 	.byte	0x01, 0x35
	.zero		2


	//----- nvinfo : EIATTR_PARAM_CBANK
	.align		4
        /*000c*/ 	.byte	0x04, 0x0a
        /*000e*/ 	.short	(.L_3517 - .L_3516)
	.align		4
.L_3516:
        /*0010*/ 	.word	index@(.nv.constant0._Z25selective_scan_fwd_kernelI32Selective_Scan_fwd_kernel_traitsILi32ELi8ELi1ELb0ELb1ELb1ELb1ELb1EN3c108BFloat16EffEEv13SSMParamsBase)
        /*0014*/ 	.short	0x0160
        /*0016*/ 	.short	0x0188


	//----- nvinfo : EIATTR_CBANK_PARAM_SIZE
	.align		4
.L_3517:
        /*0018*/ 	.byte	0x03, 0x19
        /*001a*/ 	.short	0x0188


	//----- nvinfo : EIATTR_KPARAM_INFO
	.align		4
        /*001c*/ 	.byte	0x04, 0x17
        /*001e*/ 	.short	(.L_3519 - .L_3518)
.L_3518:
        /*0020*/ 	.word	0x00000000
        /*0024*/ 	.short	0x0000
        /*0026*/ 	.short	0x0000
        /*0028*/ 	.byte	0x00, 0xf0, 0x21, 0x06


	//----- nvinfo : EIATTR_MAXREG_COUNT
	.align		4
.L_3519:
        /*002c*/ 	.byte	0x03, 0x1b
        /*002e*/ 	.short	0x00ff


	//----- nvinfo : EIATTR_NUM_BARRIERS
	.align		4
        /*0030*/ 	.byte	0x02, 0x4c
        /*0032*/ 	.byte	0x01
	.zero		1


	//----- nvinfo : EIATTR_MERCURY_ISA_VERSION
	.align		4
        /*0034*/ 	.byte	0x03, 0x5f
        /*0036*/ 	.short	0x0000


	//----- nvinfo : EIATTR_COOP_GROUP_MASK_REGIDS
	.align		4
        /*0038*/ 	.byte	0x04, 0x29
        /*003a*/ 	.short	(.L_3521 - .L_3520)


	//   ....[0]....
.L_3520:
        /*003c*/ 	.word	0xffffffff


	//   ....[1]....
        /*0040*/ 	.word	0xffffffff


	//   ....[2]....
        /*0044*/ 	.word	0xffffffff


	//   ....[3]....
        /*0048*/ 	.word	0xffffffff


	//   ....[4]....
        /*004c*/ 	.word	0xffffffff


	//   ....[5]....
        /*0050*/ 	.word	0xffffffff


	//   ....[6]....
        /*0054*/ 	.word	0xffffffff


	//   ....[7]....
        /*0058*/ 	.word	0xffffffff


	//   ....[8]....
        /*005c*/ 	.word	0xffffffff


	//   ....[9]....
        /*0060*/ 	.word	0xffffffff


	//   ....[10]....
        /*0064*/ 	.word	0xffffffff


	//   ....[11]....
        /*0068*/ 	.word	0xffffffff


	//   ....[12]....
        /*006c*/ 	.word	0xffffffff


	//   ....[13]....
        /*0070*/ 	.word	0xffffffff


	//   ....[14]....
        /*0074*/ 	.word	0xffffffff


	//   ....[15]....
        /*0078*/ 	.word	0xffffffff


	//   ....[16]....
        /*007c*/ 	.word	0xffffffff


	//   ....[17]....
        /*0080*/ 	.word	0xffffffff


	//   ....[18]....
        /*0084*/ 	.word	0xffffffff


	//----- nvinfo : EIATTR_COOP_GROUP_INSTR_OFFSETS
	.align		4
.L_3521:
        /*0088*/ 	.byte	0x04, 0x28
        /*008a*/ 	.short	(.L_3523 - .L_3522)


	//   ....[0]....
.L_3522:
        /*008c*/ 	.word	0x00001840


	//   ....[1]....
        /*0090*/ 	.word	0x00001a10


	//   ....[2]....
        /*0094*/ 	.word	0x00003320


	//   ....[3]....
        /*0098*/ 	.word	0x00003ad0


	//   ....[4]....
        /*009c*/ 	.word	0x00003f10


	//   ....[5]....
        /*00a0*/ 	.word	0x00003f20


	//   ....[6]....
        /*00a4*/ 	.word	0x00003f50


	//   ....[7]....
        /*00a8*/ 	.word	0x00003f70


	//   ....[8]....
        /*00ac*/ 	.word	0x00003fa0


	//   ....[9]....
        /*00b0*/ 	.word	0x00003fc0


	//   ....[10]....
        /*00b4*/ 	.word	0x00003ff0


	//   ....[11]....
        /*00b8*/ 	.word	0x00004010


	//   ....[12]....
        /*00bc*/ 	.word	0x00004040


	//   ....[13]....
        /*00c0*/ 	.word	0x00004060


	//   ....[14]....
        /*00c4*/ 	.word	0x000040a0


	//   ....[15]....
        /*00c8*/ 	.word	0x000040b0


	//   ....[16]....
        /*00cc*/ 	.word	0x00004ae0


	//   ....[17]....
        /*00d0*/ 	.word	0x00004f30


	//   ....[18]....
        /*00d4*/ 	.word	0x00005450


	//----- nvinfo : EIATTR_EXIT_INSTR_OFFSETS
	.align		4
.L_3523:
        /*00d8*/ 	.byte	0x04, 0x1c
        /*00da*/ 	.short	(.L_3525 - .L_3524)


	//   ....[0]....
.L_3524:
        /*00dc*/ 	.word	0x00000270


	//   ....[1]....
        /*00e0*/ 	.word	0x00001110


	//   ....[2]....
        /*00e4*/ 	.word	0x00001340


	//   ....[3]....
        /*00e8*/ 	.word	0x00005890


	//----- nvinfo : EIATTR_MAX_THREADS
	.align		4
.L_3525:
        /*00ec*/ 	.byte	0x04, 0x05
        /*00ee*/ 	.short	(.L_3527 - .L_3526)
.L_3526:
        /*00f0*/ 	.word	0x00000020
        /*00f4*/ 	.word	0x00000001
        /*00f8*/ 	.word	0x00000001


	//----- nvinfo : EIATTR_CRS_STACK_SIZE
	.align		4
.L_3527:
        /*00fc*/ 	.byte	0x04, 0x1e
        /*00fe*/ 	.short	(.L_3529 - .L_3528)
.L_3528:
        /*0100*/ 	.word	0x00000000
.L_3529:


//--------------------- .nv.info._Z25selective_scan_fwd_kernelI32Selective_Scan_fwd_kernel_traitsILi32ELi8ELi1ELb1ELb1ELb1ELb0ELb0EN3c108BFloat16EffEEv13SSMParamsBase --------------------------
	.section	.nv.info._Z25selective_scan_fwd_kernelI32Selective_Scan_fwd_kernel_traitsILi32ELi8ELi1ELb1ELb1ELb1ELb0ELb0EN3c108BFloat16EffEEv13SSMParamsBase,"",@"SHT_CUDA_INFO"
	.sectionflags	@""
	.align	4


	//----- nvinfo : EIATTR_CUDA_API_VERSION
	.align		4
        /*0000*/ 	.byte	0x04, 0x37
        /*0002*/ 	.short	(.L_3531 - .L_3530)
.L_3530:
        /*0004*/ 	.word	0x00000082


	//----- nvinfo : EIATTR_SW2861232_WAR
	.align		4
.L_3531:
        /*0008*/ 	.byte	0x01, 0x35
	.zero		2


	//----- nvinfo : EIATTR_PARAM_CBANK
	.align		4
        /*000c*/ 	.byte	0x04, 0x0a
        /*000e*/ 	.short	(.L_3533 - .L_3532)
	.align		4
.L_3532:
        /*0010*/ 	.word	index@(.nv.constant0._Z25selective_scan_fwd_kernelI32Selective_Scan_fwd_kernel_traitsILi32ELi8ELi1ELb1ELb1ELb1ELb0ELb0EN3c108BFloat16EffEEv13SSMParamsBase)
        /*0014*/ 	.short	0x0160
        /*0016*/ 	.short	0x0188


	//----- nvinfo : EIATTR_CBANK_PARAM_SIZE
	.align		4
.L_3533:
        /*0018*/ 	.byte	0x03, 0x19
        /*001a*/ 	.short	0x0188


	//----- nvinfo : EIATTR_KPARAM_INFO
	.align		4
        /*001c*/ 	.byte	0x04, 0x17
        /*001e*/ 	.short	(.L_3535 - .L_3534)
.L_3534:
        /*0020*/ 	.word	0x00000000
        /*0024*/ 	.short	0x0000
        /*0026*/ 	.short	0x0000
        /*0028*/ 	.byte	0x00, 0xf0, 0x21, 0x06


	//----- nvinfo : EIATTR_MAXREG_COUNT
	.align		4
.L_3535:
        /*002c*/ 	.byte	0x03, 0x1b
        /*002e*/ 	.short	0x00ff


	//----- nvinfo : EIATTR_NUM_BARRIERS
	.align		4
        /*0030*/ 	.byte	0x02, 0x4c
        /*0032*/ 	.byte	0x01
	.zero		1


	//----- nvinfo : EIATTR_MERCURY_ISA_VERSION
	.align		4
        /*0034*/ 	.byte	0x03, 0x5f
        /*0036*/ 	.short	0x0000


	//----- nvinfo : EIATTR_COOP_GROUP_MASK_REGIDS
	.align		4
        /*0038*/ 	.byte	0x04, 0x29
        /*003a*/ 	.short	(.L_3537 - .L_3536)


	//   ....[0]....
.L_3536:
        /*003c*/ 	.word	0xffffffff


	//   ....[1]....
        /*0040*/ 	.word	0xffffffff


	//   ....[2]....
        /*0044*/ 	.word	0xffffffff


	//   ....[3]....
        /*0048*/ 	.word	0xffffffff


	//   ....[4]....
        /*004c*/ 	.word	0xffffffff


	//   ....[5]....
        /*0050*/ 	.word	0xffffffff


	//   ....[6]....
        /*0054*/ 	.word	0xffffffff


	//   ....[7]....
        /*0058*/ 	.word	0xffffffff


	//   ....[8]....
        /*005c*/ 	.word	0xffffffff


	//   ....[9]....
        /*0060*/ 	.word	0xffffffff


	//   ....[10]....
        /*0064*/ 	.word	0xffffffff


	//   ....[11]....
        /*0068*/ 	.word	0xffffffff


	//----- nvinfo : EIATTR_COOP_GROUP_INSTR_OFFSETS
	.align		4
.L_3537:
        /*006c*/ 	.byte	0x04, 0x28
        /*006e*/ 	.short	(.L_3539 - .L_3538)


	//   ....[0]....
.L_3538:
        /*0070*/ 	.word	0x000030d0


	//   ....[1]....
        /*0074*/ 	.word	0x000030e0


	//   ....[2]....
        /*0078*/ 	.word	0x00003110


	//   ....[3]....
        /*007c*/ 	.word	0x00003130


	//   ....[4]....
        /*0080*/ 	.word	0x00003160


	//   ....[5]....
        /*0084*/ 	.word	0x00003180


	//   ....[6]....
        /*0088*/ 	.word	0x000031b0


	//   ....[7]....
        /*008c*/ 	.word	0x000031d0


	//   ....[8]....
        /*0090*/ 	.word	0x00003200


	//   ....[9]....
        /*0094*/ 	.word	0x00003220


	//   ....[10]....
        /*0098*/ 	.word	0x00003250


	//   ....[11]....
        /*009c*/ 	.word	0x00003290


	//----- nvinfo : EIATTR_EXIT_INSTR_OFFSETS
	.align		4
.L_3539:
        /*00a0*/ 	.byte	0x04, 0x1c
        /*00a2*/ 	.short	(.L_3541 - .L_3540)


	//   ....[0]....
.L_3540:
        /*00a4*/ 	.word	0x00000270


	//   ....[1]....
        /*00a8*/ 	.word	0x00001040


	//   ....[2]....
        /*00ac*/ 	.word	0x000011c0


	//   ....[3]....
        /*00b0*/ 	.word	0x00003a80


	//----- nvinfo : EIATTR_MAX_THREADS
	.align		4
.L_3541:
        /*00b4*/ 	.byte	0x04, 0x05
        /*00b6*/ 	.short	(.L_3543 - .L_3542)
.L_3542:
        /*00b8*/ 	.word	0x00000020
        /*00bc*/ 	.word	0x00000001
        /*00c0*/ 	.word	0x00000001


	//----- nvinfo : EIATTR_CRS_STACK_SIZE
	.align		4
.L_3543:
        /*00c4*/ 	.byte	0x04, 0x1e
        /*00c6*/ 	.short	(.L_3545 - .L_3544)
.L_3544:
        /*00c8*/ 	.word	0x00000000
.L_3545:


//--------------------- .nv.info._Z25selective_scan_fwd_kernelI32Selective_Scan_fwd_kernel_traitsILi32ELi8ELi1ELb1ELb1ELb1ELb0ELb1EN3c108BFloat16EffEEv13SSMParamsBase --------------------------
	.section	.nv.info._Z25selective_scan_fwd_kernelI32Selective_Scan_fwd_kernel_traitsILi32ELi8ELi1ELb1ELb1ELb1ELb0ELb1EN3c108BFloat16EffEEv13SSMParamsBase,"",@"SHT_CUDA_INFO"
	.sectionflags	@""
	.align	4


	//----- nvinfo : EIATTR_CUDA_API_VERSION
	.align		4
        /*0000*/ 	.byte	0x04, 0x37
        /*0002*/ 	.short	(.L_3547 - .L_3546)
.L_3546:
        /*0004*/ 	.word	0x00000082


	//----- nvinfo : EIATTR_SW2861232_WAR
	.align		4
.L_3547:
        /*0008*/ 	.byte	0x01, 0x35
	.zero		2


	//----- nvinfo : EIATTR_PARAM_CBANK
	.align		4
        /*000c*/ 	.byte	0x04, 0x0a
        /*000e*/ 	.short	(.L_3549 - .L_3548)
	.align		4
.L_3548:
        /*0010*/ 	.word	index@(.nv.constant0._Z25selective_scan_fwd_kernelI32Selective_Scan_fwd_kernel_traitsILi32ELi8ELi1ELb1ELb1ELb1ELb0ELb1EN3c108BFloat16EffEEv13SSMParamsBase)
        /*0014*/ 	.short	0x0160
        /*0016*/ 	.short	0x0188


	//----- nvinfo : EIATTR_CBANK_PARAM_SIZE
	.align		4
.L_3549:
        /*0018*/ 	.byte	0x03, 0x19
        /*001a*/ 	.short	0x0188


	//----- nvinfo : EIATTR_KPARAM_INFO
	.align		4
        /*001c*/ 	.byte	0x04, 0x17
        /*001e*/ 	.short	(.L_3551 - .L_3550)
.L_3550:
        /*0020*/ 	.word	0x00000000
        /*0024*/ 	.short	0x0000
        /*0026*/ 	.short	0x0000
        /*0028*/ 	.byte	0x00, 0xf0, 0x21, 0x06


	//----- nvinfo : EIATTR_MAXREG_COUNT
	.align		4
.L_3551:
        /*002c*/ 	.byte	0x03, 0x1b
        /*002e*/ 	.short	0x00ff


	//----- nvinfo : EIATTR_NUM_BARRIERS
	.align		4
        /*0030*/ 	.byte	0x02, 0x4c
        /*0032*/ 	.byte	0x01
	.zero		1


	//----- nvinfo : EIATTR_MERCURY_ISA_VERSION
	.align		4
        /*0034*/ 	.byte	0x03, 0x5f
        /*0036*/ 	.short	0x0000


	//----- nvinfo : EIATTR_COOP_GROUP_MASK_REGIDS
	.align		4
        /*0038*/ 	.byte	0x04, 0x29
        /*003a*/ 	.short	(.L_3553 - .L_3552)


	//   ....[0]....
.L_3552:
        /*003c*/ 	.word	0xffffffff


	//   ....[1]....
        /*0040*/ 	.word	0xffffffff


	//   ....[2]....
        /*0044*/ 	.word	0xffffffff


	//   ....[3]....
        /*0048*/ 	.word	0xffffffff


	//   ....[4]....
        /*004c*/ 	.word	0xffffffff


	//   ....[5]....
        /*0050*/ 	.word	0xffffffff


	//   ....[6]....
        /*0054*/ 	.word	0xffffffff


	//   ....[7]....
        /*0058*/ 	.word	0xffffffff


	//   ....[8]....
        /*005c*/ 	.word	0xffffffff


	//   ....[9]....
        /*0060*/ 	.word	0xffffffff


	//   ....[10]....
        /*0064*/ 	.word	0xffffffff


	//   ....[11]....
        /*0068*/ 	.word	0xffffffff


	//   ....[12]....
        /*006c*/ 	.word	0xffffffff


	//   ....[13]....
        /*0070*/ 	.word	0xffffffff


	//   ....[14]....
        /*0074*/ 	.word	0xffffffff


	//   ....[15]....
        /*0078*/ 	.word	0xffffffff


	//   ....[16]....
        /*007c*/ 	.word	0xffffffff


	//----- nvinfo : EIATTR_COOP_GROUP_INSTR_OFFSETS
	.align		4
.L_3553:
        /*0080*/ 	.byte	0x04, 0x28
        /*0082*/ 	.short	(.L_3555 - .L_3554)


	//   ....[0]....
.L_3554:
        /*0084*/ 	.word	0x000017c0


	//   ....[1]....
        /*0088*/ 	.word	0x000019b0


	//   ....[2]....
        /*008c*/ 	.word	0x000032b0


	//   ....[3]....
        /*0090*/ 	.word	0x00003a50


	//   ....[4]....
        /*0094*/ 	.word	0x00003e90


	//   ....[5]....
        /*0098*/ 	.word	0x00003ea0


	//   ....[6]....
        /*009c*/ 	.word	0x00003ed0


	//   ....[7]....
        /*00a0*/ 	.word	0x00003ef0


	//   ....[8]....
        /*00a4*/ 	.word	0x00003f20


	//   ....[9]....
        /*00a8*/ 	.word	0x00003f40


	//   ....[10]....
        /*00ac*/ 	.word	0x00003f70


	//   ....[11]....
        /*00b0*/ 	.word	0x00003f90


	//   ....[12]....
        /*00b4*/ 	.word	0x00003fc0


	//   ....[13]....
        /*00b8*/ 	.word	0x00003fe0


	//   ....[14]....
        /*00bc*/ 	.word	0x00004020


	//   ....[15]....
        /*00c0*/ 	.word	0x00004030


	//   ....[16]....
        /*00c4*/ 	.word	0x00004810


	//----- nvinfo : EIATTR_EXIT_INSTR_OFFSETS
	.align		4
.L_3555:
        /*00c8*/ 	.byte	0x04, 0x1c
        /*00ca*/ 	.short	(.L_3557 - .L_3556)


	//   ....[0]....
.L_3556:
        /*00cc*/ 	.word	0x00000270


	//   ....[1]....
        /*00d0*/ 	.word	0x000010c0


	//   ....[2]....
        /*00d4*/ 	.word	0x000012e0


	//   ....[3]....
        /*00d8*/ 	.word	0x00004c00


	//----- nvinfo : EIATTR_MAX_THREADS
	.align		4
.L_3557:
        /*00dc*/ 	.byte	0x04, 0x05
        /*00de*/ 	.short	(.L_3559 - .L_3558)
.L_3558:
        /*00e0*/ 	.word	0x00000020
        /*00e4*/ 	.word	0x00000001
        /*00e8*/ 	.word	0x00000001


	//----- nvinfo : EIATTR_CRS_STACK_SIZE
	.align		4
.L_3559:
        /*00ec*/ 	.byte	0x04, 0x1e
        /*00ee*/ 	.short	(.L_3561 - .L_3560)
.L_3560:
        /*00f0*/ 	.word	0x00000000
.L_3561:


//--------------------- .nv.info._Z25selective_scan_fwd_kernelI32Selective_Scan_fwd_kernel_traitsILi32ELi8ELi1ELb1ELb1ELb1ELb1ELb0EN3c108BFloat16EffEEv13SSMParamsBase --------------------------
	.section	.nv.info._Z25selective_scan_fwd_kernelI32Selective_Scan_fwd_kernel_traitsILi32ELi8ELi1ELb1ELb1ELb1ELb1ELb0EN3c108BFloat16EffEEv13SSMParamsBase,"",@"SHT_CUDA_INFO"
	.sectionflags	@""
	.align	4


	//----- nvinfo : EIATTR_CUDA_API_VERSION
	.align		4
        /*0000*/ 	.byte	0x04, 0x37
        /*0002*/ 	.short	(.L_3563 - .L_3562)
.L_3562:
        /*0004*/ 	.word	0x00000082


	//----- nvinfo : EIATTR_SW2861232_WAR
	.align		4
.L_3563:
        /*0008*/ 	.byte	0x01, 0x35
	.zero		2


	//----- nvinfo : EIATTR_PARAM_CBANK
	.align		4
        /*000c*/ 	.byte	0x04, 0x0a
        /*000e*/ 	.short	(.L_3565 - .L_3564)
	.align		4
.L_3564:
        /*0010*/ 	.word	index@(.nv.constant0._Z25selective_scan_fwd_kernelI32Selective_Scan_fwd_kernel_traitsILi32ELi8ELi1ELb1ELb1ELb1ELb1ELb0EN3c108BFloat16EffEEv13SSMParamsBase)
        /*0014*/ 	.short	0x0160
        /*0016*/ 	.short	0x0188


	//----- nvinfo : EIATTR_CBANK_PARAM_SIZE
	.align		4
.L_3565:
        /*0018*/ 	.byte	0x03, 0x19
        /*001a*/ 	.short	0x0188


	//----- nvinfo : EIATTR_KPARAM_INFO
	.align		4
        /*001c*/ 	.byte	0x04, 0x17
        /*001e*/ 	.short	(.L_3567 - .L_3566)
.L_3566:
        /*0020*/ 	.word	0x00000000
        /*0024*/ 	.short	0x0000
        /*0026*/ 	.short	0x0000
        /*0028*/ 	.byte	0x00, 0xf0, 0x21, 0x06


	//----- nvinfo : EIATTR_MAXREG_COUNT
	.align		4
.L_3567:
        /*002c*/ 	.byte	0x03, 0x1b
        /*002e*/ 	.short	0x00ff


	//----- nvinfo : EIATTR_NUM_BARRIERS
	.align		4
        /*0030*/ 	.byte	0x02, 0x4c
        /*0032*/ 	.byte	0x01
	.zero		1


	//----- nvinfo : EIATTR_MERCURY_ISA_VERSION
	.align		4
        /*0034*/ 	.byte	0x03, 0x5f
        /*0036*/ 	.short	0x0000


	//----- nvinfo : EIATTR_COOP_GROUP_MASK_REGIDS
	.align		4
        /*0038*/ 	.byte	0x04, 0x29
        /*003a*/ 	.short	(.L_3569 - .L_3568)


	//   ....[0]....
.L_3568:
        /*003c*/ 	.word	0xffffffff


	//   ....[1]....
        /*0040*/ 	.word	0xffffffff


	//   ....[2]....
        /*0044*/ 	.word	0xffffffff


	//   ....[3]....
        /*0048*/ 	.word	0xffffffff


	//   ....[4]....
        /*004c*/ 	.word	0xffffffff


	//   ....[5]....
        /*0050*/ 	.word	0xffffffff


	//   ....[6]....
        /*0054*/ 	.word	0xffffffff


	//   ....[7]....
        /*0058*/ 	.word	0xffffffff


	//   ....[8]....
        /*005c*/ 	.word	0xffffffff


	//   ....[9]....
        /*0060*/ 	.word	0xffffffff


	//   ....[10]....
        /*0064*/ 	.word	0xffffffff


	//   ....[11]....
        /*0068*/ 	.word	0xffffffff


	//----- nvinfo : EIATTR_COOP_GROUP_INSTR_OFFSETS
	.align		4
.L_3569:
        /*006c*/ 	.byte	0x04, 0x28
        /*006e*/ 	.short	(.L_3571 - .L_3570)


	//   ....[0]....
.L_3570:
        /*0070*/ 	.word	0x000030d0


	//   ....[1]....
        /*0074*/ 	.word	0x000030e0


	//   ....[2]....
        /*0078*/ 	.word	0x00003110


	//   ....[3]....
        /*007c*/ 	.word	0x00003130


	//   ....[4]....
        /*0080*/ 	.word	0x00003160


	//   ....[5]....
        /*0084*/ 	.word	0x00003180


	//   ....[6]....
        /*0088*/ 	.word	0x000031b0


	//   ....[7]....
        /*008c*/ 	.word	0x000031d0


	//   ....[8]....
        /*0090*/ 	.word	0x00003200


	//   ....[9]....
        /*0094*/ 	.word	0x00003220


	//   ....[10]....
        /*0098*/ 	.word	0x00003250


	//   ....[11]....
        /*009c*/ 	.word	0x00003290


	//----- nvinfo : EIATTR_EXIT_INSTR_OFFSETS
	.align		4
.L_3571:
        /*00a0*/ 	.byte	0x04, 0x1c
        /*00a2*/ 	.short	(.L_3573 - .L_3572)


	//   ....[0]....
.L_3572:
        /*00a4*/ 	.word	0x00000270


	//   ....[1]....
        /*00a8*/ 	.word	0x00001040


	//   ....[2]....
        /*00ac*/ 	.word	0x000011c0


	//   ....[3]....
        /*00b0*/ 	.word	0x00004000


	//----- nvinfo : EIATTR_MAX_THREADS
	.align		4
.L_3573:
        /*00b4*/ 	.byte	0x04, 0x05
        /*00b6*/ 	.short	(.L_3575 - .L_3574)
.L_3574:
        /*00b8*/ 	.word	0x00000020
        /*00bc*/ 	.word	0x00000001
        /*00c0*/ 	.word	0x00000001


	//----- nvinfo : EIATTR_CRS_STACK_SIZE
	.align		4
.L_3575:
        /*00c4*/ 	.byte	0x04, 0x1e
        /*00c6*/ 	.short	(.L_3577 - .L_3576)
.L_3576:
        /*00c8*/ 	.word	0x00000000
.L_3577:


//--------------------- .nv.info._Z25selective_scan_fwd_kernelI32Selective_Scan_fwd_kernel_traitsILi32ELi8ELi1ELb1ELb1ELb1ELb1ELb1EN3c108BFloat16EffEEv13SSMParamsBase --------------------------
	.section	.nv.info._Z25selective_scan_fwd_kernelI32Selective_Scan_fwd_kernel_traitsILi32ELi8ELi1ELb1ELb1ELb1ELb1ELb1EN3c108BFloat16EffEEv13SSMParamsBase,"",@"SHT_CUDA_INFO"
	.sectionflags	@""
	.align	4


	//----- nvinfo : EIATTR_CUDA_API_VERSION
	.align		4
        /*0000*/ 	.byte	0x04, 0x37
        /*0002*/ 	.short	(.L_3579 - .L_3578)
.L_3578:
        /*0004*/ 	.word	0x00000082


	//----- nvinfo : EIATTR_SW2861232_WAR
	.align		4
.L_3579:
        /*0008*/ 	.byte	0x01, 0x35
	.zero		2


	//----- nvinfo : EIATTR_PARAM_CBANK
	.align		4
        /*000c*/ 	.byte	0x04, 0x0a
        /*000e*/ 	.short	(.L_3581 - .L_3580)
	.align		4
.L_3580:
        /*0010*/ 	.word	index@(.nv.constant0._Z25selective_scan_fwd_kernelI32Selective_Scan_fwd_kernel_traitsILi32ELi8ELi1ELb1ELb1ELb1ELb1ELb1EN3c108BFloat16EffEEv13SSMParamsBase)
        /*0014*/ 	.short	0x0160
        /*0016*/ 	.short	0x0188


	//----- nvinfo : EIATTR_CBANK_PARAM_SIZE
	.align		4
.L_3581:
        /*0018*/ 	.byte	0x03, 0x19
        /*001a*/ 	.short	0x0188


	//----- nvinfo : EIATTR_KPARAM_INFO
	.align		4
        /*001c*/ 	.byte	0x04, 0x17
        /*001e*/ 	.short	(.L_3583 - .L_3582)
.L_3582:
        /*0020*/ 	.word	0x00000000
        /*0024*/ 	.short	0x0000
        /*0026*/ 	.short	0x0000
        /*0028*/ 	.byte	0x00, 0xf0, 0x21, 0x06


	//----- nvinfo : EIATTR_MAXREG_COUNT
	.align		4
.L_3583:
        /*002c*/ 	.byte	0x03, 0x1b
        /*002e*/ 	.short	0x00ff


	//----- nvinfo : EIATTR_NUM_BARRIERS
	.align		4
        /*0030*/ 	.byte	0x02, 0x4c
        /*0032*/ 	.byte	0x01
	.zero		1


	//----- nvinfo : EIATTR_MERCURY_ISA_VERSION
	.align		4
        /*0034*/ 	.byte	0x03, 0x5f
        /*0036*/ 	.short	0x0000


	//----- nvinfo : EIATTR_COOP_GROUP_MASK_REGIDS
	.align		4
        /*0038*/ 	.byte	0x04, 0x29
        /*003a*/ 	.short	(.L_3585 - .L_3584)


	//   ....[0]....
.L_3584:
        /*003c*/ 	.word	0xffffffff


	//   ....[1]....
        /*0040*/ 	.word	0xffffffff


	//   ....[2]....
        /*0044*/ 	.word	0xffffffff


	//   ....[3]....
        /*0048*/ 	.word	0xffffffff


	//   ....[4]....
        /*004c*/ 	.word	0xffffffff


	//   ....[5]....
        /*0050*/ 	.word	0xffffffff


	//   ....[6]....
        /*0054*/ 	.word	0xffffffff


	//   ....[7]....
        /*0058*/ 	.word	0xffffffff


	//   ....[8]....
        /*005c*/ 	.word	0xffffffff


	//   ....[9]....
        /*0060*/ 	.word	0xffffffff


	//   ....[10]....
        /*0064*/ 	.word	0xffffffff


	//   ....[11]....
        /*0068*/ 	.word	0xffffffff


	//   ....[12]....
        /*006c*/ 	.word	0xffffffff


	//   ....[13]....
        /*0070*/ 	.word	0xffffffff


	//   ....[14]....
        /*0074*/ 	.word	0xffffffff


	//   ....[15]....
        /*0078*/ 	.word	0xffffffff


	//   ....[16]....
        /*007c*/ 	.word	0xffffffff


	//   ....[17]....
        /*0080*/ 	.word	0xffffffff


	//   ....[18]....
        /*0084*/ 	.word	0xffffffff


	//----- nvinfo : EIATTR_COOP_GROUP_INSTR_OFFSETS
	.align		4
.L_3585:
        /*0088*/ 	.byte	0x04, 0x28
        /*008a*/ 	.short	(.L_3587 - .L_3586)


	//   ....[0]....
.L_3586:
        /*008c*/ 	.word	0x00001840


	//   ....[1]....
        /*0090*/ 	.word	0x00001a10


	//   ....[2]....
        /*0094*/ 	.word	0x00003320


	//   ....[3]....
        /*0098*/ 	.word	0x00003ad0


	//   ....[4]....
        /*009c*/ 	.word	0x00003f10


	//   ....[5]....
        /*00a0*/ 	.word	0x00003f20


	//   ....[6]....
        /*00a4*/ 	.word	0x00003f50


	//   ....[7]....
        /*00a8*/ 	.word	0x00003f70


	//   ....[8]....
        /*00ac*/ 	.word	0x00003fa0


	//   ....[9]....
        /*00b0*/ 	.word	0x00003fc0


	//   ....[10]....
        /*00b4*/ 	.word	0x00003ff0


	//   ....[11]....
        /*00b8*/ 	.word	0x00004010


	//   ....[12]....
        /*00bc*/ 	.word	0x00004040


	//   ....[13]....
        /*00c0*/ 	.word	0x00004060


	//   ....[14]....
        /*00c4*/ 	.word	0x000040a0


	//   ....[15]....
        /*00c8*/ 	.word	0x000040b0


	//   ....[16]....
        /*00cc*/ 	.word	0x00004ae0


	//   ....[17]....
        /*00d0*/ 	.word	0x00004f30


	//   ....[18]....
        /*00d4*/ 	.word	0x00005450


	//----- nvinfo : EIATTR_EXIT_INSTR_OFFSETS
	.align		4
.L_3587:
        /*00d8*/ 	.byte	0x04, 0x1c
        /*00da*/ 	.short	(.L_3589 - .L_3588)


	//   ....[0]....
.L_3588:
        /*00dc*/ 	.word	0x00000270


	//   ....[1]....
        /*00e0*/ 	.word	0x00001110


	//   ....[2]....
        /*00e4*/ 	.word	0x00001340


	//   ....[3]....
        /*00e8*/ 	.word	0x00005890


	//----- nvinfo : EIATTR_MAX_THREADS
	.align		4
.L_3589:
        /*00ec*/ 	.byte	0x04, 0x05
        /*00ee*/ 	.short	(.L_3591 - .L_3590)
.L_3590:
        /*00f0*/ 	.word	0x00000020
        /*00f4*/ 	.word	0x00000001
        /*00f8*/ 	.word	0x00000001


	//----- nvinfo : EIATTR_CRS_STACK_SIZE
	.align		4
.L_3591:
        /*00fc*/ 	.byte	0x04, 0x1e
        /*00fe*/ 	.short	(.L_3593 - .L_3592)
.L_3592:
        /*0100*/ 	.word	0x00000000
.L_3593:


//--------------------- .nv.info._Z25selective_scan_fwd_kernelI32Selective_Scan_fwd_kernel_traitsILi32ELi4ELi1ELb0ELb1ELb1ELb0ELb0EN3c108BFloat16EffEEv13SSMParamsBase --------------------------
	.section	.nv.info._Z25selective_scan_fwd_kernelI32Selective_Scan_fwd_kernel_traitsILi32ELi4ELi1ELb0ELb1ELb1ELb0ELb0EN3c108BFloat16EffEEv13SSMParamsBase,"",@"SHT_CUDA_INFO"
	.sectionflags	@""
	.align	4


	//----- nvinfo : EIATTR_CUDA_API_VERSION
	.align		4
        /*0000*/ 	.byte	0x04, 0x37
        /*0002*/ 	.short	(.L_3595 - .L_3594)
.L_3594:
        /*0004*/ 	.word	0x00000082


	//----- nvinfo : EIATTR_SW2861232_WAR
	.align		4
.L_3595:
        /*0008*/ 	.byte	0x01, 0x35
	.zero		2


	//----- nvinfo : EIATTR_PARAM_CBANK
	.align		4
        /*000c*/ 	.byte	0x04, 0x0a
        /*000e*/ 	.short	(.L_3597 - .L_3596)
	.align		4
.L_3596:
        /*0010*/ 	.word	index@(.nv.constant0._Z25selective_scan_fwd_kernelI32Selective_Scan_fwd_kernel_traitsILi32ELi4ELi1ELb0ELb1ELb1ELb0ELb0EN3c108BFloat16EffEEv13SSMParamsBase)
        /*0014*/ 	.short	0x0160
        /*0016*/ 	.short	0x0188


	//----- nvinfo : EIATTR_CBANK_PARAM_SIZE
	.align		4
.L_3597:
        /*0018*/ 	.byte	0x03, 0x19
        /*001a*/ 	.short	0x0188


	//----- nvinfo : EIATTR_KPARAM_INFO
	.align		4
        /*001c*/ 	.byte	0x04, 0x17
        /*001e*/ 	.short	(.L_3599 - .L_3598)
.L_3598:
        /*0020*/ 	.word	0x00000000
        /*0024*/ 	.short	0x0000
        /*0026*/ 	.short	0x0000
        /*0028*/ 	.byte	0x00, 0xf0, 0x21, 0x06


	//----- nvinfo : EIATTR_MAXREG_COUNT
	.align		4
.L_3599:
        /*002c*/ 	.byte	0x03, 0x1b
        /*002e*/ 	.short	0x00ff


	//----- nvinfo : EIATTR_NUM_BARRIERS
	.align		4
        /*0030*/ 	.byte	0x02, 0x4c
        /*0032*/ 	.byte	0x01
	.zero		1


	//----- nvinfo : EIATTR_MERCURY_ISA_VERSION
	.align		4
        /*0034*/ 	.byte	0x03, 0x5f
        /*0036*/ 	.short	0x0000


	//----- nvinfo : EIATTR_COOP_GROUP_MASK_REGIDS
	.align		4
        /*0038*/ 	.byte	0x04, 0x29
        /*003a*/ 	.short	(.L_3601 - .L_3600)


	//   ....[0]....
.L_3600:
        /*003c*/ 	.word	0xffffffff


	//   ....[1]....
        /*0040*/ 	.word	0xffffffff


	//   ....[2]....
        /*0044*/ 	.word	0xffffffff


	//   ....[3]....
        /*0048*/ 	.word	0xffffffff


	//   ....[4]....
        /*004c*/ 	.word	0xffffffff


	//   ....[5]....
        /*0050*/ 	.word	0xffffffff


	//   ....[6]....
        /*0054*/ 	.word	0xffffffff


	//   ....[7]....
        /*0058*/ 	.word	0xffffffff


	//   ....[8]....
        /*005c*/ 	.word	0xffffffff


	//   ....[9]....
        /*0060*/ 	.word	0xffffffff


	//   ....[10]....
        /*0064*/ 	.word	0xffffffff


	//   ....[11]....
        /*0068*/ 	.word	0xffffffff


	//   ....[12]....
        /*006c*/ 	.word	0xffffffff


	//   ....[13]....
        /*0070*/ 	.word	0xffffffff


	//   ....[14]....
        /*0074*/ 	.word	0xffffffff


	//   ....[15]....
        /*0078*/ 	.word	0xffffffff


	//   ....[16]....
        /*007c*/ 	.word	0xffffffff


	//----- nvinfo : EIATTR_COOP_GROUP_INSTR_OFFSETS
	.align		4
.L_3601:
        /*0080*/ 	.byte	0x04, 0x28
        /*0082*/ 	.short	(.L_3603 - .L_3602)


	//   ....[0]....
.L_3602:
        /*0084*/ 	.word	0x00001450


	//   ....[1]....
        /*0088*/ 	.word	0x00001520


	//   ....[2]....
        /*008c*/ 	.word	0x00002250


	//   ....[3]....
        /*0090*/ 	.word	0x00002400


	//   ....[4]....
        /*0094*/ 	.word	0x00002810


	//   ....[5]....
        /*0098*/ 	.word	0x00002820


	//   ....[6]....
        /*009c*/ 	.word	0x00002850


	//   ....[7]....
        /*00a0*/ 	.word	0x00002870


	//   ....[8]....
        /*00a4*/ 	.word	0x000028a0


	//   ....[9]....
        /*00a8*/ 	.word	0x000028c0


	//   ....[10]....
        /*00ac*/ 	.word	0x000028f0


	//   ....[11]....
        /*00b0*/ 	.word	0x00002910


	//   ....[12]....
        /*00b4*/ 	.word	0x00002940


	//   ....[13]....
        /*00b8*/ 	.word	0x00002960


	//   ....[14]....
        /*00bc*/ 	.word	0x00002990


	//   ....[15]....
        /*00c0*/ 	.word	0x000029d0


	//   ....[16]....
        /*00c4*/ 	.word	0x00003010


	//----- nvinfo : EIATTR_EXIT_INSTR_OFFSETS
	.align		4
.L_3603:
        /*00c8*/ 	.byte	0x04, 0x1c
        /*00ca*/ 	.short	(.L_3605 - .L_3604)


	//   ....[0]....
.L_3604:
        /*00cc*/ 	.word	0x00000270


	//   ....[1]....
        /*00d0*/ 	.word	0x000010d0


	//   ....[2]....
        /*00d4*/ 	.word	0x00001280


	//   ....[3]....
        /*00d8*/ 	.word	0x00003350


	//----- nvinfo : EIATTR_MAX_THREADS
	.align		4
.L_3605:
        /*00dc*/ 	.byte	0x04, 0x05
        /*00de*/ 	.short	(.L_3607 - .L_3606)
.L_3606:
        /*00e0*/ 	.word	0x00000020
        /*00e4*/ 	.word	0x00000001
        /*00e8*/ 	.word	0x00000001


	//----- nvinfo : EIATTR_CRS_STACK_SIZE
	.align		4
.L_3607:
        /*00ec*/ 	.byte	0x04, 0x1e
        /*00ee*/ 	.short	(.L_3609 - .L_3608)
.L_3608:
        /*00f0*/ 	.word	0x00000000
.L_3609:


//--------------------- .nv.info._Z25selective_scan_fwd_kernelI32Selective_Scan_fwd_kernel_traitsILi32ELi4ELi1ELb0ELb1ELb1ELb0ELb1EN3c108BFloat16EffEEv13SSMParamsBase --------------------------
	.section	.nv.info._Z25selective_scan_fwd_kernelI32Selective_Scan_fwd_kernel_traitsILi32ELi4ELi1ELb0ELb1ELb1ELb0ELb1EN3c108BFloat16EffEEv13SSMParamsBase,"",@"SHT_CUDA_INFO"
	.sectionflags	@""
	.align	4


	//----- nvinfo : EIATTR_CUDA_API_VERSION
	.align		4
        /*0000*/ 	.byte	0x04, 0x37
        /*0002*/ 	.short	(.L_3611 - .L_3610)
.L_3610:
        /*0004*/ 	.word	0x00000082


	//----- nvinfo : EIATTR_SW2861232_WAR
	.align		4
.L_3611:
        /*0008*/ 	.byte	0x01, 0x35
	.zero		2


	//----- nvinfo : EIATTR_PARAM_CBANK
	.align		4
        /*000c*/ 	.byte	0x04, 0x0a
        /*000e*/ 	.short	(.L_3613 - .L_3612)
	.align		4
.L_3612:
        /*0010*/ 	.word	index@(.nv.constant0._Z25selective_scan_fwd_kernelI32Selective_Scan_fwd_kernel_traitsILi32ELi4ELi1ELb0ELb1ELb1ELb0ELb1EN3c108BFloat16EffEEv13SSMParamsBase)
        /*0014*/ 	.short	0x0160
        /*0016*/ 	.short	0x0188


	//----- nvinfo : EIATTR_CBANK_PARAM_SIZE
	.align		4
.L_3613:
        /*0018*/ 	.byte	0x03, 0x19
        /*001a*/ 	.short	0x0188


	//----- nvinfo : EIATTR_KPARAM_INFO
	.align		4
        /*001c*/ 	.byte	0x04, 0x17
        /*001e*/ 	.short	(.L_3615 - .L_3614)
.L_3614:
        /*0020*/ 	.word	0x00000000
        /*0024*/ 	.short	0x0000
        /*0026*/ 	.short	0x0000
        /*0028*/ 	.byte	0x00, 0xf0, 0x21, 0x06


	//----- nvinfo : EIATTR_MAXREG_COUNT
	.align		4
.L_3615:
        /*002c*/ 	.byte	0x03, 0x1b
        /*002e*/ 	.short	0x00ff


	//----- nvinfo : EIATTR_NUM_BARRIERS
	.align		4
        /*0030*/ 	.byte	0x02, 0x4c
        /*0032*/ 	.byte	0x01
	.zero		1


	//----- nvinfo : EIATTR_MERCURY_ISA_VERSION
	.align		4
        /*0034*/ 	.byte	0x03, 0x5f
        /*0036*/ 	.short	0x0000


	//----- nvinfo : EIATTR_COOP_GROUP_MASK_REGIDS
	.align		4
        /*0038*/ 	.byte	0x04, 0x29
        /*003a*/ 	.short	(.L_3617 - .L_3616)


	//   ....[0]....
.L_3616:
        /*003c*/ 	.word	0xffffffff


	//   ....[1]....
        /*0040*/ 	.word	0xffffffff


	//   ....[2]....
        /*0044*/ 	.word	0xffffffff


	//   ....[3]....
        /*0048*/ 	.word	0xffffffff


	//   ....[4]....
        /*004c*/ 	.word	0xffffffff


	//   ....[5]....
        /*0050*/ 	.word	0xffffffff


	//   ....[6]....
        /*0054*/ 	.word	0xffffffff


	//   ....[7]....
        /*0058*/ 	.word	0xffffffff


	//   ....[8]....
        /*005c*/ 	.word	0xffffffff


	//   ....[9]....
        /*0060*/ 	.word	0xffffffff


	//   ....[10]....
        /*0064*/ 	.word	0xffffffff


	//   ....[11]....
        /*0068*/ 	.word	0xffffffff


	//   ....[12]....
        /*006c*/ 	.word	0xffffffff


	//   ....[13]....
        /*0070*/ 	.word	0xffffffff


	//   ....[14]....
        /*0074*/ 	.word	0xffffffff


	//   ....[15]....
        /*0078*/ 	.word	0xffffffff


	//   ....[16]....
        /*007c*/ 	.word	0xffffffff


	//----- nvinfo : EIATTR_COOP_GROUP_INSTR_OFFSETS
	.align		4
.L_3617:
        /*0080*/ 	.byte	0x04, 0x28
        /*0082*/ 	.short	(.L_3619 - .L_3618)


	//   ....[0]....
.L_3618:
        /*0084*/ 	.word	0x00001450


	//   ....[1]....
        /*0088*/ 	.word	0x00001520


	//   ....[2]....
        /*008c*/ 	.word	0x00002240


	//   ....[3]....
        /*0090*/ 	.word	0x00002410


	//   ....[4]....
        /*0094*/ 	.word	0x000027c0


	//   ....[5]....
        /*0098*/ 	.word	0x000027d0


	//   ....[6]....
        /*009c*/ 	.word	0x00002800


	//   ....[7]....
        /*00a0*/ 	.word	0x00002820


	//   ....[8]....
        /*00a4*/ 	.word	0x00002850


	//   ....[9]....
        /*00a8*/ 	.word	0x00002870


	//   ....[10]....
        /*00ac*/ 	.word	0x000028a0


	//   ....[11]....
        /*00b0*/ 	.word	0x000028c0


	//   ....[12]....
        /*00b4*/ 	.word	0x000028f0


	//   ....[13]....
        /*00b8*/ 	.word	0x00002910


	//   ....[14]....
        /*00bc*/ 	.word	0x00002940


	//   ....[15]....
        /*00c0*/ 	.word	0x00002980


	//   ....[16]....
        /*00c4*/ 	.word	0x00002fb0


	//----- nvinfo : EIATTR_EXIT_INSTR_OFFSETS
	.align		4
.L_3619:
        /*00c8*/ 	.byte	0x04, 0x1c
        /*00ca*/ 	.short	(.L_3621 - .L_3620)


	//   ....[0]....
.L_3620:
        /*00cc*/ 	.word	0x00000270


	//   ....[1]....
        /*00d0*/ 	.word	0x000010d0


	//   ....[2]....
        /*00d4*/ 	.word	0x00001280


	//   ....[3]....
        /*00d8*/ 	.word	0x000032b0


	//----- nvinfo : EIATTR_MAX_THREADS
	.align		4
.L_3621:
        /*00dc*/ 	.byte	0x04, 0x05
        /*00de*/ 	.short	(.L_3623 - .L_3622)
.L_3622:
        /*00e0*/ 	.word	0x00000020
        /*00e4*/ 	.word	0x00000001
        /*00e8*/ 	.word	0x00000001


	//----- nvinfo : EIATTR_CRS_STACK_SIZE
	.align		4
.L_3623:
        /*00ec*/ 	.byte	0x04, 0x1e
        /*00ee*/ 	.short	(.L_3625 - .L_3624)
.L_3624:
        /*00f0*/ 	.word	0x00000000
.L_3625:


//--------------------- .nv.info._Z25selective_scan_fwd_kernelI32Selective_Scan_fwd_kernel_traitsILi32ELi4ELi1ELb0ELb1ELb1ELb1ELb0EN3c108BFloat16EffEEv13SSMParamsBase --------------------------
	.section	.nv.info._Z25selective_scan_fwd_kernelI32Selective_Scan_fwd_kernel_traitsILi32ELi4ELi1ELb0ELb1ELb1ELb1ELb0EN3c108BFloat16EffEEv13SSMParamsBase,"",@"SHT_CUDA_INFO"
	.sectionflags	@""
	.align	4


	//----- nvinfo : EIATTR_CUDA_API_VERSION
	.align		4
        /*0000*/ 	.byte	0x04, 0x37
        /*0002*/ 	.short	(.L_3627 - .L_3626)
.L_3626:
        /*0004*/ 	.word	0x00000082


	//----- nvinfo : EIATTR_SW2861232_WAR
	.align		4
.L_3627:
        /*0008*/ 	.byte	0x01, 0x35
	.zero		2


	//----- nvinfo : EIATTR_PARAM_CBANK
	.align		4
        /*000c*/ 	.byte	0x04, 0x0a
        /*000e*/ 	.short	(.L_3629 - .L_3628)
	.align		4
.L_3628:
        /*0010*/ 	.word	index@(.nv.constant0._Z25selective_scan_fwd_kernelI32Selective_Scan_fwd_kernel_traitsILi32ELi4ELi1ELb0ELb1ELb1ELb1ELb0EN3c108BFloat16EffEEv13SSMParamsBase)
        /*0014*/ 	.short	0x0160
        /*0016*/ 	.short	0x0188


	//----- nvinfo : EIATTR_CBANK_PARAM_SIZE
	.align		4
.L_3629:
        /*0018*/ 	.byte	0x03, 0x19
        /*001a*/ 	.short	0x0188


	//----- nvinfo : EIATTR_KPARAM_INFO
	.align		4
        /*001c*/ 	.byte	0x04, 0x17
        /*001e*/ 	.short	(.L_3631 - .L_3630)
.L_3630:
        /*0020*/ 	.word	0x00000000
        /*0024*/ 	.short	0x0000
        /*0026*/ 	.short	0x0000
        /*0028*/ 	.byte	0x00, 0xf0, 0x21, 0x06


	//----- nvinfo : EIATTR_MAXREG_COUNT
	.align		4
.L_3631:
        /*002c*/ 	.byte	0x03, 0x1b
        /*002e*/ 	.short	0x00ff


	//----- nvinfo : EIATTR_NUM_BARRIERS
	.align		4
        /*0030*/ 	.byte	0x02, 0x4c
        /*0032*/ 	.byte	0x01
	.zero		1


	//----- nvinfo : EIATTR_MERCURY_ISA_VERSION
	.align		4
        /*0034*/ 	.byte	0x03, 0x5f
        /*0036*/ 	.short	0x0000


	//----- nvinfo : EIATTR_COOP_GROUP_MASK_REGIDS
	.align		4
        /*0038*/ 	.byte	0x04, 0x29
        /*003a*/ 	.short	(.L_3633 - .L_3632)


	//   ....[0]....
.L_3632:
        /*003c*/ 	.word	0xffffffff


	//   ....[1]....
        /*0040*/ 	.word	0xffffffff


	//   ....[2]....
        /*0044*/ 	.word	0xffffffff


	//   ....[3]....
        /*0048*/ 	.word	0xffffffff


	//   ....[4]....
        /*004c*/ 	.word	0xffffffff


	//   ....[5]....
        /*0050*/ 	.word	0xffffffff


	//   ....[6]....
        /*0054*/ 	.word	0xffffffff


	//   ....[7]....
        /*0058*/ 	.word	0xffffffff


	//   ....[8]....
        /*005c*/ 	.word	0xffffffff


	//   ....[9]....
        /*0060*/ 	.word	0xffffffff


	//   ....[10]....
        /*0064*/ 	.word	0xffffffff


	//   ....[11]....
        /*0068*/ 	.word	0xffffffff


	//   ....[12]....
        /*006c*/ 	.word	0xffffffff


	//   ....[13]....
        /*0070*/ 	.word	0xffffffff


	//   ....[14]....
        /*0074*/ 	.word	0xffffffff


	//   ....[15]....
        /*0078*/ 	.word	0xffffffff


	//   ....[16]....
        /*007c*/ 	.word	0xffffffff


	//   ....[17]....
        /*0080*/ 	.word	0xffffffff


	//   ....[18]....
        /*0084*/ 	.word	0xffffffff


	//----- nvinfo : EIATTR_COOP_GROUP_INSTR_OFFSETS
	.align		4
.L_3633:
        /*0088*/ 	.byte	0x04, 0x28
        /*008a*/ 	.short	(.L_3635 - .L_3634)


	//   ....[0]....
.L_3634:
        /*008c*/ 	.word	0x00001410


	//   ....[1]....
        /*0090*/ 	.word	0x000014e0


	//   ....[2]....
        /*0094*/ 	.word	0x00002200


	//   ....[3]....
        /*0098*/ 	.word	0x000023c0


	//   ....[4]....
        /*009c*/ 	.word	0x000027a0


	//   ....[5]....
        /*00a0*/ 	.word	0x000027b0


	//   ....[6]....
        /*00a4*/ 	.word	0x000027e0


	//   ....[7]....
        /*00a8*/ 	.word	0x00002800


	//   ....[8]....
        /*00ac*/ 	.word	0x00002830


	//   ....[9]....
        /*00b0*/ 	.word	0x00002850


	//   ....[10]....
        /*00b4*/ 	.word	0x00002880


	//   ....[11]....
        /*00b8*/ 	.word	0x000028a0


	//   ....[12]....
        /*00bc*/ 	.word	0x000028d0


	//   ....[13]....
        /*00c0*/ 	.word	0x000028f0


	//   ....[14]....
        /*00c4*/ 	.word	0x00002920


	//   ....[15]....
        /*00c8*/ 	.word	0x00002960


	//   ....[16]....
        /*00cc*/ 	.word	0x00002f90


	//   ....[17]....
        /*00d0*/ 	.word	0x00003440


	//   ....[18]....
        /*00d4*/ 	.word	0x00003670


	//----- nvinfo : EIATTR_EXIT_INSTR_OFFSETS
	.align		4
.L_3635:
        /*00d8*/ 	.byte	0x04, 0x1c
        /*00da*/ 	.short	(.L_3637 - .L_3636)


	//   ....[0]....
.L_3636:
        /*00dc*/ 	.word	0x00000260


	//   ....[1]....
        /*00e0*/ 	.word	0x00001090


	//   ....[2]....
        /*00e4*/ 	.word	0x00001240


	//   ....[3]....
        /*00e8*/ 	.word	0x00003950


	//----- nvinfo : EIATTR_MAX_THREADS
	.align		4
.L_3637:
        /*00ec*/ 	.byte	0x04, 0x05
        /*00ee*/ 	.short	(.L_3639 - .L_3638)
.L_3638:
        /*00f0*/ 	.word	0x00000020
        /*00f4*/ 	.word	0x00000001
        /*00f8*/ 	.word	0x00000001


	//----- nvinfo : EIATTR_CRS_STACK_SIZE
	.align		4
.L_3639:
        /*00fc*/ 	.byte	0x04, 0x1e
        /*00fe*/ 	.short	(.L_3641 - .L_3640)
.L_3640:
        /*0100*/ 	.word	0x00000000
.L_3641:


//--------------------- .nv.info._Z25selective_scan_fwd_kernelI32Selective_Scan_fwd_kernel_traitsILi32ELi4ELi1ELb0ELb1ELb1ELb1ELb1EN3c108BFloat16EffEEv13SSMParamsBase --------------------------
	.section	.nv.info._Z25selective_scan_fwd_kernelI32Selective_Scan_fwd_kernel_traitsILi32ELi4ELi1ELb0ELb1ELb1ELb1ELb1EN3c108BFloat16EffEEv13SSMParamsBase,"",@"SHT_CUDA_INFO"
	.sectionflags	@""
	.align	4


	//----- nvinfo : EIATTR_CUDA_API_VERSION
	.align		4
        /*0000*/ 	.byte	0x04, 0x37
        /*0002*/ 	.short	(.L_3643 - .L_3642)
.L_3642:
        /*0004*/ 	.word	0x00000082


	//----- nvinfo : EIATTR_SW2861232_WAR
	.align		4
.L_3643:
        /*0008*/ 	.byte	0x01, 0x35
	.zero		2


	//----- nvinfo : EIATTR_PARAM_CBANK
	.align		4
        /*000c*/ 	.byte	0x04, 0x0a
        /*000e*/ 	.short	(.L_3645 - .L_3644)
	.align		4
.L_3644:
        /*0010*/ 	.word	index@(.nv.constant0._Z25selective_scan_fwd_kernelI32Selective_Scan_fwd_kernel_traitsILi32ELi4ELi1ELb0ELb1ELb1ELb1ELb1EN3c108BFloat16EffEEv13SSMParamsBase)
        /*0014*/ 	.short	0x0160
        /*0016*/ 	.short	0x0188


	//----- nvinfo : EIATTR_CBANK_PARAM_SIZE
	.align		4
.L_3645:
        /*0018*/ 	.byte	0x03, 0x19
        /*001a*/ 	.short	0x0188


	//----- nvinfo : EIATTR_KPARAM_INFO
	.align		4
        /*001c*/ 	.byte	0x04, 0x17
        /*001e*/ 	.short	(.L_3647 - .L_3646)
.L_3646:
        /*0020*/ 	.word	0x00000000
        /*0024*/ 	.short	0x0000
        /*0026*/ 	.short	0x0000
        /*0028*/ 	.byte	0x00, 0xf0, 0x21, 0x06


	//----- nvinfo : EIATTR_MAXREG_COUNT
	.align		4
.L_3647:
        /*002c*/ 	.byte	0x03, 0x1b
        /*002e*/ 	.short	0x00ff


	//----- nvinfo : EIATTR_NUM_BARRIERS
	.align		4
        /*0030*/ 	.byte	0x02, 0x4c
        /*0032*/ 	.byte	0x01
	.zero		1


	//----- nvinfo : EIATTR_MERCURY_ISA_VERSION
	.align		4
        /*0034*/ 	.byte	0x03, 0x5f
        /*0036*/ 	.short	0x0000


	//----- nvinfo : EIATTR_COOP_GROUP_MASK_REGIDS
	.align		4
        /*0038*/ 	.byte	0x04, 0x29
        /*003a*/ 	.short	(.L_3649 - .L_3648)


	//   ....[0]....
.L_3648:
        /*003c*/ 	.word	0xffffffff


	//   ....[1]....
        /*0040*/ 	.word	0xffffffff


	//   ....[2]....
        /*0044*/ 	.word	0xffffffff


	//   ....[3]....
        /*0048*/ 	.word	0xffffffff


	//   ....[4]....
        /*004c*/ 	.word	0xffffffff


	//   ....[5]....
        /*0050*/ 	.word	0xffffffff


	//   ....[6]....
        /*0054*/ 	.word	0xffffffff


	//   ....[7]....
        /*0058*/ 	.word	0xffffffff


	//   ....[8]....
        /*005c*/ 	.word	0xffffffff


	//   ....[9]....
        /*0060*/ 	.word	0xffffffff


	//   ....[10]....
        /*0064*/ 	.word	0xffffffff


	//   ....[11]....
        /*0068*/ 	.word	0xffffffff


	//   ....[12]....
        /*006c*/ 	.word	0xffffffff


	//   ....[13]....
        /*0070*/ 	.word	0xffffffff


	//   ....[14]....
        /*0074*/ 	.word	0xffffffff


	//   ....[15]....
        /*0078*/ 	.word	0xffffffff


	//   ....[16]....
        /*007c*/ 	.word	0xffffffff


	//   ....[17]....
        /*0080*/ 	.word	0xffffffff


	//   ....[18]....
        /*0084*/ 	.word	0xffffffff


	//----- nvinfo : EIATTR_COOP_GROUP_INSTR_OFFSETS
	.align		4
.L_3649:
        /*0088*/ 	.byte	0x04, 0x28
        /*008a*/ 	.short	(.L_3651 - .L_3650)


	//   ....[0]....
.L_3650:
        /*008c*/ 	.word	0x00001480


	//   ....[1]....
        /*0090*/ 	.word	0x00001550


	//   ....[2]....
        /*0094*/ 	.word	0x00002270


	//   ....[3]....
        /*0098*/ 	.word	0x00002440


	//   ....[4]....
        /*009c*/ 	.word	0x00002850


	//   ....[5]....
        /*00a0*/ 	.word	0x00002860


	//   ....[6]....
        /*00a4*/ 	.word	0x00002890


	//   ....[7]....
        /*00a8*/ 	.word	0x000028b0


	//   ....[8]....
        /*00ac*/ 	.word	0x000028e0


	//   ....[9]....
        /*00b0*/ 	.word	0x00002900


	//   ....[10]....
        /*00b4*/ 	.word	0x00002930


	//   ....[11]....
        /*00b8*/ 	.word	0x00002950


	//   ....[12]....
        /*00bc*/ 	.word	0x00002980


	//   ....[13]....
        /*00c0*/ 	.word	0x000029a0


	//   ....[14]....
        /*00c4*/ 	.word	0x000029d0


	//   ....[15]....
        /*00c8*/ 	.word	0x00002a10


	//   ....[16]....
        /*00cc*/ 	.word	0x000030b0


	//   ....[17]....
        /*00d0*/ 	.word	0x00003510


	//   ....[18]....
        /*00d4*/ 	.word	0x00003750


	//----- nvinfo : EIATTR_EXIT_INSTR_OFFSETS
	.align		4
.L_3651:
        /*00d8*/ 	.byte	0x04, 0x1c
        /*00da*/ 	.short	(.L_3653 - .L_3652)


	//   ....[0]....
.L_3652:
        /*00dc*/ 	.word	0x00000270


	//   ....[1]....
        /*00e0*/ 	.word	0x00001100


	//   ....[2]....
        /*00e4*/ 	.word	0x000012b0


	//   ....[3]....
        /*00e8*/ 	.word	0x00003a20


	//----- nvinfo : EIATTR_MAX_THREADS
	.align		4
.L_3653:
        /*00ec*/ 	.byte	0x04, 0x05
        /*00ee*/ 	.short	(.L_3655 - .L_3654)
.L_3654:
        /*00f0*/ 	.word	0x00000020
        /*00f4*/ 	.word	0x00000001
        /*00f8*/ 	.word	0x00000001


	//----- nvinfo : EIATTR_CRS_STACK_SIZE
	.align		4
.L_3655:
        /*00fc*/ 	.byte	0x04, 0x1e
        /*00fe*/ 	.short	(.L_3657 - .L_3656)
.L_3656:
        /*0100*/ 	.word	0x00000000
.L_3657:


//--------------------- .nv.info._Z25selective_scan_fwd_kernelI32Selective_Scan_fwd_kernel_traitsILi32ELi4ELi1ELb1ELb1ELb1ELb0ELb0EN3c108BFloat16EffEEv13SSMParamsBase --------------------------
	.section	.nv.info._Z25selective_scan_fwd_kernelI32Selective_Scan_fwd_kernel_traitsILi32ELi4ELi1ELb1ELb1ELb1ELb0ELb0EN3c108BFloat16EffEEv13SSMParamsBase,"",@"SHT_CUDA_INFO"
	.sectionflags	@""
	.align	4


	//----- nvinfo : EIATTR_CUDA_API_VERSION
	.align		4
        /*0000*/ 	.byte	0x04, 0x37
        /*0002*/ 	.short	(.L_3659 - .L_3658)
.L_3658:
        /*0004*/ 	.word	0x00000082


	//----- nvinfo : EIATTR_SW2861232_WAR
	.align		4
.L_3659:
        /*0008*/ 	.byte	0x01, 0x35
	.zero		2


	//----- nvinfo : EIATTR_PARAM_CBANK
	.align		4
        /*000c*/ 	.byte	0x04, 0x0a
        /*000e*/ 	.short	(.L_3661 - .L_3660)
	.align		4
.L_3660:
        /*0010*/ 	.word	index@(.nv.constant0._Z25selective_scan_fwd_kernelI32Selective_Scan_fwd_kernel_traitsILi32ELi4ELi1ELb1ELb1ELb1ELb0ELb0EN3c108BFloat16EffEEv13SSMParamsBase)
        /*0014*/ 	.short	0x0160
        /*0016*/ 	.short	0x0188


	//----- nvinfo : EIATTR_CBANK_PARAM_SIZE
	.align		4
.L_3661:
        /*0018*/ 	.byte	0x03, 0x19
        /*001a*/ 	.short	0x0188


	//----- nvinfo : EIATTR_KPARAM_INFO
	.align		4
        /*001c*/ 	.byte	0x04, 0x17
        /*001e*/ 	.short	(.L_3663 - .L_3662)
.L_3662:
        /*0020*/ 	.word	0x00000000
        /*0024*/ 	.short	0x0000
        /*0026*/ 	.short	0x0000
        /*0028*/ 	.byte	0x00, 0xf0, 0x21, 0x06


	//----- nvinfo : EIATTR_MAXREG_COUNT
	.align		4
.L_3663:
        /*002c*/ 	.byte	0x03, 0x1b
        /*002e*/ 	.short	0x00ff


	//----- nvinfo : EIATTR_NUM_BARRIERS
	.align		4
        /*0030*/ 	.byte	0x02, 0x4c
        /*0032*/ 	.byte	0x01
	.zero		1


	//----- nvinfo : EIATTR_MERCURY_ISA_VERSION
	.align		4
        /*0034*/ 	.byte	0x03, 0x5f
        /*0036*/ 	.short	0x0000


	//----- nvinfo : EIATTR_COOP_GROUP_MASK_REGIDS
	.align		4
        /*0038*/ 	.byte	0x04, 0x29
        /*003a*/ 	.short	(.L_3665 - .L_3664)


	//   ....[0]....
.L_3664:
        /*003c*/ 	.word	0xffffffff


	//   ....[1]....
        /*0040*/ 	.word	0xffffffff


	//   ....[2]....
        /*0044*/ 	.word	0xffffffff


	//   ....[3]....
        /*0048*/ 	.word	0xffffffff


	//   ....[4]....
        /*004c*/ 	.word	0xffffffff


	//   ....[5]....
        /*0050*/ 	.word	0xffffffff


	//   ....[6]....
        /*0054*/ 	.word	0xffffffff


	//   ....[7]....
        /*0058*/ 	.word	0xffffffff


	//   ....[8]....
        /*005c*/ 	.word	0xffffffff


	//   ....[9]....
        /*0060*/ 	.word	0xffffffff


	//   ....[10]....
        /*0064*/ 	.word	0xffffffff


	//   ....[11]....
        /*0068*/ 	.word	0xffffffff


	//----- nvinfo : EIATTR_COOP_GROUP_INSTR_OFFSETS
	.align		4
.L_3665:
        /*006c*/ 	.byte	0x04, 0x28
        /*006e*/ 	.short	(.L_3667 - .L_3666)


	//   ....[0]....
.L_3666:
        /*0070*/ 	.word	0x00002480


	//   ....[1]....
        /*0074*/ 	.word	0x00002490


	//   ....[2]....
        /*0078*/ 	.word	0x000024c0


	//   ....[3]....
        /*007c*/ 	.word	0x000024e0


	//   ....[4]....
        /*0080*/ 	.word	0x00002510


	//   ....[5]....
        /*0084*/ 	.word	0x00002530


	//   ....[6]....
        /*0088*/ 	.word	0x00002560


	//   ....[7]....
        /*008c*/ 	.word	0x00002580


	//   ....[8]....
        /*0090*/ 	.word	0x000025b0


	//   ....[9]....
        /*0094*/ 	.word	0x000025d0


	//   ....[10]....
        /*0098*/ 	.word	0x00002630


	//   ....[11]....
        /*009c*/ 	.word	0x00002640


	//----- nvinfo : EIATTR_EXIT_INSTR_OFFSETS
	.align		4
.L_3667:
        /*00a0*/ 	.byte	0x04, 0x1c
        /*00a2*/ 	.short	(.L_3669 - .L_3668)


	//   ....[0]....
.L_3668:
        /*00a4*/ 	.word	0x00000260


	//   ....[1]....
        /*00a8*/ 	.word	0x00001090


	//   ....[2]....
        /*00ac*/ 	.word	0x000011f0


	//   ....[3]....
        /*00b0*/ 	.word	0x00002d80


	//----- nvinfo : EIATTR_MAX_THREADS
	.align		4
.L_3669:
        /*00b4*/ 	.byte	0x04, 0x05
        /*00b6*/ 	.short	(.L_3671 - .L_3670)
.L_3670:
        /*00b8*/ 	.word	0x00000020
        /*00bc*/ 	.word	0x00000001
        /*00c0*/ 	.word	0x00000001


	//----- nvinfo : EIATTR_CRS_STACK_SIZE
	.align		4
.L_3671:
        /*00c4*/ 	.byte	0x04, 0x1e
        /*00c6*/ 	.short	(.L_3673 - .L_3672)
.L_3672:
        /*00c8*/ 	.word	0x00000000
.L_3673:


//--------------------- .nv.info._Z25selective_scan_fwd_kernelI32Selective_Scan_fwd_kernel_traitsILi32ELi4ELi1ELb1ELb1ELb1ELb0ELb1EN3c108BFloat16EffEEv13SSMParamsBase --------------------------
	.section	.nv.info._Z25selective_scan_fwd_kernelI32Selective_Scan_fwd_kernel_traitsILi32ELi4ELi1ELb1ELb1ELb1ELb0ELb1EN3c108BFloat16EffEEv13SSMParamsBase,"",@"SHT_CUDA_INFO"
	.sectionflags	@""
	.align	4


	//----- nvinfo : EIATTR_CUDA_API_VERSION
	.align		4
        /*0000*/ 	.byte	0x04, 0x37
        /*0002*/ 	.short	(.L_3675 - .L_3674)
.L_3674:
        /*0004*/ 	.word	0x00000082


	//----- nvinfo : EIATTR_SW2861232_WAR
	.align		4
.L_3675:
        /*0008*/ 	.byte	0x01, 0x35
	.zero		2


	//----- nvinfo : EIATTR_PARAM_CBANK
	.align		4
        /*000c*/ 	.byte	0x04, 0x0a
        /*000e*/ 	.short	(.L_3677 - .L_3676)
	.align		4
.L_3676:
        /*0010*/ 	.word	index@(.nv.constant0._Z25selective_scan_fwd_kernelI32Selective_Scan_fwd_kernel_traitsILi32ELi4ELi1ELb1ELb1ELb1ELb0ELb1EN3c108BFloat16EffEEv13SSMParamsBase)
        /*0014*/ 	.short	0x0160
        /*0016*/ 	.short	0x0188


	//----- nvinfo : EIATTR_CBANK_PARAM_SIZE
	.align		4
.L_3677:
        /*0018*/ 	.byte	0x03, 0x19
        /*001a*/ 	.short	0x0188


	//----- nvinfo : EIATTR_KPARAM_INFO
	.align		4
        /*001c*/ 	.byte	0x04, 0x17
        /*001e*/ 	.short	(.L_3679 - .L_3678)
.L_3678:
        /*0020*/ 	.word	0x00000000
        /*0024*/ 	.short	0x0000
        /*0026*/ 	.short	0x0000
        /*0028*/ 	.byte	0x00, 0xf0, 0x21, 0x06


	//----- nvinfo : EIATTR_MAXREG_COUNT
	.align		4
.L_3679:
        /*002c*/ 	.byte	0x03, 0x1b
        /*002e*/ 	.short	0x00ff


	//----- nvinfo : EIATTR_NUM_BARRIERS
	.align		4
        /*0030*/ 	.byte	0x02, 0x4c
        /*0032*/ 	.byte	0x01
	.zero		1


	//----- nvinfo : EIATTR_MERCURY_ISA_VERSION
	.align		4
        /*0034*/ 	.byte	0x03, 0x5f
        /*0036*/ 	.short	0x0000


	//----- nvinfo : EIATTR_COOP_GROUP_MASK_REGIDS
	.align		4
        /*0038*/ 	.byte	0x04, 0x29
        /*003a*/ 	.short	(.L_3681 - .L_3680)


	//   ....[0]....
.L_3680:
        /*003c*/ 	.word	0xffffffff


	//   ....[1]....
        /*0040*/ 	.word	0xffffffff


	//   ....[2]....
        /*0044*/ 	.word	0xffffffff


	//   ....[3]....
        /*0048*/ 	.word	0xffffffff


	//   ....[4]....
        /*004c*/ 	.word	0xffffffff


	//   ....[5]....
        /*0050*/ 	.word	0xffffffff


	//   ....[6]....
        /*0054*/ 	.word	0xffffffff


	//   ....[7]....
        /*0058*/ 	.word	0xffffffff


	//   ....[8]....
        /*005c*/ 	.word	0xffffffff


	//   ....[9]....
        /*0060*/ 	.word	0xffffffff


	//   ....[10]....
        /*0064*/ 	.word	0xffffffff


	//   ....[11]....
        /*0068*/ 	.word	0xffffffff


	//   ....[12]....
        /*006c*/ 	.word	0xffffffff


	//   ....[13]....
        /*0070*/ 	.word	0xffffffff


	//   ....[14]....
        /*0074*/ 	.word	0xffffffff


	//   ....[15]....
        /*0078*/ 	.word	0xffffffff


	//   ....[16]....
        /*007c*/ 	.word	0xffffffff


	//----- nvinfo : EIATTR_COOP_GROUP_INSTR_OFFSETS
	.align		4
.L_3681:
        /*0080*/ 	.byte	0x04, 0x28
        /*0082*/ 	.short	(.L_3683 - .L_3682)


	//   ....[0]....
.L_3682:
        /*0084*/ 	.word	0x00001450


	//   ....[1]....
        /*0088*/ 	.word	0x00001520


	//   ....[2]....
        /*008c*/ 	.word	0x00002240


	//   ....[3]....
        /*0090*/ 	.word	0x00002410


	//   ....[4]....
        /*0094*/ 	.word	0x000027c0


	//   ....[5]....
        /*0098*/ 	.word	0x000027d0


	//   ....[6]....
        /*009c*/ 	.word	0x00002800


	//   ....[7]....
        /*00a0*/ 	.word	0x00002820


	//   ....[8]....
        /*00a4*/ 	.word	0x00002850


	//   ....[9]....
        /*00a8*/ 	.word	0x00002870


	//   ....[10]....
        /*00ac*/ 	.word	0x000028a0


	//   ....[11]....
        /*00b0*/ 	.word	0x000028c0


	//   ....[12]....
        /*00b4*/ 	.word	0x000028f0


	//   ....[13]....
        /*00b8*/ 	.word	0x00002910


	//   ....[14]....
        /*00bc*/ 	.word	0x00002940


	//   ....[15]....
        /*00c0*/ 	.word	0x00002980


	//   ....[16]....
        /*00c4*/ 	.word	0x00002fb0


	//----- nvinfo : EIATTR_EXIT_INSTR_OFFSETS
	.align		4
.L_3683:
        /*00c8*/ 	.byte	0x04, 0x1c
        /*00ca*/ 	.short	(.L_3685 - .L_3684)


	//   ....[0]....
.L_3684:
        /*00cc*/ 	.word	0x00000270


	//   ....[1]....
        /*00d0*/ 	.word	0x000010d0


	//   ....[2]....
        /*00d4*/ 	.word	0x00001280


	//   ....[3]....
        /*00d8*/ 	.word	0x000032b0


	//----- nvinfo : EIATTR_MAX_THREADS
	.align		4
.L_3685:
        /*00dc*/ 	.byte	0x04, 0x05
        /*00de*/ 	.short	(.L_3687 - .L_3686)
.L_3686:
        /*00e0*/ 	.word	0x00000020
        /*00e4*/ 	.word	0x00000001
        /*00e8*/ 	.word	0x00000001


	//----- nvinfo : EIATTR_CRS_STACK_SIZE
	.align		4
.L_3687:
        /*00ec*/ 	.byte	0x04, 0x1e
        /*00ee*/ 	.short	(.L_3689 - .L_3688)
.L_3688:
        /*00f0*/ 	.word	0x00000000
.L_3689:


//--------------------- .nv.info._Z25selective_scan_fwd_kernelI32Selective_Scan_fwd_kernel_traitsILi32ELi4ELi1ELb1ELb1ELb1ELb1ELb0EN3c108BFloat16EffEEv13SSMParamsBase --------------------------
	.section	.nv.info._Z25selective_scan_fwd_kernelI32Selective_Scan_fwd_kernel_traitsILi32ELi4ELi1ELb1ELb1ELb1ELb1ELb0EN3c108BFloat16EffEEv13SSMParamsBase,"",@"SHT_CUDA_INFO"
	.sectionflags	@""
	.align	4


	//----- nvinfo : EIATTR_CUDA_API_VERSION
	.align		4
        /*0000*/ 	.byte	0x04, 0x37
        /*0002*/ 	.short	(.L_3691 - .L_3690)
.L_3690:
        /*0004*/ 	.word	0x00000082


	//----- nvinfo : EIATTR_SW2861232_WAR
	.align		4
.L_3691:
        /*0008*/ 	.byte	0x01, 0x35
	.zero		2


	//----- nvinfo : EIATTR_PARAM_CBANK
	.align		4
        /*000c*/ 	.byte	0x04, 0x0a
        /*000e*/ 	.short	(.L_3693 - .L_3692)
	.align		4
.L_3692:
        /*0010*/ 	.word	index@(.nv.constant0._Z25selective_scan_fwd_kernelI32Selective_Scan_fwd_kernel_traitsILi32ELi4ELi1ELb1ELb1ELb1ELb1ELb0EN3c108BFloat16EffEEv13SSMParamsBase)
        /*0014*/ 	.short	0x0160
        /*0016*/ 	.short	0x0188


	//----- nvinfo : EIATTR_CBANK_PARAM_SIZE
	.align		4
.L_3693:
        /*0018*/ 	.byte	0x03, 0x19
        /*001a*/ 	.short	0x0188


	//----- nvinfo : EIATTR_KPARAM_INFO
	.align		4
        /*001c*/ 	.byte	0x04, 0x17
        /*001e*/ 	.short	(.L_3695 - .L_3694)
.L_3694:
        /*0020*/ 	.word	0x00000000
        /*0024*/ 	.short	0x0000
        /*0026*/ 	.short	0x0000
        /*0028*/ 	.byte	0x00, 0xf0, 0x21, 0x06


	//----- nvinfo : EIATTR_MAXREG_COUNT
	.align		4
.L_3695:
        /*002c*/ 	.byte	0x03, 0x1b
        /*002e*/ 	.short	0x00ff


	//----- nvinfo : EIATTR_NUM_BARRIERS
	.align		4
        /*0030*/ 	.byte	0x02, 0x4c
        /*0032*/ 	.byte	0x01
	.zero		1


	//----- nvinfo : EIATTR_MERCURY_ISA_VERSION
	.align		4
        /*0034*/ 	.byte	0x03, 0x5f
        /*0036*/ 	.short	0x0000


	//----- nvinfo : EIATTR_COOP_GROUP_MASK_REGIDS
	.align		4
        /*0038*/ 	.byte	0x04, 0x29
        /*003a*/ 	.short	(.L_3697 - .L_3696)


	//   ....[0]....
.L_3696:
        /*003c*/ 	.word	0xffffffff


	//   ....[1]....
        /*0040*/ 	.word	0xffffffff


	//   ....[2]....
        /*0044*/ 	.word	0xffffffff


	//   ....[3]....
        /*0048*/ 	.word	0xffffffff


	//   ....[4]....
        /*004c*/ 	.word	0xffffffff


	//   ....[5]....
        /*0050*/ 	.word	0xffffffff


	//   ....[6]....
        /*0054*/ 	.word	0xffffffff


	//   ....[7]....
        /*0058*/ 	.word	0xffffffff


	//   ....[8]....
        /*005c*/ 	.word	0xffffffff


	//   ....[9]....
        /*0060*/ 	.word	0xffffffff


	//   ....[10]....
        /*0064*/ 	.word	0xffffffff


	//   ....[11]....
        /*0068*/ 	.word	0xffffffff


	//----- nvinfo : EIATTR_COOP_GROUP_INSTR_OFFSETS
	.align		4
.L_3697:
        /*006c*/ 	.byte	0x04, 0x28
        /*006e*/ 	.short	(.L_3699 - .L_3698)


	//   ....[0]....
.L_3698:
        /*0070*/ 	.word	0x000024e0


	//   ....[1]....
        /*0074*/ 	.word	0x000024f0


	//   ....[2]....
        /*0078*/ 	.word	0x00002520


	//   ....[3]....
        /*007c*/ 	.word	0x00002540


	//   ....[4]....
        /*0080*/ 	.word	0x00002570


	//   ....[5]....
        /*0084*/ 	.word	0x00002590


	//   ....[6]....
        /*0088*/ 	.word	0x000025c0


	//   ....[7]....
        /*008c*/ 	.word	0x000025e0


	//   ....[8]....
        /*0090*/ 	.word	0x00002610


	//   ....[9]....
        /*0094*/ 	.word	0x00002630


	//   ....[10]....
        /*0098*/ 	.word	0x00002660


	//   ....[11]....
        /*009c*/ 	.word	0x000026a0


	//----- nvinfo : EIATTR_EXIT_INSTR_OFFSETS
	.align		4
.L_3699:
        /*00a0*/ 	.byte	0x04, 0x1c
        /*00a2*/ 	.short	(.L_3701 - .L_3700)


	//   ....[0]....
.L_3700:
        /*00a4*/ 	.word	0x00000260


	//   ....[1]....
        /*00a8*/ 	.word	0x00001090


	//   ....[2]....
        /*00ac*/ 	.word	0x000011f0


	//   ....[3]....
        /*00b0*/ 	.word	0x00003210


	//----- nvinfo : EIATTR_MAX_THREADS
	.align		4
.L_3701:
        /*00b4*/ 	.byte	0x04, 0x05
        /*00b6*/ 	.short	(.L_3703 - .L_3702)
.L_3702:
        /*00b8*/ 	.word	0x00000020
        /*00bc*/ 	.word	0x00000001
        /*00c0*/ 	.word	0x00000001


	//----- nvinfo : EIATTR_CRS_STACK_SIZE
	.align		4
.L_3703:
        /*00c4*/ 	.byte	0x04, 0x1e
        /*00c6*/ 	.short	(.L_3705 - .L_3704)
.L_3704:
        /*00c8*/ 	.word	0x00000000
.L_3705:


//--------------------- .nv.info._Z25selective_scan_fwd_kernelI32Selective_Scan_fwd_kernel_traitsILi32ELi4ELi1ELb1ELb1ELb1ELb1ELb1EN3c108BFloat16EffEEv13SSMParamsBase --------------------------
	.section	.nv.info._Z25selective_scan_fwd_kernelI32Selective_Scan_fwd_kernel_traitsILi32ELi4ELi1ELb1ELb1ELb1ELb1ELb1EN3c108BFloat16EffEEv13SSMParamsBase,"",@"SHT_CUDA_INFO"
	.sectionflags	@""
	.align	4


	//----- nvinfo : EIATTR_CUDA_API_VERSION
	.align		4
        /*0000*/ 	.byte	0x04, 0x37
        /*0002*/ 	.short	(.L_3707 - .L_3706)
.L_3706:
        /*0004*/ 	.word	0x00000082


	//----- nvinfo : EIATTR_SW2861232_WAR
	.align		4
.L_3707:
        /*0008*/ 	.byte	0x01, 0x35
	.zero		2


	//----- nvinfo : EIATTR_PARAM_CBANK
	.align		4
        /*000c*/ 	.byte	0x04, 0x0a
        /*000e*/ 	.short	(.L_3709 - .L_3708)
	.align		4
.L_3708:
        /*0010*/ 	.word	index@(.nv.constant0._Z25selective_scan_fwd_kernelI32Selective_Scan_fwd_kernel_traitsILi32ELi4ELi1ELb1ELb1ELb1ELb1ELb1EN3c108BFloat16EffEEv13SSMParamsBase)
        /*0014*/ 	.short	0x0160
        /*0016*/ 	.short	0x0188


	//----- nvinfo : EIATTR_CBANK_PARAM_SIZE
	.align		4
.L_3709:
        /*0018*/ 	.byte	0x03, 0x19
        /*001a*/ 	.short	0x0188


	//----- nvinfo : EIATTR_KPARAM_INFO
	.align		4
        /*001c*/ 	.byte	0x04, 0x17
        /*001e*/ 	.short	(.L_3711 - .L_3710)
.L_3710:
        /*0020*/ 	.word	0x00000000
        /*0024*/ 	.short	0x0000
        /*0026*/ 	.short	0x0000
        /*0028*/ 	.byte	0x00, 0xf0, 0x21, 0x06


	//----- nvinfo : EIATTR_MAXREG_COUNT
	.align		4
.L_3711:
        /*002c*/ 	.byte	0x03, 0x1b
        /*002e*/ 	.short	0x00ff


	//----- nvinfo : EIATTR_NUM_BARRIERS
	.align		4
        /*0030*/ 	.byte	0x02, 0x4c
        /*0032*/ 	.byte	0x01
	.zero		1


	//----- nvinfo : EIATTR_MERCURY_ISA_VERSION
	.align		4
        /*0034*/ 	.byte	0x03, 0x5f
        /*0036*/ 	.short	0x0000


	//----- nvinfo : EIATTR_COOP_GROUP_MASK_REGIDS
	.align		4
        /*0038*/ 	.byte	0x04, 0x29
        /*003a*/ 	.short	(.L_3713 - .L_3712)


	//   ....[0]....
.L_3712:
        /*003c*/ 	.word	0xffffffff


	//   ....[1]....
        /*0040*/ 	.word	0xffffffff


	//   ....[2]....
        /*0044*/ 	.word	0xffffffff


	//   ....[3]....
        /*0048*/ 	.word	0xffffffff


	//   ....[4]....
        /*004c*/ 	.word	0xffffffff


	//   ....[5]....
        /*0050*/ 	.word	0xffffffff


	//   ....[6]....
        /*0054*/ 	.word	0xffffffff


	//   ....[7]....
        /*0058*/ 	.word	0xffffffff


	//   ....[8]....
        /*005c*/ 	.word	0xffffffff


	//   ....[9]....
        /*0060*/ 	.word	0xffffffff


	//   ....[10]....
        /*0064*/ 	.word	0xffffffff


	//   ....[11]....
        /*0068*/ 	.word	0xffffffff


	//   ....[12]....
        /*006c*/ 	.word	0xffffffff


	//   ....[13]....
        /*0070*/ 	.word	0xffffffff


	//   ....[14]....
        /*0074*/ 	.word	0xffffffff


	//   ....[15]....
        /*0078*/ 	.word	0xffffffff


	//   ....[16]....
        /*007c*/ 	.word	0xffffffff


	//   ....[17]....
        /*0080*/ 	.word	0xffffffff


	//   ....[18]....
        /*0084*/ 	.word	0xffffffff


	//----- nvinfo : EIATTR_COOP_GROUP_INSTR_OFFSETS
	.align		4
.L_3713:
        /*0088*/ 	.byte	0x04, 0x28
        /*008a*/ 	.short	(.L_3715 - .L_3714)


	//   ....[0]....
.L_3714:
        /*008c*/ 	.word	0x00001480


	//   ....[1]....
        /*0090*/ 	.word	0x00001550


	//   ....[2]....
        /*0094*/ 	.word	0x00002270


	//   ....[3]....
        /*0098*/ 	.word	0x00002440


	//   ....[4]....
        /*009c*/ 	.word	0x00002850


	//   ....[5]....
        /*00a0*/ 	.word	0x00002860


	//   ....[6]....
        /*00a4*/ 	.word	0x00002890


	//   ....[7]....
        /*00a8*/ 	.word	0x000028b0


	//   ....[8]....
        /*00ac*/ 	.word	0x000028e0


	//   ....[9]....
        /*00b0*/ 	.word	0x00002900


	//   ....[10]....
        /*00b4*/ 	.word	0x00002930


	//   ....[11]....
        /*00b8*/ 	.word	0x00002950


	//   ....[12]....
        /*00bc*/ 	.word	0x00002980


	//   ....[13]....
        /*00c0*/ 	.word	0x000029a0


	//   ....[14]....
        /*00c4*/ 	.word	0x000029d0


	//   ....[15]....
        /*00c8*/ 	.word	0x00002a10


	//   ....[16]....
        /*00cc*/ 	.word	0x000030b0


	//   ....[17]....
        /*00d0*/ 	.word	0x00003510


	//   ....[18]....
        /*00d4*/ 	.word	0x00003750


	//----- nvinfo : EIATTR_EXIT_INSTR_OFFSETS
	.align		4
.L_3715:
        /*00d8*/ 	.byte	0x04, 0x1c
        /*00da*/ 	.short	(.L_3717 - .L_3716)


	//   ....[0]....
.L_3716:
        /*00dc*/ 	.word	0x00000270


	//   ....[1]....
        /*00e0*/ 	.word	0x00001100


	//   ....[2]....
        /*00e4*/ 	.word	0x000012b0


	//   ....[3]....
        /*00e8*/ 	.word	0x00003a20


	//----- nvinfo : EIATTR_MAX_THREADS
	.align		4
.L_3717:
        /*00ec*/ 	.byte	0x04, 0x05
        /*00ee*/ 	.short	(.L_3719 - .L_3718)
.L_3718:
        /*00f0*/ 	.word	0x00000020
        /*00f4*/ 	.word	0x00000001
        /*00f8*/ 	.word	0x00000001


	//----- nvinfo : EIATTR_CRS_STACK_SIZE
	.align		4
.L_3719:
        /*00fc*/ 	.byte	0x04, 0x1e
        /*00fe*/ 	.short	(.L_3721 - .L_3720)
.L_3720:
        /*0100*/ 	.word	0x00000000
.L_3721:


//--------------------- .nv.info._Z25selective_scan_fwd_kernelI32Selective_Scan_fwd_kernel_traitsILi64ELi16ELi1ELb0ELb1ELb1ELb0ELb0EN3c108BFloat16EffEEv13SSMParamsBase --------------------------
	.section	.nv.info._Z25selective_scan_fwd_kernelI32Selective_Scan_fwd_kernel_traitsILi64ELi16ELi1ELb0ELb1ELb1ELb0ELb0EN3c108BFloat16EffEEv13SSMParamsBase,"",@"SHT_CUDA_INFO"
	.sectionflags	@""
	.align	4


	//----- nvinfo : EIATTR_CUDA_API_VERSION
	.align		4
        /*0000*/ 	.byte	0x04, 0x37
        /*0002*/ 	.short	(.L_3723 - .L_3722)
.L_3722:
        /*0004*/ 	.word	0x00000082


	//----- nvinfo : EIATTR_SW2861232_WAR
	.align		4
.L_3723:
        /*0008*/ 	.byte	0x01, 0x35
	.zero		2


	//----- nvinfo : EIATTR_PARAM_CBANK
	.align		4
        /*000c*/ 	.byte	0x04, 0x0a
        /*000e*/ 	.short	(.L_3725 - .L_3724)
	.align		4
.L_3724:
        /*0010*/ 	.word	index@(.nv.constant0._Z25selective_scan_fwd_kernelI32Selective_Scan_fwd_kernel_traitsILi64ELi16ELi1ELb0ELb1ELb1ELb0ELb0EN3c108BFloat16EffEEv13SSMParamsBase)
        /*0014*/ 	.short	0x0160
        /*0016*/ 	.short	0x0188


	//----- nvinfo : EIATTR_CBANK_PARAM_SIZE
	.align		4
.L_3725:
        /*0018*/ 	.byte	0x03, 0x19
        /*001a*/ 	.short	0x0188


	//----- nvinfo : EIATTR_KPARAM_INFO
	.align		4
        /*001c*/ 	.byte	0x04, 0x17
        /*001e*/ 	.short	(.L_3727 - .L_3726)
.L_3726:
        /*0020*/ 	.word	0x00000000
        /*0024*/ 	.short	0x0000
        /*0026*/ 	.short	0x0000
        /*0028*/ 	.byte	0x00, 0xf0, 0x21, 0x06


	//----- nvinfo : EIATTR_MAXREG_COUNT
	.align		4
.L_3727:
        /*002c*/ 	.byte	0x03, 0x1b
        /*002e*/ 	.short	0x00a8


	//----- nvinfo : EIATTR_NUM_BARRIERS
	.align		4
        /*0030*/ 	.byte	0x02, 0x4c
        /*0032*/ 	.byte	0x01
	.zero		1


	//----- nvinfo : EIATTR_MERCURY_ISA_VERSION
	.align		4
        /*0034*/ 	.byte	0x03, 0x5f
        /*0036*/ 	.short	0x0000


	//----- nvinfo : EIATTR_COOP_GROUP_MASK_REGIDS
	.align		4
        /*0038*/ 	.byte	0x04, 0x29
        /*003a*/ 	.short	(.L_3729 - .L_3728)


	//   ....[0]....
.L_3728:
        /*003c*/ 	.word	0xffffffff


	//   ....[1]....
        /*0040*/ 	.word	0xffffffff


	//   ....[2]....
        /*0044*/ 	.word	0xffffffff


	//   ....[3]....
        /*0048*/ 	.word	0xffffffff


	//   ....[4]....
        /*004c*/ 	.word	0xffffffff


	//   ....[5]....
        /*0050*/ 	.word	0xffffffff


	//   ....[6]....
        /*0054*/ 	.word	0xffffffff


	//   ....[7]....
        /*0058*/ 	.word	0xffffffff


	//   ....[8]....
        /*005c*/ 	.word	0xffffffff


	//   ....[9]....
        /*0060*/ 	.word	0xffffffff


	//   ....[10]....
        /*0064*/ 	.word	0xffffffff


	//   ....[11]....
        /*0068*/ 	.word	0xffffffff


	//   ....[12]....
        /*006c*/ 	.word	0xffffffff


	//   ....[13]....
        /*0070*/ 	.word	0xffffffff


	//   ....[14]....
        /*0074*/ 	.word	0xffffffff


	//   ....[15]....
        /*0078*/ 	.word	0xffffffff


	//   ....[16]....
        /*007c*/ 	.word	0xffffffff


	//----- nvinfo : EIATTR_COOP_GROUP_INSTR_OFFSETS
	.align		4
.L_3729:
        /*0080*/ 	.byte	0x04, 0x28
        /*0082*/ 	.short	(.L_3731 - .L_3730)


	//   ....[0]....
.L_3730:
        /*0084*/ 	.word	0x00001c60


	//   ....[1]....
        /*0088*/ 	.word	0x00002140


	//   ....[2]....
        /*008c*/ 	.word	0x00005210


	//   ....[3]....
        /*0090*/ 	.word	0x00006040


	//   ....[4]....
        /*0094*/ 	.word	0x00006640


	//   ....[5]....
        /*0098*/ 	.word	0x00006650


	//   ....[6]....
        /*009c*/ 	.word	0x00006680


	//   ....[7]....
        /*00a0*/ 	.word	0x000066a0


	//   ....[8]....
        /*00a4*/ 	.word	0x000066d0


	//   ....[9]....
        /*00a8*/ 	.word	0x000066f0


	//   ....[10]....
        /*00ac*/ 	.word	0x00006720


	//   ....[11]....
        /*00b0*/ 	.word	0x00006740


	//   ....[12]....
        /*00b4*/ 	.word	0x00006770


	//   ....[13]....
        /*00b8*/ 	.word	0x00006790


	//   ....[14]....
        /*00bc*/ 	.word	0x000067d0


	//   ....[15]....
        /*00c0*/ 	.word	0x000067e0


	//   ....[16]....
        /*00c4*/ 	.word	0x000072c0


	//----- nvinfo : EIATTR_EXIT_INSTR_OFFSETS
	.align		4
.L_3731:
        /*00c8*/ 	.byte	0x04, 0x1c
        /*00ca*/ 	.short	(.L_3733 - .L_3732)


	//   ....[0]....
.L_3732:
        /*00cc*/ 	.word	0x00000270


	//   ....[1]....
        /*00d0*/ 	.word	0x00001040


	//   ....[2]....
        /*00d4*/ 	.word	0x00001140


	//   ....[3]....
        /*00d8*/ 	.word	0x00007940


	//----- nvinfo : EIATTR_MAX_THREADS
	.align		4
.L_3733:
        /*00dc*/ 	.byte	0x04, 0x05
        /*00de*/ 	.short	(.L_3735 - .L_3734)
.L_3734:
        /*00e0*/ 	.word	0x00000040
        /*00e4*/ 	.word	0x00000001
        /*00e8*/ 	.word	0x00000001


	//----- nvinfo : EIATTR_CRS_STACK_SIZE
	.align		4
.L_3735:
        /*00ec*/ 	.byte	0x04, 0x1e
        /*00ee*/ 	.short	(.L_3737 - .L_3736)
.L_3736:
        /*00f0*/ 	.word	0x00000000
.L_3737:


//--------------------- .nv.info._Z25selective_scan_fwd_kernelI32Selective_Scan_fwd_kernel_traitsILi64ELi16ELi1ELb0ELb1ELb1ELb0ELb1EN3c108BFloat16EffEEv13SSMParamsBase --------------------------
	.section	.nv.info._Z25selective_scan_fwd_kernelI32Selective_Scan_fwd_kernel_traitsILi64ELi16ELi1ELb0ELb1ELb1ELb0ELb1EN3c108BFloat16EffEEv13SSMParamsBase,"",@"SHT_CUDA_INFO"
	.sectionflags	@""
	.align	4


	//----- nvinfo : EIATTR_CUDA_API_VERSION
	.align		4
        /*0000*/ 	.byte	0x04, 0x37
        /*0002*/ 	.short	(.L_3739 - .L_3738)
.L_3738:
        /*0004*/ 	.word	0x00000082


	//----- nvinfo : EIATTR_SW2861232_WAR
	.align		4
.L_3739:
        /*0008*/ 	.byte	0x01, 0x35
	.zero		2


	//----- nvinfo : EIATTR_PARAM_CBANK
	.align		4
        /*000c*/ 	.byte	0x04, 0x0a
        /*000e*/ 	.short	(.L_3741 - .L_3740)
	.align		4
.L_3740:
        /*0010*/ 	.word	index@(.nv.constant0._Z25selective_scan_fwd_kernelI32Selective_Scan_fwd_kernel_traitsILi64ELi16ELi1ELb0ELb1ELb1ELb0ELb1EN3c108BFloat16EffEEv13SSMParamsBase)
        /*0014*/ 	.short	0x0160
        /*0016*/ 	.short	0x0188


	//----- nvinfo : EIATTR_CBANK_PARAM_SIZE
	.align		4
.L_3741:
        /*0018*/ 	.byte	0x03, 0x19
        /*001a*/ 	.short	0x0188


	//----- nvinfo : EIATTR_KPARAM_INFO
	.align		4
        /*001c*/ 	.byte	0x04, 0x17
        /*001e*/ 	.short	(.L_3743 - .L_3742)
.L_3742:
        /*0020*/ 	.word	0x00000000
        /*0024*/ 	.short	0x0000
        /*0026*/ 	.short	0x0000
        /*0028*/ 	.byte	0x00, 0xf0, 0x21, 0x06


	//----- nvinfo : EIATTR_MAXREG_COUNT
	.align		4
.L_3743:
        /*002c*/ 	.byte	0x03, 0x1b
        /*002e*/ 	.short	0x00a8


	//----- nvinfo : EIATTR_NUM_BARRIERS
	.align		4
        /*0030*/ 	.byte	0x02, 0x4c
        /*0032*/ 	.byte	0x01
	.zero		1


	//----- nvinfo : EIATTR_MERCURY_ISA_VERSION
	.align		4
        /*0034*/ 	.byte	0x03, 0x5f
        /*0036*/ 	.short	0x0000


	//----- nvinfo : EIATTR_COOP_GROUP_MASK_REGIDS
	.align		4
        /*0038*/ 	.byte	0x04, 0x29
        /*003a*/ 	.short	(.L_3745 - .L_3744)


	//   ....[0]....
.L_3744:
        /*003c*/ 	.word	0xffffffff


	//   ....[1]....
        /*0040*/ 	.word	0xffffffff


	//   ....[2]....
        /*0044*/ 	.word	0xffffffff


	//   ....[3]....
        /*0048*/ 	.word	0xffffffff


	//   ....[4]....
        /*004c*/ 	.word	0xffffffff


	//   ....[5]....
        /*0050*/ 	.word	0xffffffff


	//   ....[6]....
        /*0054*/ 	.word	0xffffffff


	//   ....[7]....
        /*0058*/ 	.word	0xffffffff


	//   ....[8]....
        /*005c*/ 	.word	0xffffffff


	//   ....[9]....
        /*0060*/ 	.word	0xffffffff


	//   ....[10]....
        /*0064*/ 	.word	0xffffffff


	//   ....[11]....
        /*0068*/ 	.word	0xffffffff


	//   ....[12]....
        /*006c*/ 	.word	0xffffffff


	//   ....[13]....
        /*0070*/ 	.word	0xffffffff


	//   ....[14]....
        /*0074*/ 	.word	0xffffffff


	//   ....[15]....
        /*0078*/ 	.word	0xffffffff


	//   ....[16]....
        /*007c*/ 	.word	0xffffffff


	//----- nvinfo : EIATTR_COOP_GROUP_INSTR_OFFSETS
	.align		4
.L_3745:
        /*0080*/ 	.byte	0x04, 0x28
        /*0082*/ 	.short	(.L_3747 - .L_3746)


	//   ....[0]....
.L_3746:
        /*0084*/ 	.word	0x00001d90


	//   ....[1]....
        /*0088*/ 	.word	0x00002230


	//   ....[2]....
        /*008c*/ 	.word	0x00005370


	//   ....[3]....
        /*0090*/ 	.word	0x00006170


	//   ....[4]....
        /*0094*/ 	.word	0x000067b0


	//   ....[5]....
        /*0098*/ 	.word	0x000067c0


	//   ....[6]....
        /*009c*/ 	.word	0x000067f0


	//   ....[7]....
        /*00a0*/ 	.word	0x00006810


	//   ....[8]....
        /*00a4*/ 	.word	0x00006840


	//   ....[9]....
        /*00a8*/ 	.word	0x00006860


	//   ....[10]....
        /*00ac*/ 	.word	0x00006890


	//   ....[11]....
        /*00b0*/ 	.word	0x000068b0


	//   ....[12]....
        /*00b4*/ 	.word	0x000068e0


	//   ....[13]....
        /*00b8*/ 	.word	0x00006900


	//   ....[14]....
        /*00bc*/ 	.word	0x000069b0


	//   ....[15]....
        /*00c0*/ 	.word	0x000069c0


	//   ....[16]....
        /*00c4*/ 	.word	0x00007460


	//----- nvinfo : EIATTR_EXIT_INSTR_OFFSETS
	.align		4
.L_3747:
        /*00c8*/ 	.byte	0x04, 0x1c
        /*00ca*/ 	.short	(.L_3749 - .L_3748)


	//   ....[0]....
.L_3748:
        /*00cc*/ 	.word	0x00000270


	//   ....[1]....
        /*00d0*/ 	.word	0x000010d0


	//   ....[2]....
        /*00d4*/ 	.word	0x000011d0


	//   ....[3]....
        /*00d8*/ 	.word	0x00007b30


	//----- nvinfo : EIATTR_MAX_THREADS
	.align		4
.L_3749:
        /*00dc*/ 	.byte	0x04, 0x05
        /*00de*/ 	.short	(.L_3751 - .L_3750)
.L_3750:
        /*00e0*/ 	.word	0x00000040
        /*00e4*/ 	.word	0x00000001
        /*00e8*/ 	.word	0x00000001


	//----- nvinfo : EIATTR_CRS_STACK_SIZE
	.align		4
.L_3751:
        /*00ec*/ 	.byte	0x04, 0x1e
        /*00ee*/ 	.short	(.L_3753 - .L_3752)
.L_3752:
        /*00f0*/ 	.word	0x00000000
.L_3753:


//--------------------- .nv.info._Z25selective_scan_fwd_kernelI32Selective_Scan_fwd_kernel_traitsILi64ELi16ELi1ELb0ELb1ELb1ELb1ELb0EN3c108BFloat16EffEEv13SSMParamsBase --------------------------
	.section	.nv.info._Z25selective_scan_fwd_kernelI32Selective_Scan_fwd_kernel_traitsILi64ELi16ELi1ELb0ELb1ELb1ELb1ELb0EN3c108BFloat16EffEEv13SSMParamsBase,"",@"SHT_CUDA_INFO"
	.sectionflags	@""
	.align	4


	//----- nvinfo : EIATTR_CUDA_API_VERSION
	.align		4
        /*0000*/ 	.byte	0x04, 0x37
        /*0002*/ 	.short	(.L_3755 - .L_3754)
.L_3754:
        /*0004*/ 	.word	0x00000082


	//----- nvinfo : EIATTR_SW2861232_WAR
	.align		4
.L_3755:
        /*0008*/ 	.byte	0x01, 0x35
	.zero		2


	//----- nvinfo : EIATTR_PARAM_CBANK
	.align		4
        /*000c*/ 	.byte	0x04, 0x0a
        /*000e*/ 	.short	(.L_3757 - .L_3756)
	.align		4
.L_3756:
        /*0010*/ 	.word	index@(.nv.constant0._Z25selective_scan_fwd_kernelI32Selective_Scan_fwd_kernel_traitsILi64ELi16ELi1ELb0ELb1ELb1ELb1ELb0EN3c108BFloat16EffEEv13SSMParamsBase)
        /*0014*/ 	.short	0x0160
        /*0016*/ 	.short	0x0188


	//----- nvinfo : EIATTR_CBANK_PARAM_SIZE
	.align		4
.L_3757:
        /*0018*/ 	.byte	0x03, 0x19
        /*001a*/ 	.short	0x0188


	//----- nvinfo : EIATTR_KPARAM_INFO
	.align		4
        /*001c*/ 	.byte	0x04, 0x17
        /*001e*/ 	.short	(.L_3759 - .L_3758)
.L_3758:
        /*0020*/ 	.word	0x00000000
        /*0024*/ 	.short	0x0000
        /*0026*/ 	.short	0x0000
        /*0028*/ 	.byte	0x00, 0xf0, 0x21, 0x06


	//----- nvinfo : EIATTR_MAXREG_COUNT
	.align		4
.L_3759:
        /*002c*/ 	.byte	0x03, 0x1b
        /*002e*/ 	.short	0x00a8


	//----- nvinfo : EIATTR_NUM_BARRIERS
	.align		4
        /*0030*/ 	.byte	0x02, 0x4c
        /*0032*/ 	.byte	0x01
	.zero		1


	//----- nvinfo : EIATTR_MERCURY_ISA_VERSION
	.align		4
        /*0034*/ 	.byte	0x03, 0x5f
        /*0036*/ 	.short	0x0000


	//----- nvinfo : EIATTR_COOP_GROUP_MASK_REGIDS
	.align		4
        /*0038*/ 	.byte	0x04, 0x29
        /*003a*/ 	.short	(.L_3761 - .L_3760)


	//   ....[0]....
.L_3760:
        /*003c*/ 	.word	0xffffffff


	//   ....[1]....
        /*0040*/ 	.word	0xffffffff


	//   ....[2]....
        /*0044*/ 	.word	0xffffffff


	//   ....[3]....
        /*0048*/ 	.word	0xffffffff


	//   ....[4]....
        /*004c*/ 	.word	0xffffffff


	//   ....[5]....
        /*0050*/ 	.word	0xffffffff


	//   ....[6]....
        /*0054*/ 	.word	0xffffffff


	//   ....[7]....
        /*0058*/ 	.word	0xffffffff


	//   ....[8]....
        /*005c*/ 	.word	0xffffffff


	//   ....[9]....
        /*0060*/ 	.word	0xffffffff


	//   ....[10]....
        /*0064*/ 	.word	0xffffffff


	//   ....[11]....
        /*0068*/ 	.word	0xffffffff


	//   ....[12]....
        /*006c*/ 	.word	0xffffffff


	//   ....[13]....
        /*0070*/ 	.word	0xffffffff


	//   ....[14]....
        /*0074*/ 	.word	0xffffffff


	//   ....[15]....
        /*0078*/ 	.word	0xffffffff


	//   ....[16]....
        /*007c*/ 	.word	0xffffffff


	//   ....[17]....
        /*0080*/ 	.word	0xffffffff


	//   ....[18]....
        /*0084*/ 	.word	0xffffffff


	//----- nvinfo : EIATTR_COOP_GROUP_INSTR_OFFSETS
	.align		4
.L_3761:
        /*0088*/ 	.byte	0x04, 0x28
        /*008a*/ 	.short	(.L_3763 - .L_3762)


	//   ....[0]....
.L_3762:
        /*008c*/ 	.word	0x00001c60


	//   ....[1]....
        /*0090*/ 	.word	0x00002140


	//   ....[2]....
        /*0094*/ 	.word	0x00005210


	//   ....[3]....
        /*0098*/ 	.word	0x00006040


	//   ....[4]....
        /*009c*/ 	.word	0x00006640


	//   ....[5]....
        /*00a0*/ 	.word	0x00006650


	//   ....[6]....
        /*00a4*/ 	.word	0x00006680


	//   ....[7]....
        /*00a8*/ 	.word	0x000066a0


	//   ....[8]....
        /*00ac*/ 	.word	0x000066d0


	//   ....[9]....
        /*00b0*/ 	.word	0x000066f0


	//   ....[10]....
        /*00b4*/ 	.word	0x00006720


	//   ....[11]....
        /*00b8*/ 	.word	0x00006740


	//   ....[12]....
        /*00bc*/ 	.word	0x00006770


	//   ....[13]....
        /*00c0*/ 	.word	0x00006790


	//   ....[14]....
        /*00c4*/ 	.word	0x000067d0


	//   ....[15]....
        /*00c8*/ 	.word	0x000067e0


	//   ....[16]....
        /*00cc*/ 	.word	0x00007560


	//   ....[17]....
        /*00d0*/ 	.word	0x00007f00


	//   ....[18]....
        /*00d4*/ 	.word	0x00008940


	//----- nvinfo : EIATTR_EXIT_INSTR_OFFSETS
	.align		4
.L_3763:
        /*00d8*/ 	.byte	0x04, 0x1c
        /*00da*/ 	.short	(.L_3765 - .L_3764)


	//   ....[0]....
.L_3764:
        /*00dc*/ 	.word	0x00000270


	//   ....[1]....
        /*00e0*/ 	.word	0x00001040


	//   ....[2]....
        /*00e4*/ 	.word	0x00001140


	//   ....[3]....
        /*00e8*/ 	.word	0x00008ea0


	//----- nvinfo : EIATTR_MAX_THREADS
	.align		4
.L_3765:
        /*00ec*/ 	.byte	0x04, 0x05
        /*00ee*/ 	.short	(.L_3767 - .L_3766)
.L_3766:
        /*00f0*/ 	.word	0x00000040
        /*00f4*/ 	.word	0x00000001
        /*00f8*/ 	.word	0x00000001


	//----- nvinfo : EIATTR_CRS_STACK_SIZE
	.align		4
.L_3767:
        /*00fc*/ 	.byte	0x04, 0x1e
        /*00fe*/ 	.short	(.L_3769 - .L_3768)
.L_3768:
        /*0100*/ 	.word	0x00000000
.L_3769:


//--------------------- .nv.info._Z25selective_scan_fwd_kernelI32Selective_Scan_fwd_kernel_traitsILi64ELi16ELi1ELb0ELb1ELb1ELb1ELb1EN3c108BFloat16EffEEv13SSMParamsBase --------------------------
	.section	.nv.info._Z25selective_scan_fwd_kernelI32Selective_Scan_fwd_kernel_traitsILi64ELi16ELi1ELb0ELb1ELb1ELb1ELb1EN3c108BFloat16EffEEv13SSMParamsBase,"",@"SHT_CUDA_INFO"
	.sectionflags	@""
	.align	4


	//----- nvinfo : EIATTR_CUDA_API_VERSION
	.align		4
        /*0000*/ 	.byte	0x04, 0x37
        /*0002*/ 	.short	(.L_3771 - .L_3770)
.L_3770:
        /*0004*/ 	.word	0x00000082


	//----- nvinfo : EIATTR_SW2861232_WAR
	.align		4
.L_3771:
        /*0008*/ 	.byte	0x01, 0x35
	.zero		2


	//----- nvinfo : EIATTR_PARAM_CBANK
	.align		4
        /*000c*/ 	.byte	0x04, 0x0a
        /*000e*/ 	.short	(.L_3773 - .L_3772)
	.align		4
.L_3772:
        /*0010*/ 	.word	index@(.nv.constant0._Z25selective_scan_fwd_kernelI32Selective_Scan_fwd_kernel_traitsILi64ELi16ELi1ELb0ELb1ELb1ELb1ELb1EN3c108BFloat16EffEEv13SSMParamsBase)
        /*0014*/ 	.short	0x0160
        /*0016*/ 	.short	0x0188


	//----- nvinfo : EIATTR_CBANK_PARAM_SIZE
	.align		4
.L_3773:
        /*0018*/ 	.byte	0x03, 0x19
        /*001a*/ 	.short	0x0188


	//----- nvinfo : EIATTR_KPARAM_INFO
	.align		4
        /*001c*/ 	.byte	0x04, 0x17
        /*001e*/ 	.short	(.L_3775 - .L_3774)
.L_3774:
        /*0020*/ 	.word	0x00000000
        /*0024*/ 	.short	0x0000
        /*0026*/ 	.short	0x0000
        /*0028*/ 	.byte	0x00, 0xf0, 0x21, 0x06


	//----- nvinfo : EIATTR_MAXREG_COUNT
	.align		4
.L_3775:
        /*002c*/ 	.byte	0x03, 0x1b
        /*002e*/ 	.short	0x00a8


	//----- nvinfo : EIATTR_NUM_BARRIERS
	.align		4
        /*0030*/ 	.byte	0x02, 0x4c
        /*0032*/ 	.byte	0x01
	.zero		1


	//----- nvinfo : EIATTR_MERCURY_ISA_VERSION
	.align		4
        /*0034*/ 	.byte	0x03, 0x5f
        /*0036*/ 	.short	0x0000


	//----- nvinfo : EIATTR_COOP_GROUP_MASK_REGIDS
	.align		4
        /*0038*/ 	.byte	0x04, 0x29
        /*003a*/ 	.short	(.L_3777 - .L_3776)


	//   ....[0]....
.L_3776:
        /*003c*/ 	.word	0xffffffff


	//   ....[1]....
        /*0040*/ 	.word	0xffffffff


	//   ....[2]....
        /*0044*/ 	.word	0xffffffff


	//   ....[3]....
        /*0048*/ 	.word	0xffffffff


	//   ....[4]....
        /*004c*/ 	.word	0xffffffff


	//   ....[5]....
        /*0050*/ 	.word	0xffffffff


	//   ....[6]....
        /*0054*/ 	.word	0xffffffff


	//   ....[7]....
        /*0058*/ 	.word	0xffffffff


	//   ....[8]....
        /*005c*/ 	.word	0xffffffff


	//   ....[9]....
        /*0060*/ 	.word	0xffffffff


	//   ....[10]....
        /*0064*/ 	.word	0xffffffff


	//   ....[11]....
        /*0068*/ 	.word	0xffffffff


	//   ....[12]....
        /*006c*/ 	.word	0xffffffff


	//   ....[13]....
        /*0070*/ 	.word	0xffffffff


	//   ....[14]....
        /*0074*/ 	.word	0xffffffff


	//   ....[15]....
        /*0078*/ 	.word	0xffffffff


	//   ....[16]....
        /*007c*/ 	.word	0xffffffff


	//   ....[17]....
        /*0080*/ 	.word	0xffffffff


	//   ....[18]....
        /*0084*/ 	.word	0xffffffff


	//----- nvinfo : EIATTR_COOP_GROUP_INSTR_OFFSETS
	.align		4
.L_3777:
        /*0088*/ 	.byte	0x04, 0x28
        /*008a*/ 	.short	(.L_3779 - .L_3778)


	//   ....[0]....
.L_3778:
        /*008c*/ 	.word	0x00001db0


	//   ....[1]....
        /*0090*/ 	.word	0x00002240


	//   ....[2]....
        /*0094*/ 	.word	0x00005380


	//   ....[3]....
        /*0098*/ 	.word	0x00006180


	//   ....[4]....
        /*009c*/ 	.word	0x000067c0


	//   ....[5]....
        /*00a0*/ 	.word	0x000067d0


	//   ....[6]....
        /*00a4*/ 	.word	0x00006800


	//   ....[7]....
        /*00a8*/ 	.word	0x00006820


	//   ....[8]....
        /*00ac*/ 	.word	0x00006850


	//   ....[9]....
        /*00b0*/ 	.word	0x00006870


	//   ....[10]....
        /*00b4*/ 	.word	0x000068a0


	//   ....[11]....
        /*00b8*/ 	.word	0x000068c0


	//   ....[12]....
        /*00bc*/ 	.word	0x000068f0


	//   ....[13]....
        /*00c0*/ 	.word	0x00006910


	//   ....[14]....
        /*00c4*/ 	.word	0x000069c0


	//   ....[15]....
        /*00c8*/ 	.word	0x000069d0


	//   ....[16]....
        /*00cc*/ 	.word	0x000076f0


	//   ....[17]....
        /*00d0*/ 	.word	0x000080a0


	//   ....[18]....
        /*00d4*/ 	.word	0x00008ac0


	//----- nvinfo : EIATTR_EXIT_INSTR_OFFSETS
	.align		4
.L_3779:
        /*00d8*/ 	.byte	0x04, 0x1c
        /*00da*/ 	.short	(.L_3781 - .L_3780)


	//   ....[0]....
.L_3780:
        /*00dc*/ 	.word	0x00000270


	//   ....[1]....
        /*00e0*/ 	.word	0x000010e0


	//   ....[2]....
        /*00e4*/ 	.word	0x000011e0


	//   ....[3]....
        /*00e8*/ 	.word	0x00009080


	//----- nvinfo : EIATTR_MAX_THREADS
	.align		4
.L_3781:
        /*00ec*/ 	.byte	0x04, 0x05
        /*00ee*/ 	.short	(.L_3783 - .L_3782)
.L_3782:
        /*00f0*/ 	.word	0x00000040
        /*00f4*/ 	.word	0x00000001
        /*00f8*/ 	.word	0x00000001


	//----- nvinfo : EIATTR_CRS_STACK_SIZE
	.align		4
.L_3783:
        /*00fc*/ 	.byte	0x04, 0x1e
        /*00fe*/ 	.short	(.L_3785 - .L_3784)
.L_3784:
        /*0100*/ 	.word	0x00000000
.L_3785:


//--------------------- .nv.info._Z25selective_scan_fwd_kernelI32Selective_Scan_fwd_kernel_traitsILi64ELi16ELi1ELb1ELb1ELb1ELb0ELb0EN3c108BFloat16EffEEv13SSMParamsBase --------------------------
	.section	.nv.info._Z25selective_scan_fwd_kernelI32Selective_Scan_fwd_kernel_traitsILi64ELi16ELi1ELb1ELb1ELb1ELb0ELb0EN3c108BFloat16EffEEv13SSMParamsBase,"",@"SHT_CUDA_INFO"
	.sectionflags	@""
	.align	4


	//----- nvinfo : EIATTR_CUDA_API_VERSION
	.align		4
        /*0000*/ 	.byte	0x04, 0x37
        /*0002*/ 	.short	(.L_3787 - .L_3786)
.L_3786:
        /*0004*/ 	.word	0x00000082


	//----- nvinfo : EIATTR_SW2861232_WAR
	.align		4
.L_3787:
        /*0008*/ 	.byte	0x01, 0x35
	.zero		2


	//----- nvinfo : EIATTR_PARAM_CBANK
	.align		4
        /*000c*/ 	.byte	0x04, 0x0a
        /*000e*/ 	.short	(.L_3789 - .L_3788)
	.align		4
.L_3788:
        /*0010*/ 	.word	index@(.nv.constant0._Z25selective_scan_fwd_kernelI32Selective_Scan_fwd_kernel_traitsILi64ELi16ELi1ELb1ELb1ELb1ELb0ELb0EN3c108BFloat16EffEEv13SSMParamsBase)
        /*0014*/ 	.short	0x0160
        /*0016*/ 	.short	0x0188


	//----- nvinfo : EIATTR_CBANK_PARAM_SIZE
	.align		4
.L_3789:
        /*0018*/ 	.byte	0x03, 0x19
        /*001a*/ 	.short	0x0188


	//----- nvinfo : EIATTR_KPARAM_INFO
	.align		4
        /*001c*/ 	.byte	0x04, 0x17
        /*001e*/ 	.short	(.L_3791 - .L_3790)
.L_3790:
        /*0020*/ 	.word	0x00000000
        /*0024*/ 	.short	0x0000
        /*0026*/ 	.short	0x0000
        /*0028*/ 	.byte	0x00, 0xf0, 0x21, 0x06


	//----- nvinfo : EIATTR_MAXREG_COUNT
	.align		4
.L_3791:
        /*002c*/ 	.byte	0x03, 0x1b
        /*002e*/ 	.short	0x00a8


	//----- nvinfo : EIATTR_NUM_BARRIERS
	.align		4
        /*0030*/ 	.byte	0x02, 0x4c
        /*0032*/ 	.byte	0x01
	.zero		1


	//----- nvinfo : EIATTR_MERCURY_ISA_VERSION
	.align		4
        /*0034*/ 	.byte	0x03, 0x5f
        /*0036*/ 	.short	0x0000


	//----- nvinfo : EIATTR_COOP_GROUP_MASK_REGIDS
	.align		4
        /*0038*/ 	.byte	0x04, 0x29
        /*003a*/ 	.short	(.L_3793 - .L_3792)


	//   ....[0]....
.L_3792:
        /*003c*/ 	.word	0xffffffff


	//   ....[1]....
        /*0040*/ 	.word	0xffffffff


	//   ....[2]....
        /*0044*/ 	.word	0xffffffff


	//   ....[3]....
        /*0048*/ 	.word	0xffffffff


	//   ....[4]....
        /*004c*/ 	.word	0xffffffff


	//   ....[5]....
        /*0050*/ 	.word	0xffffffff


	//   ....[6]....
        /*0054*/ 	.word	0xffffffff


	//   ....[7]....
        /*0058*/ 	.word	0xffffffff


	//   ....[8]....
        /*005c*/ 	.word	0xffffffff


	//   ....[9]....
        /*0060*/ 	.word	0xffffffff


	//   ....[10]....
        /*0064*/ 	.word	0xffffffff


	//   ....[11]....
        /*0068*/ 	.word	0xffffffff


	//   ....[12]....
        /*006c*/ 	.word	0xffffffff


	//   ....[13]....
        /*0070*/ 	.word	0xffffffff


	//   ....[14]....
        /*0074*/ 	.word	0xffffffff


	//   ....[15]....
        /*0078*/ 	.word	0xffffffff


	//   ....[16]....
        /*007c*/ 	.word	0xffffffff


	//----- nvinfo : EIATTR_COOP_GROUP_INSTR_OFFSETS
	.align		4
.L_3793:
        /*0080*/ 	.byte	0x04, 0x28
        /*0082*/ 	.short	(.L_3795 - .L_3794)


	//   ....[0]....
.L_3794:
        /*0084*/ 	.word	0x00001380


	//   ....[1]....
        /*0088*/ 	.word	0x00001440


	//   ....[2]....
        /*008c*/ 	.word	0x00003ff0


	//   ....[3]....
        /*0090*/ 	.word	0x000044f0


	//   ....[4]....
        /*0094*/ 	.word	0x00004d00


	//   ....[5]....
        /*0098*/ 	.word	0x00004d10


	//   ....[6]....
        /*009c*/ 	.word	0x00004d40


	//   ....[7]....
        /*00a0*/ 	.word	0x00004d60


	//   ....[8]....
        /*00a4*/ 	.word	0x00004d90


	//   ....[9]....
        /*00a8*/ 	.word	0x00004db0


	//   ....[10]....
        /*00ac*/ 	.word	0x00004de0


	//   ....[11]....
        /*00b0*/ 	.word	0x00004e00


	//   ....[12]....
        /*00b4*/ 	.word	0x00004e30


	//   ....[13]....
        /*00b8*/ 	.word	0x00004e50


	//   ....[14]....
        /*00bc*/ 	.word	0x00004ea0


	//   ....[15]....
        /*00c0*/ 	.word	0x00004f00


	//   ....[16]....
        /*00c4*/ 	.word	0x00005830


	//----- nvinfo : EIATTR_EXIT_INSTR_OFFSETS
	.align		4
.L_3795:
        /*00c8*/ 	.byte	0x04, 0x1c
        /*00ca*/ 	.short	(.L_3797 - .L_3796)


	//   ....[0]....
.L_3796:
        /*00cc*/ 	.word	0x00000260


	//   ....[1]....
        /*00d0*/ 	.word	0x00001080


	//   ....[2]....
        /*00d4*/ 	.word	0x000012a0


	//   ....[3]....
        /*00d8*/ 	.word	0x00005a20


	//----- nvinfo : EIATTR_MAX_THREADS
	.align		4
.L_3797:
        /*00dc*/ 	.byte	0x04, 0x05
        /*00de*/ 	.short	(.L_3799 - .L_3798)
.L_3798:
        /*00e0*/ 	.word	0x00000040
        /*00e4*/ 	.word	0x00000001
        /*00e8*/ 	.word	0x00000001


	//----- nvinfo : EIATTR_CRS_STACK_SIZE
	.align		4
.L_3799:
        /*00ec*/ 	.byte	0x04, 0x1e
        /*00ee*/ 	.short	(.L_3801 - .L_3800)
.L_3800:
        /*00f0*/ 	.word	0x00000000
.L_3801:


//--------------------- .nv.info._Z25selective_scan_fwd_kernelI32Selective_Scan_fwd_kernel_traitsILi64ELi16ELi1ELb1ELb1ELb1ELb0ELb1EN3c108BFloat16EffEEv13SSMParamsBase --------------------------
	.section	.nv.info._Z25selective_scan_fwd_kernelI32Selective_Scan_fwd_kernel_traitsILi64ELi16ELi1ELb1ELb1ELb1ELb0ELb1EN3c108BFloat16EffEEv13SSMParamsBase,"",@"SHT_CUDA_INFO"
	.sectionflags	@""
	.align	4


	//----- nvinfo : EIATTR_CUDA_API_VERSION
	.align		4
        /*0000*/ 	.byte	0x04, 0x37
        /*0002*/ 	.short	(.L_3803 - .L_3802)
.L_3802:
        /*0004*/ 	.word	0x00000082


	//----- nvinfo : EIATTR_SW2861232_WAR
	.align		4
.L_3803:
        /*0008*/ 	.byte	0x01, 0x35
	.zero		2


	//----- nvinfo : EIATTR_PARAM_CBANK
	.align		4
        /*000c*/ 	.byte	0x04, 0x0a
        /*000e*/ 	.short	(.L_3805 - .L_3804)
	.align		4
.L_3804:
        /*0010*/ 	.word	index@(.nv.constant0._Z25selective_scan_fwd_kernelI32Selective_Scan_fwd_kernel_traitsILi64ELi16ELi1ELb1ELb1ELb1ELb0ELb1EN3c108BFloat16EffEEv13SSMParamsBase)
        /*0014*/ 	.short	0x0160
        /*0016*/ 	.short	0x0188


	//----- nvinfo : EIATTR_CBANK_PARAM_SIZE
	.align		4
.L_3805:
        /*0018*/ 	.byte	0x03, 0x19
        /*001a*/ 	.short	0x0188


	//----- nvinfo : EIATTR_KPARAM_INFO
	.align		4
        /*001c*/ 	.byte	0x04, 0x17
        /*001e*/ 	.short	(.L_3807 - .L_3806)
.L_3806:
        /*0020*/ 	.word	0x00000000
        /*0024*/ 	.short	0x0000
        /*0026*/ 	.short	0x0000
        /*0028*/ 	.byte	0x00, 0xf0, 0x21, 0x06


	//----- nvinfo : EIATTR_MAXREG_COUNT
	.align		4
.L_3807:
        /*002c*/ 	.byte	0x03, 0x1b
        /*002e*/ 	.short	0x00a8


	//----- nvinfo : EIATTR_NUM_BARRIERS
	.align		4
        /*0030*/ 	.byte	0x02, 0x4c
        /*0032*/ 	.byte	0x01
	.zero		1


	//----- nvinfo : EIATTR_MERCURY_ISA_VERSION
	.align		4
        /*0034*/ 	.byte	0x03, 0x5f
        /*0036*/ 	.short	0x0000


	//----- nvinfo : EIATTR_COOP_GROUP_MASK_REGIDS
	.align		4
        /*0038*/ 	.byte	0x04, 0x29
        /*003a*/ 	.short	(.L_3809 - .L_3808)


	//   ....[0]....
.L_3808:
        /*003c*/ 	.word	0xffffffff


	//   ....[1]....
        /*0040*/ 	.word	0xffffffff


	//   ....[2]....
        /*0044*/ 	.word	0xffffffff


	//   ....[3]....
        /*0048*/ 	.word	0xffffffff


	//   ....[4]....
        /*004c*/ 	.word	0xffffffff


	//   ....[5]....
        /*0050*/ 	.word	0xffffffff


	//   ....[6]....
        /*0054*/ 	.word	0xffffffff


	//   ....[7]....
        /*0058*/ 	.word	0xffffffff


	//   ....[8]....
        /*005c*/ 	.word	0xffffffff


	//   ....[9]....
        /*0060*/ 	.word	0xffffffff


	//   ....[10]....
        /*0064*/ 	.word	0xffffffff


	//   ....[11]....
        /*0068*/ 	.word	0xffffffff


	//   ....[12]....
        /*006c*/ 	.word	0xffffffff


	//   ....[13]....
        /*0070*/ 	.word	0xffffffff


	//   ....[14]....
        /*0074*/ 	.word	0xffffffff


	//   ....[15]....
        /*0078*/ 	.word	0xffffffff


	//   ....[16]....
        /*007c*/ 	.word	0xffffffff


	//----- nvinfo : EIATTR_COOP_GROUP_INSTR_OFFSETS
	.align		4
.L_3809:
        /*0080*/ 	.byte	0x04, 0x28
        /*0082*/ 	.short	(.L_3811 - .L_3810)


	//   ....[0]....
.L_3810:
        /*0084*/ 	.word	0x00001d90


	//   ....[1]....
        /*0088*/ 	.word	0x00002230


	//   ....[2]....
        /*008c*/ 	.word	0x00005370


	//   ....[3]....
        /*0090*/ 	.word	0x00006170


	//   ....[4]....
        /*0094*/ 	.word	0x000067b0


	//   ....[5]....
        /*0098*/ 	.word	0x000067c0


	//   ....[6]....
        /*009c*/ 	.word	0x000067f0


	//   ....[7]....
        /*00a0*/ 	.word	0x00006810


	//   ....[8]....
        /*00a4*/ 	.word	0x00006840


	//   ....[9]....
        /*00a8*/ 	.word	0x00006860


	//   ....[10]....
        /*00ac*/ 	.word	0x00006890


	//   ....[11]....
        /*00b0*/ 	.word	0x000068b0


	//   ....[12]....
        /*00b4*/ 	.word	0x000068e0


	//   ....[13]....
        /*00b8*/ 	.word	0x00006900


	//   ....[14]....
        /*00bc*/ 	.word	0x000069b0


	//   ....[15]....
        /*00c0*/ 	.word	0x000069c0


	//   ....[16]....
        /*00c4*/ 	.word	0x00007460


	//----- nvinfo : EIATTR_EXIT_INSTR_OFFSETS
	.align		4
.L_3811:
        /*00c8*/ 	.byte	0x04, 0x1c
        /*00ca*/ 	.short	(.L_3813 - .L_3812)


	//   ....[0]....
.L_3812:
        /*00cc*/ 	.word	0x00000270


	//   ....[1]....
        /*00d0*/ 	.word	0x000010d0


	//   ....[2]....
        /*00d4*/ 	.word	0x000011d0


	//   ....[3]....
        /*00d8*/ 	.word	0x00007b30


	//----- nvinfo : EIATTR_MAX_THREADS
	.align		4
.L_3813:
        /*00dc*/ 	.byte	0x04, 0x05
        /*00de*/ 	.short	(.L_3815 - .L_3814)
.L_3814:
        /*00e0*/ 	.word	0x00000040
        /*00e4*/ 	.word	0x00000001
        /*00e8*/ 	.word	0x00000001


	//----- nvinfo : EIATTR_CRS_STACK_SIZE
	.align		4
.L_3815:
        /*00ec*/ 	.byte	0x04, 0x1e
        /*00ee*/ 	.short	(.L_3817 - .L_3816)
.L_3816:
        /*00f0*/ 	.word	0x00000000
.L_3817:


//--------------------- .nv.info._Z25selective_scan_fwd_kernelI32Selective_Scan_fwd_kernel_traitsILi64ELi16ELi1ELb1ELb1ELb1ELb1ELb0EN3c108BFloat16EffEEv13SSMParamsBase --------------------------
	.section	.nv.info._Z25selective_scan_fwd_kernelI32Selective_Scan_fwd_kernel_traitsILi64ELi16ELi1ELb1ELb1ELb1ELb1ELb0EN3c108BFloat16EffEEv13SSMParamsBase,"",@"SHT_CUDA_INFO"
	.sectionflags	@""
	.align	4


	//----- nvinfo : EIATTR_CUDA_API_VERSION
	.align		4
        /*0000*/ 	.byte	0x04, 0x37
        /*0002*/ 	.short	(.L_3819 - .L_3818)
.L_3818:
        /*0004*/ 	.word	0x00000082


	//----- nvinfo : EIATTR_SW2861232_WAR
	.align		4
.L_3819:
        /*0008*/ 	.byte	0x01, 0x35
	.zero		2


	//----- nvinfo : EIATTR_PARAM_CBANK
	.align		4
        /*000c*/ 	.byte	0x04, 0x0a
        /*000e*/ 	.short	(.L_3821 - .L_3820)
	.align		4
.L_3820:
        /*0010*/ 	.word	index@(.nv.constant0._Z25selective_scan_fwd_kernelI32Selective_Scan_fwd_kernel_traitsILi64ELi16ELi1ELb1ELb1ELb1ELb1ELb0EN3c108BFloat16EffEEv13SSMParamsBase)
        /*0014*/ 	.short	0x0160
        /*0016*/ 	.short	0x0188


	//----- nvinfo : EIATTR_CBANK_PARAM_SIZE
	.align		4
.L_3821:
        /*0018*/ 	.byte	0x03, 0x19
        /*001a*/ 	.short	0x0188


	//----- nvinfo : EIATTR_KPARAM_INFO
	.align		4
        /*001c*/ 	.byte	0x04, 0x17
        /*001e*/ 	.short	(.L_3823 - .L_3822)
.L_3822:
        /*0020*/ 	.word	0x00000000
        /*0024*/ 	.short	0x0000
        /*0026*/ 	.short	0x0000
        /*0028*/ 	.byte	0x00, 0xf0, 0x21, 0x06


	//----- nvinfo : EIATTR_MAXREG_COUNT
	.align		4
.L_3823:
        /*002c*/ 	.byte	0x03, 0x1b
        /*002e*/ 	.short	0x00a8


	//----- nvinfo : EIATTR_NUM_BARRIERS
	.align		4
        /*0030*/ 	.byte	0x02, 0x4c
        /*0032*/ 	.byte	0x01
	.zero		1


	//----- nvinfo : EIATTR_MERCURY_ISA_VERSION
	.align		4
        /*0034*/ 	.byte	0x03, 0x5f
        /*0036*/ 	.short	0x0000


	//----- nvinfo : EIATTR_COOP_GROUP_MASK_REGIDS
	.align		4
        /*0038*/ 	.byte	0x04, 0x29
        /*003a*/ 	.short	(.L_3825 - .L_3824)


	//   ....[0]....
.L_3824:
        /*003c*/ 	.word	0xffffffff


	//   ....[1]....
        /*0040*/ 	.word	0xffffffff


	//   ....[2]....
        /*0044*/ 	.word	0xffffffff


	//   ....[3]....
        /*0048*/ 	.word	0xffffffff


	//   ....[4]....
        /*004c*/ 	.word	0xffffffff


	//   ....[5]....
        /*0050*/ 	.word	0xffffffff


	//   ....[6]....
        /*0054*/ 	.word	0xffffffff


	//   ....[7]....
        /*0058*/ 	.word	0xffffffff


	//   ....[8]....
        /*005c*/ 	.word	0xffffffff


	//   ....[9]....
        /*0060*/ 	.word	0xffffffff


	//   ....[10]....
        /*0064*/ 	.word	0xffffffff


	//   ....[11]....
        /*0068*/ 	.word	0xffffffff


	//   ....[12]....
        /*006c*/ 	.word	0xffffffff


	//   ....[13]....
        /*0070*/ 	.word	0xffffffff


	//   ....[14]....
        /*0074*/ 	.word	0xffffffff


	//   ....[15]....
        /*0078*/ 	.word	0xffffffff


	//   ....[16]....
        /*007c*/ 	.word	0xffffffff


	//   ....[17]....
        /*0080*/ 	.word	0xffffffff


	//   ....[18]....
        /*0084*/ 	.word	0xffffffff


	//----- nvinfo : EIATTR_COOP_GROUP_INSTR_OFFSETS
	.align		4
.L_3825:
        /*0088*/ 	.byte	0x04, 0x28
        /*008a*/ 	.short	(.L_3827 - .L_3826)


	//   ....[0]....
.L_3826:
        /*008c*/ 	.word	0x00001380


	//   ....[1]....
        /*0090*/ 	.word	0x00001440


	//   ....[2]....
        /*0094*/ 	.word	0x00003ff0


	//   ....[3]....
        /*0098*/ 	.word	0x000044f0


	//   ....[4]....
        /*009c*/ 	.word	0x00004d00


	//   ....[5]....
        /*00a0*/ 	.word	0x00004d10


	//   ....[6]....
        /*00a4*/ 	.word	0x00004d40


	//   ....[7]....
        /*00a8*/ 	.word	0x00004d60


	//   ....[8]....
        /*00ac*/ 	.word	0x00004d90


	//   ....[9]....
        /*00b0*/ 	.word	0x00004db0


	//   ....[10]....
        /*00b4*/ 	.word	0x00004de0


	//   ....[11]....
        /*00b8*/ 	.word	0x00004e00


	//   ....[12]....
        /*00bc*/ 	.word	0x00004e30


	//   ....[13]....
        /*00c0*/ 	.word	0x00004e50


	//   ....[14]....
        /*00c4*/ 	.word	0x00004ea0


	//   ....[15]....
        /*00c8*/ 	.word	0x00004f00


	//   ....[16]....
        /*00cc*/ 	.word	0x00005800


	//   ....[17]....
        /*00d0*/ 	.word	0x00005a80


	//   ....[18]....
        /*00d4*/ 	.word	0x00006340


	//----- nvinfo : EIATTR_EXIT_INSTR_OFFSETS
	.align		4
.L_3827:
        /*00d8*/ 	.byte	0x04, 0x1c
        /*00da*/ 	.short	(.L_3829 - .L_3828)


	//   ....[0]....
.L_3828:
        /*00dc*/ 	.word	0x00000260


	//   ....[1]....
        /*00e0*/ 	.word	0x00001080


	//   ....[2]....
        /*00e4*/ 	.word	0x000012a0


	//   ....[3]....
        /*00e8*/ 	.word	0x00006430


	//----- nvinfo : EIATTR_MAX_THREADS
	.align		4
.L_3829:
        /*00ec*/ 	.byte	0x04, 0x05
        /*00ee*/ 	.short	(.L_3831 - .L_3830)
.L_3830:
        /*00f0*/ 	.word	0x00000040
        /*00f4*/ 	.word	0x00000001
        /*00f8*/ 	.word	0x00000001


	//----- nvinfo : EIATTR_CRS_STACK_SIZE
	.align		4
.L_3831:
        /*00fc*/ 	.byte	0x04, 0x1e
        /*00fe*/ 	.short	(.L_3833 - .L_3832)
.L_3832:
        /*0100*/ 	.word	0x00000000
.L_3833:


//--------------------- .nv.info._Z25selective_scan_fwd_kernelI32Selective_Scan_fwd_kernel_traitsILi64ELi16ELi1ELb1ELb1ELb1ELb1ELb1EN3c108BFloat16EffEEv13SSMParamsBase --------------------------
	.section	.nv.info._Z25selective_scan_fwd_kernelI32Selective_Scan_fwd_kernel_traitsILi64ELi16ELi1ELb1ELb1ELb1ELb1ELb1EN3c108BFloat16EffEEv13SSMParamsBase,"",@"SHT_CUDA_INFO"
	.sectionflags	@""
	.align	4


	//----- nvinfo : EIATTR_CUDA_API_VERSION
	.align		4
        /*0000*/ 	.byte	0x04, 0x37
        /*0002*/ 	.short	(.L_3835 - .L_3834)
.L_3834:
        /*0004*/ 	.word	0x00000082


	//----- nvinfo : EIATTR_SW2861232_WAR
	.align		4
.L_3835:
        /*0008*/ 	.byte	0x01, 0x35
	.zero		2


	//----- nvinfo : EIATTR_PARAM_CBANK
	.align		4
        /*000c*/ 	.byte	0x04, 0x0a
        /*000e*/ 	.short	(.L_3837 - .L_3836)
	.align		4
.L_3836:
        /*0010*/ 	.word	index@(.nv.constant0._Z25selective_scan_fwd_kernelI32Selective_Scan_fwd_kernel_traitsILi64ELi16ELi1ELb1ELb1ELb1ELb1ELb1EN3c108BFloat16EffEEv13SSMParamsBase)
        /*0014*/ 	.short	0x0160
        /*0016*/ 	.short	0x0188


	//----- nvinfo : EIATTR_CBANK_PARAM_SIZE
	.align		4
.L_3837:
        /*0018*/ 	.byte	0x03, 0x19
        /*001a*/ 	.short	0x0188


	//----- nvinfo : EIATTR_KPARAM_INFO
	.align		4
        /*001c*/ 	.byte	0x04, 0x17
        /*001e*/ 	.short	(.L_3839 - .L_3838)
.L_3838:
        /*0020*/ 	.word	0x00000000
        /*0024*/ 	.short	0x0000
        /*0026*/ 	.short	0x0000
        /*0028*/ 	.byte	0x00, 0xf0, 0x21, 0x06


	//----- nvinfo : EIATTR_MAXREG_COUNT
	.align		4
.L_3839:
        /*002c*/ 	.byte	0x03, 0x1b
        /*002e*/ 	.short	0x00a8


	//----- nvinfo : EIATTR_NUM_BARRIERS
	.align		4
        /*0030*/ 	.byte	0x02, 0x4c
        /*0032*/ 	.byte	0x01
	.zero		1


	//----- nvinfo : EIATTR_MERCURY_ISA_VERSION
	.align		4
        /*0034*/ 	.byte	0x03, 0x5f
        /*0036*/ 	.short	0x0000


	//----- nvinfo : EIATTR_COOP_GROUP_MASK_REGIDS
	.align		4
        /*0038*/ 	.byte	0x04, 0x29
        /*003a*/ 	.short	(.L_3841 - .L_3840)


	//   ....[0]....
.L_3840:
        /*003c*/ 	.word	0xffffffff


	//   ....[1]....
        /*0040*/ 	.word	0xffffffff


	//   ....[2]....
        /*0044*/ 	.word	0xffffffff


	//   ....[3]....
        /*0048*/ 	.word	0xffffffff


	//   ....[4]....
        /*004c*/ 	.word	0xffffffff


	//   ....[5]....
        /*0050*/ 	.word	0xffffffff


	//   ....[6]....
        /*0054*/ 	.word	0xffffffff


	//   ....[7]....
        /*0058*/ 	.word	0xffffffff


	//   ....[8]....
        /*005c*/ 	.word	0xffffffff


	//   ....[9]....
        /*0060*/ 	.word	0xffffffff


	//   ....[10]....
        /*0064*/ 	.word	0xffffffff


	//   ....[11]....
        /*0068*/ 	.word	0xffffffff


	//   ....[12]....
        /*006c*/ 	.word	0xffffffff


	//   ....[13]....
        /*0070*/ 	.word	0xffffffff


	//   ....[14]....
        /*0074*/ 	.word	0xffffffff


	//   ....[15]....
        /*0078*/ 	.word	0xffffffff


	//   ....[16]....
        /*007c*/ 	.word	0xffffffff


	//   ....[17]....
        /*0080*/ 	.word	0xffffffff


	//   ....[18]....
        /*0084*/ 	.word	0xffffffff


	//----- nvinfo : EIATTR_COOP_GROUP_INSTR_OFFSETS
	.align		4
.L_3841:
        /*0088*/ 	.byte	0x04, 0x28
        /*008a*/ 	.short	(.L_3843 - .L_3842)


	//   ....[0]....
.L_3842:
        /*008c*/ 	.word	0x00001db0


	//   ....[1]....
        /*0090*/ 	.word	0x00002240


	//   ....[2]....
        /*0094*/ 	.word	0x00005380


	//   ....[3]....
        /*0098*/ 	.word	0x00006180


	//   ....[4]....
        /*009c*/ 	.word	0x000067c0


	//   ....[5]....
        /*00a0*/ 	.word	0x000067d0


	//   ....[6]....
        /*00a4*/ 	.word	0x00006800


	//   ....[7]....
        /*00a8*/ 	.word	0x00006820


	//   ....[8]....
        /*00ac*/ 	.word	0x00006850


	//   ....[9]....
        /*00b0*/ 	.word	0x00006870


	//   ....[10]....
        /*00b4*/ 	.word	0x000068a0


	//   ....[11]....
        /*00b8*/ 	.word	0x000068c0


	//   ....[12]....
        /*00bc*/ 	.word	0x000068f0


	//   ....[13]....
        /*00c0*/ 	.word	0x00006910


	//   ....[14]....
        /*00c4*/ 	.word	0x000069c0


	//   ....[15]....
        /*00c8*/ 	.word	0x000069d0


	//   ....[16]....
        /*00cc*/ 	.word	0x000076f0


	//   ....[17]....
        /*00d0*/ 	.word	0x000080a0


	//   ....[18]....
        /*00d4*/ 	.word	0x00008ac0


	//----- nvinfo : EIATTR_EXIT_INSTR_OFFSETS
	.align		4
.L_3843:
        /*00d8*/ 	.byte	0x04, 0x1c
        /*00da*/ 	.short	(.L_3845 - .L_3844)


	//   ....[0]....
.L_3844:
        /*00dc*/ 	.word	0x00000270


	//   ....[1]....
        /*00e0*/ 	.word	0x000010e0


	//   ....[2]....
        /*00e4*/ 	.word	0x000011e0


	//   ....[3]....
        /*00e8*/ 	.word	0x00009080


	//----- nvinfo : EIATTR_MAX_THREADS
	.align		4
.L_3845:
        /*00ec*/ 	.byte	0x04, 0x05
        /*00ee*/ 	.short	(.L_3847 - .L_3846)
.L_3846:
        /*00f0*/ 	.word	0x00000040
        /*00f4*/ 	.word	0x00000001
        /*00f8*/ 	.word	0x00000001


	//----- nvinfo : EIATTR_CRS_STACK_SIZE
	.align		4
.L_3847:
        /*00fc*/ 	.byte	0x04, 0x1e
        /*00fe*/ 	.short	(.L_3849 - .L_3848)
.L_3848:
        /*0100*/ 	.word	0x00000000
.L_3849:


//--------------------- .nv.info._Z25selective_scan_fwd_kernelI32Selective_Scan_fwd_kernel_traitsILi128ELi16ELi1ELb0ELb1ELb1ELb0ELb0EN3c108BFloat16EfS2_EEv13SSMParamsBase --------------------------
	.section	.nv.info._Z25selective_scan_fwd_kernelI32Selective_Scan_fwd_kernel_traitsILi128ELi16ELi1ELb0ELb1ELb1ELb0ELb0EN3c108BFloat16EfS2_EEv13SSMParamsBase,"",@"SHT_CUDA_INFO"
	.sectionflags	@""
	.align	4


	//----- nvinfo : EIATTR_CUDA_API_VERSION
	.align		4
        /*0000*/ 	.byte	0x04, 0x37
        /*0002*/ 	.short	(.L_3851 - .L_3850)
.L_3850:
        /*0004*/ 	.word	0x00000082


	//----- nvinfo : EIATTR_SW2861232_WAR
	.align		4
.L_3851:
        /*0008*/ 	.byte	0x01, 0x35
	.zero		2


	//----- nvinfo : EIATTR_PARAM_CBANK
	.align		4
        /*000c*/ 	.byte	0x04, 0x0a
        /*000e*/ 	.short	(.L_3853 - .L_3852)
	.align		4
.L_3852:
        /*0010*/ 	.word	index@(.nv.constant0._Z25selective_scan_fwd_kernelI32Selective_Scan_fwd_kernel_traitsILi128ELi16ELi1ELb0ELb1ELb1ELb0ELb0EN3c108BFloat16EfS2_EEv13SSMParamsBase)
        /*0014*/ 	.short	0x0160
        /*0016*/ 	.short	0x0188


	//----- nvinfo : EIATTR_CBANK_PARAM_SIZE
	.align		4
.L_3853:
        /*0018*/ 	.byte	0x03, 0x19
        /*001a*/ 	.short	0x0188


	//----- nvinfo : EIATTR_KPARAM_INFO
	.align		4
        /*001c*/ 	.byte	0x04, 0x17
        /*001e*/ 	.short	(.L_3855 - .L_3854)
.L_3854:
        /*0020*/ 	.word	0x00000000
        /*0024*/ 	.short	0x0000
        /*0026*/ 	.short	0x0000
        /*0028*/ 	.byte	0x00, 0xf0, 0x21, 0x06


	//----- nvinfo : EIATTR_MAXREG_COUNT
	.align		4
.L_3855:
        /*002c*/ 	.byte	0x03, 0x1b
        /*002e*/ 	.short	0x00a8


	//----- nvinfo : EIATTR_NUM_BARRIERS
	.align		4
        /*0030*/ 	.byte	0x02, 0x4c
        /*0032*/ 	.byte	0x01
	.zero		1


	//----- nvinfo : EIATTR_ANNOTATIONS
	.align		4
        /*0034*/ 	.byte	0x04, 0x55
        /*0036*/ 	.short	(.L_3857 - .L_3856)


	//   ....[0]....
.L_3856:
        /*0038*/ 	.word	0x00000001
        /*003c*/ 	.byte	0x30, 0x0c, 0x00, 0x00, 0x01, 0x00, 0x00, 0x00, 0x10, 0x11, 0x00, 0x00


	//----- nvinfo : EIATTR_MERCURY_ISA_VERSION
	.align		4
.L_3857:
        /*0048*/ 	.byte	0x03, 0x5f
        /*004a*/ 	.short	0x0000


	//----- nvinfo : EIATTR_COOP_GROUP_MASK_REGIDS
	.align		4
        /*004c*/ 	.byte	0x04, 0x29
        /*004e*/ 	.short	(.L_3859 - .L_3858)


	//   ....[0]....
.L_3858:
        /*0050*/ 	.word	0xffffffff


	//   ....[1]....
        /*0054*/ 	.word	0xffffffff


	//   ....[2]....
        /*0058*/ 	.word	0xffffffff


	//   ....[3]....
        /*005c*/ 	.word	0xffffffff


	//   ....[4]....
        /*0060*/ 	.word	0xffffffff


	//   ....[5]....
        /*0064*/ 	.word	0xffffffff


	//   ....[6]....
        /*0068*/ 	.word	0xffffffff


	//   ....[7]....
        /*006c*/ 	.word	0xffffffff


	//   ....[8]....
        /*0070*/ 	.word	0xffffffff


	//   ....[9]....
        /*0074*/ 	.word	0xffffffff


	//   ....[10]....
        /*0078*/ 	.word	0xffffffff


	//   ....[11]....
        /*007c*/ 	.word	0xffffffff


	//   ....[12]....
        /*0080*/ 	.word	0xffffffff


	//   ....[13]....
        /*0084*/ 	.word	0xffffffff


	//   ....[14]....
        /*0088*/ 	.word	0xffffffff


	//   ....[15]....
        /*008c*/ 	.word	0xffffffff


	//   ....[16]....
        /*0090*/ 	.word	0xffffffff


	//----- nvinfo : EIATTR_COOP_GROUP_INSTR_OFFSETS
	.align		4
.L_3859:
        /*0094*/ 	.byte	0x04, 0x28
        /*0096*/ 	.short	(.L_3861 - .L_3860)


	//   ....[0]....
.L_3860:
        /*0098*/ 	.word	0x00001d50


	//   ....[1]....
        /*009c*/ 	.word	0x00002200


	//   ....[2]....
        /*00a0*/ 	.word	0x00005360


	//   ....[3]....
        /*00a4*/ 	.word	0x00006160


	//   ....[4]....
        /*00a8*/ 	.word	0x000067e0


	//   ....[5]....
        /*00ac*/ 	.word	0x000067f0


	//   ....[6]....
        /*00b0*/ 	.word	0x00006820


	//   ....[7]....
        /*00b4*/ 	.word	0x00006840


	//   ....[8]....
        /*00b8*/ 	.word	0x00006870


	//   ....[9]....
        /*00bc*/ 	.word	0x00006890


	//   ....[10]....
        /*00c0*/ 	.word	0x000068c0


	//   ....[11]....
        /*00c4*/ 	.word	0x000068e0


	//   ....[12]....
        /*00c8*/ 	.word	0x00006910


	//   ....[13]....
        /*00cc*/ 	.word	0x00006930


	//   ....[14]....
        /*00d0*/ 	.word	0x000069c0


	//   ....[15]....
        /*00d4*/ 	.word	0x000069d0


	//   ....[16]....
        /*00d8*/ 	.word	0x00007570


	//----- nvinfo : EIATTR_EXIT_INSTR_OFFSETS
	.align		4
.L_3861:
        /*00dc*/ 	.byte	0x04, 0x1c
        /*00de*/ 	.short	(.L_3863 - .L_3862)


	//   ....[0]....
.L_3862:
        /*00e0*/ 	.word	0x00000270


	//   ....[1]....
        /*00e4*/ 	.word	0x000010b0


	//   ....[2]....
        /*00e8*/ 	.word	0x000011c0


	//   ....[3]....
        /*00ec*/ 	.word	0x00007c40


	//----- nvinfo : EIATTR_MAX_THREADS
	.align		4
.L_3863:
        /*00f0*/ 	.byte	0x04, 0x05
        /*00f2*/ 	.short	(.L_3865 - .L_3864)
.L_3864:
        /*00f4*/ 	.word	0x00000080
        /*00f8*/ 	.word	0x00000001
        /*00fc*/ 	.word	0x00000001


	//----- nvinfo : EIATTR_CRS_STACK_SIZE
	.align		4
.L_3865:
        /*0100*/ 	.byte	0x04, 0x1e
        /*0102*/ 	.short	(.L_3867 - .L_3866)
.L_3866:
        /*0104*/ 	.word	0x00000000
.L_3867:


//--------------------- .nv.info._Z25selective_scan_fwd_kernelI32Selective_Scan_fwd_kernel_traitsILi128ELi16ELi1ELb0ELb1ELb1ELb0ELb1EN3c108BFloat16EfS2_EEv13SSMParamsBase --------------------------
	.section	.nv.info._Z25selective_scan_fwd_kernelI32Selective_Scan_fwd_kernel_traitsILi128ELi16ELi1ELb0ELb1ELb1ELb0ELb1EN3c108BFloat16EfS2_EEv13SSMParamsBase,"",@"SHT_CUDA_INFO"
	.sectionflags	@""
	.align	4


	//----- nvinfo : EIATTR_CUDA_API_VERSION
	.align		4
        /*0000*/ 	.byte	0x04, 0x37
        /*0002*/ 	.short	(.L_3869 - .L_3868)
.L_3868:
        /*0004*/ 	.word	0x00000082


	//----- nvinfo : EIATTR_SW2861232_WAR
	.align		4
.L_3869:
        /*0008*/ 	.byte	0x01, 0x35
	.zero		2


	//----- nvinfo : EIATTR_PARAM_CBANK
	.align		4
        /*000c*/ 	.byte	0x04, 0x0a
        /*000e*/ 	.short	(.L_3871 - .L_3870)
	.align		4
.L_3870:
        /*0010*/ 	.word	index@(.nv.constant0._Z25selective_scan_fwd_kernelI32Selective_Scan_fwd_kernel_traitsILi128ELi16ELi1ELb0ELb1ELb1ELb0ELb1EN3c108BFloat16EfS2_EEv13SSMParamsBase)
        /*0014*/ 	.short	0x0160
        /*0016*/ 	.short	0x0188


	//----- nvinfo : EIATTR_CBANK_PARAM_SIZE
	.align		4
.L_3871:
        /*0018*/ 	.byte	0x03, 0x19
        /*001a*/ 	.short	0x0188


	//----- nvinfo : EIATTR_KPARAM_INFO
	.align		4
        /*001c*/ 	.byte	0x04, 0x17
        /*001e*/ 	.short	(.L_3873 - .L_3872)
.L_3872:
        /*0020*/ 	.word	0x00000000
        /*0024*/ 	.short	0x0000
        /*0026*/ 	.short	0x0000
        /*0028*/ 	.byte	0x00, 0xf0, 0x21, 0x06


	//----- nvinfo : EIATTR_MAXREG_COUNT
	.align		4
.L_3873:
        /*002c*/ 	.byte	0x03, 0x1b
        /*002e*/ 	.short	0x00a8


	//----- nvinfo : EIATTR_NUM_BARRIERS
	.align		4
        /*0030*/ 	.byte	0x02, 0x4c
        /*0032*/ 	.byte	0x01
	.zero		1


	//----- nvinfo : EIATTR_ANNOTATIONS
	.align		4
        /*0034*/ 	.byte	0x04, 0x55
        /*0036*/ 	.short	(.L_3875 - .L_3874)


	//   ....[0]....
.L_3874:
        /*0038*/ 	.word	0x00000001
        /*003c*/ 	.byte	0x60, 0x0c, 0x00, 0x00, 0x01, 0x00, 0x00, 0x00, 0xa0, 0x0c, 0x00, 0x00, 0x01, 0x00, 0x00, 0x00
        /*004c*/ 	.byte	0xe0, 0x0c, 0x00, 0x00, 0x01, 0x00, 0x00, 0x00, 0x70, 0x11, 0x00, 0x00, 0x01, 0x00, 0x00, 0x00
        /*005c*/ 	.byte	0x80, 0x11, 0x00, 0x00, 0x01, 0x00, 0x00, 0x00, 0x90, 0x11, 0x00, 0x00


	//----- nvinfo : EIATTR_MERCURY_ISA_VERSION
	.align		4
.L_3875:
        /*0068*/ 	.byte	0x03, 0x5f
        /*006a*/ 	.short	0x0000


	//----- nvinfo : EIATTR_COOP_GROUP_MASK_REGIDS
	.align		4
        /*006c*/ 	.byte	0x04, 0x29
        /*006e*/ 	.short	(.L_3877 - .L_3876)


	//   ....[0]....
.L_3876:
        /*0070*/ 	.word	0xffffffff


	//   ....[1]....
        /*0074*/ 	.word	0xffffffff


	//   ....[2]....
        /*0078*/ 	.word	0xffffffff


	//   ....[3]....
        /*007c*/ 	.word	0xffffffff


	//   ....[4]....
        /*0080*/ 	.word	0xffffffff


	//   ....[5]....
        /*0084*/ 	.word	0xffffffff


	//   ....[6]....
        /*0088*/ 	.word	0xffffffff


	//   ....[7]....
        /*008c*/ 	.word	0xffffffff


	//   ....[8]....
        /*0090*/ 	.word	0xffffffff


	//   ....[9]....
        /*0094*/ 	.word	0xffffffff


	//   ....[10]....
        /*0098*/ 	.word	0xffffffff


	//   ....[11]....
        /*009c*/ 	.word	0xffffffff


	//   ....[12]....
        /*00a0*/ 	.word	0xffffffff


	//   ....[13]....
        /*00a4*/ 	.word	0xffffffff


	//   ....[14]....
        /*00a8*/ 	.word	0xffffffff


	//   ....[15]....
        /*00ac*/ 	.word	0xffffffff


	//   ....[16]....
        /*00b0*/ 	.word	0xffffffff


	//----- nvinfo : EIATTR_COOP_GROUP_INSTR_OFFSETS
	.align		4
.L_3877:
        /*00b4*/ 	.byte	0x04, 0x28
        /*00b6*/ 	.short	(.L_3879 - .L_3878)


	//   ....[0]....
.L_3878:
        /*00b8*/ 	.word	0x00001e00


	//   ....[1]....
        /*00bc*/ 	.word	0x000022a0


	//   ....[2]....
        /*00c0*/ 	.word	0x00005410


	//   ....[3]....
        /*00c4*/ 	.word	0x00006210


	//   ....[4]....
        /*00c8*/ 	.word	0x00006890


	//   ....[5]....
        /*00cc*/ 	.word	0x000068a0


	//   ....[6]....
        /*00d0*/ 	.word	0x000068d0


	//   ....[7]....
        /*00d4*/ 	.word	0x000068f0


	//   ....[8]....
        /*00d8*/ 	.word	0x00006920


	//   ....[9]....
        /*00dc*/ 	.word	0x00006940


	//   ....[10]....
        /*00e0*/ 	.word	0x00006970


	//   ....[11]....
        /*00e4*/ 	.word	0x00006990


	//   ....[12]....
        /*00e8*/ 	.word	0x000069c0


	//   ....[13]....
        /*00ec*/ 	.word	0x000069e0


	//   ....[14]....
        /*00f0*/ 	.word	0x00006a70


	//   ....[15]....
        /*00f4*/ 	.word	0x00006a80


	//   ....[16]....
        /*00f8*/ 	.word	0x00007600


	//----- nvinfo : EIATTR_EXIT_INSTR_OFFSETS
	.align		4
.L_3879:
        /*00fc*/ 	.byte	0x04, 0x1c
        /*00fe*/ 	.short	(.L_3881 - .L_3880)


	//   ....[0]....
.L_3880:
        /*0100*/ 	.word	0x00000280


	//   ....[1]....
        /*0104*/ 	.word	0x00001110


	//   ....[2]....
        /*0108*/ 	.word	0x00001240


	//   ....[3]....
        /*010c*/ 	.word	0x00007ce0


	//----- nvinfo : EIATTR_MAX_THREADS
	.align		4
.L_3881:
        /*0110*/ 	.byte	0x04, 0x05
        /*0112*/ 	.short	(.L_3883 - .L_3882)
.L_3882:
        /*0114*/ 	.word	0x00000080
        /*0118*/ 	.word	0x00000001
        /*011c*/ 	.word	0x00000001


	//----- nvinfo : EIATTR_CRS_STACK_SIZE
	.align		4
.L_3883:
        /*0120*/ 	.byte	0x04, 0x1e
        /*0122*/ 	.short	(.L_3885 - .L_3884)
.L_3884:
        /*0124*/ 	.word	0x00000000
.L_3885:


//--------------------- .nv.info._Z25selective_scan_fwd_kernelI32Selective_Scan_fwd_kernel_traitsILi128ELi16ELi1ELb0ELb1ELb1ELb1ELb0EN3c108BFloat16EfS2_EEv13SSMParamsBase --------------------------
	.section	.nv.info._Z25selective_scan_fwd_kernelI32Selective_Scan_fwd_kernel_traitsILi128ELi16ELi1ELb0ELb1ELb1ELb1ELb0EN3c108BFloat16EfS2_EEv13SSMParamsBase,"",@"SHT_CUDA_INFO"
	.sectionflags	@""
	.align	4


	//----- nvinfo : EIATTR_CUDA_API_VERSION
	.align		4
        /*0000*/ 	.byte	0x04, 0x37
        /*0002*/ 	.short	(.L_3887 - .L_3886)
.L_3886:
        /*0004*/ 	.word	0x00000082


	//----- nvinfo : EIATTR_SW2861232_WAR
	.align		4
.L_3887:
        /*0008*/ 	.byte	0x01, 0x35
	.zero		2


	//----- nvinfo : EIATTR_PARAM_CBANK
	.align		4
        /*000c*/ 	.byte	0x04, 0x0a
        /*000e*/ 	.short	(.L_3889 - .L_3888)
	.align		4
.L_3888:
        /*0010*/ 	.word	index@(.nv.constant0._Z25selective_scan_fwd_kernelI32Selective_Scan_fwd_kernel_traitsILi128ELi16ELi1ELb0ELb1ELb1ELb1ELb0EN3c108BFloat16EfS2_EEv13SSMParamsBase)
        /*0014*/ 	.short	0x0160
        /*0016*/ 	.short	0x0188


	//----- nvinfo : EIATTR_CBANK_PARAM_SIZE
	.align		4
.L_3889:
        /*0018*/ 	.byte	0x03, 0x19
        /*001a*/ 	.short	0x0188


	//----- nvinfo : EIATTR_KPARAM_INFO
	.align		4
        /*001c*/ 	.byte	0x04, 0x17
        /*001e*/ 	.short	(.L_3891 - .L_3890)
.L_3890:
        /*0020*/ 	.word	0x00000000
        /*0024*/ 	.short	0x0000
        /*0026*/ 	.short	0x0000
        /*0028*/ 	.byte	0x00, 0xf0, 0x21, 0x06


	//----- nvinfo : EIATTR_MAXREG_COUNT
	.align		4
.L_3891:
        /*002c*/ 	.byte	0x03, 0x1b
        /*002e*/ 	.short	0x00a8


	//----- nvinfo : EIATTR_NUM_BARRIERS
	.align		4
        /*0030*/ 	.byte	0x02, 0x4c
        /*0032*/ 	.byte	0x01
	.zero		1


	//----- nvinfo : EIATTR_ANNOTATIONS
	.align		4
        /*0034*/ 	.byte	0x04, 0x55
        /*0036*/ 	.short	(.L_3893 - .L_3892)


	//   ....[0]....
.L_3892:
        /*0038*/ 	.word	0x00000001
        /*003c*/ 	.byte	0x90, 0x0c, 0x00, 0x00, 0x01, 0x00, 0x00, 0x00, 0x10, 0x0d, 0x00, 0x00, 0x01, 0x00, 0x00, 0x00
        /*004c*/ 	.byte	0x50, 0x11, 0x00, 0x00, 0x01, 0x00, 0x00, 0x00, 0x60, 0x11, 0x00, 0x00


	//----- nvinfo : EIATTR_MERCURY_ISA_VERSION
	.align		4
.L_3893:
        /*0058*/ 	.byte	0x03, 0x5f
        /*005a*/ 	.short	0x0000


	//----- nvinfo : EIATTR_COOP_GROUP_MASK_REGIDS
	.align		4
        /*005c*/ 	.byte	0x04, 0x29
        /*005e*/ 	.short	(.L_3895 - .L_3894)


	//   ....[0]....
.L_3894:
        /*0060*/ 	.word	0xffffffff


	//   ....[1]....
        /*0064*/ 	.word	0xffffffff


	//   ....[2]....
        /*0068*/ 	.word	0xffffffff


	//   ....[3]....
        /*006c*/ 	.word	0xffffffff


	//   ....[4]....
        /*0070*/ 	.word	0xffffffff


	//   ....[5]....
        /*0074*/ 	.word	0xffffffff


	//   ....[6]....
        /*0078*/ 	.word	0xffffffff


	//   ....[7]....
        /*007c*/ 	.word	0xffffffff


	//   ....[8]....
        /*0080*/ 	.word	0xffffffff


	//   ....[9]....
        /*0084*/ 	.word	0xffffffff


	//   ....[10]....
        /*0088*/ 	.word	0xffffffff


	//   ....[11]....
        /*008c*/ 	.word	0xffffffff


	//   ....[12]....
        /*0090*/ 	.word	0xffffffff


	//   ....[13]....
        /*0094*/ 	.word	0xffffffff


	//   ....[14]....
        /*0098*/ 	.word	0xffffffff


	//   ....[15]....
        /*009c*/ 	.word	0xffffffff


	//   ....[16]....
        /*00a0*/ 	.word	0xffffffff


	//   ....[17]....
        /*00a4*/ 	.word	0xffffffff


	//   ....[18]....
        /*00a8*/ 	.word	0xffffffff


	//----- nvinfo : EIATTR_COOP_GROUP_INSTR_OFFSETS
	.align		4
.L_3895:
        /*00ac*/ 	.byte	0x04, 0x28
        /*00ae*/ 	.short	(.L_3897 - .L_3896)


	//   ....[0]....
.L_3896:
        /*00b0*/ 	.word	0x00001db0


	//   ....[1]....
        /*00b4*/ 	.word	0x00002250


	//   ....[2]....
        /*00b8*/ 	.word	0x00005380


	//   ....[3]....
        /*00bc*/ 	.word	0x00006180


	//   ....[4]....
        /*00c0*/ 	.word	0x00006800


	//   ....[5]....
        /*00c4*/ 	.word	0x00006810


	//   ....[6]....
        /*00c8*/ 	.word	0x00006840


	//   ....[7]....
        /*00cc*/ 	.word	0x00006860


	//   ....[8]....
        /*00d0*/ 	.word	0x00006890


	//   ....[9]....
        /*00d4*/ 	.word	0x000068b0


	//   ....[10]....
        /*00d8*/ 	.word	0x000068e0


	//   ....[11]....
        /*00dc*/ 	.word	0x00006900


	//   ....[12]....
        /*00e0*/ 	.word	0x00006930


	//   ....[13]....
        /*00e4*/ 	.word	0x00006950


	//   ....[14]....
        /*00e8*/ 	.word	0x000069e0


	//   ....[15]....
        /*00ec*/ 	.word	0x000069f0


	//   ....[16]....
        /*00f0*/ 	.word	0x000077d0


	//   ....[17]....
        /*00f4*/ 	.word	0x00008180


	//   ....[18]....
        /*00f8*/ 	.word	0x00008ba0


	//----- nvinfo : EIATTR_EXIT_INSTR_OFFSETS
	.align		4
.L_3897:
        /*00fc*/ 	.byte	0x04, 0x1c
        /*00fe*/ 	.short	(.L_3899 - .L_3898)


	//   ....[0]....
.L_3898:
        /*0100*/ 	.word	0x00000270


	//   ....[1]....
        /*0104*/ 	.word	0x000010f0


	//   ....[2]....
        /*0108*/ 	.word	0x00001210


	//   ....[3]....
        /*010c*/ 	.word	0x00009160


	//----- nvinfo : EIATTR_MAX_THREADS
	.align		4
.L_3899:
        /*0110*/ 	.byte	0x04, 0x05
        /*0112*/ 	.short	(.L_3901 - .L_3900)
.L_3900:
        /*0114*/ 	.word	0x00000080
        /*0118*/ 	.word	0x00000001
        /*011c*/ 	.word	0x00000001


	//----- nvinfo : EIATTR_CRS_STACK_SIZE
	.align		4
.L_3901:
        /*0120*/ 	.byte	0x04, 0x1e
        /*0122*/ 	.short	(.L_3903 - .L_3902)
.L_3902:
        /*0124*/ 	.word	0x00000000
.L_3903:


//--------------------- .nv.info._Z25selective_scan_fwd_kernelI32Selective_Scan_fwd_kernel_traitsILi128ELi16ELi1ELb0ELb1ELb1ELb1ELb1EN3c108BFloat16EfS2_EEv13SSMParamsBase --------------------------
	.section	.nv.info._Z25selective_scan_fwd_kernelI32Selective_Scan_fwd_kernel_traitsILi128ELi16ELi1ELb0ELb1ELb1ELb1ELb1EN3c108BFloat16EfS2_EEv13SSMParamsBase,"",@"SHT_CUDA_INFO"
	.sectionflags	@""
	.align	4


	//----- nvinfo : EIATTR_CUDA_API_VERSION
	.align		4
        /*0000*/ 	.byte	0x04, 0x37
        /*0002*/ 	.short	(.L_3905 - .L_3904)
.L_3904:
        /*0004*/ 	.word	0x00000082


	//----- nvinfo : EIATTR_SW2861232_WAR
	.align		4
.L_3905:
        /*0008*/ 	.byte	0x01, 0x35
	.zero		2


	//----- nvinfo : EIATTR_PARAM_CBANK
	.align		4
        /*000c*/ 	.byte	0x04, 0x0a
        /*000e*/ 	.short	(.L_3907 - .L_3906)
	.align		4
.L_3906:
        /*0010*/ 	.word	index@(.nv.constant0._Z25selective_scan_fwd_kernelI32Selective_Scan_fwd_kernel_traitsILi128ELi16ELi1ELb0ELb1ELb1ELb1ELb1EN3c108BFloat16EfS2_EEv13SSMParamsBase)
        /*0014*/ 	.short	0x0160
        /*0016*/ 	.short	0x0188


	//----- nvinfo : EIATTR_CBANK_PARAM_SIZE
	.align		4
.L_3907:
        /*0018*/ 	.byte	0x03, 0x19
        /*001a*/ 	.short	0x0188


	//----- nvinfo : EIATTR_KPARAM_INFO
	.align		4
        /*001c*/ 	.byte	0x04, 0x17
        /*001e*/ 	.short	(.L_3909 - .L_3908)
.L_3908:
        /*0020*/ 	.word	0x00000000
        /*0024*/ 	.short	0x0000
        /*0026*/ 	.short	0x0000
        /*0028*/ 	.byte	0x00, 0xf0, 0x21, 0x06


	//----- nvinfo : EIATTR_MAXREG_COUNT
	.align		4
.L_3909:
        /*002c*/ 	.byte	0x03, 0x1b
        /*002e*/ 	.short	0x00a8


	//----- nvinfo : EIATTR_NUM_BARRIERS
	.align		4
        /*0030*/ 	.byte	0x02, 0x4c
        /*0032*/ 	.byte	0x01
	.zero		1


	//----- nvinfo : EIATTR_ANNOTATIONS
	.align		4
        /*0034*/ 	.byte	0x04, 0x55
        /*0036*/ 	.short	(.L_3911 - .L_3910)


	//   ....[0]....
.L_3910:
        /*0038*/ 	.word	0x00000001
        /*003c*/ 	.byte	0xd0, 0x0c, 0x00, 0x00, 0x01, 0x00, 0x00, 0x00, 0x00, 0x0d, 0x00, 0x00, 0x01, 0x00, 0x00, 0x00
        /*004c*/ 	.byte	0x30, 0x0d, 0x00, 0x00, 0x01, 0x00, 0x00, 0x00, 0xa0, 0x0d, 0x00, 0x00, 0x01, 0x00, 0x00, 0x00
        /*005c*/ 	.byte	0xc0, 0x11, 0x00, 0x00, 0x01, 0x00, 0x00, 0x00, 0xd0, 0x11, 0x00, 0x00, 0x01, 0x00, 0x00, 0x00
        /*006c*/ 	.byte	0xe0, 0x11, 0x00, 0x00, 0x01, 0x00, 0x00, 0x00, 0xf0, 0x11, 0x00, 0x00


	//----- nvinfo : EIATTR_MERCURY_ISA_VERSION
	.align		4
.L_3911:
        /*0078*/ 	.byte	0x03, 0x5f
        /*007a*/ 	.short	0x0000


	//----- nvinfo : EIATTR_COOP_GROUP_MASK_REGIDS
	.align		4
        /*007c*/ 	.byte	0x04, 0x29
        /*007e*/ 	.short	(.L_3913 - .L_3912)


	//   ....[0]....
.L_3912:
        /*0080*/ 	.word	0xffffffff


	//   ....[1]....
        /*0084*/ 	.word	0xffffffff


	//   ....[2]....
        /*0088*/ 	.word	0xffffffff


	//   ....[3]....
        /*008c*/ 	.word	0xffffffff


	//   ....[4]....
        /*0090*/ 	.word	0xffffffff


	//   ....[5]....
        /*0094*/ 	.word	0xffffffff


	//   ....[6]....
        /*0098*/ 	.word	0xffffffff


	//   ....[7]....
        /*009c*/ 	.word	0xffffffff


	//   ....[8]....
        /*00a0*/ 	.word	0xffffffff


	//   ....[9]....
        /*00a4*/ 	.word	0xffffffff


	//   ....[10]....
        /*00a8*/ 	.word	0xffffffff


	//   ....[11]....
        /*00ac*/ 	.word	0xffffffff


	//   ....[12]....
        /*00b0*/ 	.word	0xffffffff


	//   ....[13]....
        /*00b4*/ 	.word	0xffffffff


	//   ....[14]....
        /*00b8*/ 	.word	0xffffffff


	//   ....[15]....
        /*00bc*/ 	.word	0xffffffff


	//   ....[16]....
        /*00c0*/ 	.word	0xffffffff


	//   ....[17]....
        /*00c4*/ 	.word	0xffffffff


	//   ....[18]....
        /*00c8*/ 	.word	0xffffffff


	//----- nvinfo : EIATTR_COOP_GROUP_INSTR_OFFSETS
	.align		4
.L_3913:
        /*00cc*/ 	.byte	0x04, 0x28
        /*00ce*/ 	.short	(.L_3915 - .L_3914)


	//   ....[0]....
.L_3914:
        /*00d0*/ 	.word	0x00001e70


	//   ....[1]....
        /*00d4*/ 	.word	0x00002300


	//   ....[2]....
        /*00d8*/ 	.word	0x00005440


	//   ....[3]....
        /*00dc*/ 	.word	0x00006240


	//   ....[4]....
        /*00e0*/ 	.word	0x000068c0


	//   ....[5]....
        /*00e4*/ 	.word	0x000068d0


	//   ....[6]....
        /*00e8*/ 	.word	0x00006900


	//   ....[7]....
        /*00ec*/ 	.word	0x00006920


	//   ....[8]....
        /*00f0*/ 	.word	0x00006950


	//   ....[9]....
        /*00f4*/ 	.word	0x00006970


	//   ....[10]....
        /*00f8*/ 	.word	0x000069a0


	//   ....[11]....
        /*00fc*/ 	.word	0x000069c0


	//   ....[12]....
        /*0100*/ 	.word	0x000069f0


	//   ....[13]....
        /*0104*/ 	.word	0x00006a10


	//   ....[14]....
        /*0108*/ 	.word	0x00006aa0


	//   ....[15]....
        /*010c*/ 	.word	0x00006ab0


	//   ....[16]....
        /*0110*/ 	.word	0x00007880


	//   ....[17]....
        /*0114*/ 	.word	0x00008230


	//   ....[18]....
        /*0118*/ 	.word	0x00008c50


	//----- nvinfo : EIATTR_EXIT_INSTR_OFFSETS
	.align		4
.L_3915:
        /*011c*/ 	.byte	0x04, 0x1c
        /*011e*/ 	.short	(.L_3917 - .L_3916)


	//   ....[0]....
.L_3916:
        /*0120*/ 	.word	0x00000280


	//   ....[1]....
        /*0124*/ 	.word	0x00001160


	//   ....[2]....
        /*0128*/ 	.word	0x000012a0


	//   ....[3]....
        /*012c*/ 	.word	0x00009210


	//----- nvinfo : EIATTR_MAX_THREADS
	.align		4
.L_3917:
        /*0130*/ 	.byte	0x04, 0x05
        /*0132*/ 	.short	(.L_3919 - .L_3918)
.L_3918:
        /*0134*/ 	.word	0x00000080
        /*0138*/ 	.word	0x00000001
        /*013c*/ 	.word	0x00000001


	//----- nvinfo : EIATTR_CRS_STACK_SIZE
	.align		4
.L_3919:
        /*0140*/ 	.byte	0x04, 0x1e
        /*0142*/ 	.short	(.L_3921 - .L_3920)
.L_3920:
        /*0144*/ 	.word	0x00000000
.L_3921:


//--------------------- .nv.info._Z25selective_scan_fwd_kernelI32Selective_Scan_fwd_kernel_traitsILi128ELi16ELi1ELb1ELb1ELb1ELb0ELb0EN3c108BFloat16EfS2_EEv13SSMParamsBase --------------------------
	.section	.nv.info._Z25selective_scan_fwd_kernelI32Selective_Scan_fwd_kernel_traitsILi128ELi16ELi1ELb1ELb1ELb1ELb0ELb0EN3c108BFloat16EfS2_EEv13SSMParamsBase,"",@"SHT_CUDA_INFO"
	.sectionflags	@""
	.align	4


	//----- nvinfo : EIATTR_CUDA_API_VERSION
	.align		4
        /*0000*/ 	.byte	0x04, 0x37
        /*0002*/ 	.short	(.L_3923 - .L_3922)
.L_3922:
        /*0004*/ 	.word	0x00000082


	//----- nvinfo : EIATTR_SW2861232_WAR
	.align		4
.L_3923:
        /*0008*/ 	.byte	0x01, 0x35
	.zero		2


	//----- nvinfo : EIATTR_PARAM_CBANK
	.align		4
        /*000c*/ 	.byte	0x04, 0x0a
        /*000e*/ 	.short	(.L_3925 - .L_3924)
	.align		4
.L_3924:
        /*0010*/ 	.word	index@(.nv.constant0._Z25selective_scan_fwd_kernelI32Selective_Scan_fwd_kernel_traitsILi128ELi16ELi1ELb1ELb1ELb1ELb0ELb0EN3c108BFloat16EfS2_EEv13SSMParamsBase)
        /*0014*/ 	.short	0x0160
        /*0016*/ 	.short	0x0188


	//----- nvinfo : EIATTR_CBANK_PARAM_SIZE
	.align		4
.L_3925:
        /*0018*/ 	.byte	0x03, 0x19
        /*001a*/ 	.short	0x0188


	//----- nvinfo : EIATTR_KPARAM_INFO
	.align		4
        /*001c*/ 	.byte	0x04, 0x17
        /*001e*/ 	.short	(.L_3927 - .L_3926)
.L_3926:
        /*0020*/ 	.word	0x00000000
        /*0024*/ 	.short	0x0000
        /*0026*/ 	.short	0x0000
        /*0028*/ 	.byte	0x00, 0xf0, 0x21, 0x06


	//----- nvinfo : EIATTR_MAXREG_COUNT
	.align		4
.L_3927:
        /*002c*/ 	.byte	0x03, 0x1b
        /*002e*/ 	.short	0x00a8


	//----- nvinfo : EIATTR_NUM_BARRIERS
	.align		4
        /*0030*/ 	.byte	0x02, 0x4c
        /*0032*/ 	.byte	0x01
	.zero		1


	//----- nvinfo : EIATTR_ANNOTATIONS
	.align		4
        /*0034*/ 	.byte	0x04, 0x55
        /*0036*/ 	.short	(.L_3929 - .L_3928)


	//   ....[0]....
.L_3928:
        /*0038*/ 	.word	0x00000001
        /*003c*/ 	.byte	0xd0, 0x0b, 0x00, 0x00, 0x01, 0x00, 0x00, 0x00, 0x00, 0x12, 0x00, 0x00


	//----- nvinfo : EIATTR_MERCURY_ISA_VERSION
	.align		4
.L_3929:
        /*0048*/ 	.byte	0x03, 0x5f
        /*004a*/ 	.short	0x0000


	//----- nvinfo : EIATTR_COOP_GROUP_MASK_REGIDS
	.align		4
        /*004c*/ 	.byte	0x04, 0x29
        /*004e*/ 	.short	(.L_3931 - .L_3930)


	//   ....[0]....
.L_3930:
        /*0050*/ 	.word	0xffffffff


	//   ....[1]....
        /*0054*/ 	.word	0xffffffff


	//   ....[2]....
        /*0058*/ 	.word	0xffffffff


	//   ....[3]....
        /*005c*/ 	.word	0xffffffff


	//   ....[4]....
        /*0060*/ 	.word	0xffffffff


	//   ....[5]....
        /*0064*/ 	.word	0xffffffff


	//   ....[6]....
        /*0068*/ 	.word	0xffffffff


	//   ....[7]....
        /*006c*/ 	.word	0xffffffff


	//   ....[8]....
        /*0070*/ 	.word	0xffffffff


	//   ....[9]....
        /*0074*/ 	.word	0xffffffff


	//   ....[10]....
        /*0078*/ 	.word	0xffffffff


	//   ....[11]....
        /*007c*/ 	.word	0xffffffff


	//   ....[12]....
        /*0080*/ 	.word	0xffffffff


	//   ....[13]....
        /*0084*/ 	.word	0xffffffff


	//   ....[14]....
        /*0088*/ 	.word	0xffffffff


	//   ....[15]....
        /*008c*/ 	.word	0xffffffff


	//   ....[16]....
        /*0090*/ 	.word	0xffffffff


	//----- nvinfo : EIATTR_COOP_GROUP_INSTR_OFFSETS
	.align		4
.L_3931:
        /*0094*/ 	.byte	0x04, 0x28
        /*0096*/ 	.short	(.L_3933 - .L_3932)


	//   ....[0]....
.L_3932:
        /*0098*/ 	.word	0x00001390


	//   ....[1]....
        /*009c*/ 	.word	0x00001450


	//   ....[2]....
        /*00a0*/ 	.word	0x00004020


	//   ....[3]....
        /*00a4*/ 	.word	0x00004670


	//   ....[4]....
        /*00a8*/ 	.word	0x00004d50


	//   ....[5]....
        /*00ac*/ 	.word	0x00004d60


	//   ....[6]....
        /*00b0*/ 	.word	0x00004d90


	//   ....[7]....
        /*00b4*/ 	.word	0x00004db0


	//   ....[8]....
        /*00b8*/ 	.word	0x00004de0


	//   ....[9]....
        /*00bc*/ 	.word	0x00004e00


	//   ....[10]....
        /*00c0*/ 	.word	0x00004e30


	//   ....[11]....
        /*00c4*/ 	.word	0x00004e50


	//   ....[12]....
        /*00c8*/ 	.word	0x00004e80


	//   ....[13]....
        /*00cc*/ 	.word	0x00004ea0


	//   ....[14]....
        /*00d0*/ 	.word	0x00004f50


	//   ....[15]....
        /*00d4*/ 	.word	0x00004f70


	//   ....[16]....
        /*00d8*/ 	.word	0x00005960


	//----- nvinfo : EIATTR_EXIT_INSTR_OFFSETS
	.align		4
.L_3933:
        /*00dc*/ 	.byte	0x04, 0x1c
        /*00de*/ 	.short	(.L_3935 - .L_3934)


	//   ....[0]....
.L_3934:
        /*00e0*/ 	.word	0x00000270


	//   ....[1]....
        /*00e4*/ 	.word	0x00001080


	//   ....[2]....
        /*00e8*/ 	.word	0x000012b0


	//   ....[3]....
        /*00ec*/ 	.word	0x00005b20


	//----- nvinfo : EIATTR_MAX_THREADS
	.align		4
.L_3935:
        /*00f0*/ 	.byte	0x04, 0x05
        /*00f2*/ 	.short	(.L_3937 - .L_3936)
.L_3936:
        /*00f4*/ 	.word	0x00000080
        /*00f8*/ 	.word	0x00000001
        /*00fc*/ 	.word	0x00000001


	//----- nvinfo : EIATTR_CRS_STACK_SIZE
	.align		4
.L_3937:
        /*0100*/ 	.byte	0x04, 0x1e
        /*0102*/ 	.short	(.L_3939 - .L_3938)
.L_3938:
        /*0104*/ 	.word	0x00000000
.L_3939:


//--------------------- .nv.info._Z25selective_scan_fwd_kernelI32Selective_Scan_fwd_kernel_traitsILi128ELi16ELi1ELb1ELb1ELb1ELb0ELb1EN3c108BFloat16EfS2_EEv13SSMParamsBase --------------------------
	.section	.nv.info._Z25selective_scan_fwd_kernelI32Selective_Scan_fwd_kernel_traitsILi128ELi16ELi1ELb1ELb1ELb1ELb0ELb1EN3c108BFloat16EfS2_EEv13SSMParamsBase,"",@"SHT_CUDA_INFO"
	.sectionflags	@""
	.align	4


	//----- nvinfo : EIATTR_CUDA_API_VERSION
	.align		4
        /*0000*/ 	.byte	0x04, 0x37
        /*0002*/ 	.short	(.L_3941 - .L_3940)
.L_3940:
        /*0004*/ 	.word	0x00000082


	//----- nvinfo : EIATTR_SW2861232_WAR
	.align		4
.L_3941:
        /*0008*/ 	.byte	0x01, 0x35
	.zero		2


	//----- nvinfo : EIATTR_PARAM_CBANK
	.align		4
        /*000c*/ 	.byte	0x04, 0x0a
        /*000e*/ 	.short	(.L_3943 - .L_3942)
	.align		4
.L_3942:
        /*0010*/ 	.word	index@(.nv.constant0._Z25selective_scan_fwd_kernelI32Selective_Scan_fwd_kernel_traitsILi128ELi16ELi1ELb1ELb1ELb1ELb0ELb1EN3c108BFloat16EfS2_EEv13SSMParamsBase)
        /*0014*/ 	.short	0x0160
        /*0016*/ 	.short	0x0188


	//----- nvinfo : EIATTR_CBANK_PARAM_SIZE
	.align		4
.L_3943:
        /*0018*/ 	.byte	0x03, 0x19
        /*001a*/ 	.short	0x0188


	//----- nvinfo : EIATTR_KPARAM_INFO
	.align		4
        /*001c*/ 	.byte	0x04, 0x17
        /*001e*/ 	.short	(.L_3945 - .L_3944)
.L_3944:
        /*0020*/ 	.word	0x00000000
        /*0024*/ 	.short	0x0000
        /*0026*/ 	.short	0x0000
        /*0028*/ 	.byte	0x00, 0xf0, 0x21, 0x06


	//----- nvinfo : EIATTR_MAXREG_COUNT
	.align		4
.L_3945:
        /*002c*/ 	.byte	0x03, 0x1b
        /*002e*/ 	.short	0x00a8


	//----- nvinfo : EIATTR_NUM_BARRIERS
	.align		4
        /*0030*/ 	.byte	0x02, 0x4c
        /*0032*/ 	.byte	0x01
	.zero		1


	//----- nvinfo : EIATTR_ANNOTATIONS
	.align		4
        /*0034*/ 	.byte	0x04, 0x55
        /*0036*/ 	.short	(.L_3947 - .L_3946)


	//   ....[0]....
.L_3946:
        /*0038*/ 	.word	0x00000001
        /*003c*/ 	.byte	0x60, 0x0c, 0x00, 0x00, 0x01, 0x00, 0x00, 0x00, 0xa0, 0x0c, 0x00, 0x00, 0x01, 0x00, 0x00, 0x00
        /*004c*/ 	.byte	0xe0, 0x0c, 0x00, 0x00, 0x01, 0x00, 0x00, 0x00, 0x70, 0x11, 0x00, 0x00, 0x01, 0x00, 0x00, 0x00
        /*005c*/ 	.byte	0x80, 0x11, 0x00, 0x00, 0x01, 0x00, 0x00, 0x00, 0x90, 0x11, 0x00, 0x00


	//----- nvinfo : EIATTR_MERCURY_ISA_VERSION
	.align		4
.L_3947:
        /*0068*/ 	.byte	0x03, 0x5f
        /*006a*/ 	.short	0x0000


	//----- nvinfo : EIATTR_COOP_GROUP_MASK_REGIDS
	.align		4
        /*006c*/ 	.byte	0x04, 0x29
        /*006e*/ 	.short	(.L_3949 - .L_3948)


	//   ....[0]....
.L_3948:
        /*0070*/ 	.word	0xffffffff


	//   ....[1]....
        /*0074*/ 	.word	0xffffffff


	//   ....[2]....
        /*0078*/ 	.word	0xffffffff


	//   ....[3]....
        /*007c*/ 	.word	0xffffffff


	//   ....[4]....
        /*0080*/ 	.word	0xffffffff


	//   ....[5]....
        /*0084*/ 	.word	0xffffffff


	//   ....[6]....
        /*0088*/ 	.word	0xffffffff


	//   ....[7]....
        /*008c*/ 	.word	0xffffffff


	//   ....[8]....
        /*0090*/ 	.word	0xffffffff


	//   ....[9]....
        /*0094*/ 	.word	0xffffffff


	//   ....[10]....
        /*0098*/ 	.word	0xffffffff


	//   ....[11]....
        /*009c*/ 	.word	0xffffffff


	//   ....[12]....
        /*00a0*/ 	.word	0xffffffff


	//   ....[13]....
        /*00a4*/ 	.word	0xffffffff


	//   ....[14]....
        /*00a8*/ 	.word	0xffffffff


	//   ....[15]....
        /*00ac*/ 	.word	0xffffffff


	//   ....[16]....
        /*00b0*/ 	.word	0xffffffff


	//----- nvinfo : EIATTR_COOP_GROUP_INSTR_OFFSETS
	.align		4
.L_3949:
        /*00b4*/ 	.byte	0x04, 0x28
        /*00b6*/ 	.short	(.L_3951 - .L_3950)


	//   ....[0]....
.L_3950:
        /*00b8*/ 	.word	0x00001e00


	//   ....[1]....
        /*00bc*/ 	.word	0x000022a0


	//   ....[2]....
        /*00c0*/ 	.word	0x00005410


	//   ....[3]....
        /*00c4*/ 	.word	0x00006210


	//   ....[4]....
        /*00c8*/ 	.word	0x00006890


	//   ....[5]....
        /*00cc*/ 	.word	0x000068a0


	//   ....[6]....
        /*00d0*/ 	.word	0x000068d0


	//   ....[7]....
        /*00d4*/ 	.word	0x000068f0


	//   ....[8]....
        /*00d8*/ 	.word	0x00006920


	//   ....[9]....
        /*00dc*/ 	.word	0x00006940


	//   ....[10]....
        /*00e0*/ 	.word	0x00006970


	//   ....[11]....
        /*00e4*/ 	.word	0x00006990


	//   ....[12]....
        /*00e8*/ 	.word	0x000069c0


	//   ....[13]....
        /*00ec*/ 	.word	0x000069e0


	//   ....[14]....
        /*00f0*/ 	.word	0x00006a70


	//   ....[15]....
        /*00f4*/ 	.word	0x00006a80


	//   ....[16]....
        /*00f8*/ 	.word	0x00007600


	//----- nvinfo : EIATTR_EXIT_INSTR_OFFSETS
	.align		4
.L_3951:
        /*00fc*/ 	.byte	0x04, 0x1c
        /*00fe*/ 	.short	(.L_3953 - .L_3952)


	//   ....[0]....
.L_3952:
        /*0100*/ 	.word	0x00000280


	//   ....[1]....
        /*0104*/ 	.word	0x00001110


	//   ....[2]....
        /*0108*/ 	.word	0x00001240


	//   ....[3]....
        /*010c*/ 	.word	0x00007ce0


	//----- nvinfo : EIATTR_MAX_THREADS
	.align		4
.L_3953:
        /*0110*/ 	.byte	0x04, 0x05
        /*0112*/ 	.short	(.L_3955 - .L_3954)
.L_3954:
        /*0114*/ 	.word	0x00000080
        /*0118*/ 	.word	0x00000001
        /*011c*/ 	.word	0x00000001


	//----- nvinfo : EIATTR_CRS_STACK_SIZE
	.align		4
.L_3955:
        /*0120*/ 	.byte	0x04, 0x1e
        /*0122*/ 	.short	(.L_3957 - .L_3956)
.L_3956:
        /*0124*/ 	.word	0x00000000
.L_3957:


//--------------------- .nv.info._Z25selective_scan_fwd_kernelI32Selective_Scan_fwd_kernel_traitsILi128ELi16ELi1ELb1ELb1ELb1ELb1ELb0EN3c108BFloat16EfS2_EEv13SSMParamsBase --------------------------
	.section	.nv.info._Z25selective_scan_fwd_kernelI32Selective_Scan_fwd_kernel_traitsILi128ELi16ELi1ELb1ELb1ELb1ELb1ELb0EN3c108BFloat16EfS2_EEv13SSMParamsBase,"",@"SHT_CUDA_INFO"
	.sectionflags	@""
	.align	4


	//----- nvinfo : EIATTR_CUDA_API_VERSION
	.align		4
        /*0000*/ 	.byte	0x04, 0x37
        /*0002*/ 	.short	(.L_3959 - .L_3958)
.L_3958:
        /*0004*/ 	.word	0x00000082


	//----- nvinfo : EIATTR_SW2861232_WAR
	.align		4
.L_3959:
        /*0008*/ 	.byte	0x01, 0x35
	.zero		2


	//----- nvinfo : EIATTR_PARAM_CBANK
	.align		4
        /*000c*/ 	.byte	0x04, 0x0a
        /*000e*/ 	.short	(.L_3961 - .L_3960)
	.align		4
.L_3960:
        /*0010*/ 	.word	index@(.nv.constant0._Z25selective_scan_fwd_kernelI32Selective_Scan_fwd_kernel_traitsILi128ELi16ELi1ELb1ELb1ELb1ELb1ELb0EN3c108BFloat16EfS2_EEv13SSMParamsBase)
        /*0014*/ 	.short	0x0160
        /*0016*/ 	.short	0x0188


	//----- nvinfo : EIATTR_CBANK_PARAM_SIZE
	.align		4
.L_3961:
        /*0018*/ 	.byte	0x03, 0x19
        /*001a*/ 	.short	0x0188


	//----- nvinfo : EIATTR_KPARAM_INFO
	.align		4
        /*001c*/ 	.byte	0x04, 0x17
        /*001e*/ 	.short	(.L_3963 - .L_3962)
.L_3962:
        /*0020*/ 	.word	0x00000000
        /*0024*/ 	.short	0x0000
        /*0026*/ 	.short	0x0000
        /*0028*/ 	.byte	0x00, 0xf0, 0x21, 0x06


	//----- nvinfo : EIATTR_MAXREG_COUNT
	.align		4
.L_3963:
        /*002c*/ 	.byte	0x03, 0x1b
        /*002e*/ 	.short	0x00a8


	//----- nvinfo : EIATTR_NUM_BARRIERS
	.align		4
        /*0030*/ 	.byte	0x02, 0x4c
        /*0032*/ 	.byte	0x01
	.zero		1


	//----- nvinfo : EIATTR_ANNOTATIONS
	.align		4
        /*0034*/ 	.byte	0x04, 0x55
        /*0036*/ 	.short	(.L_3965 - .L_3964)


	//   ....[0]....
.L_3964:
        /*0038*/ 	.word	0x00000001
        /*003c*/ 	.byte	0xe0, 0x0b, 0x00, 0x00, 0x01, 0x00, 0x00, 0x00, 0x00, 0x12, 0x00, 0x00


	//----- nvinfo : EIATTR_MERCURY_ISA_VERSION
	.align		4
.L_3965:
        /*0048*/ 	.byte	0x03, 0x5f
        /*004a*/ 	.short	0x0000


	//----- nvinfo : EIATTR_COOP_GROUP_MASK_REGIDS
	.align		4
        /*004c*/ 	.byte	0x04, 0x29
        /*004e*/ 	.short	(.L_3967 - .L_3966)


	//   ....[0]....
.L_3966:
        /*0050*/ 	.word	0xffffffff


	//   ....[1]....
        /*0054*/ 	.word	0xffffffff


	//   ....[2]....
        /*0058*/ 	.word	0xffffffff


	//   ....[3]....
        /*005c*/ 	.word	0xffffffff


	//   ....[4]....
        /*0060*/ 	.word	0xffffffff


	//   ....[5]....
        /*0064*/ 	.word	0xffffffff


	//   ....[6]....
        /*0068*/ 	.word	0xffffffff


	//   ....[7]....
        /*006c*/ 	.word	0xffffffff


	//   ....[8]....
        /*0070*/ 	.word	0xffffffff


	//   ....[9]....
        /*0074*/ 	.word	0xffffffff


	//   ....[10]....
        /*0078*/ 	.word	0xffffffff


	//   ....[11]....
        /*007c*/ 	.word	0xffffffff


	//   ....[12]....
        /*0080*/ 	.word	0xffffffff


	//   ....[13]....
        /*0084*/ 	.word	0xffffffff


	//   ....[14]....
        /*0088*/ 	.word	0xffffffff


	//   ....[15]....
        /*008c*/ 	.word	0xffffffff


	//   ....[16]....
        /*0090*/ 	.word	0xffffffff


	//   ....[17]....
        /*0094*/ 	.word	0xffffffff


	//   ....[18]....
        /*0098*/ 	.word	0xffffffff


	//----- nvinfo : EIATTR_COOP_GROUP_INSTR_OFFSETS
	.align		4
.L_3967:
        /*009c*/ 	.byte	0x04, 0x28
        /*009e*/ 	.short	(.L_3969 - .L_3968)


	//   ....[0]....
.L_3968:
        /*00a0*/ 	.word	0x00001390


	//   ....[1]....
        /*00a4*/ 	.word	0x00001450


	//   ....[2]....
        /*00a8*/ 	.word	0x00004020


	//   ....[3]....
        /*00ac*/ 	.word	0x00004670


	//   ....[4]....
        /*00b0*/ 	.word	0x00004d50


	//   ....[5]....
        /*00b4*/ 	.word	0x00004d60


	//   ....[6]....
        /*00b8*/ 	.word	0x00004d90


	//   ....[7]....
        /*00bc*/ 	.word	0x00004db0


	//   ....[8]....
        /*00c0*/ 	.word	0x00004de0


	//   ....[9]....
        /*00c4*/ 	.word	0x00004e00


	//   ....[10]....
        /*00c8*/ 	.word	0x00004e30


	//   ....[11]....
        /*00cc*/ 	.word	0x00004e50


	//   ....[12]....
        /*00d0*/ 	.word	0x00004e80


	//   ....[13]....
        /*00d4*/ 	.word	0x00004ea0


	//   ....[14]....
        /*00d8*/ 	.word	0x00004f50


	//   ....[15]....
        /*00dc*/ 	.word	0x00004f70


	//   ....[16]....
        /*00e0*/ 	.word	0x00005920


	//   ....[17]....
        /*00e4*/ 	.word	0x00005ba0


	//   ....[18]....
        /*00e8*/ 	.word	0x00006440


	//----- nvinfo : EIATTR_EXIT_INSTR_OFFSETS
	.align		4
.L_3969:
        /*00ec*/ 	.byte	0x04, 0x1c
        /*00ee*/ 	.short	(.L_3971 - .L_3970)


	//   ....[0]....
.L_3970:
        /*00f0*/ 	.word	0x00000270


	//   ....[1]....
        /*00f4*/ 	.word	0x00001080


	//   ....[2]....
        /*00f8*/ 	.word	0x000012b0


	//   ....[3]....
        /*00fc*/ 	.word	0x00006530


	//----- nvinfo : EIATTR_MAX_THREADS
	.align		4
.L_3971:
        /*0100*/ 	.byte	0x04, 0x05
        /*0102*/ 	.short	(.L_3973 - .L_3972)
.L_3972:
        /*0104*/ 	.word	0x00000080
        /*0108*/ 	.word	0x00000001
        /*010c*/ 	.word	0x00000001


	//----- nvinfo : EIATTR_CRS_STACK_SIZE
	.align		4
.L_3973:
        /*0110*/ 	.byte	0x04, 0x1e
        /*0112*/ 	.short	(.L_3975 - .L_3974)
.L_3974:
        /*0114*/ 	.word	0x00000000
.L_3975:


//--------------------- .nv.info._Z25selective_scan_fwd_kernelI32Selective_Scan_fwd_kernel_traitsILi128ELi16ELi1ELb1ELb1ELb1ELb1ELb1EN3c108BFloat16EfS2_EEv13SSMParamsBase --------------------------
	.section	.nv.info._Z25selective_scan_fwd_kernelI32Selective_Scan_fwd_kernel_traitsILi128ELi16ELi1ELb1ELb1ELb1ELb1ELb1EN3c108BFloat16EfS2_EEv13SSMParamsBase,"",@"SHT_CUDA_INFO"
	.sectionflags	@""
	.align	4


	//----- nvinfo : EIATTR_CUDA_API_VERSION
	.align		4
        /*0000*/ 	.byte	0x04, 0x37
        /*0002*/ 	.short	(.L_3977 - .L_3976)
.L_3976:
        /*0004*/ 	.word	0x00000082


	//----- nvinfo : EIATTR_SW2861232_WAR
	.align		4
.L_3977:
        /*0008*/ 	.byte	0x01, 0x35
	.zero		2


	//----- nvinfo : EIATTR_PARAM_CBANK
	.align		4
        /*000c*/ 	.byte	0x04, 0x0a
        /*000e*/ 	.short	(.L_3979 - .L_3978)
	.align		4
.L_3978:
        /*0010*/ 	.word	index@(.nv.constant0._Z25selective_scan_fwd_kernelI32Selective_Scan_fwd_kernel_traitsILi128ELi16ELi1ELb1ELb1ELb1ELb1ELb1EN3c108BFloat16EfS2_EEv13SSMParamsBase)
        /*0014*/ 	.short	0x0160
        /*0016*/ 	.short	0x0188


	//----- nvinfo : EIATTR_CBANK_PARAM_SIZE
	.align		4
.L_3979:
        /*0018*/ 	.byte	0x03, 0x19
        /*001a*/ 	.short	0x0188


	//----- nvinfo : EIATTR_KPARAM_INFO
	.align		4
        /*001c*/ 	.byte	0x04, 0x17
        /*001e*/ 	.short	(.L_3981 - .L_3980)
.L_3980:
        /*0020*/ 	.word	0x00000000
        /*0024*/ 	.short	0x0000
        /*0026*/ 	.short	0x0000
        /*0028*/ 	.byte	0x00, 0xf0, 0x21, 0x06


	//----- nvinfo : EIATTR_MAXREG_COUNT
	.align		4
.L_3981:
        /*002c*/ 	.byte	0x03, 0x1b
        /*002e*/ 	.short	0x00a8


	//----- nvinfo : EIATTR_NUM_BARRIERS
	.align		4
        /*0030*/ 	.byte	0x02, 0x4c
        /*0032*/ 	.byte	0x01
	.zero		1


	//----- nvinfo : EIATTR_ANNOTATIONS
	.align		4
        /*0034*/ 	.byte	0x04, 0x55
        /*0036*/ 	.short	(.L_3983 - .L_3982)


	//   ....[0]....
.L_3982:
        /*0038*/ 	.word	0x00000001
        /*003c*/ 	.byte	0xd0, 0x0c, 0x00, 0x00, 0x01, 0x00, 0x00, 0x00, 0x00, 0x0d, 0x00, 0x00, 0x01, 0x00, 0x00, 0x00
        /*004c*/ 	.byte	0x30, 0x0d, 0x00, 0x00, 0x01, 0x00, 0x00, 0x00, 0xa0, 0x0d, 0x00, 0x00, 0x01, 0x00, 0x00, 0x00
        /*005c*/ 	.byte	0xc0, 0x11, 0x00, 0x00, 0x01, 0x00, 0x00, 0x00, 0xd0, 0x11, 0x00, 0x00, 0x01, 0x00, 0x00, 0x00
        /*006c*/ 	.byte	0xe0, 0x11, 0x00, 0x00, 0x01, 0x00, 0x00, 0x00, 0xf0, 0x11, 0x00, 0x00


	//----- nvinfo : EIATTR_MERCURY_ISA_VERSION
	.align		4
.L_3983:
        /*0078*/ 	.byte	0x03, 0x5f
        /*007a*/ 	.short	0x0000


	//----- nvinfo : EIATTR_COOP_GROUP_MASK_REGIDS
	.align		4
        /*007c*/ 	.byte	0x04, 0x29
        /*007e*/ 	.short	(.L_3985 - .L_3984)


	//   ....[0]....
.L_3984:
        /*0080*/ 	.word	0xffffffff


	//   ....[1]....
        /*0084*/ 	.word	0xffffffff


	//   ....[2]....
        /*0088*/ 	.word	0xffffffff


	//   ....[3]....
        /*008c*/ 	.word	0xffffffff


	//   ....[4]....
        /*0090*/ 	.word	0xffffffff


	//   ....[5]....
        /*0094*/ 	.word	0xffffffff


	//   ....[6]....
        /*0098*/ 	.word	0xffffffff


	//   ....[7]....
        /*009c*/ 	.word	0xffffffff


	//   ....[8]....
        /*00a0*/ 	.word	0xffffffff


	//   ....[9]....
        /*00a4*/ 	.word	0xffffffff


	//   ....[10]....
        /*00a8*/ 	.word	0xffffffff


	//   ....[11]....
        /*00ac*/ 	.word	0xffffffff


	//   ....[12]....
        /*00b0*/ 	.word	0xffffffff


	//   ....[13]....
        /*00b4*/ 	.word	0xffffffff


	//   ....[14]....
        /*00b8*/ 	.word	0xffffffff


	//   ....[15]....
        /*00bc*/ 	.word	0xffffffff


	//   ....[16]....
        /*00c0*/ 	.word	0xffffffff


	//   ....[17]....
        /*00c4*/ 	.word	0xffffffff


	//   ....[18]....
        /*00c8*/ 	.word	0xffffffff


	//----- nvinfo : EIATTR_COOP_GROUP_INSTR_OFFSETS
	.align		4
.L_3985:
        /*00cc*/ 	.byte	0x04, 0x28
        /*00ce*/ 	.short	(.L_3987 - .L_3986)


	//   ....[0]....
.L_3986:
        /*00d0*/ 	.word	0x00001e70


	//   ....[1]....
        /*00d4*/ 	.word	0x00002300


	//   ....[2]....
        /*00d8*/ 	.word	0x00005440


	//   ....[3]....
        /*00dc*/ 	.word	0x00006240


	//   ....[4]....
        /*00e0*/ 	.word	0x000068c0


	//   ....[5]....
        /*00e4*/ 	.word	0x000068d0


	//   ....[6]....
        /*00e8*/ 	.word	0x00006900


	//   ....[7]....
        /*00ec*/ 	.word	0x00006920


	//   ....[8]....
        /*00f0*/ 	.word	0x00006950


	//   ....[9]....
        /*00f4*/ 	.word	0x00006970


	//   ....[10]....
        /*00f8*/ 	.word	0x000069a0


	//   ....[11]....
        /*00fc*/ 	.word	0x000069c0


	//   ....[12]....
        /*0100*/ 	.word	0x000069f0


	//   ....[13]....
        /*0104*/ 	.word	0x00006a10


	//   ....[14]....
        /*0108*/ 	.word	0x00006aa0


	//   ....[15]....
        /*010c*/ 	.word	0x00006ab0


	//   ....[16]....
        /*0110*/ 	.word	0x00007880


	//   ....[17]....
        /*0114*/ 	.word	0x00008230


	//   ....[18]....
        /*0118*/ 	.word	0x00008c50


	//----- nvinfo : EIATTR_EXIT_INSTR_OFFSETS
	.align		4
.L_3987:
        /*011c*/ 	.byte	0x04, 0x1c
        /*011e*/ 	.short	(.L_3989 - .L_3988)


	//   ....[0]....
.L_3988:
        /*0120*/ 	.word	0x00000280


	//   ....[1]....
        /*0124*/ 	.word	0x00001160


	//   ....[2]....
        /*0128*/ 	.word	0x000012a0


	//   ....[3]....
        /*012c*/ 	.word	0x00009210


	//----- nvinfo : EIATTR_MAX_THREADS
	.align		4
.L_3989:
        /*0130*/ 	.byte	0x04, 0x05
        /*0132*/ 	.short	(.L_3991 - .L_3990)
.L_3990:
        /*0134*/ 	.word	0x00000080
        /*0138*/ 	.word	0x00000001
        /*013c*/ 	.word	0x00000001


	//----- nvinfo : EIATTR_CRS_STACK_SIZE
	.align		4
.L_3991:
        /*0140*/ 	.byte	0x04, 0x1e
        /*0142*/ 	.short	(.L_3993 - .L_3992)
.L_3992:
        /*0144*/ 	.word	0x00000000
.L_3993:


//--------------------- .nv.info._Z25selective_scan_fwd_kernelI32Selective_Scan_fwd_kernel_traitsILi32ELi16ELi1ELb0ELb1ELb1ELb0ELb0EN3c108BFloat16EfS2_EEv13SSMParamsBase --------------------------
	.section	.nv.info._Z25selective_scan_fwd_kernelI32Selective_Scan_fwd_kernel_traitsILi32ELi16ELi1ELb0ELb1ELb1ELb0ELb0EN3c108BFloat16EfS2_EEv13SSMParamsBase,"",@"SHT_CUDA_INFO"
	.sectionflags	@""
	.align	4


	//----- nvinfo : EIATTR_CUDA_API_VERSION
	.align		4
        /*0000*/ 	.byte	0x04, 0x37
        /*0002*/ 	.short	(.L_3995 - .L_3994)
.L_3994:
        /*0004*/ 	.word	0x00000082


	//----- nvinfo : EIATTR_SW2861232_WAR
	.align		4
.L_3995:
        /*0008*/ 	.byte	0x01, 0x35
	.zero		2


	//----- nvinfo : EIATTR_PARAM_CBANK
	.align		4
        /*000c*/ 	.byte	0x04, 0x0a
        /*000e*/ 	.short	(.L_3997 - .L_3996)
	.align		4
.L_3996:
        /*0010*/ 	.word	index@(.nv.constant0._Z25selective_scan_fwd_kernelI32Selective_Scan_fwd_kernel_traitsILi32ELi16ELi1ELb0ELb1ELb1ELb0ELb0EN3c108BFloat16EfS2_EEv13SSMParamsBase)
        /*0014*/ 	.short	0x0160
        /*0016*/ 	.short	0x0188


	//----- nvinfo : EIATTR_CBANK_PARAM_SIZE
	.align		4
.L_3997:
        /*0018*/ 	.byte	0x03, 0x19
        /*001a*/ 	.short	0x0188


	//----- nvinfo : EIATTR_KPARAM_INFO
	.align		4
        /*001c*/ 	.byte	0x04, 0x17
        /*001e*/ 	.short	(.L_3999 - .L_3998)
.L_3998:
        /*0020*/ 	.word	0x00000000
        /*0024*/ 	.short	0x0000
        /*0026*/ 	.short	0x0000
        /*0028*/ 	.byte	0x00, 0xf0, 0x21, 0x06


	//----- nvinfo : EIATTR_MAXREG_COUNT
	.align		4
.L_3999:
        /*002c*/ 	.byte	0x03, 0x1b
        /*002e*/ 	.short	0x00ff


	//----- nvinfo : EIATTR_NUM_BARRIERS
	.align		4
        /*0030*/ 	.byte	0x02, 0x4c
        /*0032*/ 	.byte	0x01
	.zero		1


	//----- nvinfo : EIATTR_MERCURY_ISA_VERSION
	.align		4
        /*0034*/ 	.byte	0x03, 0x5f
        /*0036*/ 	.short	0x0000


	//----- nvinfo : EIATTR_COOP_GROUP_MASK_REGIDS
	.align		4
        /*0038*/ 	.byte	0x04, 0x29
        /*003a*/ 	.short	(.L_4001 - .L_4000)


	//   ....[0]....
.L_4000:
        /*003c*/ 	.word	0xffffffff


	//   ....[1]....
        /*0040*/ 	.word	0xffffffff


	//   ....[2]....
        /*0044*/ 	.word	0xffffffff


	//   ....[3]....
        /*0048*/ 	.word	0xffffffff


	//   ....[4]....
        /*004c*/ 	.word	0xffffffff


	//   ....[5]....
        /*0050*/ 	.word	0xffffffff


	//   ....[6]....
        /*0054*/ 	.word	0xffffffff


	//   ....[7]....
        /*0058*/ 	.word	0xffffffff


	//   ....[8]....
        /*005c*/ 	.word	0xffffffff


	//   ....[9]....
        /*0060*/ 	.word	0xffffffff


	//   ....[10]....
        /*0064*/ 	.word	0xffffffff


	//   ....[11]....
        /*0068*/ 	.word	0xffffffff


	//   ....[12]....
        /*006c*/ 	.word	0xffffffff


	//   ....[13]....
        /*0070*/ 	.word	0xffffffff


	//   ....[14]....
        /*0074*/ 	.word	0xffffffff


	//   ....[15]....
        /*0078*/ 	.word	0xffffffff


	//   ....[16]....
        /*007c*/ 	.word	0xffffffff


	//----- nvinfo : EIATTR_COOP_GROUP_INSTR_OFFSETS
	.align		4
.L_4001:
        /*0080*/ 	.byte	0x04, 0x28
        /*0082*/ 	.short	(.L_4003 - .L_4002)


	//   ....[0]....
.L_4002:
        /*0084*/ 	.word	0x00001ba0


	//   ....[1]....
        /*0088*/ 	.word	0x00002080


	//   ....[2]....
        /*008c*/ 	.word	0x00005150


	//   ....[3]....
        /*0090*/ 	.word	0x00006270


	//   ....[4]....
        /*0094*/ 	.word	0x000068d0


	//   ....[5]....
        /*0098*/ 	.word	0x000068e0


	//   ....[6]....
        /*009c*/ 	.word	0x00006910


	//   ....[7]....
        /*00a0*/ 	.word	0x00006930


	//   ....[8]....
        /*00a4*/ 	.word	0x00006960


	//   ....[9]....
        /*00a8*/ 	.word	0x00006980


	//   ....[10]....
        /*00ac*/ 	.word	0x000069b0


	//   ....[11]....
        /*00b0*/ 	.word	0x000069d0


	//   ....[12]....
        /*00b4*/ 	.word	0x00006a00


	//   ....[13]....
        /*00b8*/ 	.word	0x00006a20


	//   ....[14]....
        /*00bc*/ 	.word	0x00006a60


	//   ....[15]....
        /*00c0*/ 	.word	0x00006a70


	//   ....[16]....
        /*00c4*/ 	.word	0x00007440


	//----- nvinfo : EIATTR_EXIT_INSTR_OFFSETS
	.align		4
.L_4003:
        /*00c8*/ 	.byte	0x04, 0x1c
        /*00ca*/ 	.short	(.L_4005 - .L_4004)


	//   ....[0]....
.L_4004:
        /*00cc*/ 	.word	0x00000270


	//   ....[1]....
        /*00d0*/ 	.word	0x00001060


	//   ....[2]....
        /*00d4*/ 	.word	0x00001150


	//   ....[3]....
        /*00d8*/ 	.word	0x00007ac0


	//----- nvinfo : EIATTR_MAX_THREADS
	.align		4
.L_4005:
        /*00dc*/ 	.byte	0x04, 0x05
        /*00de*/ 	.short	(.L_4007 - .L_4006)
.L_4006:
        /*00e0*/ 	.word	0x00000020
        /*00e4*/ 	.word	0x00000001
        /*00e8*/ 	.word	0x00000001


	//----- nvinfo : EIATTR_CRS_STACK_SIZE
	.align		4
.L_4007:
        /*00ec*/ 	.byte	0x04, 0x1e
        /*00ee*/ 	.short	(.L_4009 - .L_4008)
.L_4008:
        /*00f0*/ 	.word	0x00000000
.L_4009:


//--------------------- .nv.info._Z25selective_scan_fwd_kernelI32Selective_Scan_fwd_kernel_traitsILi32ELi16ELi1ELb0ELb1ELb1ELb0ELb1EN3c108BFloat16EfS2_EEv13SSMParamsBase --------------------------
	.section	.nv.info._Z25selective_scan_fwd_kernelI32Selective_Scan_fwd_kernel_traitsILi32ELi16ELi1ELb0ELb1ELb1ELb0ELb1EN3c108BFloat16EfS2_EEv13SSMParamsBase,"",@"SHT_CUDA_INFO"
	.sectionflags	@""
	.align	4


	//----- nvinfo : EIATTR_CUDA_API_VERSION
	.align		4
        /*0000*/ 	.byte	0x04, 0x37
        /*0002*/ 	.short	(.L_4011 - .L_4010)
.L_4010:
        /*0004*/ 	.word	0x00000082


	//----- nvinfo : EIATTR_SW2861232_WAR
	.align		4
.L_4011:
        /*0008*/ 	.byte	0x01, 0x35
	.zero		2


	//----- nvinfo : EIATTR_PARAM_CBANK
	.align		4
        /*000c*/ 	.byte	0x04, 0x0a
        /*000e*/ 	.short	(.L_4013 - .L_4012)
	.align		4
.L_4012:
        /*0010*/ 	.word	index@(.nv.constant0._Z25selective_scan_fwd_kernelI32Selective_Scan_fwd_kernel_traitsILi32ELi16ELi1ELb0ELb1ELb1ELb0ELb1EN3c108BFloat16EfS2_EEv13SSMParamsBase)
        /*0014*/ 	.short	0x0160
        /*0016*/ 	.short	0x0188


	//----- nvinfo : EIATTR_CBANK_PARAM_SIZE
	.align		4
.L_4013:
        /*0018*/ 	.byte	0x03, 0x19
        /*001a*/ 	.short	0x0188


	//----- nvinfo : EIATTR_KPARAM_INFO
	.align		4
        /*001c*/ 	.byte	0x04, 0x17
        /*001e*/ 	.short	(.L_4015 - .L_4014)
.L_4014:
        /*0020*/ 	.word	0x00000000
        /*0024*/ 	.short	0x0000
        /*0026*/ 	.short	0x0000
        /*0028*/ 	.byte	0x00, 0xf0, 0x21, 0x06


	//----- nvinfo : EIATTR_MAXREG_COUNT
	.align		4
.L_4015:
        /*002c*/ 	.byte	0x03, 0x1b
        /*002e*/ 	.short	0x00ff


	//----- nvinfo : EIATTR_NUM_BARRIERS
	.align		4
        /*0030*/ 	.byte	0x02, 0x4c
        /*0032*/ 	.byte	0x01
	.zero		1


	//----- nvinfo : EIATTR_MERCURY_ISA_VERSION
	.align		4
        /*0034*/ 	.byte	0x03, 0x5f
        /*0036*/ 	.short	0x0000


	//----- nvinfo : EIATTR_COOP_GROUP_MASK_REGIDS
	.align		4
        /*0038*/ 	.byte	0x04, 0x29
        /*003a*/ 	.short	(.L_4017 - .L_4016)


	//   ....[0]....
.L_4016:
        /*003c*/ 	.word	0xffffffff


	//   ....[1]....
        /*0040*/ 	.word	0xffffffff


	//   ....[2]....
        /*0044*/ 	.word	0xffffffff


	//   ....[3]....
        /*0048*/ 	.word	0xffffffff


	//   ....[4]....
        /*004c*/ 	.word	0xffffffff


	//   ....[5]....
        /*0050*/ 	.word	0xffffffff


	//   ....[6]....
        /*0054*/ 	.word	0xffffffff


	//   ....[7]....
        /*0058*/ 	.word	0xffffffff


	//   ....[8]....
        /*005c*/ 	.word	0xffffffff


	//   ....[9]....
        /*0060*/ 	.word	0xffffffff


	//   ....[10]....
        /*0064*/ 	.word	0xffffffff


	//   ....[11]....
        /*0068*/ 	.word	0xffffffff


	//   ....[12]....
        /*006c*/ 	.word	0xffffffff


	//   ....[13]....
        /*0070*/ 	.word	0xffffffff


	//   ....[14]....
        /*0074*/ 	.word	0xffffffff


	//   ....[15]....
        /*0078*/ 	.word	0xffffffff


	//   ....[16]....
        /*007c*/ 	.word	0xffffffff


	//----- nvinfo : EIATTR_COOP_GROUP_INSTR_OFFSETS
	.align		4
.L_4017:
        /*0080*/ 	.byte	0x04, 0x28
        /*0082*/ 	.short	(.L_4019 - .L_4018)


	//   ....[0]....
.L_4018:
        /*0084*/ 	.word	0x00001c70


	//   ....[1]....
        /*0088*/ 	.word	0x00002140


	//   ....[2]....
        /*008c*/ 	.word	0x00005230


	//   ....[3]....
        /*0090*/ 	.word	0x00006350


	//   ....[4]....
        /*0094*/ 	.word	0x000069b0


	//   ....[5]....
        /*0098*/ 	.word	0x000069c0


	//   ....[6]....
        /*009c*/ 	.word	0x000069f0


	//   ....[7]....
        /*00a0*/ 	.word	0x00006a10


	//   ....[8]....
        /*00a4*/ 	.word	0x00006a40


	//   ....[9]....
        /*00a8*/ 	.word	0x00006a60


	//   ....[10]....
        /*00ac*/ 	.word	0x00006a90


	//   ....[11]....
        /*00b0*/ 	.word	0x00006ab0


	//   ....[12]....
        /*00b4*/ 	.word	0x00006ae0


	//   ....[13]....
        /*00b8*/ 	.word	0x00006b00


	//   ....[14]....
        /*00bc*/ 	.word	0x00006b40


	//   ....[15]....
        /*00c0*/ 	.word	0x00006b50


	//   ....[16]....
        /*00c4*/ 	.word	0x00007580


	//----- nvinfo : EIATTR_EXIT_INSTR_OFFSETS
	.align		4
.L_4019:
        /*00c8*/ 	.byte	0x04, 0x1c
        /*00ca*/ 	.short	(.L_4021 - .L_4020)


	//   ....[0]....
.L_4020:
        /*00cc*/ 	.word	0x00000270


	//   ....[1]....
        /*00d0*/ 	.word	0x000010f0


	//   ....[2]....
        /*00d4*/ 	.word	0x000011f0


	//   ....[3]....
        /*00d8*/ 	.word	0x00007bc0


	//----- nvinfo : EIATTR_MAX_THREADS
	.align		4
.L_4021:
        /*00dc*/ 	.byte	0x04, 0x05
        /*00de*/ 	.short	(.L_4023 - .L_4022)
.L_4022:
        /*00e0*/ 	.word	0x00000020
        /*00e4*/ 	.word	0x00000001
        /*00e8*/ 	.word	0x00000001


	//----- nvinfo : EIATTR_CRS_STACK_SIZE
	.align		4
.L_4023:
        /*00ec*/ 	.byte	0x04, 0x1e
        /*00ee*/ 	.short	(.L_4025 - .L_4024)
.L_4024:
        /*00f0*/ 	.word	0x00000000
.L_4025:


//--------------------- .nv.info._Z25selective_scan_fwd_kernelI32Selective_Scan_fwd_kernel_traitsILi32ELi16ELi1ELb0ELb1ELb1ELb1ELb0EN3c108BFloat16EfS2_EEv13SSMParamsBase --------------------------
	.section	.nv.info._Z25selective_scan_fwd_kernelI32Selective_Scan_fwd_kernel_traitsILi32ELi16ELi1ELb0ELb1ELb1ELb1ELb0EN3c108BFloat16EfS2_EEv13SSMParamsBase,"",@"SHT_CUDA_INFO"
	.sectionflags	@""
	.align	4


	//----- nvinfo : EIATTR_CUDA_API_VERSION
	.align		4
        /*0000*/ 	.byte	0x04, 0x37
        /*0002*/ 	.short	(.L_4027 - .L_4026)
.L_4026:
        /*0004*/ 	.word	0x00000082


	//----- nvinfo : EIATTR_SW2861232_WAR
	.align		4
.L_4027:
        /*0008*/ 	.byte	0x01, 0x35
	.zero		2


	//----- nvinfo : EIATTR_PARAM_CBANK
	.align		4
        /*000c*/ 	.byte	0x04, 0x0a
        /*000e*/ 	.short	(.L_4029 - .L_4028)
	.align		4
.L_4028:
        /*0010*/ 	.word	index@(.nv.constant0._Z25selective_scan_fwd_kernelI32Selective_Scan_fwd_kernel_traitsILi32ELi16ELi1ELb0ELb1ELb1ELb1ELb0EN3c108BFloat16EfS2_EEv13SSMParamsBase)
        /*0014*/ 	.short	0x0160
        /*0016*/ 	.short	0x0188


	//----- nvinfo : EIATTR_CBANK_PARAM_SIZE
	.align		4
.L_4029:
        /*0018*/ 	.byte	0x03, 0x19
        /*001a*/ 	.short	0x0188


	//----- nvinfo : EIATTR_KPARAM_INFO
	.align		4
        /*001c*/ 	.byte	0x04, 0x17
        /*001e*/ 	.short	(.L_4031 - .L_4030)
.L_4030:
        /*0020*/ 	.word	0x00000000
        /*0024*/ 	.short	0x0000
        /*0026*/ 	.short	0x0000
        /*0028*/ 	.byte	0x00, 0xf0, 0x21, 0x06


	//----- nvinfo : EIATTR_MAXREG_COUNT
	.align		4
.L_4031:
        /*002c*/ 	.byte	0x03, 0x1b
        /*002e*/ 	.short	0x00ff


	//----- nvinfo : EIATTR_NUM_BARRIERS
	.align		4
        /*0030*/ 	.byte	0x02, 0x4c
        /*0032*/ 	.byte	0x01
	.zero		1


	//----- nvinfo : EIATTR_MERCURY_ISA_VERSION
	.align		4
        /*0034*/ 	.byte	0x03, 0x5f
        /*0036*/ 	.short	0x0000


	//----- nvinfo : EIATTR_COOP_GROUP_MASK_REGIDS
	.align		4
        /*0038*/ 	.byte	0x04, 0x29
        /*003a*/ 	.short	(.L_4033 - .L_4032)


	//   ....[0]....
.L_4032:
        /*003c*/ 	.word	0xffffffff


	//   ....[1]....
        /*0040*/ 	.word	0xffffffff


	//   ....[2]....
        /*0044*/ 	.word	0xffffffff


	//   ....[3]....
        /*0048*/ 	.word	0xffffffff


	//   ....[4]....
        /*004c*/ 	.word	0xffffffff


	//   ....[5]....
        /*0050*/ 	.word	0xffffffff


	//   ....[6]....
        /*0054*/ 	.word	0xffffffff


	//   ....[7]....
        /*0058*/ 	.word	0xffffffff


	//   ....[8]....
        /*005c*/ 	.word	0xffffffff


	//   ....[9]....
        /*0060*/ 	.word	0xffffffff


	//   ....[10]....
        /*0064*/ 	.word	0xffffffff


	//   ....[11]....
        /*0068*/ 	.word	0xffffffff


	//   ....[12]....
        /*006c*/ 	.word	0xffffffff


	//   ....[13]....
        /*0070*/ 	.word	0xffffffff


	//   ....[14]....
        /*0074*/ 	.word	0xffffffff


	//   ....[15]....
        /*0078*/ 	.word	0xffffffff


	//   ....[16]....
        /*007c*/ 	.word	0xffffffff


	//   ....[17]....
        /*0080*/ 	.word	0xffffffff


	//   ....[18]....
        /*0084*/ 	.word	0xffffffff


	//----- nvinfo : EIATTR_COOP_GROUP_INSTR_OFFSETS
	.align		4
.L_4033:
        /*0088*/ 	.byte	0x04, 0x28
        /*008a*/ 	.short	(.L_4035 - .L_4034)


	//   ....[0]....
.L_4034:
        /*008c*/ 	.word	0x00001c30


	//   ....[1]....
        /*0090*/ 	.word	0x00002120


	//   ....[2]....
        /*0094*/ 	.word	0x00005230


	//   ....[3]....
        /*0098*/ 	.word	0x00006350


	//   ....[4]....
        /*009c*/ 	.word	0x000069b0


	//   ....[5]....
        /*00a0*/ 	.word	0x000069c0


	//   ....[6]....
        /*00a4*/ 	.word	0x000069f0


	//   ....[7]....
        /*00a8*/ 	.word	0x00006a10


	//   ....[8]....
        /*00ac*/ 	.word	0x00006a40


	//   ....[9]....
        /*00b0*/ 	.word	0x00006a60


	//   ....[10]....
        /*00b4*/ 	.word	0x00006a90


	//   ....[11]....
        /*00b8*/ 	.word	0x00006ab0


	//   ....[12]....
        /*00bc*/ 	.word	0x00006ae0


	//   ....[13]....
        /*00c0*/ 	.word	0x00006b00


	//   ....[14]....
        /*00c4*/ 	.word	0x00006b40


	//   ....[15]....
        /*00c8*/ 	.word	0x00006b50


	//   ....[16]....
        /*00cc*/ 	.word	0x00007810


	//   ....[17]....
        /*00d0*/ 	.word	0x000081b0


	//   ....[18]....
        /*00d4*/ 	.word	0x00008bd0


	//----- nvinfo : EIATTR_EXIT_INSTR_OFFSETS
	.align		4
.L_4035:
        /*00d8*/ 	.byte	0x04, 0x1c
        /*00da*/ 	.short	(.L_4037 - .L_4036)


	//   ....[0]....
.L_4036:
        /*00dc*/ 	.word	0x00000280


	//   ....[1]....
        /*00e0*/ 	.word	0x000010b0


	//   ....[2]....
        /*00e4*/ 	.word	0x000011b0


	//   ....[3]....
        /*00e8*/ 	.word	0x00009120


	//----- nvinfo : EIATTR_MAX_THREADS
	.align		4
.L_4037:
        /*00ec*/ 	.byte	0x04, 0x05
        /*00ee*/ 	.short	(.L_4039 - .L_4038)
.L_4038:
        /*00f0*/ 	.word	0x00000020
        /*00f4*/ 	.word	0x00000001
        /*00f8*/ 	.word	0x00000001


	//----- nvinfo : EIATTR_CRS_STACK_SIZE
	.align		4
.L_4039:
        /*00fc*/ 	.byte	0x04, 0x1e
        /*00fe*/ 	.short	(.L_4041 - .L_4040)
.L_4040:
        /*0100*/ 	.word	0x00000000
.L_4041:


//--------------------- .nv.info._Z25selective_scan_fwd_kernelI32Selective_Scan_fwd_kernel_traitsILi32ELi16ELi1ELb0ELb1ELb1ELb1ELb1EN3c108BFloat16EfS2_EEv13SSMParamsBase --------------------------
	.section	.nv.info._Z25selective_scan_fwd_kernelI32Selective_Scan_fwd_kernel_traitsILi32ELi16ELi1ELb0ELb1ELb1ELb1ELb1EN3c108BFloat16EfS2_EEv13SSMParamsBase,"",@"SHT_CUDA_INFO"
	.sectionflags	@""
	.align	4


	//----- nvinfo : EIATTR_CUDA_API_VERSION
	.align		4
        /*0000*/ 	.byte	0x04, 0x37
        /*0002*/ 	.short	(.L_4043 - .L_4042)
.L_4042:
        /*0004*/ 	.word	0x00000082


	//----- nvinfo : EIATTR_SW2861232_WAR
	.align		4
.L_4043:
        /*0008*/ 	.byte	0x01, 0x35
	.zero		2


	//----- nvinfo : EIATTR_PARAM_CBANK
	.align		4
        /*000c*/ 	.byte	0x04, 0x0a
        /*000e*/ 	.short	(.L_4045 - .L_4044)
	.align		4
.L_4044:
        /*0010*/ 	.word	index@(.nv.constant0._Z25selective_scan_fwd_kernelI32Selective_Scan_fwd_kernel_traitsILi32ELi16ELi1ELb0ELb1ELb1ELb1ELb1EN3c108BFloat16EfS2_EEv13SSMParamsBase)
        /*0014*/ 	.short	0x0160
        /*0016*/ 	.short	0x0188


	//----- nvinfo : EIATTR_CBANK_PARAM_SIZE
	.align		4
.L_4045:
        /*0018*/ 	.byte	0x03, 0x19
        /*001a*/ 	.short	0x0188


	//----- nvinfo : EIATTR_KPARAM_INFO
	.align		4
        /*001c*/ 	.byte	0x04, 0x17
        /*001e*/ 	.short	(.L_4047 - .L_4046)
.L_4046:
        /*0020*/ 	.word	0x00000000
        /*0024*/ 	.short	0x0000
        /*0026*/ 	.short	0x0000
        /*0028*/ 	.byte	0x00, 0xf0, 0x21, 0x06


	//----- nvinfo : EIATTR_MAXREG_COUNT
	.align		4
.L_4047:
        /*002c*/ 	.byte	0x03, 0x1b
        /*002e*/ 	.short	0x00ff


	//----- nvinfo : EIATTR_NUM_BARRIERS
	.align		4
        /*0030*/ 	.byte	0x02, 0x4c
        /*0032*/ 	.byte	0x01
	.zero		1


	//----- nvinfo : EIATTR_MERCURY_ISA_VERSION
	.align		4
        /*0034*/ 	.byte	0x03, 0x5f
        /*0036*/ 	.short	0x0000


	//----- nvinfo : EIATTR_COOP_GROUP_MASK_REGIDS
	.align		4
        /*0038*/ 	.byte	0x04, 0x29
        /*003a*/ 	.short	(.L_4049 - .L_4048)


	//   ....[0]....
.L_4048:
        /*003c*/ 	.word	0xffffffff


	//   ....[1]....
        /*0040*/ 	.word	0xffffffff


	//   ....[2]....
        /*0044*/ 	.word	0xffffffff


	//   ....[3]....
        /*0048*/ 	.word	0xffffffff


	//   ....[4]....
        /*004c*/ 	.word	0xffffffff


	//   ....[5]....
        /*0050*/ 	.word	0xffffffff


	//   ....[6]....
        /*0054*/ 	.word	0xffffffff


	//   ....[7]....
        /*0058*/ 	.word	0xffffffff


	//   ....[8]....
        /*005c*/ 	.word	0xffffffff


	//   ....[9]....
        /*0060*/ 	.word	0xffffffff


	//   ....[10]....
        /*0064*/ 	.word	0xffffffff


	//   ....[11]....
        /*0068*/ 	.word	0xffffffff


	//   ....[12]....
        /*006c*/ 	.word	0xffffffff


	//   ....[13]....
        /*0070*/ 	.word	0xffffffff


	//   ....[14]....
        /*0074*/ 	.word	0xffffffff


	//   ....[15]....
        /*0078*/ 	.word	0xffffffff


	//   ....[16]....
        /*007c*/ 	.word	0xffffffff


	//   ....[17]....
        /*0080*/ 	.word	0xffffffff


	//   ....[18]....
        /*0084*/ 	.word	0xffffffff


	//----- nvinfo : EIATTR_COOP_GROUP_INSTR_OFFSETS
	.align		4
.L_4049:
        /*0088*/ 	.byte	0x04, 0x28
        /*008a*/ 	.short	(.L_4051 - .L_4050)


	//   ....[0]....
.L_4050:
        /*008c*/ 	.word	0x00001c80


	//   ....[1]....
        /*0090*/ 	.word	0x00002170


	//   ....[2]....
        /*0094*/ 	.word	0x00005280


	//   ....[3]....
        /*0098*/ 	.word	0x000063a0


	//   ....[4]....
        /*009c*/ 	.word	0x00006a00


	//   ....[5]....
        /*00a0*/ 	.word	0x00006a10


	//   ....[6]....
        /*00a4*/ 	.word	0x00006a40


	//   ....[7]....
        /*00a8*/ 	.word	0x00006a60


	//   ....[8]....
        /*00ac*/ 	.word	0x00006a90


	//   ....[9]....
        /*00b0*/ 	.word	0x00006ab0


	//   ....[10]....
        /*00b4*/ 	.word	0x00006ae0


	//   ....[11]....
        /*00b8*/ 	.word	0x00006b00


	//   ....[12]....
        /*00bc*/ 	.word	0x00006b30


	//   ....[13]....
        /*00c0*/ 	.word	0x00006b50


	//   ....[14]....
        /*00c4*/ 	.word	0x00006b90


	//   ....[15]....
        /*00c8*/ 	.word	0x00006ba0


	//   ....[16]....
        /*00cc*/ 	.word	0x00007840


	//   ....[17]....
        /*00d0*/ 	.word	0x000081e0


	//   ....[18]....
        /*00d4*/ 	.word	0x00008c00


	//----- nvinfo : EIATTR_EXIT_INSTR_OFFSETS
	.align		4
.L_4051:
        /*00d8*/ 	.byte	0x04, 0x1c
        /*00da*/ 	.short	(.L_4053 - .L_4052)


	//   ....[0]....
.L_4052:
        /*00dc*/ 	.word	0x00000270


	//   ....[1]....
        /*00e0*/ 	.word	0x00001100


	//   ....[2]....
        /*00e4*/ 	.word	0x00001200


	//   ....[3]....
        /*00e8*/ 	.word	0x00009160


	//----- nvinfo : EIATTR_MAX_THREADS
	.align		4
.L_4053:
        /*00ec*/ 	.byte	0x04, 0x05
        /*00ee*/ 	.short	(.L_4055 - .L_4054)
.L_4054:
        /*00f0*/ 	.word	0x00000020
        /*00f4*/ 	.word	0x00000001
        /*00f8*/ 	.word	0x00000001


	//----- nvinfo : EIATTR_CRS_STACK_SIZE
	.align		4
.L_4055:
        /*00fc*/ 	.byte	0x04, 0x1e
        /*00fe*/ 	.short	(.L_4057 - .L_4056)
.L_4056:
        /*0100*/ 	.word	0x00000000
.L_4057:


//--------------------- .nv.info._Z25selective_scan_fwd_kernelI32Selective_Scan_fwd_kernel_traitsILi32ELi16ELi1ELb1ELb1ELb1ELb0ELb0EN3c108BFloat16EfS2_EEv13SSMParamsBase --------------------------
	.section	.nv.info._Z25selective_scan_fwd_kernelI32Selective_Scan_fwd_kernel_traitsILi32ELi16ELi1ELb1ELb1ELb1ELb0ELb0EN3c108BFloat16EfS2_EEv13SSMParamsBase,"",@"SHT_CUDA_INFO"
	.sectionflags	@""
	.align	4


	//----- nvinfo : EIATTR_CUDA_API_VERSION
	.align		4
        /*0000*/ 	.byte	0x04, 0x37
        /*0002*/ 	.short	(.L_4059 - .L_4058)
.L_4058:
        /*0004*/ 	.word	0x00000082


	//----- nvinfo : EIATTR_SW2861232_WAR
	.align		4
.L_4059:
        /*0008*/ 	.byte	0x01, 0x35
	.zero		2


	//----- nvinfo : EIATTR_PARAM_CBANK
	.align		4
        /*000c*/ 	.byte	0x04, 0x0a
        /*000e*/ 	.short	(.L_4061 - .L_4060)
	.align		4
.L_4060:
        /*0010*/ 	.word	index@(.nv.constant0._Z25selective_scan_fwd_kernelI32Selective_Scan_fwd_kernel_traitsILi32ELi16ELi1ELb1ELb1ELb1ELb0ELb0EN3c108BFloat16EfS2_EEv13SSMParamsBase)
        /*0014*/ 	.short	0x0160
        /*0016*/ 	.short	0x0188


	//----- nvinfo : EIATTR_CBANK_PARAM_SIZE
	.align		4
.L_4061:
        /*0018*/ 	.byte	0x03, 0x19
        /*001a*/ 	.short	0x0188


	//----- nvinfo : EIATTR_KPARAM_INFO
	.align		4
        /*001c*/ 	.byte	0x04, 0x17
        /*001e*/ 	.short	(.L_4063 - .L_4062)
.L_4062:
        /*0020*/ 	.word	0x00000000
        /*0024*/ 	.short	0x0000
        /*0026*/ 	.short	0x0000
        /*0028*/ 	.byte	0x00, 0xf0, 0x21, 0x06


	//----- nvinfo : EIATTR_MAXREG_COUNT
	.align		4
.L_4063:
        /*002c*/ 	.byte	0x03, 0x1b
        /*002e*/ 	.short	0x00ff


	//----- nvinfo : EIATTR_NUM_BARRIERS
	.align		4
        /*0030*/ 	.byte	0x02, 0x4c
        /*0032*/ 	.byte	0x01
	.zero		1


	//----- nvinfo : EIATTR_MERCURY_ISA_VERSION
	.align		4
        /*0034*/ 	.byte	0x03, 0x5f
        /*0036*/ 	.short	0x0000


	//----- nvinfo : EIATTR_COOP_GROUP_MASK_REGIDS
	.align		4
        /*0038*/ 	.byte	0x04, 0x29
        /*003a*/ 	.short	(.L_4065 - .L_4064)


	//   ....[0]....
.L_4064:
        /*003c*/ 	.word	0xffffffff


	//   ....[1]....
        /*0040*/ 	.word	0xffffffff


	//   ....[2]....
        /*0044*/ 	.word	0xffffffff


	//   ....[3]....
        /*0048*/ 	.word	0xffffffff


	//   ....[4]....
        /*004c*/ 	.word	0xffffffff


	//   ....[5]....
        /*0050*/ 	.word	0xffffffff


	//   ....[6]....
        /*0054*/ 	.word	0xffffffff


	//   ....[7]....
        /*0058*/ 	.word	0xffffffff


	//   ....[8]....
        /*005c*/ 	.word	0xffffffff


	//   ....[9]....
        /*0060*/ 	.word	0xffffffff


	//   ....[10]....
        /*0064*/ 	.word	0xffffffff


	//   ....[11]....
        /*0068*/ 	.word	0xffffffff


	//   ....[12]....
        /*006c*/ 	.word	0xffffffff


	//   ....[13]....
        /*0070*/ 	.word	0xffffffff


	//   ....[14]....
        /*0074*/ 	.word	0xffffffff


	//   ....[15]....
        /*0078*/ 	.word	0xffffffff


	//   ....[16]....
        /*007c*/ 	.word	0xffffffff


	//----- nvinfo : EIATTR_COOP_GROUP_INSTR_OFFSETS
	.align		4
.L_4065:
        /*0080*/ 	.byte	0x04, 0x28
        /*0082*/ 	.short	(.L_4067 - .L_4066)


	//   ....[0]....
.L_4066:
        /*0084*/ 	.word	0x000013a0


	//   ....[1]....
        /*0088*/ 	.word	0x00001460


	//   ....[2]....
        /*008c*/ 	.word	0x00004030


	//   ....[3]....
        /*0090*/ 	.word	0x00004490


	//   ....[4]....
        /*0094*/ 	.word	0x00004da0


	//   ....[5]....
        /*0098*/ 	.word	0x00004db0


	//   ....[6]....
        /*009c*/ 	.word	0x00004de0


	//   ....[7]....
        /*00a0*/ 	.word	0x00004e00


	//   ....[8]....
        /*00a4*/ 	.word	0x00004e30


	//   ....[9]....
        /*00a8*/ 	.word	0x00004e50


	//   ....[10]....
        /*00ac*/ 	.word	0x00004e80


	//   ....[11]....
        /*00b0*/ 	.word	0x00004ea0


	//   ....[12]....
        /*00b4*/ 	.word	0x00004ed0


	//   ....[13]....
        /*00b8*/ 	.word	0x00004ef0


	//   ....[14]....
        /*00bc*/ 	.word	0x00004f20


	//   ....[15]....
        /*00c0*/ 	.word	0x00004f60


	//   ....[16]....
        /*00c4*/ 	.word	0x000057d0


	//----- nvinfo : EIATTR_EXIT_INSTR_OFFSETS
	.align		4
.L_4067:
        /*00c8*/ 	.byte	0x04, 0x1c
        /*00ca*/ 	.short	(.L_4069 - .L_4068)


	//   ....[0]....
.L_4068:
        /*00cc*/ 	.word	0x00000260


	//   ....[1]....
        /*00d0*/ 	.word	0x000010a0


	//   ....[2]....
        /*00d4*/ 	.word	0x000012d0


	//   ....[3]....
        /*00d8*/ 	.word	0x000059c0


	//----- nvinfo : EIATTR_MAX_THREADS
	.align		4
.L_4069:
        /*00dc*/ 	.byte	0x04, 0x05
        /*00de*/ 	.short	(.L_4071 - .L_4070)
.L_4070:
        /*00e0*/ 	.word	0x00000020
        /*00e4*/ 	.word	0x00000001
        /*00e8*/ 	.word	0x00000001


	//----- nvinfo : EIATTR_CRS_STACK_SIZE
	.align		4
.L_4071:
        /*00ec*/ 	.byte	0x04, 0x1e
        /*00ee*/ 	.short	(.L_4073 - .L_4072)
.L_4072:
        /*00f0*/ 	.word	0x00000000
.L_4073:


//--------------------- .nv.info._Z25selective_scan_fwd_kernelI32Selective_Scan_fwd_kernel_traitsILi32ELi16ELi1ELb1ELb1ELb1ELb0ELb1EN3c108BFloat16EfS2_EEv13SSMParamsBase --------------------------
	.section	.nv.info._Z25selective_scan_fwd_kernelI32Selective_Scan_fwd_kernel_traitsILi32ELi16ELi1ELb1ELb1ELb1ELb0ELb1EN3c108BFloat16EfS2_EEv13SSMParamsBase,"",@"SHT_CUDA_INFO"
	.sectionflags	@""
	.align	4


	//----- nvinfo : EIATTR_CUDA_API_VERSION
	.align		4
        /*0000*/ 	.byte	0x04, 0x37
        /*0002*/ 	.short	(.L_4075 - .L_4074)
.L_4074:
        /*0004*/ 	.word	0x00000082


	//----- nvinfo : EIATTR_SW2861232_WAR
	.align		4
.L_4075:
        /*0008*/ 	.byte	0x01, 0x35
	.zero		2


	//----- nvinfo : EIATTR_PARAM_CBANK
	.align		4
        /*000c*/ 	.byte	0x04, 0x0a
        /*000e*/ 	.short	(.L_4077 - .L_4076)
	.align		4
.L_4076:
        /*0010*/ 	.word	index@(.nv.constant0._Z25selective_scan_fwd_kernelI32Selective_Scan_fwd_kernel_traitsILi32ELi16ELi1ELb1ELb1ELb1ELb0ELb1EN3c108BFloat16EfS2_EEv13SSMParamsBase)
        /*0014*/ 	.short	0x0160
        /*0016*/ 	.short	0x0188


	//----- nvinfo : EIATTR_CBANK_PARAM_SIZE
	.align		4
.L_4077:
        /*0018*/ 	.byte	0x03, 0x19
        /*001a*/ 	.short	0x0188


	//----- nvinfo : EIATTR_KPARAM_INFO
	.align		4
        /*001c*/ 	.byte	0x04, 0x17
        /*001e*/ 	.short	(.L_4079 - .L_4078)
.L_4078:
        /*0020*/ 	.word	0x00000000
        /*0024*/ 	.short	0x0000
        /*0026*/ 	.short	0x0000
        /*0028*/ 	.byte	0x00, 0xf0, 0x21, 0x06


	//----- nvinfo : EIATTR_MAXREG_COUNT
	.align		4
.L_4079:
        /*002c*/ 	.byte	0x03, 0x1b
        /*002e*/ 	.short	0x00ff


	//----- nvinfo : EIATTR_NUM_BARRIERS
	.align		4
        /*0030*/ 	.byte	0x02, 0x4c
        /*0032*/ 	.byte	0x01
	.zero		1


	//----- nvinfo : EIATTR_MERCURY_ISA_VERSION
	.align		4
        /*0034*/ 	.byte	0x03, 0x5f
        /*0036*/ 	.short	0x0000


	//----- nvinfo : EIATTR_COOP_GROUP_MASK_REGIDS
	.align		4
        /*0038*/ 	.byte	0x04, 0x29
        /*003a*/ 	.short	(.L_4081 - .L_4080)


	//   ....[0]....
.L_4080:
        /*003c*/ 	.word	0xffffffff


	//   ....[1]....
        /*0040*/ 	.word	0xffffffff


	//   ....[2]....
        /*0044*/ 	.word	0xffffffff


	//   ....[3]....
        /*0048*/ 	.word	0xffffffff


	//   ....[4]....
        /*004c*/ 	.word	0xffffffff


	//   ....[5]....
        /*0050*/ 	.word	0xffffffff


	//   ....[6]....
        /*0054*/ 	.word	0xffffffff


	//   ....[7]....
        /*0058*/ 	.word	0xffffffff


	//   ....[8]....
        /*005c*/ 	.word	0xffffffff


	//   ....[9]....
        /*0060*/ 	.word	0xffffffff


	//   ....[10]....
        /*0064*/ 	.word	0xffffffff


	//   ....[11]....
        /*0068*/ 	.word	0xffffffff


	//   ....[12]....
        /*006c*/ 	.word	0xffffffff


	//   ....[13]....
        /*0070*/ 	.word	0xffffffff


	//   ....[14]....
        /*0074*/ 	.word	0xffffffff


	//   ....[15]....
        /*0078*/ 	.word	0xffffffff


	//   ....[16]....
        /*007c*/ 	.word	0xffffffff


	//----- nvinfo : EIATTR_COOP_GROUP_INSTR_OFFSETS
	.align		4
.L_4081:
        /*0080*/ 	.byte	0x04, 0x28
        /*0082*/ 	.short	(.L_4083 - .L_4082)


	//   ....[0]....
.L_4082:
        /*0084*/ 	.word	0x00001c70


	//   ....[1]....
        /*0088*/ 	.word	0x00002140


	//   ....[2]....
        /*008c*/ 	.word	0x00005230


	//   ....[3]....
        /*0090*/ 	.word	0x00006350


	//   ....[4]....
        /*0094*/ 	.word	0x000069b0


	//   ....[5]....
        /*0098*/ 	.word	0x000069c0


	//   ....[6]....
        /*009c*/ 	.word	0x000069f0


	//   ....[7]....
        /*00a0*/ 	.word	0x00006a10


	//   ....[8]....
        /*00a4*/ 	.word	0x00006a40


	//   ....[9]....
        /*00a8*/ 	.word	0x00006a60


	//   ....[10]....
        /*00ac*/ 	.word	0x00006a90


	//   ....[11]....
        /*00b0*/ 	.word	0x00006ab0


	//   ....[12]....
        /*00b4*/ 	.word	0x00006ae0


	//   ....[13]....
        /*00b8*/ 	.word	0x00006b00


	//   ....[14]....
        /*00bc*/ 	.word	0x00006b40


	//   ....[15]....
        /*00c0*/ 	.word	0x00006b50


	//   ....[16]....
        /*00c4*/ 	.word	0x00007580


	//----- nvinfo : EIATTR_EXIT_INSTR_OFFSETS
	.align		4
.L_4083:
        /*00c8*/ 	.byte	0x04, 0x1c
        /*00ca*/ 	.short	(.L_4085 - .L_4084)


	//   ....[0]....
.L_4084:
        /*00cc*/ 	.word	0x00000270


	//   ....[1]....
        /*00d0*/ 	.word	0x000010f0


	//   ....[2]....
        /*00d4*/ 	.word	0x000011f0


	//   ....[3]....
        /*00d8*/ 	.word	0x00007bc0


	//----- nvinfo : EIATTR_MAX_THREADS
	.align		4
.L_4085:
        /*00dc*/ 	.byte	0x04, 0x05
        /*00de*/ 	.short	(.L_4087 - .L_4086)
.L_4086:
        /*00e0*/ 	.word	0x00000020
        /*00e4*/ 	.word	0x00000001
        /*00e8*/ 	.word	0x00000001


	//----- nvinfo : EIATTR_CRS_STACK_SIZE
	.align		4
.L_4087:
        /*00ec*/ 	.byte	0x04, 0x1e
        /*00ee*/ 	.short	(.L_4089 - .L_4088)
.L_4088:
        /*00f0*/ 	.word	0x00000000
.L_4089:


//--------------------- .nv.info._Z25selective_scan_fwd_kernelI32Selective_Scan_fwd_kernel_traitsILi32ELi16ELi1ELb1ELb1ELb1ELb1ELb0EN3c108BFloat16EfS2_EEv13SSMParamsBase --------------------------
	.section	.nv.info._Z25selective_scan_fwd_kernelI32Selective_Scan_fwd_kernel_traitsILi32ELi16ELi1ELb1ELb1ELb1ELb1ELb0EN3c108BFloat16EfS2_EEv13SSMParamsBase,"",@"SHT_CUDA_INFO"
	.sectionflags	@""
	.align	4


	//----- nvinfo : EIATTR_CUDA_API_VERSION
	.align		4
        /*0000*/ 	.byte	0x04, 0x37
        /*0002*/ 	.short	(.L_4091 - .L_4090)
.L_4090:
        /*0004*/ 	.word	0x00000082


	//----- nvinfo : EIATTR_SW2861232_WAR
	.align		4
.L_4091:
        /*0008*/ 	.byte	0x01, 0x35
	.zero		2


	//----- nvinfo : EIATTR_PARAM_CBANK
	.align		4
        /*000c*/ 	.byte	0x04, 0x0a
        /*000e*/ 	.short	(.L_4093 - .L_4092)
	.align		4
.L_4092:
        /*0010*/ 	.word	index@(.nv.constant0._Z25selective_scan_fwd_kernelI32Selective_Scan_fwd_kernel_traitsILi32ELi16ELi1ELb1ELb1ELb1ELb1ELb0EN3c108BFloat16EfS2_EEv13SSMParamsBase)
        /*0014*/ 	.short	0x0160
        /*0016*/ 	.short	0x0188


	//----- nvinfo : EIATTR_CBANK_PARAM_SIZE
	.align		4
.L_4093:
        /*0018*/ 	.byte	0x03, 0x19
        /*001a*/ 	.short	0x0188


	//----- nvinfo : EIATTR_KPARAM_INFO
	.align		4
        /*001c*/ 	.byte	0x04, 0x17
        /*001e*/ 	.short	(.L_4095 - .L_4094)
.L_4094:
        /*0020*/ 	.word	0x00000000
        /*0024*/ 	.short	0x0000
        /*0026*/ 	.short	0x0000
        /*0028*/ 	.byte	0x00, 0xf0, 0x21, 0x06


	//----- nvinfo : EIATTR_MAXREG_COUNT
	.align		4
.L_4095:
        /*002c*/ 	.byte	0x03, 0x1b
        /*002e*/ 	.short	0x00ff


	//----- nvinfo : EIATTR_NUM_BARRIERS
	.align		4
        /*0030*/ 	.byte	0x02, 0x4c
        /*0032*/ 	.byte	0x01
	.zero		1


	//----- nvinfo : EIATTR_MERCURY_ISA_VERSION
	.align		4
        /*0034*/ 	.byte	0x03, 0x5f
        /*0036*/ 	.short	0x0000


	//----- nvinfo : EIATTR_COOP_GROUP_MASK_REGIDS
	.align		4
        /*0038*/ 	.byte	0x04, 0x29
        /*003a*/ 	.short	(.L_4097 - .L_4096)


	//   ....[0]....
.L_4096:
        /*003c*/ 	.word	0xffffffff


	//   ....[1]....
        /*0040*/ 	.word	0xffffffff


	//   ....[2]....
        /*0044*/ 	.word	0xffffffff


	//   ....[3]....
        /*0048*/ 	.word	0xffffffff


	//   ....[4]....
        /*004c*/ 	.word	0xffffffff


	//   ....[5]....
        /*0050*/ 	.word	0xffffffff


	//   ....[6]....
        /*0054*/ 	.word	0xffffffff


	//   ....[7]....
        /*0058*/ 	.word	0xffffffff


	//   ....[8]....
        /*005c*/ 	.word	0xffffffff


	//   ....[9]....
        /*0060*/ 	.word	0xffffffff


	//   ....[10]....
        /*0064*/ 	.word	0xffffffff


	//   ....[11]....
        /*0068*/ 	.word	0xffffffff


	//   ....[12]....
        /*006c*/ 	.word	0xffffffff


	//   ....[13]....
        /*0070*/ 	.word	0xffffffff


	//   ....[14]....
        /*0074*/ 	.word	0xffffffff


	//   ....[15]....
        /*0078*/ 	.word	0xffffffff


	//   ....[16]....
        /*007c*/ 	.word	0xffffffff


	//   ....[17]....
        /*0080*/ 	.word	0xffffffff


	//   ....[18]....
        /*0084*/ 	.word	0xffffffff


	//----- nvinfo : EIATTR_COOP_GROUP_INSTR_OFFSETS
	.align		4
.L_4097:
        /*0088*/ 	.byte	0x04, 0x28
        /*008a*/ 	.short	(.L_4099 - .L_4098)


	//   ....[0]....
.L_4098:
        /*008c*/ 	.word	0x000013c0


	//   ....[1]....
        /*0090*/ 	.word	0x00001480


	//   ....[2]....
        /*0094*/ 	.word	0x00004050


	//   ....[3]....
        /*0098*/ 	.word	0x000044e0


	//   ....[4]....
        /*009c*/ 	.word	0x00004dc0


	//   ....[5]....
        /*00a0*/ 	.word	0x00004dd0


	//   ....[6]....
        /*00a4*/ 	.word	0x00004e00


	//   ....[7]....
        /*00a8*/ 	.word	0x00004e20


	//   ....[8]....
        /*00ac*/ 	.word	0x00004e50


	//   ....[9]....
        /*00b0*/ 	.word	0x00004e70


	//   ....[10]....
        /*00b4*/ 	.word	0x00004ea0


	//   ....[11]....
        /*00b8*/ 	.word	0x00004ec0


	//   ....[12]....
        /*00bc*/ 	.word	0x00004ef0


	//   ....[13]....
        /*00c0*/ 	.word	0x00004f10


	//   ....[14]....
        /*00c4*/ 	.word	0x00004f40


	//   ....[15]....
        /*00c8*/ 	.word	0x00004f80


	//   ....[16]....
        /*00cc*/ 	.word	0x000057d0


	//   ....[17]....
        /*00d0*/ 	.word	0x00005a40


	//   ....[18]....
        /*00d4*/ 	.word	0x00006270


	//----- nvinfo : EIATTR_EXIT_INSTR_OFFSETS
	.align		4
.L_4099:
        /*00d8*/ 	.byte	0x04, 0x1c
        /*00da*/ 	.short	(.L_4101 - .L_4100)


	//   ....[0]....
.L_4100:
        /*00dc*/ 	.word	0x00000280


	//   ....[1]....
        /*00e0*/ 	.word	0x000010c0


	//   ....[2]....
        /*00e4*/ 	.word	0x000012f0


	//   ....[3]....
        /*00e8*/ 	.word	0x000063e0


	//----- nvinfo : EIATTR_MAX_THREADS
	.align		4
.L_4101:
        /*00ec*/ 	.byte	0x04, 0x05
        /*00ee*/ 	.short	(.L_4103 - .L_4102)
.L_4102:
        /*00f0*/ 	.word	0x00000020
        /*00f4*/ 	.word	0x00000001
        /*00f8*/ 	.word	0x00000001


	//----- nvinfo : EIATTR_CRS_STACK_SIZE
	.align		4
.L_4103:
        /*00fc*/ 	.byte	0x04, 0x1e
        /*00fe*/ 	.short	(.L_4105 - .L_4104)
.L_4104:
        /*0100*/ 	.word	0x00000000
.L_4105:


//--------------------- .nv.info._Z25selective_scan_fwd_kernelI32Selective_Scan_fwd_kernel_traitsILi32ELi16ELi1ELb1ELb1ELb1ELb1ELb1EN3c108BFloat16EfS2_EEv13SSMParamsBase --------------------------
	.section	.nv.info._Z25selective_scan_fwd_kernelI32Selective_Scan_fwd_kernel_traitsILi32ELi16ELi1ELb1ELb1ELb1ELb1ELb1EN3c108BFloat16EfS2_EEv13SSMParamsBase,"",@"SHT_CUDA_INFO"
	.sectionflags	@""
	.align	4


	//----- nvinfo : EIATTR_CUDA_API_VERSION
	.align		4
        /*0000*/ 	.byte	0x04, 0x37
        /*0002*/ 	.short	(.L_4107 - .L_4106)
.L_4106:
        /*0004*/ 	.word	0x00000082


	//----- nvinfo : EIATTR_SW2861232_WAR
	.align		4
.L_4107:
        /*0008*/ 	.byte	0x01, 0x35
	.zero		2


	//----- nvinfo : EIATTR_PARAM_CBANK
	.align		4
        /*000c*/ 	.byte	0x04, 0x0a
        /*000e*/ 	.short	(.L_4109 - .L_4108)
	.align		4
.L_4108:
        /*0010*/ 	.word	index@(.nv.constant0._Z25selective_scan_fwd_kernelI32Selective_Scan_fwd_kernel_traitsILi32ELi16ELi1ELb1ELb1ELb1ELb1ELb1EN3c108BFloat16EfS2_EEv13SSMParamsBase)
        /*0014*/ 	.short	0x0160
        /*0016*/ 	.short	0x0188


	//----- nvinfo : EIATTR_CBANK_PARAM_SIZE
	.align		4
.L_4109:
        /*0018*/ 	.byte	0x03, 0x19
        /*001a*/ 	.short	0x0188


	//----- nvinfo : EIATTR_KPARAM_INFO
	.align		4
        /*001c*/ 	.byte	0x04, 0x17
        /*001e*/ 	.short	(.L_4111 - .L_4110)
.L_4110:
        /*0020*/ 	.word	0x00000000
        /*0024*/ 	.short	0x0000
        /*0026*/ 	.short	0x0000
        /*0028*/ 	.byte	0x00, 0xf0, 0x21, 0x06


	//----- nvinfo : EIATTR_MAXREG_COUNT
	.align		4
.L_4111:
        /*002c*/ 	.byte	0x03, 0x1b
        /*002e*/ 	.short	0x00ff


	//----- nvinfo : EIATTR_NUM_BARRIERS
	.align		4
        /*0030*/ 	.byte	0x02, 0x4c
        /*0032*/ 	.byte	0x01
	.zero		1


	//----- nvinfo : EIATTR_MERCURY_ISA_VERSION
	.align		4
        /*0034*/ 	.byte	0x03, 0x5f
        /*0036*/ 	.short	0x0000


	//----- nvinfo : EIATTR_COOP_GROUP_MASK_REGIDS
	.align		4
        /*0038*/ 	.byte	0x04, 0x29
        /*003a*/ 	.short	(.L_4113 - .L_4112)


	//   ....[0]....
.L_4112:
        /*003c*/ 	.word	0xffffffff


	//   ....[1]....
        /*0040*/ 	.word	0xffffffff


	//   ....[2]....
        /*0044*/ 	.word	0xffffffff


	//   ....[3]....
        /*0048*/ 	.word	0xffffffff


	//   ....[4]....
        /*004c*/ 	.word	0xffffffff


	//   ....[5]....
        /*0050*/ 	.word	0xffffffff


	//   ....[6]....
        /*0054*/ 	.word	0xffffffff


	//   ....[7]....
        /*0058*/ 	.word	0xffffffff


	//   ....[8]....
        /*005c*/ 	.word	0xffffffff


	//   ....[9]....
        /*0060*/ 	.word	0xffffffff


	//   ....[10]....
        /*0064*/ 	.word	0xffffffff


	//   ....[11]....
        /*0068*/ 	.word	0xffffffff


	//   ....[12]....
        /*006c*/ 	.word	0xffffffff


	//   ....[13]....
        /*0070*/ 	.word	0xffffffff


	//   ....[14]....
        /*0074*/ 	.word	0xffffffff


	//   ....[15]....
        /*0078*/ 	.word	0xffffffff


	//   ....[16]....
        /*007c*/ 	.word	0xffffffff


	//   ....[17]....
        /*0080*/ 	.word	0xffffffff


	//   ....[18]....
        /*0084*/ 	.word	0xffffffff


	//----- nvinfo : EIATTR_COOP_GROUP_INSTR_OFFSETS
	.align		4
.L_4113:
        /*0088*/ 	.byte	0x04, 0x28
        /*008a*/ 	.short	(.L_4115 - .L_4114)


	//   ....[0]....
.L_4114:
        /*008c*/ 	.word	0x00001c80


	//   ....[1]....
        /*0090*/ 	.word	0x00002170


	//   ....[2]....
        /*0094*/ 	.word	0x00005280


	//   ....[3]....
        /*0098*/ 	.word	0x000063a0


	//   ....[4]....
        /*009c*/ 	.word	0x00006a00


	//   ....[5]....
        /*00a0*/ 	.word	0x00006a10


	//   ....[6]....
        /*00a4*/ 	.word	0x00006a40


	//   ....[7]....
        /*00a8*/ 	.word	0x00006a60


	//   ....[8]....
        /*00ac*/ 	.word	0x00006a90


	//   ....[9]....
        /*00b0*/ 	.word	0x00006ab0


	//   ....[10]....
        /*00b4*/ 	.word	0x00006ae0


	//   ....[11]....
        /*00b8*/ 	.word	0x00006b00


	//   ....[12]....
        /*00bc*/ 	.word	0x00006b30


	//   ....[13]....
        /*00c0*/ 	.word	0x00006b50


	//   ....[14]....
        /*00c4*/ 	.word	0x00006b90


	//   ....[15]....
        /*00c8*/ 	.word	0x00006ba0


	//   ....[16]....
        /*00cc*/ 	.word	0x00007840


	//   ....[17]....
        /*00d0*/ 	.word	0x000081e0


	//   ....[18]....
        /*00d4*/ 	.word	0x00008c00


	//----- nvinfo : EIATTR_EXIT_INSTR_OFFSETS
	.align		4
.L_4115:
        /*00d8*/ 	.byte	0x04, 0x1c
        /*00da*/ 	.short	(.L_4117 - .L_4116)


	//   ....[0]....
.L_4116:
        /*00dc*/ 	.word	0x00000270


	//   ....[1]....
        /*00e0*/ 	.word	0x00001100


	//   ....[2]....
        /*00e4*/ 	.word	0x00001200


	//   ....[3]....
        /*00e8*/ 	.word	0x00009160


	//----- nvinfo : EIATTR_MAX_THREADS
	.align		4
.L_4117:
        /*00ec*/ 	.byte	0x04, 0x05
        /*00ee*/ 	.short	(.L_4119 - .L_4118)
.L_4118:
        /*00f0*/ 	.word	0x00000020
        /*00f4*/ 	.word	0x00000001
        /*00f8*/ 	.word	0x00000001


	//----- nvinfo : EIATTR_CRS_STACK_SIZE
	.align		4
.L_4119:
        /*00fc*/ 	.byte	0x04, 0x1e
        /*00fe*/ 	.short	(.L_4121 - .L_4120)
.L_4120:
        /*0100*/ 	.word	0x00000000
.L_4121:


//--------------------- .nv.info._Z25selective_scan_fwd_kernelI32Selective_Scan_fwd_kernel_traitsILi32ELi8ELi1ELb0ELb1ELb1ELb0ELb0EN3c108BFloat16EfS2_EEv13SSMParamsBase --------------------------
	.section	.nv.info._Z25selective_scan_fwd_kernelI32Selective_Scan_fwd_kernel_traitsILi32ELi8ELi1ELb0ELb1ELb1ELb0ELb0EN3c108BFloat16EfS2_EEv13SSMParamsBase,"",@"SHT_CUDA_INFO"
	.sectionflags	@""
	.align	4


	//----- nvinfo : EIATTR_CUDA_API_VERSION
	.align		4
        /*0000*/ 	.byte	0x04, 0x37
        /*0002*/ 	.short	(.L_4123 - .L_4122)
.L_4122:
        /*0004*/ 	.word	0x00000082


	//----- nvinfo : EIATTR_SW2861232_WAR
	.align		4
.L_4123:
        /*0008*/ 	.byte	0x01, 0x35
	.zero		2


	//----- nvinfo : EIATTR_PARAM_CBANK
	.align		4
        /*000c*/ 	.byte	0x04, 0x0a
        /*000e*/ 	.short	(.L_4125 - .L_4124)
	.align		4
.L_4124:
        /*0010*/ 	.word	index@(.nv.constant0._Z25selective_scan_fwd_kernelI32Selective_Scan_fwd_kernel_traitsILi32ELi8ELi1ELb0ELb1ELb1ELb0ELb0EN3c108BFloat16EfS2_EEv13SSMParamsBase)
        /*0014*/ 	.short	0x0160
        /*0016*/ 	.short	0x0188


	//----- nvinfo : EIATTR_CBANK_PARAM_SIZE
	.align		4
.L_4125:
        /*0018*/ 	.byte	0x03, 0x19
        /*001a*/ 	.short	0x0188


	//----- nvinfo : EIATTR_KPARAM_INFO
	.align		4
        /*001c*/ 	.byte	0x04, 0x17
        /*001e*/ 	.short	(.L_4127 - .L_4126)
.L_4126:
        /*0020*/ 	.word	0x00000000
        /*0024*/ 	.short	0x0000
        /*0026*/ 	.short	0x0000
        /*0028*/ 	.byte	0x00, 0xf0, 0x21, 0x06


	//----- nvinfo : EIATTR_MAXREG_COUNT
	.align		4
.L_4127:
        /*002c*/ 	.byte	0x03, 0x1b
        /*002e*/ 	.short	0x00ff


	//----- nvinfo : EIATTR_NUM_BARRIERS
	.align		4
        /*0030*/ 	.byte	0x02, 0x4c
        /*0032*/ 	.byte	0x01
	.zero		1


	//----- nvinfo : EIATTR_MERCURY_ISA_VERSION
	.align		4
        /*0034*/ 	.byte	0x03, 0x5f
        /*0036*/ 	.short	0x0000


	//----- nvinfo : EIATTR_COOP_GROUP_MASK_REGIDS
	.align		4
        /*0038*/ 	.byte	0x04, 0x29
        /*003a*/ 	.short	(.L_4129 - .L_4128)


	//   ....[0]....
.L_4128:
        /*003c*/ 	.word	0xffffffff


	//   ....[1]....
        /*0040*/ 	.word	0xffffffff


	//   ....[2]....
        /*0044*/ 	.word	0xffffffff


	//   ....[3]....
        /*0048*/ 	.word	0xffffffff


	//   ....[4]....
        /*004c*/ 	.word	0xffffffff


	//   ....[5]....
        /*0050*/ 	.word	0xffffffff


	//   ....[6]....
        /*0054*/ 	.word	0xffffffff


	//   ....[7]....
        /*0058*/ 	.word	0xffffffff


	//   ....[8]....
        /*005c*/ 	.word	0xffffffff


	//   ....[9]....
        /*0060*/ 	.word	0xffffffff


	//   ....[10]....
        /*0064*/ 	.word	0xffffffff


	//   ....[11]....
        /*0068*/ 	.word	0xffffffff


	//   ....[12]....
        /*006c*/ 	.word	0xffffffff


	//   ....[13]....
        /*0070*/ 	.word	0xffffffff


	//   ....[14]....
        /*0074*/ 	.word	0xffffffff


	//   ....[15]....
        /*0078*/ 	.word	0xffffffff


	//   ....[16]....
        /*007c*/ 	.word	0xffffffff


	//----- nvinfo : EIATTR_COOP_GROUP_INSTR_OFFSETS
	.align		4
.L_4129:
        /*0080*/ 	.byte	0x04, 0x28
        /*0082*/ 	.short	(.L_4131 - .L_4130)


	//   ....[0]....
.L_4130:
        /*0084*/ 	.word	0x000017f0


	//   ....[1]....
        /*0088*/ 	.word	0x000019c0


	//   ....[2]....
        /*008c*/ 	.word	0x000032f0


	//   ....[3]....
        /*0090*/ 	.word	0x00003aa0


	//   ....[4]....
        /*0094*/ 	.word	0x00003f00


	//   ....[5]....
        /*0098*/ 	.word	0x00003f10


	//   ....[6]....
        /*009c*/ 	.word	0x00003f40


	//   ....[7]....
        /*00a0*/ 	.word	0x00003f60


	//   ....[8]....
        /*00a4*/ 	.word	0x00003f90


	//   ....[9]....
        /*00a8*/ 	.word	0x00003fb0


	//   ....[10]....
        /*00ac*/ 	.word	0x00003fe0


	//   ....[11]....
        /*00b0*/ 	.word	0x00004000


	//   ....[12]....
        /*00b4*/ 	.word	0x00004030


	//   ....[13]....
        /*00b8*/ 	.word	0x00004050


	//   ....[14]....
        /*00bc*/ 	.word	0x00004090


	//   ....[15]....
        /*00c0*/ 	.word	0x000040d0


	//   ....[16]....
        /*00c4*/ 	.word	0x000048c0


	//----- nvinfo : EIATTR_EXIT_INSTR_OFFSETS
	.align		4
.L_4131:
        /*00c8*/ 	.byte	0x04, 0x1c
        /*00ca*/ 	.short	(.L_4133 - .L_4132)


	//   ....[0]....
.L_4132:
        /*00cc*/ 	.word	0x00000260


	//   ....[1]....
        /*00d0*/ 	.word	0x000010c0


	//   ....[2]....
        /*00d4*/ 	.word	0x000012f0


	//   ....[3]....
        /*00d8*/ 	.word	0x00004d10


	//----- nvinfo : EIATTR_MAX_THREADS
	.align		4
.L_4133:
        /*00dc*/ 	.byte	0x04, 0x05
        /*00de*/ 	.short	(.L_4135 - .L_4134)
.L_4134:
        /*00e0*/ 	.word	0x00000020
        /*00e4*/ 	.word	0x00000001
        /*00e8*/ 	.word	0x00000001


	//----- nvinfo : EIATTR_CRS_STACK_SIZE
	.align		4
.L_4135:
        /*00ec*/ 	.byte	0x04, 0x1e
        /*00ee*/ 	.short	(.L_4137 - .L_4136)
.L_4136:
        /*00f0*/ 	.word	0x00000000
.L_4137:


//--------------------- .nv.info._Z25selective_scan_fwd_kernelI32Selective_Scan_fwd_kernel_traitsILi32ELi8ELi1ELb0ELb1ELb1ELb0ELb1EN3c108BFloat16EfS2_EEv13SSMParamsBase --------------------------
	.section	.nv.info._Z25selective_scan_fwd_kernelI32Selective_Scan_fwd_kernel_traitsILi32ELi8ELi1ELb0ELb1ELb1ELb0ELb1EN3c108BFloat16EfS2_EEv13SSMParamsBase,"",@"SHT_CUDA_INFO"
	.sectionflags	@""
	.align	4


	//----- nvinfo : EIATTR_CUDA_API_VERSION
	.align		4
        /*0000*/ 	.byte	0x04, 0x37
        /*0002*/ 	.short	(.L_4139 - .L_4138)
.L_4138:
        /*0004*/ 	.word	0x00000082


	//----- nvinfo : EIATTR_SW2861232_WAR
	.align		4
.L_4139:
        /*0008*/ 	.byte	0x01, 0x35
	.zero		2


	//----- nvinfo : EIATTR_PARAM_CBANK
	.align		4
        /*000c*/ 	.byte	0x04, 0x0a
        /*000e*/ 	.short	(.L_4141 - .L_4140)
	.align		4
.L_4140:
        /*0010*/ 	.word	index@(.nv.constant0._Z25selective_scan_fwd_kernelI32Selective_Scan_fwd_kernel_traitsILi32ELi8ELi1ELb0ELb1ELb1ELb0ELb1EN3c108BFloat16EfS2_EEv13SSMParamsBase)
        /*0014*/ 	.short	0x0160
        /*0016*/ 	.short	0x0188


	//----- nvinfo : EIATTR_CBANK_PARAM_SIZE
	.align		4
.L_4141:
        /*0018*/ 	.byte	0x03, 0x19
        /*001a*/ 	.short	0x0188


	//----- nvinfo : EIATTR_KPARAM_INFO
	.align		4
        /*001c*/ 	.byte	0x04, 0x17
        /*001e*/ 	.short	(.L_4143 - .L_4142)
.L_4142:
        /*0020*/ 	.word	0x00000000
        /*0024*/ 	.short	0x0000
        /*0026*/ 	.short	0x0000
        /*0028*/ 	.byte	0x00, 0xf0, 0x21, 0x06


	//----- nvinfo : EIATTR_MAXREG_COUNT
	.align		4
.L_4143:
        /*002c*/ 	.byte	0x03, 0x1b
        /*002e*/ 	.short	0x00ff


	//----- nvinfo : EIATTR_NUM_BARRIERS
	.align		4
        /*0030*/ 	.byte	0x02, 0x4c
        /*0032*/ 	.byte	0x01
	.zero		1


	//----- nvinfo : EIATTR_MERCURY_ISA_VERSION
	.align		4
        /*0034*/ 	.byte	0x03, 0x5f
        /*0036*/ 	.short	0x0000


	//----- nvinfo : EIATTR_COOP_GROUP_MASK_REGIDS
	.align		4
        /*0038*/ 	.byte	0x04, 0x29
        /*003a*/ 	.short	(.L_4145 - .L_4144)


	//   ....[0]....
.L_4144:
        /*003c*/ 	.word	0xffffffff


	//   ....[1]....
        /*0040*/ 	.word	0xffffffff


	//   ....[2]....
        /*0044*/ 	.word	0xffffffff


	//   ....[3]....
        /*0048*/ 	.word	0xffffffff


	//   ....[4]....
        /*004c*/ 	.word	0xffffffff


	//   ....[5]....
        /*0050*/ 	.word	0xffffffff


	//   ....[6]....
        /*0054*/ 	.word	0xffffffff


	//   ....[7]....
        /*0058*/ 	.word	0xffffffff


	//   ....[8]....
        /*005c*/ 	.word	0xffffffff


	//   ....[9]....
        /*0060*/ 	.word	0xffffffff


	//   ....[10]....
        /*0064*/ 	.word	0xffffffff


	//   ....[11]....
        /*0068*/ 	.word	0xffffffff


	//   ....[12]....
        /*006c*/ 	.word	0xffffffff


	//   ....[13]....
        /*0070*/ 	.word	0xffffffff


	//   ....[14]....
        /*0074*/ 	.word	0xffffffff


	//   ....[15]....
        /*0078*/ 	.word	0xffffffff


	//   ....[16]....
        /*007c*/ 	.word	0xffffffff


	//----- nvinfo : EIATTR_COOP_GROUP_INSTR_OFFSETS
	.align		4
.L_4145:
        /*0080*/ 	.byte	0x04, 0x28
        /*0082*/ 	.short	(.L_4147 - .L_4146)


	//   ....[0]....
.L_4146:
        /*0084*/ 	.word	0x000017c0


	//   ....[1]....
        /*0088*/ 	.word	0x000019b0


	//   ....[2]....
        /*008c*/ 	.word	0x000032b0


	//   ....[3]....
        /*0090*/ 	.word	0x00003a50


	//   ....[4]....
        /*0094*/ 	.word	0x00003eb0


	//   ....[5]....
        /*0098*/ 	.word	0x00003ec0


	//   ....[6]....
        /*009c*/ 	.word	0x00003ef0


	//   ....[7]....
        /*00a0*/ 	.word	0x00003f10


	//   ....[8]....
        /*00a4*/ 	.word	0x00003f40


	//   ....[9]....
        /*00a8*/ 	.word	0x00003f60


	//   ....[10]....
        /*00ac*/ 	.word	0x00003f90


	//   ....[11]....
        /*00b0*/ 	.word	0x00003fb0


	//   ....[12]....
        /*00b4*/ 	.word	0x00003fe0


	//   ....[13]....
        /*00b8*/ 	.word	0x00004000


	//   ....[14]....
        /*00bc*/ 	.word	0x00004040


	//   ....[15]....
        /*00c0*/ 	.word	0x00004050


	//   ....[16]....
        /*00c4*/ 	.word	0x00004850


	//----- nvinfo : EIATTR_EXIT_INSTR_OFFSETS
	.align		4
.L_4147:
        /*00c8*/ 	.byte	0x04, 0x1c
        /*00ca*/ 	.short	(.L_4149 - .L_4148)


	//   ....[0]....
.L_4148:
        /*00cc*/ 	.word	0x00000270


	//   ....[1]....
        /*00d0*/ 	.word	0x000010c0


	//   ....[2]....
        /*00d4*/ 	.word	0x000012e0


	//   ....[3]....
        /*00d8*/ 	.word	0x00004c40


	//----- nvinfo : EIATTR_MAX_THREADS
	.align		4
.L_4149:
        /*00dc*/ 	.byte	0x04, 0x05
        /*00de*/ 	.short	(.L_4151 - .L_4150)
.L_4150:
        /*00e0*/ 	.word	0x00000020
        /*00e4*/ 	.word	0x00000001
        /*00e8*/ 	.word	0x00000001


	//----- nvinfo : EIATTR_CRS_STACK_SIZE
	.align		4
.L_4151:
        /*00ec*/ 	.byte	0x04, 0x1e
        /*00ee*/ 	.short	(.L_4153 - .L_4152)
.L_4152:
        /*00f0*/ 	.word	0x00000000
.L_4153:


//--------------------- .nv.info._Z25selective_scan_fwd_kernelI32Selective_Scan_fwd_kernel_traitsILi32ELi8ELi1ELb0ELb1ELb1ELb1ELb0EN3c108BFloat16EfS2_EEv13SSMParamsBase --------------------------
	.section	.nv.info._Z25selective_scan_fwd_kernelI32Selective_Scan_fwd_kernel_traitsILi32ELi8ELi1ELb0ELb1ELb1ELb1ELb0EN3c108BFloat16EfS2_EEv13SSMParamsBase,"",@"SHT_CUDA_INFO"
	.sectionflags	@""
	.align	4


	//----- nvinfo : EIATTR_CUDA_API_VERSION
	.align		4
        /*0000*/ 	.byte	0x04, 0x37
        /*0002*/ 	.short	(.L_4155 - .L_4154)
.L_4154:
        /*0004*/ 	.word	0x00000082


	//----- nvinfo : EIATTR_SW2861232_WAR
	.align		4
.L_4155:
        /*0008*/ 	.byte	0x01, 0x35
	.zero		2


	//----- nvinfo : EIATTR_PARAM_CBANK
	.align		4
        /*000c*/ 	.byte	0x04, 0x0a
        /*000e*/ 	.short	(.L_4157 - .L_4156)
	.align		4
.L_4156:
        /*0010*/ 	.word	index@(.nv.constant0._Z25selective_scan_fwd_kernelI32Selective_Scan_fwd_kernel_traitsILi32ELi8ELi1ELb0ELb1ELb1ELb1ELb0EN3c108BFloat16EfS2_EEv13SSMParamsBase)
        /*0014*/ 	.short	0x0160
        /*0016*/ 	.short	0x0188


	//----- nvinfo : EIATTR_CBANK_PARAM_SIZE
	.align		4
.L_4157:
        /*0018*/ 	.byte	0x03, 0x19
        /*001a*/ 	.short	0x0188


	//----- nvinfo : EIATTR_KPARAM_INFO
	.align		4
        /*001c*/ 	.byte	0x04, 0x17
        /*001e*/ 	.short	(.L_4159 - .L_4158)
.L_4158:
        /*0020*/ 	.word	0x00000000
        /*0024*/ 	.short	0x0000
        /*0026*/ 	.short	0x0000
        /*0028*/ 	.byte	0x00, 0xf0, 0x21, 0x06


	//----- nvinfo : EIATTR_MAXREG_COUNT
	.align		4
.L_4159:
        /*002c*/ 	.byte	0x03, 0x1b
        /*002e*/ 	.short	0x00ff


	//----- nvinfo : EIATTR_NUM_BARRIERS
	.align		4
        /*0030*/ 	.byte	0x02, 0x4c
        /*0032*/ 	.byte	0x01
	.zero		1


	//----- nvinfo : EIATTR_MERCURY_ISA_VERSION
	.align		4
        /*0034*/ 	.byte	0x03, 0x5f
        /*0036*/ 	.short	0x0000


	//----- nvinfo : EIATTR_COOP_GROUP_MASK_REGIDS
	.align		4
        /*0038*/ 	.byte	0x04, 0x29
        /*003a*/ 	.short	(.L_4161 - .L_4160)


	//   ....[0]....
.L_4160:
        /*003c*/ 	.word	0xffffffff


	//   ....[1]....
        /*0040*/ 	.word	0xffffffff


	//   ....[2]....
        /*0044*/ 	.word	0xffffffff


	//   ....[3]....
        /*0048*/ 	.word	0xffffffff


	//   ....[4]....
        /*004c*/ 	.word	0xffffffff


	//   ....[5]....
        /*0050*/ 	.word	0xffffffff


	//   ....[6]....
        /*0054*/ 	.word	0xffffffff


	//   ....[7]....
        /*0058*/ 	.word	0xffffffff


	//   ....[8]....
        /*005c*/ 	.word	0xffffffff


	//   ....[9]....
        /*0060*/ 	.word	0xffffffff


	//   ....[10]....
        /*0064*/ 	.word	0xffffffff


	//   ....[11]....
        /*0068*/ 	.word	0xffffffff


	//   ....[12]....
        /*006c*/ 	.word	0xffffffff


	//   ....[13]....
        /*0070*/ 	.word	0xffffffff


	//   ....[14]....
        /*0074*/ 	.word	0xffffffff


	//   ....[15]....
        /*0078*/ 	.word	0xffffffff


	//   ....[16]....
        /*007c*/ 	.word	0xffffffff


	//   ....[17]....
        /*0080*/ 	.word	0xffffffff


	//   ....[18]....
        /*0084*/ 	.word	0xffffffff


	//----- nvinfo : EIATTR_COOP_GROUP_INSTR_OFFSETS
	.align		4
.L_4161:
        /*0088*/ 	.byte	0x04, 0x28
        /*008a*/ 	.short	(.L_4163 - .L_4162)


	//   ....[0]....
.L_4162:
        /*008c*/ 	.word	0x000017d0


	//   ....[1]....
        /*0090*/ 	.word	0x000019a0


	//   ....[2]....
        /*0094*/ 	.word	0x000032d0


	//   ....[3]....
        /*0098*/ 	.word	0x00003a80


	//   ....[4]....
        /*009c*/ 	.word	0x00003ee0


	//   ....[5]....
        /*00a0*/ 	.word	0x00003ef0


	//   ....[6]....
        /*00a4*/ 	.word	0x00003f20


	//   ....[7]....
        /*00a8*/ 	.word	0x00003f40


	//   ....[8]....
        /*00ac*/ 	.word	0x00003f70


	//   ....[9]....
        /*00b0*/ 	.word	0x00003f90


	//   ....[10]....
        /*00b4*/ 	.word	0x00003fc0


	//   ....[11]....
        /*00b8*/ 	.word	0x00003fe0


	//   ....[12]....
        /*00bc*/ 	.word	0x00004010


	//   ....[13]....
        /*00c0*/ 	.word	0x00004030


	//   ....[14]....
        /*00c4*/ 	.word	0x00004070


	//   ....[15]....
        /*00c8*/ 	.word	0x000040b0


	//   ....[16]....
        /*00cc*/ 	.word	0x00004ab0


	//   ....[17]....
        /*00d0*/ 	.word	0x00004f10


	//   ....[18]....
        /*00d4*/ 	.word	0x00005430


	//----- nvinfo : EIATTR_EXIT_INSTR_OFFSETS
	.align		4
.L_4163:
        /*00d8*/ 	.byte	0x04, 0x1c
        /*00da*/ 	.short	(.L_4165 - .L_4164)


	//   ....[0]....
.L_4164:
        /*00dc*/ 	.word	0x00000260


	//   ....[1]....
        /*00e0*/ 	.word	0x000010a0


	//   ....[2]....
        /*00e4*/ 	.word	0x000012d0


	//   ....[3]....
        /*00e8*/ 	.word	0x00005860


	//----- nvinfo : EIATTR_MAX_THREADS
	.align		4
.L_4165:
        /*00ec*/ 	.byte	0x04, 0x05
        /*00ee*/ 	.short	(.L_4167 - .L_4166)
.L_4166:
        /*00f0*/ 	.word	0x00000020
        /*00f4*/ 	.word	0x00000001
        /*00f8*/ 	.word	0x00000001


	//----- nvinfo : EIATTR_CRS_STACK_SIZE
	.align		4
.L_4167:
        /*00fc*/ 	.byte	0x04, 0x1e
        /*00fe*/ 	.short	(.L_4169 - .L_4168)
.L_4168:
        /*0100*/ 	.word	0x00000000
.L_4169:


//--------------------- .nv.info._Z25selective_scan_fwd_kernelI32Selective_Scan_fwd_kernel_traitsILi32ELi8ELi1ELb0ELb1ELb1ELb1ELb1EN3c108BFloat16EfS2_EEv13SSMParamsBase --------------------------
	.section	.nv.info._Z25selective_scan_fwd_kernelI32Selective_Scan_fwd_kernel_traitsILi32ELi8ELi1ELb0ELb1ELb1ELb1ELb1EN3c108BFloat16EfS2_EEv13SSMParamsBase,"",@"SHT_CUDA_INFO"
	.sectionflags	@""
	.align	4


	//----- nvinfo : EIATTR_CUDA_API_VERSION
	.align		4
        /*0000*/ 	.byte	0x04, 0x37
        /*0002*/ 	.short	(.L_4171 - .L_4170)
.L_4170:
        /*0004*/ 	.word	0x00000082


	//----- nvinfo : EIATTR_SW2861232_WAR
	.align		4
.L_4171:
        /*0008*/ 	.byte	0x01, 0x35
	.zero		2


	//----- nvinfo : EIATTR_PARAM_CBANK
	.align		4
        /*000c*/ 	.byte	0x04, 0x0a
        /*000e*/ 	.short	(.L_4173 - .L_4172)
	.align		4
.L_4172:
        /*0010*/ 	.word	index@(.nv.constant0._Z25selective_scan_fwd_kernelI32Selective_Scan_fwd_kernel_traitsILi32ELi8ELi1ELb0ELb1ELb1ELb1ELb1EN3c108BFloat16EfS2_EEv13SSMParamsBase)
        /*0014*/ 	.short	0x0160
        /*0016*/ 	.short	0x0188


	//----- nvinfo : EIATTR_CBANK_PARAM_SIZE
	.align		4
.L_4173:
        /*0018*/ 	.byte	0x03, 0x19
        /*001a*/ 	.short	0x0188


	//----- nvinfo : EIATTR_KPARAM_INFO
	.align		4
        /*001c*/ 	.byte	0x04, 0x17
        /*001e*/ 	.short	(.L_4175 - .L_4174)
.L_4174:
        /*0020*/ 	.word	0x00000000
        /*0024*/ 	.short	0x0000
        /*0026*/ 	.short	0x0000
        /*0028*/ 	.byte	0x00, 0xf0, 0x21, 0x06


	//----- nvinfo : EIATTR_MAXREG_COUNT
	.align		4
.L_4175:
        /*002c*/ 	.byte	0x03, 0x1b
        /*002e*/ 	.short	0x00ff


	//----- nvinfo : EIATTR_NUM_BARRIERS
	.align		4
        /*0030*/ 	.byte	0x02, 0x4c
        /*0032*/ 	.byte	0x01
	.zero		1


	//----- nvinfo : EIATTR_MERCURY_ISA_VERSION
	.align		4
        /*0034*/ 	.byte	0x03, 0x5f
        /*0036*/ 	.short	0x0000


	//----- nvinfo : EIATTR_COOP_GROUP_MASK_REGIDS
	.align		4
        /*0038*/ 	.byte	0x04, 0x29
        /*003a*/ 	.short	(.L_4177 - .L_4176)


	//   ....[0]....
.L_4176:
        /*003c*/ 	.word	0xffffffff


	//   ....[1]....
        /*0040*/ 	.word	0xffffffff


	//   ....[2]....
        /*0044*/ 	.word	0xffffffff


	//   ....[3]....
        /*0048*/ 	.word	0xffffffff


	//   ....[4]....
        /*004c*/ 	.word	0xffffffff


	//   ....[5]....
        /*0050*/ 	.word	0xffffffff


	//   ....[6]....
        /*0054*/ 	.word	0xffffffff


	//   ....[7]....
        /*0058*/ 	.word	0xffffffff


	//   ....[8]....
        /*005c*/ 	.word	0xffffffff


	//   ....[9]....
        /*0060*/ 	.word	0xffffffff


	//   ....[10]....
        /*0064*/ 	.word	0xffffffff


	//   ....[11]....
        /*0068*/ 	.word	0xffffffff


	//   ....[12]....
        /*006c*/ 	.word	0xffffffff


	//   ....[13]....
        /*0070*/ 	.word	0xffffffff


	//   ....[14]....
        /*0074*/ 	.word	0xffffffff


	//   ....[15]....
        /*0078*/ 	.word	0xffffffff


	//   ....[16]....
        /*007c*/ 	.word	0xffffffff


	//   ....[17]....
        /*0080*/ 	.word	0xffffffff


	//   ....[18]....
        /*0084*/ 	.word	0xffffffff


	//----- nvinfo : EIATTR_COOP_GROUP_INSTR_OFFSETS
	.align		4
.L_4177:
        /*0088*/ 	.byte	0x04, 0x28
        /*008a*/ 	.short	(.L_4179 - .L_4178)


	//   ....[0]....
.L_4178:
        /*008c*/ 	.word	0x00001840


	//   ....[1]....
        /*0090*/ 	.word	0x00001a10


	//   ....[2]....
        /*0094*/ 	.word	0x00003320


	//   ....[3]....
        /*0098*/ 	.word	0x00003ad0


	//   ....[4]....
        /*009c*/ 	.word	0x00003f30


	//   ....[5]....
        /*00a0*/ 	.word	0x00003f40


	//   ....[6]....
        /*00a4*/ 	.word	0x00003f70


	//   ....[7]....
        /*00a8*/ 	.word	0x00003f90


	//   ....[8]....
        /*00ac*/ 	.word	0x00003fc0


	//   ....[9]....
        /*00b0*/ 	.word	0x00003fe0


	//   ....[10]....
        /*00b4*/ 	.word	0x00004010


	//   ....[11]....
        /*00b8*/ 	.word	0x00004030


	//   ....[12]....
        /*00bc*/ 	.word	0x00004060


	//   ....[13]....
        /*00c0*/ 	.word	0x00004080


	//   ....[14]....
        /*00c4*/ 	.word	0x000040c0


	//   ....[15]....
        /*00c8*/ 	.word	0x000040d0


	//   ....[16]....
        /*00cc*/ 	.word	0x00004b20


	//   ....[17]....
        /*00d0*/ 	.word	0x00004f70


	//   ....[18]....
        /*00d4*/ 	.word	0x00005490


	//----- nvinfo : EIATTR_EXIT_INSTR_OFFSETS
	.align		4
.L_4179:
        /*00d8*/ 	.byte	0x04, 0x1c
        /*00da*/ 	.short	(.L_4181 - .L_4180)


	//   ....[0]....
.L_4180:
        /*00dc*/ 	.word	0x00000270


	//   ....[1]....
        /*00e0*/ 	.word	0x00001110


	//   ....[2]....
        /*00e4*/ 	.word	0x00001340


	//   ....[3]....
        /*00e8*/ 	.word	0x000058d0


	//----- nvinfo : EIATTR_MAX_THREADS
	.align		4
.L_4181:
        /*00ec*/ 	.byte	0x04, 0x05
        /*00ee*/ 	.short	(.L_4183 - .L_4182)
.L_4182:
        /*00f0*/ 	.word	0x00000020
        /*00f4*/ 	.word	0x00000001
        /*00f8*/ 	.word	0x00000001


	//----- nvinfo : EIATTR_CRS_STACK_SIZE
	.align		4
.L_4183:
        /*00fc*/ 	.byte	0x04, 0x1e
        /*00fe*/ 	.short	(.L_4185 - .L_4184)
.L_4184:
        /*0100*/ 	.word	0x00000000
.L_4185:


//--------------------- .nv.info._Z25selective_scan_fwd_kernelI32Selective_Scan_fwd_kernel_traitsILi32ELi8ELi1ELb1ELb1ELb1ELb0ELb0EN3c108BFloat16EfS2_EEv13SSMParamsBase --------------------------
	.section	.nv.info._Z25selective_scan_fwd_kernelI32Selective_Scan_fwd_kernel_traitsILi32ELi8ELi1ELb1ELb1ELb1ELb0ELb0EN3c108BFloat16EfS2_EEv13SSMParamsBase,"",@"SHT_CUDA_INFO"
	.sectionflags	@""
	.align	4


	//----- nvinfo : EIATTR_CUDA_API_VERSION
	.align		4
        /*0000*/ 	.byte	0x04, 0x37
        /*0002*/ 	.short	(.L_4187 - .L_4186)
.L_4186:
        /*0004*/ 	.word	0x00000082


	//----- nvinfo : EIATTR_SW2861232_WAR
	.align		4
.L_4187:
        /*0008*/ 	.byte	0x01, 0x35
	.zero		2


	//----- nvinfo : EIATTR_PARAM_CBANK
	.align		4
        /*000c*/ 	.byte	0x04, 0x0a
        /*000e*/ 	.short	(.L_4189 - .L_4188)
	.align		4
.L_4188:
        /*0010*/ 	.word	index@(.nv.constant0._Z25selective_scan_fwd_kernelI32Selective_Scan_fwd_kernel_traitsILi32ELi8ELi1ELb1ELb1ELb1ELb0ELb0EN3c108BFloat16EfS2_EEv13SSMParamsBase)
        /*0014*/ 	.short	0x0160
        /*0016*/ 	.short	0x0188


	//----- nvinfo : EIATTR_CBANK_PARAM_SIZE
	.align		4
.L_4189:
        /*0018*/ 	.byte	0x03, 0x19
        /*001a*/ 	.short	0x0188


	//----- nvinfo : EIATTR_KPARAM_INFO
	.align		4
        /*001c*/ 	.byte	0x04, 0x17
        /*001e*/ 	.short	(.L_4191 - .L_4190)
.L_4190:
        /*0020*/ 	.word	0x00000000
        /*0024*/ 	.short	0x0000
        /*0026*/ 	.short	0x0000
        /*0028*/ 	.byte	0x00, 0xf0, 0x21, 0x06


	//----- nvinfo : EIATTR_MAXREG_COUNT
	.align		4
.L_4191:
        /*002c*/ 	.byte	0x03, 0x1b
        /*002e*/ 	.short	0x00ff


	//----- nvinfo : EIATTR_NUM_BARRIERS
	.align		4
        /*0030*/ 	.byte	0x02, 0x4c
        /*0032*/ 	.byte	0x01
	.zero		1


	//----- nvinfo : EIATTR_MERCURY_ISA_VERSION
	.align		4
        /*0034*/ 	.byte	0x03, 0x5f
        /*0036*/ 	.short	0x0000


	//----- nvinfo : EIATTR_COOP_GROUP_MASK_REGIDS
	.align		4
        /*0038*/ 	.byte	0x04, 0x29
        /*003a*/ 	.short	(.L_4193 - .L_4192)


	//   ....[0]....
.L_4192:
        /*003c*/ 	.word	0xffffffff


	//   ....[1]....
        /*0040*/ 	.word	0xffffffff


	//   ....[2]....
        /*0044*/ 	.word	0xffffffff


	//   ....[3]....
        /*0048*/ 	.word	0xffffffff


	//   ....[4]....
        /*004c*/ 	.word	0xffffffff


	//   ....[5]....
        /*0050*/ 	.word	0xffffffff


	//   ....[6]....
        /*0054*/ 	.word	0xffffffff


	//   ....[7]....
        /*0058*/ 	.word	0xffffffff


	//   ....[8]....
        /*005c*/ 	.word	0xffffffff


	//   ....[9]....
        /*0060*/ 	.word	0xffffffff


	//   ....[10]....
        /*0064*/ 	.word	0xffffffff


	//   ....[11]....
        /*0068*/ 	.word	0xffffffff


	//----- nvinfo : EIATTR_COOP_GROUP_INSTR_OFFSETS
	.align		4
.L_4193:
        /*006c*/ 	.byte	0x04, 0x28
        /*006e*/ 	.short	(.L_4195 - .L_4194)


	//   ....[0]....
.L_4194:
        /*0070*/ 	.word	0x000030f0


	//   ....[1]....
        /*0074*/ 	.word	0x00003100


	//   ....[2]....
        /*0078*/ 	.word	0x00003130


	//   ....[3]....
        /*007c*/ 	.word	0x00003150


	//   ....[4]....
        /*0080*/ 	.word	0x00003180


	//   ....[5]....
        /*0084*/ 	.word	0x000031a0


	//   ....[6]....
        /*0088*/ 	.word	0x000031d0


	//   ....[7]....
        /*008c*/ 	.word	0x000031f0


	//   ....[8]....
        /*0090*/ 	.word	0x00003220


	//   ....[9]....
        /*0094*/ 	.word	0x00003240


	//   ....[10]....
        /*0098*/ 	.word	0x00003270


	//   ....[11]....
        /*009c*/ 	.word	0x000032b0


	//----- nvinfo : EIATTR_EXIT_INSTR_OFFSETS
	.align		4
.L_4195:
        /*00a0*/ 	.byte	0x04, 0x1c
        /*00a2*/ 	.short	(.L_4197 - .L_4196)


	//   ....[0]....
.L_4196:
        /*00a4*/ 	.word	0x00000270


	//   ....[1]....
        /*00a8*/ 	.word	0x00001040


	//   ....[2]....
        /*00ac*/ 	.word	0x000011c0


	//   ....[3]....
        /*00b0*/ 	.word	0x00003ac0


	//----- nvinfo : EIATTR_MAX_THREADS
	.align		4
.L_4197:
        /*00b4*/ 	.byte	0x04, 0x05
        /*00b6*/ 	.short	(.L_4199 - .L_4198)
.L_4198:
        /*00b8*/ 	.word	0x00000020
        /*00bc*/ 	.word	0x00000001
        /*00c0*/ 	.word	0x00000001


	//----- nvinfo : EIATTR_CRS_STACK_SIZE
	.align		4
.L_4199:
        /*00c4*/ 	.byte	0x04, 0x1e
        /*00c6*/ 	.short	(.L_4201 - .L_4200)
.L_4200:
        /*00c8*/ 	.word	0x00000000
.L_4201:


//--------------------- .nv.info._Z25selective_scan_fwd_kernelI32Selective_Scan_fwd_kernel_traitsILi32ELi8ELi1ELb1ELb1ELb1ELb0ELb1EN3c108BFloat16EfS2_EEv13SSMParamsBase --------------------------
	.section	.nv.info._Z25selective_scan_fwd_kernelI32Selective_Scan_fwd_kernel_traitsILi32ELi8ELi1ELb1ELb1ELb1ELb0ELb1EN3c108BFloat16EfS2_EEv13SSMParamsBase,"",@"SHT_CUDA_INFO"
	.sectionflags	@""
	.align	4


	//----- nvinfo : EIATTR_CUDA_API_VERSION
	.align		4
        /*0000*/ 	.byte	0x04, 0x37
        /*0002*/ 	.short	(.L_4203 - .L_4202)
.L_4202:
        /*0004*/ 	.word	0x00000082


	//----- nvinfo : EIATTR_SW2861232_WAR
	.align		4
.L_4203:
        /*0008*/ 	.byte	0x01, 0x35
	.zero		2


	//----- nvinfo : EIATTR_PARAM_CBANK
	.align		4
        /*000c*/ 	.byte	0x04, 0x0a
        /*000e*/ 	.short	(.L_4205 - .L_4204)
	.align		4
.L_4204:
        /*0010*/ 	.word	index@(.nv.constant0._Z25selective_scan_fwd_kernelI32Selective_Scan_fwd_kernel_traitsILi32ELi8ELi1ELb1ELb1ELb1ELb0ELb1EN3c108BFloat16EfS2_EEv13SSMParamsBase)
        /*0014*/ 	.short	0x0160
        /*0016*/ 	.short	0x0188


	//----- nvinfo : EIATTR_CBANK_PARAM_SIZE
	.align		4
.L_4205:
        /*0018*/ 	.byte	0x03, 0x19
        /*001a*/ 	.short	0x0188


	//----- nvinfo : EIATTR_KPARAM_INFO
	.align		4
        /*001c*/ 	.byte	0x04, 0x17
        /*001e*/ 	.short	(.L_4207 - .L_4206)
.L_4206:
        /*0020*/ 	.word	0x00000000
        /*0024*/ 	.short	0x0000
        /*0026*/ 	.short	0x0000
        /*0028*/ 	.byte	0x00, 0xf0, 0x21, 0x06


	//----- nvinfo : EIATTR_MAXREG_COUNT
	.align		4
.L_4207:
        /*002c*/ 	.byte	0x03, 0x1b
        /*002e*/ 	.short	0x00ff


	//----- nvinfo : EIATTR_NUM_BARRIERS
	.align		4
        /*0030*/ 	.byte	0x02, 0x4c
        /*0032*/ 	.byte	0x01
	.zero		1


	//----- nvinfo : EIATTR_MERCURY_ISA_VERSION
	.align		4
        /*0034*/ 	.byte	0x03, 0x5f
        /*0036*/ 	.short	0x0000


	//----- nvinfo : EIATTR_COOP_GROUP_MASK_REGIDS
	.align		4
        /*0038*/ 	.byte	0x04, 0x29
        /*003a*/ 	.short	(.L_4209 - .L_4208)


	//   ....[0]....
.L_4208:
        /*003c*/ 	.word	0xffffffff


	//   ....[1]....
        /*0040*/ 	.word	0xffffffff


	//   ....[2]....
        /*0044*/ 	.word	0xffffffff


	//   ....[3]....
        /*0048*/ 	.word	0xffffffff


	//   ....[4]....
        /*004c*/ 	.word	0xffffffff


	//   ....[5]....
        /*0050*/ 	.word	0xffffffff


	//   ....[6]....
        /*0054*/ 	.word	0xffffffff


	//   ....[7]....
        /*0058*/ 	.word	0xffffffff


	//   ....[8]....
        /*005c*/ 	.word	0xffffffff


	//   ....[9]....
        /*0060*/ 	.word	0xffffffff


	//   ....[10]....
        /*0064*/ 	.word	0xffffffff


	//   ....[11]....
        /*0068*/ 	.word	0xffffffff


	//   ....[12]....
        /*006c*/ 	.word	0xffffffff


	//   ....[13]....
        /*0070*/ 	.word	0xffffffff


	//   ....[14]....
        /*0074*/ 	.word	0xffffffff


	//   ....[15]....
        /*0078*/ 	.word	0xffffffff


	//   ....[16]....
        /*007c*/ 	.word	0xffffffff


	//----- nvinfo : EIATTR_COOP_GROUP_INSTR_OFFSETS
	.align		4
.L_4209:
        /*0080*/ 	.byte	0x04, 0x28
        /*0082*/ 	.short	(.L_4211 - .L_4210)


	//   ....[0]....
.L_4210:
        /*0084*/ 	.word	0x000017c0


	//   ....[1]....
        /*0088*/ 	.word	0x000019b0


	//   ....[2]....
        /*008c*/ 	.word	0x000032b0


	//   ....[3]....
        /*0090*/ 	.word	0x00003a50


	//   ....[4]....
        /*0094*/ 	.word	0x00003eb0


	//   ....[5]....
        /*0098*/ 	.word	0x00003ec0


	//   ....[6]....
        /*009c*/ 	.word	0x00003ef0


	//   ....[7]....
        /*00a0*/ 	.word	0x00003f10


	//   ....[8]....
        /*00a4*/ 	.word	0x00003f40


	//   ....[9]....
        /*00a8*/ 	.word	0x00003f60


	//   ....[10]....
        /*00ac*/ 	.word	0x00003f90


	//   ....[11]....
        /*00b0*/ 	.word	0x00003fb0


	//   ....[12]....
        /*00b4*/ 	.word	0x00003fe0


	//   ....[13]....
        /*00b8*/ 	.word	0x00004000


	//   ....[14]....
        /*00bc*/ 	.word	0x00004040


	//   ....[15]....
        /*00c0*/ 	.word	0x00004050


	//   ....[16]....
        /*00c4*/ 	.word	0x00004850


	//----- nvinfo : EIATTR_EXIT_INSTR_OFFSETS
	.align		4
.L_4211:
        /*00c8*/ 	.byte	0x04, 0x1c
        /*00ca*/ 	.short	(.L_4213 - .L_4212)


	//   ....[0]....
.L_4212:
        /*00cc*/ 	.word	0x00000270


	//   ....[1]....
        /*00d0*/ 	.word	0x000010c0


	//   ....[2]....
        /*00d4*/ 	.word	0x000012e0


	//   ....[3]....
        /*00d8*/ 	.word	0x00004c40


	//----- nvinfo : EIATTR_MAX_THREADS
	.align		4
.L_4213:
        /*00dc*/ 	.byte	0x04, 0x05
        /*00de*/ 	.short	(.L_4215 - .L_4214)
.L_4214:
        /*00e0*/ 	.word	0x00000020
        /*00e4*/ 	.word	0x00000001
        /*00e8*/ 	.word	0x00000001


	//----- nvinfo : EIATTR_CRS_STACK_SIZE
	.align		4
.L_4215:
        /*00ec*/ 	.byte	0x04, 0x1e
        /*00ee*/ 	.short	(.L_4217 - .L_4216)
.L_4216:
        /*00f0*/ 	.word	0x00000000
.L_4217:


//--------------------- .nv.info._Z25selective_scan_fwd_kernelI32Selective_Scan_fwd_kernel_traitsILi32ELi8ELi1ELb1ELb1ELb1ELb1ELb0EN3c108BFloat16EfS2_EEv13SSMParamsBase --------------------------
	.section	.nv.info._Z25selective_scan_fwd_kernelI32Selective_Scan_fwd_kernel_traitsILi32ELi8ELi1ELb1ELb1ELb1ELb1ELb0EN3c108BFloat16EfS2_EEv13SSMParamsBase,"",@"SHT_CUDA_INFO"
	.sectionflags	@""
	.align	4


	//----- nvinfo : EIATTR_CUDA_API_VERSION
	.align		4
        /*0000*/ 	.byte	0x04, 0x37
        /*0002*/ 	.short	(.L_4219 - .L_4218)
.L_4218:
        /*0004*/ 	.word	0x00000082


	//----- nvinfo : EIATTR_SW2861232_WAR
	.align		4
.L_4219:
        /*0008*/ 	.byte	0x01, 0x35
	.zero		2


	//----- nvinfo : EIATTR_PARAM_CBANK
	.align		4
        /*000c*/ 	.byte	0x04, 0x0a
        /*000e*/ 	.short	(.L_4221 - .L_4220)
	.align		4
.L_4220:
        /*0010*/ 	.word	index@(.nv.constant0._Z25selective_scan_fwd_kernelI32Selective_Scan_fwd_kernel_traitsILi32ELi8ELi1ELb1ELb1ELb1ELb1ELb0EN3c108BFloat16EfS2_EEv13SSMParamsBase)
        /*0014*/ 	.short	0x0160
        /*0016*/ 	.short	0x0188


	//----- nvinfo : EIATTR_CBANK_PARAM_SIZE
	.align		4
.L_4221:
        /*0018*/ 	.byte	0x03, 0x19
        /*001a*/ 	.short	0x0188


	//----- nvinfo : EIATTR_KPARAM_INFO
	.align		4
        /*001c*/ 	.byte	0x04, 0x17
        /*001e*/ 	.short	(.L_4223 - .L_4222)
.L_4222:
        /*0020*/ 	.word	0x00000000
        /*0024*/ 	.short	0x0000
        /*0026*/ 	.short	0x0000
        /*0028*/ 	.byte	0x00, 0xf0, 0x21, 0x06


	//----- nvinfo : EIATTR_MAXREG_COUNT
	.align		4
.L_4223:
        /*002c*/ 	.byte	0x03, 0x1b
        /*002e*/ 	.short	0x00ff


	//----- nvinfo : EIATTR_NUM_BARRIERS
	.align		4
        /*0030*/ 	.byte	0x02, 0x4c
        /*0032*/ 	.byte	0x01
	.zero		1


	//----- nvinfo : EIATTR_MERCURY_ISA_VERSION
	.align		4
        /*0034*/ 	.byte	0x03, 0x5f
        /*0036*/ 	.short	0x0000


	//----- nvinfo : EIATTR_COOP_GROUP_MASK_REGIDS
	.align		4
        /*0038*/ 	.byte	0x04, 0x29
        /*003a*/ 	.short	(.L_4225 - .L_4224)


	//   ....[0]....
.L_4224:
        /*003c*/ 	.word	0xffffffff


	//   ....[1]....
        /*0040*/ 	.word	0xffffffff


	//   ....[2]....
        /*0044*/ 	.word	0xffffffff


	//   ....[3]....
        /*0048*/ 	.word	0xffffffff


	//   ....[4]....
        /*004c*/ 	.word	0xffffffff


	//   ....[5]....
        /*0050*/ 	.word	0xffffffff


	//   ....[6]....
        /*0054*/ 	.word	0xffffffff


	//   ....[7]....
        /*0058*/ 	.word	0xffffffff


	//   ....[8]....
        /*005c*/ 	.word	0xffffffff


	//   ....[9]....
        /*0060*/ 	.word	0xffffffff


	//   ....[10]....
        /*0064*/ 	.word	0xffffffff


	//   ....[11]....
        /*0068*/ 	.word	0xffffffff


	//----- nvinfo : EIATTR_COOP_GROUP_INSTR_OFFSETS
	.align		4
.L_4225:
        /*006c*/ 	.byte	0x04, 0x28
        /*006e*/ 	.short	(.L_4227 - .L_4226)


	//   ....[0]....
.L_4226:
        /*0070*/ 	.word	0x000030f0


	//   ....[1]....
        /*0074*/ 	.word	0x00003100


	//   ....[2]....
        /*0078*/ 	.word	0x00003130


	//   ....[3]....
        /*007c*/ 	.word	0x00003150


	//   ....[4]....
        /*0080*/ 	.word	0x00003180


	//   ....[5]....
        /*0084*/ 	.word	0x000031a0


	//   ....[6]....
        /*0088*/ 	.word	0x000031d0


	//   ....[7]....
        /*008c*/ 	.word	0x000031f0


	//   ....[8]....
        /*0090*/ 	.word	0x00003220


	//   ....[9]....
        /*0094*/ 	.word	0x00003240


	//   ....[10]....
        /*0098*/ 	.word	0x00003270


	//   ....[11]....
        /*009c*/ 	.word	0x000032b0


	//----- nvinfo : EIATTR_EXIT_INSTR_OFFSETS
	.align		4
.L_4227:
        /*00a0*/ 	.byte	0x04, 0x1c
        /*00a2*/ 	.short	(.L_4229 - .L_4228)


	//   ....[0]....
.L_4228:
        /*00a4*/ 	.word	0x00000270


	//   ....[1]....
        /*00a8*/ 	.word	0x00001040


	//   ....[2]....
        /*00ac*/ 	.word	0x000011c0


	//   ....[3]....
        /*00b0*/ 	.word	0x00004040


	//----- nvinfo : EIATTR_MAX_THREADS
	.align		4
.L_4229:
        /*00b4*/ 	.byte	0x04, 0x05
        /*00b6*/ 	.short	(.L_4231 - .L_4230)
.L_4230:
        /*00b8*/ 	.word	0x00000020
        /*00bc*/ 	.word	0x00000001
        /*00c0*/ 	.word	0x00000001


	//----- nvinfo : EIATTR_CRS_STACK_SIZE
	.align		4
.L_4231:
        /*00c4*/ 	.byte	0x04, 0x1e
        /*00c6*/ 	.short	(.L_4233 - .L_4232)
.L_4232:
        /*00c8*/ 	.word	0x00000000
.L_4233:


//--------------------- .nv.info._Z25selective_scan_fwd_kernelI32Selective_Scan_fwd_kernel_traitsILi32ELi8ELi1ELb1ELb1ELb1ELb1ELb1EN3c108BFloat16EfS2_EEv13SSMParamsBase --------------------------
	.section	.nv.info._Z25selective_scan_fwd_kernelI32Selective_Scan_fwd_kernel_traitsILi32ELi8ELi1ELb1ELb1ELb1ELb1ELb1EN3c108BFloat16EfS2_EEv13SSMParamsBase,"",@"SHT_CUDA_INFO"
	.sectionflags	@""
	.align	4


	//----- nvinfo : EIATTR_CUDA_API_VERSION
	.align		4
        /*0000*/ 	.byte	0x04, 0x37
        /*0002*/ 	.short	(.L_4235 - .L_4234)
.L_4234:
        /*0004*/ 	.word	0x00000082


	//----- nvinfo : EIATTR_SW2861232_WAR
	.align		4
.L_4235:
        /*0008*/ 	.byte	0x01, 0x35
	.zero		2


	//----- nvinfo : EIATTR_PARAM_CBANK
	.align		4
        /*000c*/ 	.byte	0x04, 0x0a
        /*000e*/ 	.short	(.L_4237 - .L_4236)
	.align		4
.L_4236:
        /*0010*/ 	.word	index@(.nv.constant0._Z25selective_scan_fwd_kernelI32Selective_Scan_fwd_kernel_traitsILi32ELi8ELi1ELb1ELb1ELb1ELb1ELb1EN3c108BFloat16EfS2_EEv13SSMParamsBase)
        /*0014*/ 	.short	0x0160
        /*0016*/ 	.short	0x0188


	//----- nvinfo : EIATTR_CBANK_PARAM_SIZE
	.align		4
.L_4237:
        /*0018*/ 	.byte	0x03, 0x19
        /*001a*/ 	.short	0x0188


	//----- nvinfo : EIATTR_KPARAM_INFO
	.align		4
        /*001c*/ 	.byte	0x04, 0x17
        /*001e*/ 	.short	(.L_4239 - .L_4238)
.L_4238:
        /*0020*/ 	.word	0x00000000
        /*0024*/ 	.short	0x0000
        /*0026*/ 	.short	0x0000
        /*0028*/ 	.byte	0x00, 0xf0, 0x21, 0x06


	//----- nvinfo : EIATTR_MAXREG_COUNT
	.align		4
.L_4239:
        /*002c*/ 	.byte	0x03, 0x1b
        /*002e*/ 	.short	0x00ff


	//----- nvinfo : EIATTR_NUM_BARRIERS
	.align		4
        /*0030*/ 	.byte	0x02, 0x4c
        /*0032*/ 	.byte	0x01
	.zero		1


	//----- nvinfo : EIATTR_MERCURY_ISA_VERSION
	.align		4
        /*0034*/ 	.byte	0x03, 0x5f
        /*0036*/ 	.short	0x0000


	//----- nvinfo : EIATTR_COOP_GROUP_MASK_REGIDS
	.align		4
        /*0038*/ 	.byte	0x04, 0x29
        /*003a*/ 	.short	(.L_4241 - .L_4240)


	//   ....[0]....
.L_4240:
        /*003c*/ 	.word	0xffffffff


	//   ....[1]....
        /*0040*/ 	.word	0xffffffff


	//   ....[2]....
        /*0044*/ 	.word	0xffffffff


	//   ....[3]....
        /*0048*/ 	.word	0xffffffff


	//   ....[4]....
        /*004c*/ 	.word	0xffffffff


	//   ....[5]....
        /*0050*/ 	.word	0xffffffff


	//   ....[6]....
        /*0054*/ 	.word	0xffffffff


	//   ....[7]....
        /*0058*/ 	.word	0xffffffff


	//   ....[8]....
        /*005c*/ 	.word	0xffffffff


	//   ....[9]....
        /*0060*/ 	.word	0xffffffff


	//   ....[10]....
        /*0064*/ 	.word	0xffffffff


	//   ....[11]....
        /*0068*/ 	.word	0xffffffff


	//   ....[12]....
        /*006c*/ 	.word	0xffffffff


	//   ....[13]....
        /*0070*/ 	.word	0xffffffff


	//   ....[14]....
        /*0074*/ 	.word	0xffffffff


	//   ....[15]....
        /*0078*/ 	.word	0xffffffff


	//   ....[16]....
        /*007c*/ 	.word	0xffffffff


	//   ....[17]....
        /*0080*/ 	.word	0xffffffff


	//   ....[18]....
        /*0084*/ 	.word	0xffffffff


	//----- nvinfo : EIATTR_COOP_GROUP_INSTR_OFFSETS
	.align		4
.L_4241:
        /*0088*/ 	.byte	0x04, 0x28
        /*008a*/ 	.short	(.L_4243 - .L_4242)


	//   ....[0]....
.L_4242:
        /*008c*/ 	.word	0x00001840


	//   ....[1]....
        /*0090*/ 	.word	0x00001a10


	//   ....[2]....
        /*0094*/ 	.word	0x00003320


	//   ....[3]....
        /*0098*/ 	.word	0x00003ad0


	//   ....[4]....
        /*009c*/ 	.word	0x00003f30


	//   ....[5]....
        /*00a0*/ 	.word	0x00003f40


	//   ....[6]....
        /*00a4*/ 	.word	0x00003f70


	//   ....[7]....
        /*00a8*/ 	.word	0x00003f90


	//   ....[8]....
        /*00ac*/ 	.word	0x00003fc0


	//   ....[9]....
        /*00b0*/ 	.word	0x00003fe0


	//   ....[10]....
        /*00b4*/ 	.word	0x00004010


	//   ....[11]....
        /*00b8*/ 	.word	0x00004030


	//   ....[12]....
        /*00bc*/ 	.word	0x00004060


	//   ....[13]....
        /*00c0*/ 	.word	0x00004080


	//   ....[14]....
        /*00c4*/ 	.word	0x000040c0


	//   ....[15]....
        /*00c8*/ 	.word	0x000040d0


	//   ....[16]....
        /*00cc*/ 	.word	0x00004b20


	//   ....[17]....
        /*00d0*/ 	.word	0x00004f70


	//   ....[18]....
        /*00d4*/ 	.word	0x00005490


	//----- nvinfo : EIATTR_EXIT_INSTR_OFFSETS
	.align		4
.L_4243:
        /*00d8*/ 	.byte	0x04, 0x1c
        /*00da*/ 	.short	(.L_4245 - .L_4244)


	//   ....[0]....
.L_4244:
        /*00dc*/ 	.word	0x00000270


	//   ....[1]....
        /*00e0*/ 	.word	0x00001110


	//   ....[2]....
        /*00e4*/ 	.word	0x00001340


	//   ....[3]....
        /*00e8*/ 	.word	0x000058d0


	//----- nvinfo : EIATTR_MAX_THREADS
	.align		4
.L_4245:
        /*00ec*/ 	.byte	0x04, 0x05
        /*00ee*/ 	.short	(.L_4247 - .L_4246)
.L_4246:
        /*00f0*/ 	.word	0x00000020
        /*00f4*/ 	.word	0x00000001
        /*00f8*/ 	.word	0x00000001


	//----- nvinfo : EIATTR_CRS_STACK_SIZE
	.align		4
.L_4247:
        /*00fc*/ 	.byte	0x04, 0x1e
        /*00fe*/ 	.short	(.L_4249 - .L_4248)
.L_4248:
        /*0100*/ 	.word	0x00000000
.L_4249:


//--------------------- .nv.info._Z25selective_scan_fwd_kernelI32Selective_Scan_fwd_kernel_traitsILi32ELi4ELi1ELb0ELb1ELb1ELb0ELb0EN3c108BFloat16EfS2_EEv13SSMParamsBase --------------------------
	.section	.nv.info._Z25selective_scan_fwd_kernelI32Selective_Scan_fwd_kernel_traitsILi32ELi4ELi1ELb0ELb1ELb1ELb0ELb0EN3c108BFloat16EfS2_EEv13SSMParamsBase,"",@"SHT_CUDA_INFO"
	.sectionflags	@""
	.align	4


	//----- nvinfo : EIATTR_CUDA_API_VERSION
	.align		4
        /*0000*/ 	.byte	0x04, 0x37
        /*0002*/ 	.short	(.L_4251 - .L_4250)
.L_4250:
        /*0004*/ 	.word	0x00000082


	//----- nvinfo : EIATTR_SW2861232_WAR
	.align		4
.L_4251:
        /*0008*/ 	.byte	0x01, 0x35
	.zero		2


	//----- nvinfo : EIATTR_PARAM_CBANK
	.align		4
        /*000c*/ 	.byte	0x04, 0x0a
        /*000e*/ 	.short	(.L_4253 - .L_4252)
	.align		4
.L_4252:
        /*0010*/ 	.word	index@(.nv.constant0._Z25selective_scan_fwd_kernelI32Selective_Scan_fwd_kernel_traitsILi32ELi4ELi1ELb0ELb1ELb1ELb0ELb0EN3c108BFloat16EfS2_EEv13SSMParamsBase)
        /*0014*/ 	.short	0x0160
        /*0016*/ 	.short	0x0188


	//----- nvinfo : EIATTR_CBANK_PARAM_SIZE
	.align		4
.L_4253:
        /*0018*/ 	.byte	0x03, 0x19
        /*001a*/ 	.short	0x0188


	//----- nvinfo : EIATTR_KPARAM_INFO
	.align		4
        /*001c*/ 	.byte	0x04, 0x17
        /*001e*/ 	.short	(.L_4255 - .L_4254)
.L_4254:
        /*0020*/ 	.word	0x00000000
        /*0024*/ 	.short	0x0000
        /*0026*/ 	.short	0x0000
        /*0028*/ 	.byte	0x00, 0xf0, 0x21, 0x06


	//----- nvinfo : EIATTR_MAXREG_COUNT
	.align		4
.L_4255:
        /*002c*/ 	.byte	0x03, 0x1b
        /*002e*/ 	.short	0x00ff


	//----- nvinfo : EIATTR_NUM_BARRIERS
	.align		4
        /*0030*/ 	.byte	0x02, 0x4c
        /*0032*/ 	.byte	0x01
	.zero		1


	//----- nvinfo : EIATTR_MERCURY_ISA_VERSION
	.align		4
        /*0034*/ 	.byte	0x03, 0x5f
        /*0036*/ 	.short	0x0000


	//----- nvinfo : EIATTR_COOP_GROUP_MASK_REGIDS
	.align		4
        /*0038*/ 	.byte	0x04, 0x29
        /*003a*/ 	.short	(.L_4257 - .L_4256)


	//   ....[0]....
.L_4256:
        /*003c*/ 	.word	0xffffffff


	//   ....[1]....
        /*0040*/ 	.word	0xffffffff


	//   ....[2]....
        /*0044*/ 	.word	0xffffffff


	//   ....[3]....
        /*0048*/ 	.word	0xffffffff


	//   ....[4]....
        /*004c*/ 	.word	0xffffffff


	//   ....[5]....
        /*0050*/ 	.word	0xffffffff


	//   ....[6]....
        /*0054*/ 	.word	0xffffffff


	//   ....[7]....
        /*0058*/ 	.word	0xffffffff


	//   ....[8]....
        /*005c*/ 	.word	0xffffffff


	//   ....[9]....
        /*0060*/ 	.word	0xffffffff


	//   ....[10]....
        /*0064*/ 	.word	0xffffffff


	//   ....[11]....
        /*0068*/ 	.word	0xffffffff


	//   ....[12]....
        /*006c*/ 	.word	0xffffffff


	//   ....[13]....
        /*0070*/ 	.word	0xffffffff


	//   ....[14]....
        /*0074*/ 	.word	0xffffffff


	//   ....[15]....
        /*0078*/ 	.word	0xffffffff


	//   ....[16]....
        /*007c*/ 	.word	0xffffffff


	//----- nvinfo : EIATTR_COOP_GROUP_INSTR_OFFSETS
	.align		4
.L_4257:
        /*0080*/ 	.byte	0x04, 0x28
        /*0082*/ 	.short	(.L_4259 - .L_4258)


	//   ....[0]....
.L_4258:
        /*0084*/ 	.word	0x00001450


	//   ....[1]....
        /*0088*/ 	.word	0x00001520


	//   ....[2]....
        /*008c*/ 	.word	0x00002250


	//   ....[3]....
        /*0090*/ 	.word	0x00002400


	//   ....[4]....
        /*0094*/ 	.word	0x00002830


	//   ....[5]....
        /*0098*/ 	.word	0x00002840


	//   ....[6]....
        /*009c*/ 	.word	0x00002870


	//   ....[7]....
        /*00a0*/ 	.word	0x00002890


	//   ....[8]....
        /*00a4*/ 	.word	0x000028c0


	//   ....[9]....
        /*00a8*/ 	.word	0x000028e0


	//   ....[10]....
        /*00ac*/ 	.word	0x00002910


	//   ....[11]....
        /*00b0*/ 	.word	0x00002930


	//   ....[12]....
        /*00b4*/ 	.word	0x00002960


	//   ....[13]....
        /*00b8*/ 	.word	0x00002980


	//   ....[14]....
        /*00bc*/ 	.word	0x000029b0


	//   ....[15]....
        /*00c0*/ 	.word	0x000029f0


	//   ....[16]....
        /*00c4*/ 	.word	0x00003050


	//----- nvinfo : EIATTR_EXIT_INSTR_OFFSETS
	.align		4
.L_4259:
        /*00c8*/ 	.byte	0x04, 0x1c
        /*00ca*/ 	.short	(.L_4261 - .L_4260)


	//   ....[0]....
.L_4260:
        /*00cc*/ 	.word	0x00000270


	//   ....[1]....
        /*00d0*/ 	.word	0x000010d0


	//   ....[2]....
        /*00d4*/ 	.word	0x00001280


	//   ....[3]....
        /*00d8*/ 	.word	0x00003390


	//----- nvinfo : EIATTR_MAX_THREADS
	.align		4
.L_4261:
        /*00dc*/ 	.byte	0x04, 0x05
        /*00de*/ 	.short	(.L_4263 - .L_4262)
.L_4262:
        /*00e0*/ 	.word	0x00000020
        /*00e4*/ 	.word	0x00000001
        /*00e8*/ 	.word	0x00000001


	//----- nvinfo : EIATTR_CRS_STACK_SIZE
	.align		4
.L_4263:
        /*00ec*/ 	.byte	0x04, 0x1e
        /*00ee*/ 	.short	(.L_4265 - .L_4264)
.L_4264:
        /*00f0*/ 	.word	0x00000000
.L_4265:


//--------------------- .nv.info._Z25selective_scan_fwd_kernelI32Selective_Scan_fwd_kernel_traitsILi32ELi4ELi1ELb0ELb1ELb1ELb0ELb1EN3c108BFloat16EfS2_EEv13SSMParamsBase --------------------------
	.section	.nv.info._Z25selective_scan_fwd_kernelI32Selective_Scan_fwd_kernel_traitsILi32ELi4ELi1ELb0ELb1ELb1ELb0ELb1EN3c108BFloat16EfS2_EEv13SSMParamsBase,"",@"SHT_CUDA_INFO"
	.sectionflags	@""
	.align	4


	//----- nvinfo : EIATTR_CUDA_API_VERSION
	.align		4
        /*0000*/ 	.byte	0x04, 0x37
        /*0002*/ 	.short	(.L_4267 - .L_4266)
.L_4266:
        /*0004*/ 	.word	0x00000082


	//----- nvinfo : EIATTR_SW2861232_WAR
	.align		4
.L_4267:
        /*0008*/ 	.byte	0x01, 0x35
	.zero		2


	//----- nvinfo : EIATTR_PARAM_CBANK
	.align		4
        /*000c*/ 	.byte	0x04, 0x0a
        /*000e*/ 	.short	(.L_4269 - .L_4268)
	.align		4
.L_4268:
        /*0010*/ 	.word	index@(.nv.constant0._Z25selective_scan_fwd_kernelI32Selective_Scan_fwd_kernel_traitsILi32ELi4ELi1ELb0ELb1ELb1ELb0ELb1EN3c108BFloat16EfS2_EEv13SSMParamsBase)
        /*0014*/ 	.short	0x0160
        /*0016*/ 	.short	0x0188


	//----- nvinfo : EIATTR_CBANK_PARAM_SIZE
	.align		4
.L_4269:
        /*0018*/ 	.byte	0x03, 0x19
        /*001a*/ 	.short	0x0188


	//----- nvinfo : EIATTR_KPARAM_INFO
	.align		4
        /*001c*/ 	.byte	0x04, 0x17
        /*001e*/ 	.short	(.L_4271 - .L_4270)
.L_4270:
        /*0020*/ 	.word	0x00000000
        /*0024*/ 	.short	0x0000
        /*0026*/ 	.short	0x0000
        /*0028*/ 	.byte	0x00, 0xf0, 0x21, 0x06


	//----- nvinfo : EIATTR_MAXREG_COUNT
	.align		4
.L_4271:
        /*002c*/ 	.byte	0x03, 0x1b
        /*002e*/ 	.short	0x00ff


	//----- nvinfo : EIATTR_NUM_BARRIERS
	.align		4
        /*0030*/ 	.byte	0x02, 0x4c
        /*0032*/ 	.byte	0x01
	.zero		1


	//----- nvinfo : EIATTR_MERCURY_ISA_VERSION
	.align		4
        /*0034*/ 	.byte	0x03, 0x5f
        /*0036*/ 	.short	0x0000


	//----- nvinfo : EIATTR_COOP_GROUP_MASK_REGIDS
	.align		4
        /*0038*/ 	.byte	0x04, 0x29
        /*003a*/ 	.short	(.L_4273 - .L_4272)


	//   ....[0]....
.L_4272:
        /*003c*/ 	.word	0xffffffff


	//   ....[1]....
        /*0040*/ 	.word	0xffffffff


	//   ....[2]....
        /*0044*/ 	.word	0xffffffff


	//   ....[3]....
        /*0048*/ 	.word	0xffffffff


	//   ....[4]....
        /*004c*/ 	.word	0xffffffff


	//   ....[5]....
        /*0050*/ 	.word	0xffffffff


	//   ....[6]....
        /*0054*/ 	.word	0xffffffff


	//   ....[7]....
        /*0058*/ 	.word	0xffffffff


	//   ....[8]....
        /*005c*/ 	.word	0xffffffff


	//   ....[9]....
        /*0060*/ 	.word	0xffffffff


	//   ....[10]....
        /*0064*/ 	.word	0xffffffff


	//   ....[11]....
        /*0068*/ 	.word	0xffffffff


	//   ....[12]....
        /*006c*/ 	.word	0xffffffff


	//   ....[13]....
        /*0070*/ 	.word	0xffffffff


	//   ....[14]....
        /*0074*/ 	.word	0xffffffff


	//   ....[15]....
        /*0078*/ 	.word	0xffffffff


	//   ....[16]....
        /*007c*/ 	.word	0xffffffff


	//----- nvinfo : EIATTR_COOP_GROUP_INSTR_OFFSETS
	.align		4
.L_4273:
        /*0080*/ 	.byte	0x04, 0x28
        /*0082*/ 	.short	(.L_4275 - .L_4274)


	//   ....[0]....
.L_4274:
        /*0084*/ 	.word	0x00001450


	//   ....[1]....
        /*0088*/ 	.word	0x00001520


	//   ....[2]....
        /*008c*/ 	.word	0x00002240


	//   ....[3]....
        /*0090*/ 	.word	0x00002410


	//   ....[4]....
        /*0094*/ 	.word	0x000027e0


	//   ....[5]....
        /*0098*/ 	.word	0x000027f0


	//   ....[6]....
        /*009c*/ 	.word	0x00002820


	//   ....[7]....
        /*00a0*/ 	.word	0x00002840


	//   ....[8]....
        /*00a4*/ 	.word	0x00002870


	//   ....[9]....
        /*00a8*/ 	.word	0x00002890


	//   ....[10]....
        /*00ac*/ 	.word	0x000028c0


	//   ....[11]....
        /*00b0*/ 	.word	0x000028e0


	//   ....[12]....
        /*00b4*/ 	.word	0x00002910


	//   ....[13]....
        /*00b8*/ 	.word	0x00002930


	//   ....[14]....
        /*00bc*/ 	.word	0x00002960


	//   ....[15]....
        /*00c0*/ 	.word	0x000029a0


	//   ....[16]....
        /*00c4*/ 	.word	0x00002ff0


	//----- nvinfo : EIATTR_EXIT_INSTR_OFFSETS
	.align		4
.L_4275:
        /*00c8*/ 	.byte	0x04, 0x1c
        /*00ca*/ 	.short	(.L_4277 - .L_4276)


	//   ....[0]....
.L_4276:
        /*00cc*/ 	.word	0x00000270


	//   ....[1]....
        /*00d0*/ 	.word	0x000010d0


	//   ....[2]....
        /*00d4*/ 	.word	0x00001280


	//   ....[3]....
        /*00d8*/ 	.word	0x000032f0


	//----- nvinfo : EIATTR_MAX_THREADS
	.align		4
.L_4277:
        /*00dc*/ 	.byte	0x04, 0x05
        /*00de*/ 	.short	(.L_4279 - .L_4278)
.L_4278:
        /*00e0*/ 	.word	0x00000020
        /*00e4*/ 	.word	0x00000001
        /*00e8*/ 	.word	0x00000001


	//----- nvinfo : EIATTR_CRS_STACK_SIZE
	.align		4
.L_4279:
        /*00ec*/ 	.byte	0x04, 0x1e
        /*00ee*/ 	.short	(.L_4281 - .L_4280)
.L_4280:
        /*00f0*/ 	.word	0x00000000
.L_4281:


//--------------------- .nv.info._Z25selective_scan_fwd_kernelI32Selective_Scan_fwd_kernel_traitsILi32ELi4ELi1ELb0ELb1ELb1ELb1ELb0EN3c108BFloat16EfS2_EEv13SSMParamsBase --------------------------
	.section	.nv.info._Z25selective_scan_fwd_kernelI32Selective_Scan_fwd_kernel_traitsILi32ELi4ELi1ELb0ELb1ELb1ELb1ELb0EN3c108BFloat16EfS2_EEv13SSMParamsBase,"",@"SHT_CUDA_INFO"
	.sectionflags	@""
	.align	4


	//----- nvinfo : EIATTR_CUDA_API_VERSION
	.align		4
        /*0000*/ 	.byte	0x04, 0x37
        /*0002*/ 	.short	(.L_4283 - .L_4282)
.L_4282:
        /*0004*/ 	.word	0x00000082


	//----- nvinfo : EIATTR_SW2861232_WAR
	.align		4
.L_4283:
        /*0008*/ 	.byte	0x01, 0x35
	.zero		2


	//----- nvinfo : EIATTR_PARAM_CBANK
	.align		4
        /*000c*/ 	.byte	0x04, 0x0a
        /*000e*/ 	.short	(.L_4285 - .L_4284)
	.align		4
.L_4284:
        /*0010*/ 	.word	index@(.nv.constant0._Z25selective_scan_fwd_kernelI32Selective_Scan_fwd_kernel_traitsILi32ELi4ELi1ELb0ELb1ELb1ELb1ELb0EN3c108BFloat16EfS2_EEv13SSMParamsBase)
        /*0014*/ 	.short	0x0160
        /*0016*/ 	.short	0x0188


	//----- nvinfo : EIATTR_CBANK_PARAM_SIZE
	.align		4
.L_4285:
        /*0018*/ 	.byte	0x03, 0x19
        /*001a*/ 	.short	0x0188


	//----- nvinfo : EIATTR_KPARAM_INFO
	.align		4
        /*001c*/ 	.byte	0x04, 0x17
        /*001e*/ 	.short	(.L_4287 - .L_4286)
.L_4286:
        /*0020*/ 	.word	0x00000000
        /*0024*/ 	.short	0x0000
        /*0026*/ 	.short	0x0000
        /*0028*/ 	.byte	0x00, 0xf0, 0x21, 0x06


	//----- nvinfo : EIATTR_MAXREG_COUNT
	.align		4
.L_4287:
        /*002c*/ 	.byte	0x03, 0x1b
        /*002e*/ 	.short	0x00ff


	//----- nvinfo : EIATTR_NUM_BARRIERS
	.align		4
        /*0030*/ 	.byte	0x02, 0x4c
        /*0032*/ 	.byte	0x01
	.zero		1


	//----- nvinfo : EIATTR_MERCURY_ISA_VERSION
	.align		4
        /*0034*/ 	.byte	0x03, 0x5f
        /*0036*/ 	.short	0x0000


	//----- nvinfo : EIATTR_COOP_GROUP_MASK_REGIDS
	.align		4
        /*0038*/ 	.byte	0x04, 0x29
        /*003a*/ 	.short	(.L_4289 - .L_4288)


	//   ....[0]....
.L_4288:
        /*003c*/ 	.word	0xffffffff


	//   ....[1]....
        /*0040*/ 	.word	0xffffffff


	//   ....[2]....
        /*0044*/ 	.word	0xffffffff


	//   ....[3]....
        /*0048*/ 	.word	0xffffffff


	//   ....[4]....
        /*004c*/ 	.word	0xffffffff


	//   ....[5]....
        /*0050*/ 	.word	0xffffffff


	//   ....[6]....
        /*0054*/ 	.word	0xffffffff


	//   ....[7]....
        /*0058*/ 	.word	0xffffffff


	//   ....[8]....
        /*005c*/ 	.word	0xffffffff


	//   ....[9]....
        /*0060*/ 	.word	0xffffffff


	//   ....[10]....
        /*0064*/ 	.word	0xffffffff


	//   ....[11]....
        /*0068*/ 	.word	0xffffffff


	//   ....[12]....
        /*006c*/ 	.word	0xffffffff


	//   ....[13]....
        /*0070*/ 	.word	0xffffffff


	//   ....[14]....
        /*0074*/ 	.word	0xffffffff


	//   ....[15]....
        /*0078*/ 	.word	0xffffffff


	//   ....[16]....
        /*007c*/ 	.word	0xffffffff


	//   ....[17]....
        /*0080*/ 	.word	0xffffffff


	//   ....[18]....
        /*0084*/ 	.word	0xffffffff


	//----- nvinfo : EIATTR_COOP_GROUP_INSTR_OFFSETS
	.align		4
.L_4289:
        /*0088*/ 	.byte	0x04, 0x28
        /*008a*/ 	.short	(.L_4291 - .L_4290)


	//   ....[0]....
.L_4290:
        /*008c*/ 	.word	0x00001410


	//   ....[1]....
        /*0090*/ 	.word	0x000014e0


	//   ....[2]....
        /*0094*/ 	.word	0x00002200


	//   ....[3]....
        /*0098*/ 	.word	0x000023c0


	//   ....[4]....
        /*009c*/ 	.word	0x000027c0


	//   ....[5]....
        /*00a0*/ 	.word	0x000027d0


	//   ....[6]....
        /*00a4*/ 	.word	0x00002800


	//   ....[7]....
        /*00a8*/ 	.word	0x00002820


	//   ....[8]....
        /*00ac*/ 	.word	0x00002850


	//   ....[9]....
        /*00b0*/ 	.word	0x00002870


	//   ....[10]....
        /*00b4*/ 	.word	0x000028a0


	//   ....[11]....
        /*00b8*/ 	.word	0x000028c0


	//   ....[12]....
        /*00bc*/ 	.word	0x000028f0


	//   ....[13]....
        /*00c0*/ 	.word	0x00002910


	//   ....[14]....
        /*00c4*/ 	.word	0x00002940


	//   ....[15]....
        /*00c8*/ 	.word	0x00002980


	//   ....[16]....
        /*00cc*/ 	.word	0x00002fd0


	//   ....[17]....
        /*00d0*/ 	.word	0x00003480


	//   ....[18]....
        /*00d4*/ 	.word	0x000036b0


	//----- nvinfo : EIATTR_EXIT_INSTR_OFFSETS
	.align		4
.L_4291:
        /*00d8*/ 	.byte	0x04, 0x1c
        /*00da*/ 	.short	(.L_4293 - .L_4292)


	//   ....[0]....
.L_4292:
        /*00dc*/ 	.word	0x00000260


	//   ....[1]....
        /*00e0*/ 	.word	0x00001090


	//   ....[2]....
        /*00e4*/ 	.word	0x00001240


	//   ....[3]....
        /*00e8*/ 	.word	0x00003990


	//----- nvinfo : EIATTR_MAX_THREADS
	.align		4
.L_4293:
        /*00ec*/ 	.byte	0x04, 0x05
        /*00ee*/ 	.short	(.L_4295 - .L_4294)
.L_4294:
        /*00f0*/ 	.word	0x00000020
        /*00f4*/ 	.word	0x00000001
        /*00f8*/ 	.word	0x00000001


	//----- nvinfo : EIATTR_CRS_STACK_SIZE
	.align		4
.L_4295:
        /*00fc*/ 	.byte	0x04, 0x1e
        /*00fe*/ 	.short	(.L_4297 - .L_4296)
.L_4296:
        /*0100*/ 	.word	0x00000000
.L_4297:


//--------------------- .nv.info._Z25selective_scan_fwd_kernelI32Selective_Scan_fwd_kernel_traitsILi32ELi4ELi1ELb0ELb1ELb1ELb1ELb1EN3c108BFloat16EfS2_EEv13SSMParamsBase --------------------------
	.section	.nv.info._Z25selective_scan_fwd_kernelI32Selective_Scan_fwd_kernel_traitsILi32ELi4ELi1ELb0ELb1ELb1ELb1ELb1EN3c108BFloat16EfS2_EEv13SSMParamsBase,"",@"SHT_CUDA_INFO"
	.sectionflags	@""
	.align	4


	//----- nvinfo : EIATTR_CUDA_API_VERSION
	.align		4
        /*0000*/ 	.byte	0x04, 0x37
        /*0002*/ 	.short	(.L_4299 - .L_4298)
.L_4298:
        /*0004*/ 	.word	0x00000082


	//----- nvinfo : EIATTR_SW2861232_WAR
	.align		4
.L_4299:
        /*0008*/ 	.byte	0x01, 0x35
	.zero		2


	//----- nvinfo : EIATTR_PARAM_CBANK
	.align		4
        /*000c*/ 	.byte	0x04, 0x0a
        /*000e*/ 	.short	(.L_4301 - .L_4300)
	.align		4
.L_4300:
        /*0010*/ 	.word	index@(.nv.constant0._Z25selective_scan_fwd_kernelI32Selective_Scan_fwd_kernel_traitsILi32ELi4ELi1ELb0ELb1ELb1ELb1ELb1EN3c108BFloat16EfS2_EEv13SSMParamsBase)
        /*0014*/ 	.short	0x0160
        /*0016*/ 	.short	0x0188


	//----- nvinfo : EIATTR_CBANK_PARAM_SIZE
	.align		4
.L_4301:
        /*0018*/ 	.byte	0x03, 0x19
        /*001a*/ 	.short	0x0188


	//----- nvinfo : EIATTR_KPARAM_INFO
	.align		4
        /*001c*/ 	.byte	0x04, 0x17
        /*001e*/ 	.short	(.L_4303 - .L_4302)
.L_4302:
        /*0020*/ 	.word	0x00000000
        /*0024*/ 	.short	0x0000
        /*0026*/ 	.short	0x0000
        /*0028*/ 	.byte	0x00, 0xf0, 0x21, 0x06


	//----- nvinfo : EIATTR_MAXREG_COUNT
	.align		4
.L_4303:
        /*002c*/ 	.byte	0x03, 0x1b
        /*002e*/ 	.short	0x00ff


	//----- nvinfo : EIATTR_NUM_BARRIERS
	.align		4
        /*0030*/ 	.byte	0x02, 0x4c
        /*0032*/ 	.byte	0x01
	.zero		1


	//----- nvinfo : EIATTR_MERCURY_ISA_VERSION
	.align		4
        /*0034*/ 	.byte	0x03, 0x5f
        /*0036*/ 	.short	0x0000


	//----- nvinfo : EIATTR_COOP_GROUP_MASK_REGIDS
	.align		4
        /*0038*/ 	.byte	0x04, 0x29
        /*003a*/ 	.short	(.L_4305 - .L_4304)


	//   ....[0]....
.L_4304:
        /*003c*/ 	.word	0xffffffff


	//   ....[1]....
        /*0040*/ 	.word	0xffffffff


	//   ....[2]....
        /*0044*/ 	.word	0xffffffff


	//   ....[3]....
        /*0048*/ 	.word	0xffffffff


	//   ....[4]....
        /*004c*/ 	.word	0xffffffff


	//   ....[5]....
        /*0050*/ 	.word	0xffffffff


	//   ....[6]....
        /*0054*/ 	.word	0xffffffff


	//   ....[7]....
        /*0058*/ 	.word	0xffffffff


	//   ....[8]....
        /*005c*/ 	.word	0xffffffff


	//   ....[9]....
        /*0060*/ 	.word	0xffffffff


	//   ....[10]....
        /*0064*/ 	.word	0xffffffff


	//   ....[11]....
        /*0068*/ 	.word	0xffffffff


	//   ....[12]....
        /*006c*/ 	.word	0xffffffff


	//   ....[13]....
        /*0070*/ 	.word	0xffffffff


	//   ....[14]....
        /*0074*/ 	.word	0xffffffff


	//   ....[15]....
        /*0078*/ 	.word	0xffffffff


	//   ....[16]....
        /*007c*/ 	.word	0xffffffff


	//   ....[17]....
        /*0080*/ 	.word	0xffffffff


	//   ....[18]....
        /*0084*/ 	.word	0xffffffff


	//----- nvinfo : EIATTR_COOP_GROUP_INSTR_OFFSETS
	.align		4
.L_4305:
        /*0088*/ 	.byte	0x04, 0x28
        /*008a*/ 	.short	(.L_4307 - .L_4306)


	//   ....[0]....
.L_4306:
        /*008c*/ 	.word	0x00001480


	//   ....[1]....
        /*0090*/ 	.word	0x00001550


	//   ....[2]....
        /*0094*/ 	.word	0x00002270


	//   ....[3]....
        /*0098*/ 	.word	0x00002440


	//   ....[4]....
        /*009c*/ 	.word	0x00002870


	//   ....[5]....
        /*00a0*/ 	.word	0x00002880


	//   ....[6]....
        /*00a4*/ 	.word	0x000028b0


	//   ....[7]....
        /*00a8*/ 	.word	0x000028d0


	//   ....[8]....
        /*00ac*/ 	.word	0x00002900


	//   ....[9]....
        /*00b0*/ 	.word	0x00002920


	//   ....[10]....
        /*00b4*/ 	.word	0x00002950


	//   ....[11]....
        /*00b8*/ 	.word	0x00002970


	//   ....[12]....
        /*00bc*/ 	.word	0x000029a0


	//   ....[13]....
        /*00c0*/ 	.word	0x000029c0


	//   ....[14]....
        /*00c4*/ 	.word	0x000029f0


	//   ....[15]....
        /*00c8*/ 	.word	0x00002a30


	//   ....[16]....
        /*00cc*/ 	.word	0x000030f0


	//   ....[17]....
        /*00d0*/ 	.word	0x00003550


	//   ....[18]....
        /*00d4*/ 	.word	0x00003790


	//----- nvinfo : EIATTR_EXIT_INSTR_OFFSETS
	.align		4
.L_4307:
        /*00d8*/ 	.byte	0x04, 0x1c
        /*00da*/ 	.short	(.L_4309 - .L_4308)


	//   ....[0]....
.L_4308:
        /*00dc*/ 	.word	0x00000270


	//   ....[1]....
        /*00e0*/ 	.word	0x00001100


	//   ....[2]....
        /*00e4*/ 	.word	0x000012b0


	//   ....[3]....
        /*00e8*/ 	.word	0x00003a60


	//----- nvinfo : EIATTR_MAX_THREADS
	.align		4
.L_4309:
        /*00ec*/ 	.byte	0x04, 0x05
        /*00ee*/ 	.short	(.L_4311 - .L_4310)
.L_4310:
        /*00f0*/ 	.word	0x00000020
        /*00f4*/ 	.word	0x00000001
        /*00f8*/ 	.word	0x00000001


	//----- nvinfo : EIATTR_CRS_STACK_SIZE
	.align		4
.L_4311:
        /*00fc*/ 	.byte	0x04, 0x1e
        /*00fe*/ 	.short	(.L_4313 - .L_4312)
.L_4312:
        /*0100*/ 	.word	0x00000000
.L_4313:


//--------------------- .nv.info._Z25selective_scan_fwd_kernelI32Selective_Scan_fwd_kernel_traitsILi32ELi4ELi1ELb1ELb1ELb1ELb0ELb0EN3c108BFloat16EfS2_EEv13SSMParamsBase --------------------------
	.section	.nv.info._Z25selective_scan_fwd_kernelI32Selective_Scan_fwd_kernel_traitsILi32ELi4ELi1ELb1ELb1ELb1ELb0ELb0EN3c108BFloat16EfS2_EEv13SSMParamsBase,"",@"SHT_CUDA_INFO"
	.sectionflags	@""
	.align	4


	//----- nvinfo : EIATTR_CUDA_API_VERSION
	.align		4
        /*0000*/ 	.byte	0x04, 0x37
        /*0002*/ 	.short	(.L_4315 - .L_4314)
.L_4314:
        /*0004*/ 	.word	0x00000082


	//----- nvinfo : EIATTR_SW2861232_WAR
	.align		4
.L_4315:
        /*0008*/ 	.byte	0x01, 0x35
	.zero		2


	//----- nvinfo : EIATTR_PARAM_CBANK
	.align		4
        /*000c*/ 	.byte	0x04, 0x0a
        /*000e*/ 	.short	(.L_4317 - .L_4316)
	.align		4
.L_4316:
        /*0010*/ 	.word	index@(.nv.constant0._Z25selective_scan_fwd_kernelI32Selective_Scan_fwd_kernel_traitsILi32ELi4ELi1ELb1ELb1ELb1ELb0ELb0EN3c108BFloat16EfS2_EEv13SSMParamsBase)
        /*0014*/ 	.short	0x0160
        /*0016*/ 	.short	0x0188


	//----- nvinfo : EIATTR_CBANK_PARAM_SIZE
	.align		4
.L_4317:
        /*0018*/ 	.byte	0x03, 0x19
        /*001a*/ 	.short	0x0188


	//----- nvinfo : EIATTR_KPARAM_INFO
	.align		4
        /*001c*/ 	.byte	0x04, 0x17
        /*001e*/ 	.short	(.L_4319 - .L_4318)
.L_4318:
        /*0020*/ 	.word	0x00000000
        /*0024*/ 	.short	0x0000
        /*0026*/ 	.short	0x0000
        /*0028*/ 	.byte	0x00, 0xf0, 0x21, 0x06


	//----- nvinfo : EIATTR_MAXREG_COUNT
	.align		4
.L_4319:
        /*002c*/ 	.byte	0x03, 0x1b
        /*002e*/ 	.short	0x00ff


	//----- nvinfo : EIATTR_NUM_BARRIERS
	.align		4
        /*0030*/ 	.byte	0x02, 0x4c
        /*0032*/ 	.byte	0x01
	.zero		1


	//----- nvinfo : EIATTR_MERCURY_ISA_VERSION
	.align		4
        /*0034*/ 	.byte	0x03, 0x5f
        /*0036*/ 	.short	0x0000


	//----- nvinfo : EIATTR_COOP_GROUP_MASK_REGIDS
	.align		4
        /*0038*/ 	.byte	0x04, 0x29
        /*003a*/ 	.short	(.L_4321 - .L_4320)


	//   ....[0]....
.L_4320:
        /*003c*/ 	.word	0xffffffff


	//   ....[1]....
        /*0040*/ 	.word	0xffffffff


	//   ....[2]....
        /*0044*/ 	.word	0xffffffff


	//   ....[3]....
        /*0048*/ 	.word	0xffffffff


	//   ....[4]....
        /*004c*/ 	.word	0xffffffff


	//   ....[5]....
        /*0050*/ 	.word	0xffffffff


	//   ....[6]....
        /*0054*/ 	.word	0xffffffff


	//   ....[7]....
        /*0058*/ 	.word	0xffffffff


	//   ....[8]....
        /*005c*/ 	.word	0xffffffff


	//   ....[9]....
        /*0060*/ 	.word	0xffffffff


	//   ....[10]....
        /*0064*/ 	.word	0xffffffff


	//   ....[11]....
        /*0068*/ 	.word	0xffffffff


	//----- nvinfo : EIATTR_COOP_GROUP_INSTR_OFFSETS
	.align		4
.L_4321:
        /*006c*/ 	.byte	0x04, 0x28
        /*006e*/ 	.short	(.L_4323 - .L_4322)


	//   ....[0]....
.L_4322:
        /*0070*/ 	.word	0x000024a0


	//   ....[1]....
        /*0074*/ 	.word	0x000024b0


	//   ....[2]....
        /*0078*/ 	.word	0x000024e0


	//   ....[3]....
        /*007c*/ 	.word	0x00002500


	//   ....[4]....
        /*0080*/ 	.word	0x00002530


	//   ....[5]....
        /*0084*/ 	.word	0x00002550


	//   ....[6]....
        /*0088*/ 	.word	0x00002580


	//   ....[7]....
        /*008c*/ 	.word	0x000025a0


	//   ....[8]....
        /*0090*/ 	.word	0x000025d0


	//   ....[9]....
        /*0094*/ 	.word	0x000025f0


	//   ....[10]....
        /*0098*/ 	.word	0x00002650


	//   ....[11]....
        /*009c*/ 	.word	0x00002660


	//----- nvinfo : EIATTR_EXIT_INSTR_OFFSETS
	.align		4
.L_4323:
        /*00a0*/ 	.byte	0x04, 0x1c
        /*00a2*/ 	.short	(.L_4325 - .L_4324)


	//   ....[0]....
.L_4324:
        /*00a4*/ 	.word	0x00000260


	//   ....[1]....
        /*00a8*/ 	.word	0x00001090


	//   ....[2]....
        /*00ac*/ 	.word	0x000011f0


	//   ....[3]....
        /*00b0*/ 	.word	0x00002dc0


	//----- nvinfo : EIATTR_MAX_THREADS
	.align		4
.L_4325:
        /*00b4*/ 	.byte	0x04, 0x05
        /*00b6*/ 	.short	(.L_4327 - .L_4326)
.L_4326:
        /*00b8*/ 	.word	0x00000020
        /*00bc*/ 	.word	0x00000001
        /*00c0*/ 	.word	0x00000001


	//----- nvinfo : EIATTR_CRS_STACK_SIZE
	.align		4
.L_4327:
        /*00c4*/ 	.byte	0x04, 0x1e
        /*00c6*/ 	.short	(.L_4329 - .L_4328)
.L_4328:
        /*00c8*/ 	.word	0x00000000
.L_4329:


//--------------------- .nv.info._Z25selective_scan_fwd_kernelI32Selective_Scan_fwd_kernel_traitsILi32ELi4ELi1ELb1ELb1ELb1ELb0ELb1EN3c108BFloat16EfS2_EEv13SSMParamsBase --------------------------
	.section	.nv.info._Z25selective_scan_fwd_kernelI32Selective_Scan_fwd_kernel_traitsILi32ELi4ELi1ELb1ELb1ELb1ELb0ELb1EN3c108BFloat16EfS2_EEv13SSMParamsBase,"",@"SHT_CUDA_INFO"
	.sectionflags	@""
	.align	4


	//----- nvinfo : EIATTR_CUDA_API_VERSION
	.align		4
        /*0000*/ 	.byte	0x04, 0x37
        /*0002*/ 	.short	(.L_4331 - .L_4330)
.L_4330:
        /*0004*/ 	.word	0x00000082


	//----- nvinfo : EIATTR_SW2861232_WAR
	.align		4
.L_4331:
        /*0008*/ 	.byte	0x01, 0x35
	.zero		2


	//----- nvinfo : EIATTR_PARAM_CBANK
	.align		4
        /*000c*/ 	.byte	0x04, 0x0a
        /*000e*/ 	.short	(.L_4333 - .L_4332)
	.align		4
.L_4332:
        /*0010*/ 	.word	index@(.nv.constant0._Z25selective_scan_fwd_kernelI32Selective_Scan_fwd_kernel_traitsILi32ELi4ELi1ELb1ELb1ELb1ELb0ELb1EN3c108BFloat16EfS2_EEv13SSMParamsBase)
        /*0014*/ 	.short	0x0160
        /*0016*/ 	.short	0x0188


	//----- nvinfo : EIATTR_CBANK_PARAM_SIZE
	.align		4
.L_4333:
        /*0018*/ 	.byte	0x03, 0x19
        /*001a*/ 	.short	0x0188


	//----- nvinfo : EIATTR_KPARAM_INFO
	.align		4
        /*001c*/ 	.byte	0x04, 0x17
        /*001e*/ 	.short	(.L_4335 - .L_4334)
.L_4334:
        /*0020*/ 	.word	0x00000000
        /*0024*/ 	.short	0x0000
        /*0026*/ 	.short	0x0000
        /*0028*/ 	.byte	0x00, 0xf0, 0x21, 0x06


	//----- nvinfo : EIATTR_MAXREG_COUNT
	.align		4
.L_4335:
        /*002c*/ 	.byte	0x03, 0x1b
        /*002e*/ 	.short	0x00ff


	//----- nvinfo : EIATTR_NUM_BARRIERS
	.align		4
        /*0030*/ 	.byte	0x02, 0x4c
        /*0032*/ 	.byte	0x01
	.zero		1


	//----- nvinfo : EIATTR_MERCURY_ISA_VERSION
	.align		4
        /*0034*/ 	.byte	0x03, 0x5f
        /*0036*/ 	.short	0x0000


	//----- nvinfo : EIATTR_COOP_GROUP_MASK_REGIDS
	.align		4
        /*0038*/ 	.byte	0x04, 0x29
        /*003a*/ 	.short	(.L_4337 - .L_4336)


	//   ....[0]....
.L_4336:
        /*003c*/ 	.word	0xffffffff


	//   ....[1]....
        /*0040*/ 	.word	0xffffffff


	//   ....[2]....
        /*0044*/ 	.word	0xffffffff


	//   ....[3]....
        /*0048*/ 	.word	0xffffffff


	//   ....[4]....
        /*004c*/ 	.word	0xffffffff


	//   ....[5]....
        /*0050*/ 	.word	0xffffffff


	//   ....[6]....
        /*0054*/ 	.word	0xffffffff


	//   ....[7]....
        /*0058*/ 	.word	0xffffffff


	//   ....[8]....
        /*005c*/ 	.word	0xffffffff


	//   ....[9]....
        /*0060*/ 	.word	0xffffffff


	//   ....[10]....
        /*0064*/ 	.word	0xffffffff


	//   ....[11]....
        /*0068*/ 	.word	0xffffffff


	//   ....[12]....
        /*006c*/ 	.word	0xffffffff


	//   ....[13]....
        /*0070*/ 	.word	0xffffffff


	//   ....[14]....
        /*0074*/ 	.word	0xffffffff


	//   ....[15]....
        /*0078*/ 	.word	0xffffffff


	//   ....[16]....
        /*007c*/ 	.word	0xffffffff


	//----- nvinfo : EIATTR_COOP_GROUP_INSTR_OFFSETS
	.align		4
.L_4337:
        /*0080*/ 	.byte	0x04, 0x28
        /*0082*/ 	.short	(.L_4339 - .L_4338)


	//   ....[0]....
.L_4338:
        /*0084*/ 	.word	0x00001450


	//   ....[1]....
        /*0088*/ 	.word	0x00001520


	//   ....[2]....
        /*008c*/ 	.word	0x00002240


	//   ....[3]....
        /*0090*/ 	.word	0x00002410


	//   ....[4]....
        /*0094*/ 	.word	0x000027e0


	//   ....[5]....
        /*0098*/ 	.word	0x000027f0


	//   ....[6]....
        /*009c*/ 	.word	0x00002820


	//   ....[7]....
        /*00a0*/ 	.word	0x00002840


	//   ....[8]....
        /*00a4*/ 	.word	0x00002870


	//   ....[9]....
        /*00a8*/ 	.word	0x00002890


	//   ....[10]....
        /*00ac*/ 	.word	0x000028c0


	//   ....[11]....
        /*00b0*/ 	.word	0x000028e0


	//   ....[12]....
        /*00b4*/ 	.word	0x00002910


	//   ....[13]....
        /*00b8*/ 	.word	0x00002930


	//   ....[14]....
        /*00bc*/ 	.word	0x00002960


	//   ....[15]....
        /*00c0*/ 	.word	0x000029a0


	//   ....[16]....
        /*00c4*/ 	.word	0x00002ff0


	//----- nvinfo : EIATTR_EXIT_INSTR_OFFSETS
	.align		4
.L_4339:
        /*00c8*/ 	.byte	0x04, 0x1c
        /*00ca*/ 	.short	(.L_4341 - .L_4340)


	//   ....[0]....
.L_4340:
        /*00cc*/ 	.word	0x00000270


	//   ....[1]....
        /*00d0*/ 	.word	0x000010d0


	//   ....[2]....
        /*00d4*/ 	.word	0x00001280


	//   ....[3]....
        /*00d8*/ 	.word	0x000032f0


	//----- nvinfo : EIATTR_MAX_THREADS
	.align		4
.L_4341:
        /*00dc*/ 	.byte	0x04, 0x05
        /*00de*/ 	.short	(.L_4343 - .L_4342)
.L_4342:
        /*00e0*/ 	.word	0x00000020
        /*00e4*/ 	.word	0x00000001
        /*00e8*/ 	.word	0x00000001


	//----- nvinfo : EIATTR_CRS_STACK_SIZE
	.align		4
.L_4343:
        /*00ec*/ 	.byte	0x04, 0x1e
        /*00ee*/ 	.short	(.L_4345 - .L_4344)
.L_4344:
        /*00f0*/ 	.word	0x00000000
.L_4345:


//--------------------- .nv.info._Z25selective_scan_fwd_kernelI32Selective_Scan_fwd_kernel_traitsILi32ELi4ELi1ELb1ELb1ELb1ELb1ELb0EN3c108BFloat16EfS2_EEv13SSMParamsBase --------------------------
	.section	.nv.info._Z25selective_scan_fwd_kernelI32Selective_Scan_fwd_kernel_traitsILi32ELi4ELi1ELb1ELb1ELb1ELb1ELb0EN3c108BFloat16EfS2_EEv13SSMParamsBase,"",@"SHT_CUDA_INFO"
	.sectionflags	@""
	.align	4


	//----- nvinfo : EIATTR_CUDA_API_VERSION
	.align		4
        /*0000*/ 	.byte	0x04, 0x37
        /*0002*/ 	.short	(.L_4347 - .L_4346)
.L_4346:
        /*0004*/ 	.word	0x00000082


	//----- nvinfo : EIATTR_SW2861232_WAR
	.align		4
.L_4347:
        /*0008*/ 	.byte	0x01, 0x35
	.zero		2


	//----- nvinfo : EIATTR_PARAM_CBANK
	.align		4
        /*000c*/ 	.byte	0x04, 0x0a
        /*000e*/ 	.short	(.L_4349 - .L_4348)
	.align		4
.L_4348:
        /*0010*/ 	.word	index@(.nv.constant0._Z25selective_scan_fwd_kernelI32Selective_Scan_fwd_kernel_traitsILi32ELi4ELi1ELb1ELb1ELb1ELb1ELb0EN3c108BFloat16EfS2_EEv13SSMParamsBase)
        /*0014*/ 	.short	0x0160
        /*0016*/ 	.short	0x0188


	//----- nvinfo : EIATTR_CBANK_PARAM_SIZE
	.align		4
.L_4349:
        /*0018*/ 	.byte	0x03, 0x19
        /*001a*/ 	.short	0x0188


	//----- nvinfo : EIATTR_KPARAM_INFO
	.align		4
        /*001c*/ 	.byte	0x04, 0x17
        /*001e*/ 	.short	(.L_4351 - .L_4350)
.L_4350:
        /*0020*/ 	.word	0x00000000
        /*0024*/ 	.short	0x0000
        /*0026*/ 	.short	0x0000
        /*0028*/ 	.byte	0x00, 0xf0, 0x21, 0x06


	//----- nvinfo : EIATTR_MAXREG_COUNT
	.align		4
.L_4351:
        /*002c*/ 	.byte	0x03, 0x1b
        /*002e*/ 	.short	0x00ff


	//----- nvinfo : EIATTR_NUM_BARRIERS
	.align		4
        /*0030*/ 	.byte	0x02, 0x4c
        /*0032*/ 	.byte	0x01
	.zero		1


	//----- nvinfo : EIATTR_MERCURY_ISA_VERSION
	.align		4
        /*0034*/ 	.byte	0x03, 0x5f
        /*0036*/ 	.short	0x0000


	//----- nvinfo : EIATTR_COOP_GROUP_MASK_REGIDS
	.align		4
        /*0038*/ 	.byte	0x04, 0x29
        /*003a*/ 	.short	(.L_4353 - .L_4352)


	//   ....[0]....
.L_4352:
        /*003c*/ 	.word	0xffffffff


	//   ....[1]....
        /*0040*/ 	.word	0xffffffff


	//   ....[2]....
        /*0044*/ 	.word	0xffffffff


	//   ....[3]....
        /*0048*/ 	.word	0xffffffff


	//   ....[4]....
        /*004c*/ 	.word	0xffffffff


	//   ....[5]....
        /*0050*/ 	.word	0xffffffff


	//   ....[6]....
        /*0054*/ 	.word	0xffffffff


	//   ....[7]....
        /*0058*/ 	.word	0xffffffff


	//   ....[8]....
        /*005c*/ 	.word	0xffffffff


	//   ....[9]....
        /*0060*/ 	.word	0xffffffff


	//   ....[10]....
        /*0064*/ 	.word	0xffffffff


	//   ....[11]....
        /*0068*/ 	.word	0xffffffff


	//----- nvinfo : EIATTR_COOP_GROUP_INSTR_OFFSETS
	.align		4
.L_4353:
        /*006c*/ 	.byte	0x04, 0x28
        /*006e*/ 	.short	(.L_4355 - .L_4354)


	//   ....[0]....
.L_4354:
        /*0070*/ 	.word	0x00002500


	//   ....[1]....
        /*0074*/ 	.word	0x00002510


	//   ....[2]....
        /*0078*/ 	.word	0x00002540


	//   ....[3]....
        /*007c*/ 	.word	0x00002560


	//   ....[4]....
        /*0080*/ 	.word	0x00002590


	//   ....[5]....
        /*0084*/ 	.word	0x000025b0


	//   ....[6]....
        /*0088*/ 	.word	0x000025e0


	//   ....[7]....
        /*008c*/ 	.word	0x00002600


	//   ....[8]....
        /*0090*/ 	.word	0x00002630


	//   ....[9]....
        /*0094*/ 	.word	0x00002650


	//   ....[10]....
        /*0098*/ 	.word	0x00002680


	//   ....[11]....
        /*009c*/ 	.word	0x000026c0


	//----- nvinfo : EIATTR_EXIT_INSTR_OFFSETS
	.align		4
.L_4355:
        /*00a0*/ 	.byte	0x04, 0x1c
        /*00a2*/ 	.short	(.L_4357 - .L_4356)


	//   ....[0]....
.L_4356:
        /*00a4*/ 	.word	0x00000260


	//   ....[1]....
        /*00a8*/ 	.word	0x00001090


	//   ....[2]....
        /*00ac*/ 	.word	0x000011f0


	//   ....[3]....
        /*00b0*/ 	.word	0x00003250


	//----- nvinfo : EIATTR_MAX_THREADS
	.align		4
.L_4357:
        /*00b4*/ 	.byte	0x04, 0x05
        /*00b6*/ 	.short	(.L_4359 - .L_4358)
.L_4358:
        /*00b8*/ 	.word	0x00000020
        /*00bc*/ 	.word	0x00000001
        /*00c0*/ 	.word	0x00000001


	//----- nvinfo : EIATTR_CRS_STACK_SIZE
	.align		4
.L_4359:
        /*00c4*/ 	.byte	0x04, 0x1e
        /*00c6*/ 	.short	(.L_4361 - .L_4360)
.L_4360:
        /*00c8*/ 	.word	0x00000000
.L_4361:


//--------------------- .nv.info._Z25selective_scan_fwd_kernelI32Selective_Scan_fwd_kernel_traitsILi32ELi4ELi1ELb1ELb1ELb1ELb1ELb1EN3c108BFloat16EfS2_EEv13SSMParamsBase --------------------------
	.section	.nv.info._Z25selective_scan_fwd_kernelI32Selective_Scan_fwd_kernel_traitsILi32ELi4ELi1ELb1ELb1ELb1ELb1ELb1EN3c108BFloat16EfS2_EEv13SSMParamsBase,"",@"SHT_CUDA_INFO"
	.sectionflags	@""
	.align	4


	//----- nvinfo : EIATTR_CUDA_API_VERSION
	.align		4
        /*0000*/ 	.byte	0x04, 0x37
        /*0002*/ 	.short	(.L_4363 - .L_4362)
.L_4362:
        /*0004*/ 	.word	0x00000082


	//----- nvinfo : EIATTR_SW2861232_WAR
	.align		4
.L_4363:
        /*0008*/ 	.byte	0x01, 0x35
	.zero		2


	//----- nvinfo : EIATTR_PARAM_CBANK
	.align		4
        /*000c*/ 	.byte	0x04, 0x0a
        /*000e*/ 	.short	(.L_4365 - .L_4364)
	.align		4
.L_4364:
        /*0010*/ 	.word	index@(.nv.constant0._Z25selective_scan_fwd_kernelI32Selective_Scan_fwd_kernel_traitsILi32ELi4ELi1ELb1ELb1ELb1ELb1ELb1EN3c108BFloat16EfS2_EEv13SSMParamsBase)
        /*0014*/ 	.short	0x0160
        /*0016*/ 	.short	0x0188


	//----- nvinfo : EIATTR_CBANK_PARAM_SIZE
	.align		4
.L_4365:
        /*0018*/ 	.byte	0x03, 0x19
        /*001a*/ 	.short	0x0188


	//----- nvinfo : EIATTR_KPARAM_INFO
	.align		4
        /*001c*/ 	.byte	0x04, 0x17
        /*001e*/ 	.short	(.L_4367 - .L_4366)
.L_4366:
        /*0020*/ 	.word	0x00000000
        /*0024*/ 	.short	0x0000
        /*0026*/ 	.short	0x0000
        /*0028*/ 	.byte	0x00, 0xf0, 0x21, 0x06


	//----- nvinfo : EIATTR_MAXREG_COUNT
	.align		4
.L_4367:
        /*002c*/ 	.byte	0x03, 0x1b
        /*002e*/ 	.short	0x00ff


	//----- nvinfo : EIATTR_NUM_BARRIERS
	.align		4
        /*0030*/ 	.byte	0x02, 0x4c
        /*0032*/ 	.byte	0x01
	.zero		1


	//----- nvinfo : EIATTR_MERCURY_ISA_VERSION
	.align		4
        /*0034*/ 	.byte	0x03, 0x5f
        /*0036*/ 	.short	0x0000


	//----- nvinfo : EIATTR_COOP_GROUP_MASK_REGIDS
	.align		4
        /*0038*/ 	.byte	0x04, 0x29
        /*003a*/ 	.short	(.L_4369 - .L_4368)


	//   ....[0]....
.L_4368:
        /*003c*/ 	.word	0xffffffff


	//   ....[1]....
        /*0040*/ 	.word	0xffffffff


	//   ....[2]....
        /*0044*/ 	.word	0xffffffff


	//   ....[3]....
        /*0048*/ 	.word	0xffffffff


	//   ....[4]....
        /*004c*/ 	.word	0xffffffff


	//   ....[5]....
        /*0050*/ 	.word	0xffffffff


	//   ....[6]....
        /*0054*/ 	.word	0xffffffff


	//   ....[7]....
        /*0058*/ 	.word	0xffffffff


	//   ....[8]....
        /*005c*/ 	.word	0xffffffff


	//   ....[9]....
        /*0060*/ 	.word	0xffffffff


	//   ....[10]....
        /*0064*/ 	.word	0xffffffff


	//   ....[11]....
        /*0068*/ 	.word	0xffffffff


	//   ....[12]....
        /*006c*/ 	.word	0xffffffff


	//   ....[13]....
        /*0070*/ 	.word	0xffffffff


	//   ....[14]....
        /*0074*/ 	.word	0xffffffff


	//   ....[15]....
        /*0078*/ 	.word	0xffffffff


	//   ....[16]....
        /*007c*/ 	.word	0xffffffff


	//   ....[17]....
        /*0080*/ 	.word	0xffffffff


	//   ....[18]....
        /*0084*/ 	.word	0xffffffff


	//----- nvinfo : EIATTR_COOP_GROUP_INSTR_OFFSETS
	.align		4
.L_4369:
        /*0088*/ 	.byte	0x04, 0x28
        /*008a*/ 	.short	(.L_4371 - .L_4370)


	//   ....[0]....
.L_4370:
        /*008c*/ 	.word	0x00001480


	//   ....[1]....
        /*0090*/ 	.word	0x00001550


	//   ....[2]....
        /*0094*/ 	.word	0x00002270


	//   ....[3]....
        /*0098*/ 	.word	0x00002440


	//   ....[4]....
        /*009c*/ 	.word	0x00002870


	//   ....[5]....
        /*00a0*/ 	.word	0x00002880


	//   ....[6]....
        /*00a4*/ 	.word	0x000028b0


	//   ....[7]....
        /*00a8*/ 	.word	0x000028d0


	//   ....[8]....
        /*00ac*/ 	.word	0x00002900


	//   ....[9]....
        /*00b0*/ 	.word	0x00002920


	//   ....[10]....
        /*00b4*/ 	.word	0x00002950


	//   ....[11]....
        /*00b8*/ 	.word	0x00002970


	//   ....[12]....
        /*00bc*/ 	.word	0x000029a0


	//   ....[13]....
        /*00c0*/ 	.word	0x000029c0


	//   ....[14]....
        /*00c4*/ 	.word	0x000029f0


	//   ....[15]....
        /*00c8*/ 	.word	0x00002a30


	//   ....[16]....
        /*00cc*/ 	.word	0x000030f0


	//   ....[17]....
        /*00d0*/ 	.word	0x00003550


	//   ....[18]....
        /*00d4*/ 	.word	0x00003790


	//----- nvinfo : EIATTR_EXIT_INSTR_OFFSETS
	.align		4
.L_4371:
        /*00d8*/ 	.byte	0x04, 0x1c
        /*00da*/ 	.short	(.L_4373 - .L_4372)


	//   ....[0]....
.L_4372:
        /*00dc*/ 	.word	0x00000270


	//   ....[1]....
        /*00e0*/ 	.word	0x00001100


	//   ....[2]....
        /*00e4*/ 	.word	0x000012b0


	//   ....[3]....
        /*00e8*/ 	.word	0x00003a60


	//----- nvinfo : EIATTR_MAX_THREADS
	.align		4
.L_4373:
        /*00ec*/ 	.byte	0x04, 0x05
        /*00ee*/ 	.short	(.L_4375 - .L_4374)
.L_4374:
        /*00f0*/ 	.word	0x00000020
        /*00f4*/ 	.word	0x00000001
        /*00f8*/ 	.word	0x00000001


	//----- nvinfo : EIATTR_CRS_STACK_SIZE
	.align		4
.L_4375:
        /*00fc*/ 	.byte	0x04, 0x1e
        /*00fe*/ 	.short	(.L_4377 - .L_4376)
.L_4376:
        /*0100*/ 	.word	0x00000000
.L_4377:


//--------------------- .nv.info._Z25selective_scan_fwd_kernelI32Selective_Scan_fwd_kernel_traitsILi64ELi16ELi1ELb0ELb1ELb1ELb0ELb0EN3c108BFloat16EfS2_EEv13SSMParamsBase --------------------------
	.section	.nv.info._Z25selective_scan_fwd_kernelI32Selective_Scan_fwd_kernel_traitsILi64ELi16ELi1ELb0ELb1ELb1ELb0ELb0EN3c108BFloat16EfS2_EEv13SSMParamsBase,"",@"SHT_CUDA_INFO"
	.sectionflags	@""
	.align	4


	//----- nvinfo : EIATTR_CUDA_API_VERSION
	.align		4
        /*0000*/ 	.byte	0x04, 0x37
        /*0002*/ 	.short	(.L_4379 - .L_4378)
.L_4378:
        /*0004*/ 	.word	0x00000082


	//----- nvinfo : EIATTR_SW2861232_WAR
	.align		4
.L_4379:
        /*0008*/ 	.byte	0x01, 0x35
	.zero		2


	//----- nvinfo : EIATTR_PARAM_CBANK
	.align		4
        /*000c*/ 	.byte	0x04, 0x0a
        /*000e*/ 	.short	(.L_4381 - .L_4380)
	.align		4
.L_4380:
        /*0010*/ 	.word	index@(.nv.constant0._Z25selective_scan_fwd_kernelI32Selective_Scan_fwd_kernel_traitsILi64ELi16ELi1ELb0ELb1ELb1ELb0ELb0EN3c108BFloat16EfS2_EEv13SSMParamsBase)
        /*0014*/ 	.short	0x0160
        /*0016*/ 	.short	0x0188


	//----- nvinfo : EIATTR_CBANK_PARAM_SIZE
	.align		4
.L_4381:
        /*0018*/ 	.byte	0x03, 0x19
        /*001a*/ 	.short	0x0188


	//----- nvinfo : EIATTR_KPARAM_INFO
	.align		4
        /*001c*/ 	.byte	0x04, 0x17
        /*001e*/ 	.short	(.L_4383 - .L_4382)
.L_4382:
        /*0020*/ 	.word	0x00000000
        /*0024*/ 	.short	0x0000
        /*0026*/ 	.short	0x0000
        /*0028*/ 	.byte	0x00, 0xf0, 0x21, 0x06


	//----- nvinfo : EIATTR_MAXREG_COUNT
	.align		4
.L_4383:
        /*002c*/ 	.byte	0x03, 0x1b
        /*002e*/ 	.short	0x00a8


	//----- nvinfo : EIATTR_NUM_BARRIERS
	.align		4
        /*0030*/ 	.byte	0x02, 0x4c
        /*0032*/ 	.byte	0x01
	.zero		1


	//----- nvinfo : EIATTR_MERCURY_ISA_VERSION
	.align		4
        /*0034*/ 	.byte	0x03, 0x5f
        /*0036*/ 	.short	0x0000


	//----- nvinfo : EIATTR_COOP_GROUP_MASK_REGIDS
	.align		4
        /*0038*/ 	.byte	0x04, 0x29
        /*003a*/ 	.short	(.L_4385 - .L_4384)


	//   ....[0]....
.L_4384:
        /*003c*/ 	.word	0xffffffff


	//   ....[1]....
        /*0040*/ 	.word	0xffffffff


	//   ....[2]....
        /*0044*/ 	.word	0xffffffff


	//   ....[3]....
        /*0048*/ 	.word	0xffffffff


	//   ....[4]....
        /*004c*/ 	.word	0xffffffff


	//   ....[5]....
        /*0050*/ 	.word	0xffffffff


	//   ....[6]....
        /*0054*/ 	.word	0xffffffff


	//   ....[7]....
        /*0058*/ 	.word	0xffffffff


	//   ....[8]....
        /*005c*/ 	.word	0xffffffff


	//   ....[9]....
        /*0060*/ 	.word	0xffffffff


	//   ....[10]....
        /*0064*/ 	.word	0xffffffff


	//   ....[11]....
        /*0068*/ 	.word	0xffffffff


	//   ....[12]....
        /*006c*/ 	.word	0xffffffff


	//   ....[13]....
        /*0070*/ 	.word	0xffffffff


	//   ....[14]....
        /*0074*/ 	.word	0xffffffff


	//   ....[15]....
        /*0078*/ 	.word	0xffffffff


	//   ....[16]....
        /*007c*/ 	.word	0xffffffff


	//----- nvinfo : EIATTR_COOP_GROUP_INSTR_OFFSETS
	.align		4
.L_4385:
        /*0080*/ 	.byte	0x04, 0x28
        /*0082*/ 	.short	(.L_4387 - .L_4386)


	//   ....[0]....
.L_4386:
        /*0084*/ 	.word	0x00001c60


	//   ....[1]....
        /*0088*/ 	.word	0x00002140


	//   ....[2]....
        /*008c*/ 	.word	0x00005210


	//   ....[3]....
        /*0090*/ 	.word	0x00006040


	//   ....[4]....
        /*0094*/ 	.word	0x00006660


	//   ....[5]....
        /*0098*/ 	.word	0x00006670


	//   ....[6]....
        /*009c*/ 	.word	0x000066a0


	//   ....[7]....
        /*00a0*/ 	.word	0x000066c0


	//   ....[8]....
        /*00a4*/ 	.word	0x000066f0


	//   ....[9]....
        /*00a8*/ 	.word	0x00006710


	//   ....[10]....
        /*00ac*/ 	.word	0x00006740


	//   ....[11]....
        /*00b0*/ 	.word	0x00006760


	//   ....[12]....
        /*00b4*/ 	.word	0x00006790


	//   ....[13]....
        /*00b8*/ 	.word	0x000067b0


	//   ....[14]....
        /*00bc*/ 	.word	0x000067f0


	//   ....[15]....
        /*00c0*/ 	.word	0x00006800


	//   ....[16]....
        /*00c4*/ 	.word	0x00007300


	//----- nvinfo : EIATTR_EXIT_INSTR_OFFSETS
	.align		4
.L_4387:
        /*00c8*/ 	.byte	0x04, 0x1c
        /*00ca*/ 	.short	(.L_4389 - .L_4388)


	//   ....[0]....
.L_4388:
        /*00cc*/ 	.word	0x00000270


	//   ....[1]....
        /*00d0*/ 	.word	0x00001040


	//   ....[2]....
        /*00d4*/ 	.word	0x00001140


	//   ....[3]....
        /*00d8*/ 	.word	0x00007980


	//----- nvinfo : EIATTR_MAX_THREADS
	.align		4
.L_4389:
        /*00dc*/ 	.byte	0x04, 0x05
        /*00de*/ 	.short	(.L_4391 - .L_4390)
.L_4390:
        /*00e0*/ 	.word	0x00000040
        /*00e4*/ 	.word	0x00000001
        /*00e8*/ 	.word	0x00000001


	//----- nvinfo : EIATTR_CRS_STACK_SIZE
	.align		4
.L_4391:
        /*00ec*/ 	.byte	0x04, 0x1e
        /*00ee*/ 	.short	(.L_4393 - .L_4392)
.L_4392:
        /*00f0*/ 	.word	0x00000000
.L_4393:


//--------------------- .nv.info._Z25selective_scan_fwd_kernelI32Selective_Scan_fwd_kernel_traitsILi64ELi16ELi1ELb0ELb1ELb1ELb0ELb1EN3c108BFloat16EfS2_EEv13SSMParamsBase --------------------------
	.section	.nv.info._Z25selective_scan_fwd_kernelI32Selective_Scan_fwd_kernel_traitsILi64ELi16ELi1ELb0ELb1ELb1ELb0ELb1EN3c108BFloat16EfS2_EEv13SSMParamsBase,"",@"SHT_CUDA_INFO"
	.sectionflags	@""
	.align	4


	//----- nvinfo : EIATTR_CUDA_API_VERSION
	.align		4
        /*0000*/ 	.byte	0x04, 0x37
        /*0002*/ 	.short	(.L_4395 - .L_4394)
.L_4394:
        /*0004*/ 	.word	0x00000082


	//----- nvinfo : EIATTR_SW2861232_WAR
	.align		4
.L_4395:
        /*0008*/ 	.byte	0x01, 0x35
	.zero		2


	//----- nvinfo : EIATTR_PARAM_CBANK
	.align		4
        /*000c*/ 	.byte	0x04, 0x0a
        /*000e*/ 	.short	(.L_4397 - .L_4396)
	.align		4
.L_4396:
        /*0010*/ 	.word	index@(.nv.constant0._Z25selective_scan_fwd_kernelI32Selective_Scan_fwd_kernel_traitsILi64ELi16ELi1ELb0ELb1ELb1ELb0ELb1EN3c108BFloat16EfS2_EEv13SSMParamsBase)
        /*0014*/ 	.short	0x0160
        /*0016*/ 	.short	0x0188


	//----- nvinfo : EIATTR_CBANK_PARAM_SIZE
	.align		4
.L_4397:
        /*0018*/ 	.byte	0x03, 0x19
        /*001a*/ 	.short	0x0188


	//----- nvinfo : EIATTR_KPARAM_INFO
	.align		4
        /*001c*/ 	.byte	0x04, 0x17
        /*001e*/ 	.short	(.L_4399 - .L_4398)
.L_4398:
        /*0020*/ 	.word	0x00000000
        /*0024*/ 	.short	0x0000
        /*0026*/ 	.short	0x0000
        /*0028*/ 	.byte	0x00, 0xf0, 0x21, 0x06


	//----- nvinfo : EIATTR_MAXREG_COUNT
	.align		4
.L_4399:
        /*002c*/ 	.byte	0x03, 0x1b
        /*002e*/ 	.short	0x00a8


	//----- nvinfo : EIATTR_NUM_BARRIERS
	.align		4
        /*0030*/ 	.byte	0x02, 0x4c
        /*0032*/ 	.byte	0x01
	.zero		1


	//----- nvinfo : EIATTR_MERCURY_ISA_VERSION
	.align		4
        /*0034*/ 	.byte	0x03, 0x5f
        /*0036*/ 	.short	0x0000


	//----- nvinfo : EIATTR_COOP_GROUP_MASK_REGIDS
	.align		4
        /*0038*/ 	.byte	0x04, 0x29
        /*003a*/ 	.short	(.L_4401 - .L_4400)


	//   ....[0]....
.L_4400:
        /*003c*/ 	.word	0xffffffff


	//   ....[1]....
        /*0040*/ 	.word	0xffffffff


	//   ....[2]....
        /*0044*/ 	.word	0xffffffff


	//   ....[3]....
        /*0048*/ 	.word	0xffffffff


	//   ....[4]....
        /*004c*/ 	.word	0xffffffff


	//   ....[5]....
        /*0050*/ 	.word	0xffffffff


	//   ....[6]....
        /*0054*/ 	.word	0xffffffff


	//   ....[7]....
        /*0058*/ 	.word	0xffffffff


	//   ....[8]....
        /*005c*/ 	.word	0xffffffff


	//   ....[9]....
        /*0060*/ 	.word	0xffffffff


	//   ....[10]....
        /*0064*/ 	.word	0xffffffff


	//   ....[11]....
        /*0068*/ 	.word	0xffffffff


	//   ....[12]....
        /*006c*/ 	.word	0xffffffff


	//   ....[13]....
        /*0070*/ 	.word	0xffffffff


	//   ....[14]....
        /*0074*/ 	.word	0xffffffff


	//   ....[15]....
        /*0078*/ 	.word	0xffffffff


	//   ....[16]....
        /*007c*/ 	.word	0xffffffff


	//----- nvinfo : EIATTR_COOP_GROUP_INSTR_OFFSETS
	.align		4
.L_4401:
        /*0080*/ 	.byte	0x04, 0x28
        /*0082*/ 	.short	(.L_4403 - .L_4402)


	//   ....[0]....
.L_4402:
        /*0084*/ 	.word	0x00001d90


	//   ....[1]....
        /*0088*/ 	.word	0x00002230


	//   ....[2]....
        /*008c*/ 	.word	0x00005370


	//   ....[3]....
        /*0090*/ 	.word	0x00006170


	//   ....[4]....
        /*0094*/ 	.word	0x000067d0


	//   ....[5]....
        /*0098*/ 	.word	0x000067e0


	//   ....[6]....
        /*009c*/ 	.word	0x00006810


	//   ....[7]....
        /*00a0*/ 	.word	0x00006830


	//   ....[8]....
        /*00a4*/ 	.word	0x00006860


	//   ....[9]....
        /*00a8*/ 	.word	0x00006880


	//   ....[10]....
        /*00ac*/ 	.word	0x000068b0


	//   ....[11]....
        /*00b0*/ 	.word	0x000068d0


	//   ....[12]....
        /*00b4*/ 	.word	0x00006900


	//   ....[13]....
        /*00b8*/ 	.word	0x00006920


	//   ....[14]....
        /*00bc*/ 	.word	0x000069d0


	//   ....[15]....
        /*00c0*/ 	.word	0x000069e0


	//   ....[16]....
        /*00c4*/ 	.word	0x000074a0


	//----- nvinfo : EIATTR_EXIT_INSTR_OFFSETS
	.align		4
.L_4403:
        /*00c8*/ 	.byte	0x04, 0x1c
        /*00ca*/ 	.short	(.L_4405 - .L_4404)


	//   ....[0]....
.L_4404:
        /*00cc*/ 	.word	0x00000270


	//   ....[1]....
        /*00d0*/ 	.word	0x000010d0


	//   ....[2]....
        /*00d4*/ 	.word	0x000011d0


	//   ....[3]....
        /*00d8*/ 	.word	0x00007b70


	//----- nvinfo : EIATTR_MAX_THREADS
	.align		4
.L_4405:
        /*00dc*/ 	.byte	0x04, 0x05
        /*00de*/ 	.short	(.L_4407 - .L_4406)
.L_4406:
        /*00e0*/ 	.word	0x00000040
        /*00e4*/ 	.word	0x00000001
        /*00e8*/ 	.word	0x00000001


	//----- nvinfo : EIATTR_CRS_STACK_SIZE
	.align		4
.L_4407:
        /*00ec*/ 	.byte	0x04, 0x1e
        /*00ee*/ 	.short	(.L_4409 - .L_4408)
.L_4408:
        /*00f0*/ 	.word	0x00000000
.L_4409:


//--------------------- .nv.info._Z25selective_scan_fwd_kernelI32Selective_Scan_fwd_kernel_traitsILi64ELi16ELi1ELb0ELb1ELb1ELb1ELb0EN3c108BFloat16EfS2_EEv13SSMParamsBase --------------------------
	.section	.nv.info._Z25selective_scan_fwd_kernelI32Selective_Scan_fwd_kernel_traitsILi64ELi16ELi1ELb0ELb1ELb1ELb1ELb0EN3c108BFloat16EfS2_EEv13SSMParamsBase,"",@"SHT_CUDA_INFO"
	.sectionflags	@""
	.align	4


	//----- nvinfo : EIATTR_CUDA_API_VERSION
	.align		4
        /*0000*/ 	.byte	0x04, 0x37
        /*0002*/ 	.short	(.L_4411 - .L_4410)
.L_4410:
        /*0004*/ 	.word	0x00000082


	//----- nvinfo : EIATTR_SW2861232_WAR
	.align		4
.L_4411:
        /*0008*/ 	.byte	0x01, 0x35
	.zero		2


	//----- nvinfo : EIATTR_PARAM_CBANK
	.align		4
        /*000c*/ 	.byte	0x04, 0x0a
        /*000e*/ 	.short	(.L_4413 - .L_4412)
	.align		4
.L_4412:
        /*0010*/ 	.word	index@(.nv.constant0._Z25selective_scan_fwd_kernelI32Selective_Scan_fwd_kernel_traitsILi64ELi16ELi1ELb0ELb1ELb1ELb1ELb0EN3c108BFloat16EfS2_EEv13SSMParamsBase)
        /*0014*/ 	.short	0x0160
        /*0016*/ 	.short	0x0188


	//----- nvinfo : EIATTR_CBANK_PARAM_SIZE
	.align		4
.L_4413:
        /*0018*/ 	.byte	0x03, 0x19
        /*001a*/ 	.short	0x0188


	//----- nvinfo : EIATTR_KPARAM_INFO
	.align		4
        /*001c*/ 	.byte	0x04, 0x17
        /*001e*/ 	.short	(.L_4415 - .L_4414)
.L_4414:
        /*0020*/ 	.word	0x00000000
        /*0024*/ 	.short	0x0000
        /*0026*/ 	.short	0x0000
        /*0028*/ 	.byte	0x00, 0xf0, 0x21, 0x06


	//----- nvinfo : EIATTR_MAXREG_COUNT
	.align		4
.L_4415:
        /*002c*/ 	.byte	0x03, 0x1b
        /*002e*/ 	.short	0x00a8


	//----- nvinfo : EIATTR_NUM_BARRIERS
	.align		4
        /*0030*/ 	.byte	0x02, 0x4c
        /*0032*/ 	.byte	0x01
	.zero		1


	//----- nvinfo : EIATTR_MERCURY_ISA_VERSION
	.align		4
        /*0034*/ 	.byte	0x03, 0x5f
        /*0036*/ 	.short	0x0000


	//----- nvinfo : EIATTR_COOP_GROUP_MASK_REGIDS
	.align		4
        /*0038*/ 	.byte	0x04, 0x29
        /*003a*/ 	.short	(.L_4417 - .L_4416)


	//   ....[0]....
.L_4416:
        /*003c*/ 	.word	0xffffffff


	//   ....[1]....
        /*0040*/ 	.word	0xffffffff


	//   ....[2]....
        /*0044*/ 	.word	0xffffffff


	//   ....[3]....
        /*0048*/ 	.word	0xffffffff


	//   ....[4]....
        /*004c*/ 	.word	0xffffffff


	//   ....[5]....
        /*0050*/ 	.word	0xffffffff


	//   ....[6]....
        /*0054*/ 	.word	0xffffffff


	//   ....[7]....
        /*0058*/ 	.word	0xffffffff


	//   ....[8]....
        /*005c*/ 	.word	0xffffffff


	//   ....[9]....
        /*0060*/ 	.word	0xffffffff


	//   ....[10]....
        /*0064*/ 	.word	0xffffffff


	//   ....[11]....
        /*0068*/ 	.word	0xffffffff


	//   ....[12]....
        /*006c*/ 	.word	0xffffffff


	//   ....[13]....
        /*0070*/ 	.word	0xffffffff


	//   ....[14]....
        /*0074*/ 	.word	0xffffffff


	//   ....[15]....
        /*0078*/ 	.word	0xffffffff


	//   ....[16]....
        /*007c*/ 	.word	0xffffffff


	//   ....[17]....
        /*0080*/ 	.word	0xffffffff


	//   ....[18]....
        /*0084*/ 	.word	0xffffffff


	//----- nvinfo : EIATTR_COOP_GROUP_INSTR_OFFSETS
	.align		4
.L_4417:
        /*0088*/ 	.byte	0x04, 0x28
        /*008a*/ 	.short	(.L_4419 - .L_4418)


	//   ....[0]....
.L_4418:
        /*008c*/ 	.word	0x00001c60


	//   ....[1]....
        /*0090*/ 	.word	0x00002140


	//   ....[2]....
        /*0094*/ 	.word	0x00005210


	//   ....[3]....
        /*0098*/ 	.word	0x00006040


	//   ....[4]....
        /*009c*/ 	.word	0x00006660


	//   ....[5]....
        /*00a0*/ 	.word	0x00006670


	//   ....[6]....
        /*00a4*/ 	.word	0x000066a0


	//   ....[7]....
        /*00a8*/ 	.word	0x000066c0


	//   ....[8]....
        /*00ac*/ 	.word	0x000066f0


	//   ....[9]....
        /*00b0*/ 	.word	0x00006710


	//   ....[10]....
        /*00b4*/ 	.word	0x00006740


	//   ....[11]....
        /*00b8*/ 	.word	0x00006760


	//   ....[12]....
        /*00bc*/ 	.word	0x00006790


	//   ....[13]....
        /*00c0*/ 	.word	0x000067b0


	//   ....[14]....
        /*00c4*/ 	.word	0x000067f0


	//   ....[15]....
        /*00c8*/ 	.word	0x00006800


	//   ....[16]....
        /*00cc*/ 	.word	0x000075a0


	//   ....[17]....
        /*00d0*/ 	.word	0x00007f40


	//   ....[18]....
        /*00d4*/ 	.word	0x00008980


	//----- nvinfo : EIATTR_EXIT_INSTR_OFFSETS
	.align		4
.L_4419:
        /*00d8*/ 	.byte	0x04, 0x1c
        /*00da*/ 	.short	(.L_4421 - .L_4420)


	//   ....[0]....
.L_4420:
        /*00dc*/ 	.word	0x00000270


	//   ....[1]....
        /*00e0*/ 	.word	0x00001040


	//   ....[2]....
        /*00e4*/ 	.word	0x00001140


	//   ....[3]....
        /*00e8*/ 	.word	0x00008ee0


	//----- nvinfo : EIATTR_MAX_THREADS
	.align		4
.L_4421:
        /*00ec*/ 	.byte	0x04, 0x05
        /*00ee*/ 	.short	(.L_4423 - .L_4422)
.L_4422:
        /*00f0*/ 	.word	0x00000040
        /*00f4*/ 	.word	0x00000001
        /*00f8*/ 	.word	0x00000001


	//----- nvinfo : EIATTR_CRS_STACK_SIZE
	.align		4
.L_4423:
        /*00fc*/ 	.byte	0x04, 0x1e
        /*00fe*/ 	.short	(.L_4425 - .L_4424)
.L_4424:
        /*0100*/ 	.word	0x00000000
.L_4425:


//--------------------- .nv.info._Z25selective_scan_fwd_kernelI32Selective_Scan_fwd_kernel_traitsILi64ELi16ELi1ELb0ELb1ELb1ELb1ELb1EN3c108BFloat16EfS2_EEv13SSMParamsBase --------------------------
	.section	.nv.info._Z25selective_scan_fwd_kernelI32Selective_Scan_fwd_kernel_traitsILi64ELi16ELi1ELb0ELb1ELb1ELb1ELb1EN3c108BFloat16EfS2_EEv13SSMParamsBase,"",@"SHT_CUDA_INFO"
	.sectionflags	@""
	.align	4


	//----- nvinfo : EIATTR_CUDA_API_VERSION
	.align		4
        /*0000*/ 	.byte	0x04, 0x37
        /*0002*/ 	.short	(.L_4427 - .L_4426)
.L_4426:
        /*0004*/ 	.word	0x00000082


	//----- nvinfo : EIATTR_SW2861232_WAR
	.align		4
.L_4427:
        /*0008*/ 	.byte	0x01, 0x35
	.zero		2


	//----- nvinfo : EIATTR_PARAM_CBANK
	.align		4
        /*000c*/ 	.byte	0x04, 0x0a
        /*000e*/ 	.short	(.L_4429 - .L_4428)
	.align		4
.L_4428:
        /*0010*/ 	.word	index@(.nv.constant0._Z25selective_scan_fwd_kernelI32Selective_Scan_fwd_kernel_traitsILi64ELi16ELi1ELb0ELb1ELb1ELb1ELb1EN3c108BFloat16EfS2_EEv13SSMParamsBase)
        /*0014*/ 	.short	0x0160
        /*0016*/ 	.short	0x0188


	//----- nvinfo : EIATTR_CBANK_PARAM_SIZE
	.align		4
.L_4429:
        /*0018*/ 	.byte	0x03, 0x19
        /*001a*/ 	.short	0x0188


	//----- nvinfo : EIATTR_KPARAM_INFO
	.align		4
        /*001c*/ 	.byte	0x04, 0x17
        /*001e*/ 	.short	(.L_4431 - .L_4430)
.L_4430:
        /*0020*/ 	.word	0x00000000
        /*0024*/ 	.short	0x0000
        /*0026*/ 	.short	0x0000
        /*0028*/ 	.byte	0x00, 0xf0, 0x21, 0x06


	//----- nvinfo : EIATTR_MAXREG_COUNT
	.align		4
.L_4431:
        /*002c*/ 	.byte	0x03, 0x1b
        /*002e*/ 	.short	0x00a8


	//----- nvinfo : EIATTR_NUM_BARRIERS
	.align		4
        /*0030*/ 	.byte	0x02, 0x4c
        /*0032*/ 	.byte	0x01
	.zero		1


	//----- nvinfo : EIATTR_MERCURY_ISA_VERSION
	.align		4
        /*0034*/ 	.byte	0x03, 0x5f
        /*0036*/ 	.short	0x0000


	//----- nvinfo : EIATTR_COOP_GROUP_MASK_REGIDS
	.align		4
        /*0038*/ 	.byte	0x04, 0x29
        /*003a*/ 	.short	(.L_4433 - .L_4432)


	//   ....[0]....
.L_4432:
        /*003c*/ 	.word	0xffffffff


	//   ....[1]....
        /*0040*/ 	.word	0xffffffff


	//   ....[2]....
        /*0044*/ 	.word	0xffffffff


	//   ....[3]....
        /*0048*/ 	.word	0xffffffff


	//   ....[4]....
        /*004c*/ 	.word	0xffffffff


	//   ....[5]....
        /*0050*/ 	.word	0xffffffff


	//   ....[6]....
        /*0054*/ 	.word	0xffffffff


	//   ....[7]....
        /*0058*/ 	.word	0xffffffff


	//   ....[8]....
        /*005c*/ 	.word	0xffffffff


	//   ....[9]....
        /*0060*/ 	.word	0xffffffff


	//   ....[10]....
        /*0064*/ 	.word	0xffffffff


	//   ....[11]....
        /*0068*/ 	.word	0xffffffff


	//   ....[12]....
        /*006c*/ 	.word	0xffffffff


	//   ....[13]....
        /*0070*/ 	.word	0xffffffff


	//   ....[14]....
        /*0074*/ 	.word	0xffffffff


	//   ....[15]....
        /*0078*/ 	.word	0xffffffff


	//   ....[16]....
        /*007c*/ 	.word	0xffffffff


	//   ....[17]....
        /*0080*/ 	.word	0xffffffff


	//   ....[18]....
        /*0084*/ 	.word	0xffffffff


	//----- nvinfo : EIATTR_COOP_GROUP_INSTR_OFFSETS
	.align		4
.L_4433:
        /*0088*/ 	.byte	0x04, 0x28
        /*008a*/ 	.short	(.L_4435 - .L_4434)


	//   ....[0]....
.L_4434:
        /*008c*/ 	.word	0x00001db0


	//   ....[1]....
        /*0090*/ 	.word	0x00002240


	//   ....[2]....
        /*0094*/ 	.word	0x00005380


	//   ....[3]....
        /*0098*/ 	.word	0x00006180


	//   ....[4]....
        /*009c*/ 	.word	0x000067e0


	//   ....[5]....
        /*00a0*/ 	.word	0x000067f0


	//   ....[6]....
        /*00a4*/ 	.word	0x00006820


	//   ....[7]....
        /*00a8*/ 	.word	0x00006840


	//   ....[8]....
        /*00ac*/ 	.word	0x00006870


	//   ....[9]....
        /*00b0*/ 	.word	0x00006890


	//   ....[10]....
        /*00b4*/ 	.word	0x000068c0


	//   ....[11]....
        /*00b8*/ 	.word	0x000068e0


	//   ....[12]....
        /*00bc*/ 	.word	0x00006910


	//   ....[13]....
        /*00c0*/ 	.word	0x00006930


	//   ....[14]....
        /*00c4*/ 	.word	0x000069e0


	//   ....[15]....
        /*00c8*/ 	.word	0x000069f0


	//   ....[16]....
        /*00cc*/ 	.word	0x00007730


	//   ....[17]....
        /*00d0*/ 	.word	0x000080e0


	//   ....[18]....
        /*00d4*/ 	.word	0x00008b00


	//----- nvinfo : EIATTR_EXIT_INSTR_OFFSETS
	.align		4
.L_4435:
        /*00d8*/ 	.byte	0x04, 0x1c
        /*00da*/ 	.short	(.L_4437 - .L_4436)


	//   ....[0]....
.L_4436:
        /*00dc*/ 	.word	0x00000270


	//   ....[1]....
        /*00e0*/ 	.word	0x000010e0


	//   ....[2]....
        /*00e4*/ 	.word	0x000011e0


	//   ....[3]....
        /*00e8*/ 	.word	0x000090c0


	//----- nvinfo : EIATTR_MAX_THREADS
	.align		4
.L_4437:
        /*00ec*/ 	.byte	0x04, 0x05
        /*00ee*/ 	.short	(.L_4439 - .L_4438)
.L_4438:
        /*00f0*/ 	.word	0x00000040
        /*00f4*/ 	.word	0x00000001
        /*00f8*/ 	.word	0x00000001


	//----- nvinfo : EIATTR_CRS_STACK_SIZE
	.align		4
.L_4439:
        /*00fc*/ 	.byte	0x04, 0x1e
        /*00fe*/ 	.short	(.L_4441 - .L_4440)
.L_4440:
        /*0100*/ 	.word	0x00000000
.L_4441:


//--------------------- .nv.info._Z25selective_scan_fwd_kernelI32Selective_Scan_fwd_kernel_traitsILi64ELi16ELi1ELb1ELb1ELb1ELb0ELb0EN3c108BFloat16EfS2_EEv13SSMParamsBase --------------------------
	.section	.nv.info._Z25selective_scan_fwd_kernelI32Selective_Scan_fwd_kernel_traitsILi64ELi16ELi1ELb1ELb1ELb1ELb0ELb0EN3c108BFloat16EfS2_EEv13SSMParamsBase,"",@"SHT_CUDA_INFO"
	.sectionflags	@""
	.align	4


	//----- nvinfo : EIATTR_CUDA_API_VERSION
	.align		4
        /*0000*/ 	.byte	0x04, 0x37
        /*0002*/ 	.short	(.L_4443 - .L_4442)
.L_4442:
        /*0004*/ 	.word	0x00000082


	//----- nvinfo : EIATTR_SW2861232_WAR
	.align		4
.L_4443:
        /*0008*/ 	.byte	0x01, 0x35
	.zero		2


	//----- nvinfo : EIATTR_PARAM_CBANK
	.align		4
        /*000c*/ 	.byte	0x04, 0x0a
        /*000e*/ 	.short	(.L_4445 - .L_4444)
	.align		4
.L_4444:
        /*0010*/ 	.word	index@(.nv.constant0._Z25selective_scan_fwd_kernelI32Selective_Scan_fwd_kernel_traitsILi64ELi16ELi1ELb1ELb1ELb1ELb0ELb0EN3c108BFloat16EfS2_EEv13SSMParamsBase)
        /*0014*/ 	.short	0x0160
        /*0016*/ 	.short	0x0188


	//----- nvinfo : EIATTR_CBANK_PARAM_SIZE
	.align		4
.L_4445:
        /*0018*/ 	.byte	0x03, 0x19
        /*001a*/ 	.short	0x0188


	//----- nvinfo : EIATTR_KPARAM_INFO
	.align		4
        /*001c*/ 	.byte	0x04, 0x17
        /*001e*/ 	.short	(.L_4447 - .L_4446)
.L_4446:
        /*0020*/ 	.word	0x00000000
        /*0024*/ 	.short	0x0000
        /*0026*/ 	.short	0x0000
        /*0028*/ 	.byte	0x00, 0xf0, 0x21, 0x06


	//----- nvinfo : EIATTR_MAXREG_COUNT
	.align		4
.L_4447:
        /*002c*/ 	.byte	0x03, 0x1b
        /*002e*/ 	.short	0x00a8


	//----- nvinfo : EIATTR_NUM_BARRIERS
	.align		4
        /*0030*/ 	.byte	0x02, 0x4c
        /*0032*/ 	.byte	0x01
	.zero		1


	//----- nvinfo : EIATTR_MERCURY_ISA_VERSION
	.align		4
        /*0034*/ 	.byte	0x03, 0x5f
        /*0036*/ 	.short	0x0000


	//----- nvinfo : EIATTR_COOP_GROUP_MASK_REGIDS
	.align		4
        /*0038*/ 	.byte	0x04, 0x29
        /*003a*/ 	.short	(.L_4449 - .L_4448)


	//   ....[0]....
.L_4448:
        /*003c*/ 	.word	0xffffffff


	//   ....[1]....
        /*0040*/ 	.word	0xffffffff


	//   ....[2]....
        /*0044*/ 	.word	0xffffffff


	//   ....[3]....
        /*0048*/ 	.word	0xffffffff


	//   ....[4]....
        /*004c*/ 	.word	0xffffffff


	//   ....[5]....
        /*0050*/ 	.word	0xffffffff


	//   ....[6]....
        /*0054*/ 	.word	0xffffffff


	//   ....[7]....
        /*0058*/ 	.word	0xffffffff


	//   ....[8]....
        /*005c*/ 	.word	0xffffffff


	//   ....[9]....
        /*0060*/ 	.word	0xffffffff


	//   ....[10]....
        /*0064*/ 	.word	0xffffffff


	//   ....[11]....
        /*0068*/ 	.word	0xffffffff


	//   ....[12]....
        /*006c*/ 	.word	0xffffffff


	//   ....[13]....
        /*0070*/ 	.word	0xffffffff


	//   ....[14]....
        /*0074*/ 	.word	0xffffffff


	//   ....[15]....
        /*0078*/ 	.word	0xffffffff


	//   ....[16]....
        /*007c*/ 	.word	0xffffffff


	//----- nvinfo : EIATTR_COOP_GROUP_INSTR_OFFSETS
	.align		4
.L_4449:
        /*0080*/ 	.byte	0x04, 0x28
        /*0082*/ 	.short	(.L_4451 - .L_4450)


	//   ....[0]....
.L_4450:
        /*0084*/ 	.word	0x00001380


	//   ....[1]....
        /*0088*/ 	.word	0x00001440


	//   ....[2]....
        /*008c*/ 	.word	0x00003ff0


	//   ....[3]....
        /*0090*/ 	.word	0x000044f0


	//   ....[4]....
        /*0094*/ 	.word	0x00004d20


	//   ....[5]....
        /*0098*/ 	.word	0x00004d30


	//   ....[6]....
        /*009c*/ 	.word	0x00004d60


	//   ....[7]....
        /*00a0*/ 	.word	0x00004d80


	//   ....[8]....
        /*00a4*/ 	.word	0x00004db0


	//   ....[9]....
        /*00a8*/ 	.word	0x00004dd0


	//   ....[10]....
        /*00ac*/ 	.word	0x00004e00


	//   ....[11]....
        /*00b0*/ 	.word	0x00004e20


	//   ....[12]....
        /*00b4*/ 	.word	0x00004e50


	//   ....[13]....
        /*00b8*/ 	.word	0x00004e70


	//   ....[14]....
        /*00bc*/ 	.word	0x00004ec0


	//   ....[15]....
        /*00c0*/ 	.word	0x00004f20


	//   ....[16]....
        /*00c4*/ 	.word	0x00005870


	//----- nvinfo : EIATTR_EXIT_INSTR_OFFSETS
	.align		4
.L_4451:
        /*00c8*/ 	.byte	0x04, 0x1c
        /*00ca*/ 	.short	(.L_4453 - .L_4452)


	//   ....[0]....
.L_4452:
        /*00cc*/ 	.word	0x00000260


	//   ....[1]....
        /*00d0*/ 	.word	0x00001080


	//   ....[2]....
        /*00d4*/ 	.word	0x000012a0


	//   ....[3]....
        /*00d8*/ 	.word	0x00005a60


	//----- nvinfo : EIATTR_MAX_THREADS
	.align		4
.L_4453:
        /*00dc*/ 	.byte	0x04, 0x05
        /*00de*/ 	.short	(.L_4455 - .L_4454)
.L_4454:
        /*00e0*/ 	.word	0x00000040
        /*00e4*/ 	.word	0x00000001
        /*00e8*/ 	.word	0x00000001


	//----- nvinfo : EIATTR_CRS_STACK_SIZE
	.align		4
.L_4455:
        /*00ec*/ 	.byte	0x04, 0x1e
        /*00ee*/ 	.short	(.L_4457 - .L_4456)
.L_4456:
        /*00f0*/ 	.word	0x00000000
.L_4457:


//--------------------- .nv.info._Z25selective_scan_fwd_kernelI32Selective_Scan_fwd_kernel_traitsILi64ELi16ELi1ELb1ELb1ELb1ELb0ELb1EN3c108BFloat16EfS2_EEv13SSMParamsBase --------------------------
	.section	.nv.info._Z25selective_scan_fwd_kernelI32Selective_Scan_fwd_kernel_traitsILi64ELi16ELi1ELb1ELb1ELb1ELb0ELb1EN3c108BFloat16EfS2_EEv13SSMParamsBase,"",@"SHT_CUDA_INFO"
	.sectionflags	@""
	.align	4


	//----- nvinfo : EIATTR_CUDA_API_VERSION
	.align		4
        /*0000*/ 	.byte	0x04, 0x37
        /*0002*/ 	.short	(.L_4459 - .L_4458)
.L_4458:
        /*0004*/ 	.word	0x00000082


	//----- nvinfo : EIATTR_SW2861232_WAR
	.align		4
.L_4459:
        /*0008*/ 	.byte	0x01, 0x35
	.zero		2


	//----- nvinfo : EIATTR_PARAM_CBANK
	.align		4
        /*000c*/ 	.byte	0x04, 0x0a
        /*000e*/ 	.short	(.L_4461 - .L_4460)
	.align		4
.L_4460:
        /*0010*/ 	.word	index@(.nv.constant0._Z25selective_scan_fwd_kernelI32Selective_Scan_fwd_kernel_traitsILi64ELi16ELi1ELb1ELb1ELb1ELb0ELb1EN3c108BFloat16EfS2_EEv13SSMParamsBase)
        /*0014*/ 	.short	0x0160
        /*0016*/ 	.short	0x0188


	//----- nvinfo : EIATTR_CBANK_PARAM_SIZE
	.align		4
.L_4461:
        /*0018*/ 	.byte	0x03, 0x19
        /*001a*/ 	.short	0x0188


	//----- nvinfo : EIATTR_KPARAM_INFO
	.align		4
        /*001c*/ 	.byte	0x04, 0x17
        /*001e*/ 	.short	(.L_4463 - .L_4462)
.L_4462:
        /*0020*/ 	.word	0x00000000
        /*0024*/ 	.short	0x0000
        /*0026*/ 	.short	0x0000
        /*0028*/ 	.byte	0x00, 0xf0, 0x21, 0x06


	//----- nvinfo : EIATTR_MAXREG_COUNT
	.align		4
.L_4463:
        /*002c*/ 	.byte	0x03, 0x1b
        /*002e*/ 	.short	0x00a8


	//----- nvinfo : EIATTR_NUM_BARRIERS
	.align		4
        /*0030*/ 	.byte	0x02, 0x4c
        /*0032*/ 	.byte	0x01
	.zero		1


	//----- nvinfo : EIATTR_MERCURY_ISA_VERSION
	.align		4
        /*0034*/ 	.byte	0x03, 0x5f
        /*0036*/ 	.short	0x0000


	//----- nvinfo : EIATTR_COOP_GROUP_MASK_REGIDS
	.align		4
        /*0038*/ 	.byte	0x04, 0x29
        /*003a*/ 	.short	(.L_4465 - .L_4464)


	//   ....[0]....
.L_4464:
        /*003c*/ 	.word	0xffffffff


	//   ....[1]....
        /*0040*/ 	.word	0xffffffff


	//   ....[2]....
        /*0044*/ 	.word	0xffffffff


	//   ....[3]....
        /*0048*/ 	.word	0xffffffff


	//   ....[4]....
        /*004c*/ 	.word	0xffffffff


	//   ....[5]....
        /*0050*/ 	.word	0xffffffff


	//   ....[6]....
        /*0054*/ 	.word	0xffffffff


	//   ....[7]....
        /*0058*/ 	.word	0xffffffff


	//   ....[8]....
        /*005c*/ 	.word	0xffffffff


	//   ....[9]....
        /*0060*/ 	.word	0xffffffff


	//   ....[10]....
        /*0064*/ 	.word	0xffffffff


	//   ....[11]....
        /*0068*/ 	.word	0xffffffff


	//   ....[12]....
        /*006c*/ 	.word	0xffffffff


	//   ....[13]....
        /*0070*/ 	.word	0xffffffff


	//   ....[14]....
        /*0074*/ 	.word	0xffffffff


	//   ....[15]....
        /*0078*/ 	.word	0xffffffff


	//   ....[16]....
        /*007c*/ 	.word	0xffffffff


	//----- nvinfo : EIATTR_COOP_GROUP_INSTR_OFFSETS
	.align		4
.L_4465:
        /*0080*/ 	.byte	0x04, 0x28
        /*0082*/ 	.short	(.L_4467 - .L_4466)


	//   ....[0]....
.L_4466:
        /*0084*/ 	.word	0x00001d90


	//   ....[1]....
        /*0088*/ 	.word	0x00002230


	//   ....[2]....
        /*008c*/ 	.word	0x00005370


	//   ....[3]....
        /*0090*/ 	.word	0x00006170


	//   ....[4]....
        /*0094*/ 	.word	0x000067d0


	//   ....[5]....
        /*0098*/ 	.word	0x000067e0


	//   ....[6]....
        /*009c*/ 	.word	0x00006810


	//   ....[7]....
        /*00a0*/ 	.word	0x00006830


	//   ....[8]....
        /*00a4*/ 	.word	0x00006860


	//   ....[9]....
        /*00a8*/ 	.word	0x00006880


	//   ....[10]....
        /*00ac*/ 	.word	0x000068b0


	//   ....[11]....
        /*00b0*/ 	.word	0x000068d0


	//   ....[12]....
        /*00b4*/ 	.word	0x00006900


	//   ....[13]....
        /*00b8*/ 	.word	0x00006920


	//   ....[14]....
        /*00bc*/ 	.word	0x000069d0


	//   ....[15]....
        /*00c0*/ 	.word	0x000069e0


	//   ....[16]....
        /*00c4*/ 	.word	0x000074a0


	//----- nvinfo : EIATTR_EXIT_INSTR_OFFSETS
	.align		4
.L_4467:
        /*00c8*/ 	.byte	0x04, 0x1c
        /*00ca*/ 	.short	(.L_4469 - .L_4468)


	//   ....[0]....
.L_4468:
        /*00cc*/ 	.word	0x00000270


	//   ....[1]....
        /*00d0*/ 	.word	0x000010d0


	//   ....[2]....
        /*00d4*/ 	.word	0x000011d0


	//   ....[3]....
        /*00d8*/ 	.word	0x00007b70


	//----- nvinfo : EIATTR_MAX_THREADS
	.align		4
.L_4469:
        /*00dc*/ 	.byte	0x04, 0x05
        /*00de*/ 	.short	(.L_4471 - .L_4470)
.L_4470:
        /*00e0*/ 	.word	0x00000040
        /*00e4*/ 	.word	0x00000001
        /*00e8*/ 	.word	0x00000001


	//----- nvinfo : EIATTR_CRS_STACK_SIZE
	.align		4
.L_4471:
        /*00ec*/ 	.byte	0x04, 0x1e
        /*00ee*/ 	.short	(.L_4473 - .L_4472)
.L_4472:
        /*00f0*/ 	.word	0x00000000
.L_4473:


//--------------------- .nv.info._Z25selective_scan_fwd_kernelI32Selective_Scan_fwd_kernel_traitsILi64ELi16ELi1ELb1ELb1ELb1ELb1ELb0EN3c108BFloat16EfS2_EEv13SSMParamsBase --------------------------
	.section	.nv.info._Z25selective_scan_fwd_kernelI32Selective_Scan_fwd_kernel_traitsILi64ELi16ELi1ELb1ELb1ELb1ELb1ELb0EN3c108BFloat16EfS2_EEv13SSMParamsBase,"",@"SHT_CUDA_INFO"
	.sectionflags	@""
	.align	4


	//----- nvinfo : EIATTR_CUDA_API_VERSION
	.align		4
        /*0000*/ 	.byte	0x04, 0x37
        /*0002*/ 	.short	(.L_4475 - .L_4474)
.L_4474:
        /*0004*/ 	.word	0x00000082


	//----- nvinfo : EIATTR_SW2861232_WAR
	.align		4
.L_4475:
        /*0008*/ 	.byte	0x01, 0x35
	.zero		2


	//----- nvinfo : EIATTR_PARAM_CBANK
	.align		4
        /*000c*/ 	.byte	0x04, 0x0a
        /*000e*/ 	.short	(.L_4477 - .L_4476)
	.align		4
.L_4476:
        /*0010*/ 	.word	index@(.nv.constant0._Z25selective_scan_fwd_kernelI32Selective_Scan_fwd_kernel_traitsILi64ELi16ELi1ELb1ELb1ELb1ELb1ELb0EN3c108BFloat16EfS2_EEv13SSMParamsBase)
        /*0014*/ 	.short	0x0160
        /*0016*/ 	.short	0x0188


	//----- nvinfo : EIATTR_CBANK_PARAM_SIZE
	.align		4
.L_4477:
        /*0018*/ 	.byte	0x03, 0x19
        /*001a*/ 	.short	0x0188


	//----- nvinfo : EIATTR_KPARAM_INFO
	.align		4
        /*001c*/ 	.byte	0x04, 0x17
        /*001e*/ 	.short	(.L_4479 - .L_4478)
.L_4478:
        /*0020*/ 	.word	0x00000000
        /*0024*/ 	.short	0x0000
        /*0026*/ 	.short	0x0000
        /*0028*/ 	.byte	0x00, 0xf0, 0x21, 0x06


	//----- nvinfo : EIATTR_MAXREG_COUNT
	.align		4
.L_4479:
        /*002c*/ 	.byte	0x03, 0x1b
        /*002e*/ 	.short	0x00a8


	//----- nvinfo : EIATTR_NUM_BARRIERS
	.align		4
        /*0030*/ 	.byte	0x02, 0x4c
        /*0032*/ 	.byte	0x01
	.zero		1


	//----- nvinfo : EIATTR_MERCURY_ISA_VERSION
	.align		4
        /*0034*/ 	.byte	0x03, 0x5f
        /*0036*/ 	.short	0x0000


	//----- nvinfo : EIATTR_COOP_GROUP_MASK_REGIDS
	.align		4
        /*0038*/ 	.byte	0x04, 0x29
        /*003a*/ 	.short	(.L_4481 - .L_4480)


	//   ....[0]....
.L_4480:
        /*003c*/ 	.word	0xffffffff


	//   ....[1]....
        /*0040*/ 	.word	0xffffffff


	//   ....[2]....
        /*0044*/ 	.word	0xffffffff


	//   ....[3]....
        /*0048*/ 	.word	0xffffffff


	//   ....[4]....
        /*004c*/ 	.word	0xffffffff


	//   ....[5]....
        /*0050*/ 	.word	0xffffffff


	//   ....[6]....
        /*0054*/ 	.word	0xffffffff


	//   ....[7]....
        /*0058*/ 	.word	0xffffffff


	//   ....[8]....
        /*005c*/ 	.word	0xffffffff


	//   ....[9]....
        /*0060*/ 	.word	0xffffffff


	//   ....[10]....
        /*0064*/ 	.word	0xffffffff


	//   ....[11]....
        /*0068*/ 	.word	0xffffffff


	//   ....[12]....
        /*006c*/ 	.word	0xffffffff


	//   ....[13]....
        /*0070*/ 	.word	0xffffffff


	//   ....[14]....
        /*0074*/ 	.word	0xffffffff


	//   ....[15]....
        /*0078*/ 	.word	0xffffffff


	//   ....[16]....
        /*007c*/ 	.word	0xffffffff


	//   ....[17]....
        /*0080*/ 	.word	0xffffffff


	//   ....[18]....
        /*0084*/ 	.word	0xffffffff


	//----- nvinfo : EIATTR_COOP_GROUP_INSTR_OFFSETS
	.align		4
.L_4481:
        /*0088*/ 	.byte	0x04, 0x28
        /*008a*/ 	.short	(.L_4483 - .L_4482)


	//   ....[0]....
.L_4482:
        /*008c*/ 	.word	0x00001380


	//   ....[1]....
        /*0090*/ 	.word	0x00001440


	//   ....[2]....
        /*0094*/ 	.word	0x00003ff0


	//   ....[3]....
        /*0098*/ 	.word	0x000044f0


	//   ....[4]....
        /*009c*/ 	.word	0x00004d20


	//   ....[5]....
        /*00a0*/ 	.word	0x00004d30


	//   ....[6]....
        /*00a4*/ 	.word	0x00004d60


	//   ....[7]....
        /*00a8*/ 	.word	0x00004d80


	//   ....[8]....
        /*00ac*/ 	.word	0x00004db0


	//   ....[9]....
        /*00b0*/ 	.word	0x00004dd0


	//   ....[10]....
        /*00b4*/ 	.word	0x00004e00


	//   ....[11]....
        /*00b8*/ 	.word	0x00004e20


	//   ....[12]....
        /*00bc*/ 	.word	0x00004e50


	//   ....[13]....
        /*00c0*/ 	.word	0x00004e70


	//   ....[14]....
        /*00c4*/ 	.word	0x00004ec0


	//   ....[15]....
        /*00c8*/ 	.word	0x00004f20


	//   ....[16]....
        /*00cc*/ 	.word	0x00005840


	//   ....[17]....
        /*00d0*/ 	.word	0x00005ac0


	//   ....[18]....
        /*00d4*/ 	.word	0x00006380


	//----- nvinfo : EIATTR_EXIT_INSTR_OFFSETS
	.align		4
.L_4483:
        /*00d8*/ 	.byte	0x04, 0x1c
        /*00da*/ 	.short	(.L_4485 - .L_4484)


	//   ....[0]....
.L_4484:
        /*00dc*/ 	.word	0x00000260


	//   ....[1]....
        /*00e0*/ 	.word	0x00001080


	//   ....[2]....
        /*00e4*/ 	.word	0x000012a0


	//   ....[3]....
        /*00e8*/ 	.word	0x00006470


	//----- nvinfo : EIATTR_MAX_THREADS
	.align		4
.L_4485:
        /*00ec*/ 	.byte	0x04, 0x05
        /*00ee*/ 	.short	(.L_4487 - .L_4486)
.L_4486:
        /*00f0*/ 	.word	0x00000040
        /*00f4*/ 	.word	0x00000001
        /*00f8*/ 	.word	0x00000001


	//----- nvinfo : EIATTR_CRS_STACK_SIZE
	.align		4
.L_4487:
        /*00fc*/ 	.byte	0x04, 0x1e
        /*00fe*/ 	.short	(.L_4489 - .L_4488)
.L_4488:
        /*0100*/ 	.word	0x00000000
.L_4489:


//--------------------- .nv.info._Z25selective_scan_fwd_kernelI32Selective_Scan_fwd_kernel_traitsILi64ELi16ELi1ELb1ELb1ELb1ELb1ELb1EN3c108BFloat16EfS2_EEv13SSMParamsBase --------------------------
	.section	.nv.info._Z25selective_scan_fwd_kernelI32Selective_Scan_fwd_kernel_traitsILi64ELi16ELi1ELb1ELb1ELb1ELb1ELb1EN3c108BFloat16EfS2_EEv13SSMParamsBase,"",@"SHT_CUDA_INFO"
	.sectionflags	@""
	.align	4


	//----- nvinfo : EIATTR_CUDA_API_VERSION
	.align		4
        /*0000*/ 	.byte	0x04, 0x37
        /*0002*/ 	.short	(.L_4491 - .L_4490)
.L_4490:
        /*0004*/ 	.word	0x00000082


	//----- nvinfo : EIATTR_SW2861232_WAR
	.align		4
.L_4491:
        /*0008*/ 	.byte	0x01, 0x35
	.zero		2


	//----- nvinfo : EIATTR_PARAM_CBANK
	.align		4
        /*000c*/ 	.byte	0x04, 0x0a
        /*000e*/ 	.short	(.L_4493 - .L_4492)
	.align		4
.L_4492:
        /*0010*/ 	.word	index@(.nv.constant0._Z25selective_scan_fwd_kernelI32Selective_Scan_fwd_kernel_traitsILi64ELi16ELi1ELb1ELb1ELb1ELb1ELb1EN3c108BFloat16EfS2_EEv13SSMParamsBase)
        /*0014*/ 	.short	0x0160
        /*0016*/ 	.short	0x0188


	//----- nvinfo : EIATTR_CBANK_PARAM_SIZE
	.align		4
.L_4493:
        /*0018*/ 	.byte	0x03, 0x19
        /*001a*/ 	.short	0x0188


	//----- nvinfo : EIATTR_KPARAM_INFO
	.align		4
        /*001c*/ 	.byte	0x04, 0x17
        /*001e*/ 	.short	(.L_4495 - .L_4494)
.L_4494:
        /*0020*/ 	.word	0x00000000
        /*0024*/ 	.short	0x0000
        /*0026*/ 	.short	0x0000
        /*0028*/ 	.byte	0x00, 0xf0, 0x21, 0x06


	//----- nvinfo : EIATTR_MAXREG_COUNT
	.align		4
.L_4495:
        /*002c*/ 	.byte	0x03, 0x1b
        /*002e*/ 	.short	0x00a8


	//----- nvinfo : EIATTR_NUM_BARRIERS
	.align		4
        /*0030*/ 	.byte	0x02, 0x4c
        /*0032*/ 	.byte	0x01
	.zero		1


	//----- nvinfo : EIATTR_MERCURY_ISA_VERSION
	.align		4
        /*0034*/ 	.byte	0x03, 0x5f
        /*0036*/ 	.short	0x0000


	//----- nvinfo : EIATTR_COOP_GROUP_MASK_REGIDS
	.align		4
        /*0038*/ 	.byte	0x04, 0x29
        /*003a*/ 	.short	(.L_4497 - .L_4496)


	//   ....[0]....
.L_4496:
        /*003c*/ 	.word	0xffffffff


	//   ....[1]....
        /*0040*/ 	.word	0xffffffff


	//   ....[2]....
        /*0044*/ 	.word	0xffffffff


	//   ....[3]....
        /*0048*/ 	.word	0xffffffff


	//   ....[4]....
        /*004c*/ 	.word	0xffffffff


	//   ....[5]....
        /*0050*/ 	.word	0xffffffff


	//   ....[6]....
        /*0054*/ 	.word	0xffffffff


	//   ....[7]....
        /*0058*/ 	.word	0xffffffff


	//   ....[8]....
        /*005c*/ 	.word	0xffffffff


	//   ....[9]....
        /*0060*/ 	.word	0xffffffff


	//   ....[10]....
        /*0064*/ 	.word	0xffffffff


	//   ....[11]....
        /*0068*/ 	.word	0xffffffff


	//   ....[12]....
        /*006c*/ 	.word	0xffffffff


	//   ....[13]....
        /*0070*/ 	.word	0xffffffff


	//   ....[14]....
        /*0074*/ 	.word	0xffffffff


	//   ....[15]....
        /*0078*/ 	.word	0xffffffff


	//   ....[16]....
        /*007c*/ 	.word	0xffffffff


	//   ....[17]....
        /*0080*/ 	.word	0xffffffff


	//   ....[18]....
        /*0084*/ 	.word	0xffffffff


	//----- nvinfo : EIATTR_COOP_GROUP_INSTR_OFFSETS
	.align		4
.L_4497:
        /*0088*/ 	.byte	0x04, 0x28
        /*008a*/ 	.short	(.L_4499 - .L_4498)


	//   ....[0]....
.L_4498:
        /*008c*/ 	.word	0x00001db0


	//   ....[1]....
        /*0090*/ 	.word	0x00002240


	//   ....[2]....
        /*0094*/ 	.word	0x00005380


	//   ....[3]....
        /*0098*/ 	.word	0x00006180


	//   ....[4]....
        /*009c*/ 	.word	0x000067e0


	//   ....[5]....
        /*00a0*/ 	.word	0x000067f0


	//   ....[6]....
        /*00a4*/ 	.word	0x00006820


	//   ....[7]....
        /*00a8*/ 	.word	0x00006840


	//   ....[8]....
        /*00ac*/ 	.word	0x00006870


	//   ....[9]....
        /*00b0*/ 	.word	0x00006890


	//   ....[10]....
        /*00b4*/ 	.word	0x000068c0


	//   ....[11]....
        /*00b8*/ 	.word	0x000068e0


	//   ....[12]....
        /*00bc*/ 	.word	0x00006910


	//   ....[13]....
        /*00c0*/ 	.word	0x00006930


	//   ....[14]....
        /*00c4*/ 	.word	0x000069e0


	//   ....[15]....
        /*00c8*/ 	.word	0x000069f0


	//   ....[16]....
        /*00cc*/ 	.word	0x00007730


	//   ....[17]....
        /*00d0*/ 	.word	0x000080e0


	//   ....[18]....
        /*00d4*/ 	.word	0x00008b00


	//----- nvinfo : EIATTR_EXIT_INSTR_OFFSETS
	.align		4
.L_4499:
        /*00d8*/ 	.byte	0x04, 0x1c
        /*00da*/ 	.short	(.L_4501 - .L_4500)


	//   ....[0]....
.L_4500:
        /*00dc*/ 	.word	0x00000270


	//   ....[1]....
        /*00e0*/ 	.word	0x000010e0


	//   ....[2]....
        /*00e4*/ 	.word	0x000011e0


	//   ....[3]....
        /*00e8*/ 	.word	0x000090c0


	//----- nvinfo : EIATTR_MAX_THREADS
	.align		4
.L_4501:
        /*00ec*/ 	.byte	0x04, 0x05
        /*00ee*/ 	.short	(.L_4503 - .L_4502)
.L_4502:
        /*00f0*/ 	.word	0x00000040
        /*00f4*/ 	.word	0x00000001
        /*00f8*/ 	.word	0x00000001


	//----- nvinfo : EIATTR_CRS_STACK_SIZE
	.align		4
.L_4503:
        /*00fc*/ 	.byte	0x04, 0x1e
        /*00fe*/ 	.short	(.L_4505 - .L_4504)
.L_4504:
        /*0100*/ 	.word	0x00000000
.L_4505:


//--------------------- .nv.callgraph             --------------------------
	.section	.nv.callgraph,"",@"SHT_CUDA_CALLGRAPH"
	.align	4
	.sectionentsize	8
	.align		4
        /*0000*/ 	.word	0x00000000
	.align		4
        /*0004*/ 	.word	0xffffffff
	.align		4
        /*0008*/ 	.word	0x00000000
	.align		4
        /*000c*/ 	.word	0xfffffffe
	.align		4
        /*0010*/ 	.word	0x00000000
	.align		4
        /*0014*/ 	.word	0xfffffffd
	.align		4
        /*0018*/ 	.word	0x00000000
	.align		4
        /*001c*/ 	.word	0xfffffffc


//--------------------- .nv.rel.action            --------------------------
	.section	.nv.rel.action,"",@"SHT_CUDA_RELOCINFO"
	.align	8
	.sectionentsize	8
        /*0000*/ 	.byte	0x73, 0x00, 0x00, 0x00, 0x00, 0x00, 0x00, 0x00, 0x00, 0x00, 0x00, 0x11, 0x25, 0x00, 0x05, 0x36


//--------------------- .nv.constant4             --------------------------
	.section	.nv.constant4,"a",@progbits
	.align	8
	.align		8
.nv.constant4:
        /*0000*/ 	.dword	_ZN52_INTERNAL_8d0413da_21_selective_scan_fwd_cu_9934c4754cuda3std3__45__cpo5beginE
	.align		8
        /*0008*/ 	.dword	_ZN52_INTERNAL_8d0413da_21_selective_scan_fwd_cu_9934c4754cuda3std3__45__cpo3endE
	.align		8
        /*0010*/ 	.dword	_ZN52_INTERNAL_8d0413da_21_selective_scan_fwd_cu_9934c4754cuda3std3__45__cpo6cbeginE
	.align		8
        /*0018*/ 	.dword	_ZN52_INTERNAL_8d0413da_21_selective_scan_fwd_cu_9934c4754cuda3std3__45__cpo4cendE
	.align		8
        /*0020*/ 	.dword	_ZN52_INTERNAL_8d0413da_21_selective_scan_fwd_cu_9934c4754cuda3std3__45__cpo6rbeginE
	.align		8
        /*0028*/ 	.dword	_ZN52_INTERNAL_8d0413da_21_selective_scan_fwd_cu_9934c4754cuda3std3__45__cpo4rendE
	.align		8
        /*0030*/ 	.dword	_ZN52_INTERNAL_8d0413da_21_selective_scan_fwd_cu_9934c4754cuda3std3__45__cpo7crbeginE
	.align		8
        /*0038*/ 	.dword	_ZN52_INTERNAL_8d0413da_21_selective_scan_fwd_cu_9934c4754cuda3std3__45__cpo5crendE
	.align		8
        /*0040*/ 	.dword	_ZN52_INTERNAL_8d0413da_21_selective_scan_fwd_cu_9934c4754cuda3std3__454_GLOBAL__N__8d0413da_21_selective_scan_fwd_cu_9934c4756ignoreE
	.align		8
        /*0048*/ 	.dword	_ZN52_INTERNAL_8d0413da_21_selective_scan_fwd_cu_9934c4754cuda3std3__419piecewise_constructE
	.align		8
        /*0050*/ 	.dword	_ZN52_INTERNAL_8d0413da_21_selective_scan_fwd_cu_9934c4754cuda3std3__48in_placeE
	.align		8
        /*0058*/ 	.dword	_ZN52_INTERNAL_8d0413da_21_selective_scan_fwd_cu_9934c4754cuda3std3__420unreachable_sentinelE
	.align		8
        /*0060*/ 	.dword	_ZN52_INTERNAL_8d0413da_21_selective_scan_fwd_cu_9934c4754cuda3std6ranges3__45__cpo4swapE
	.align		8
        /*0068*/ 	.dword	_ZN52_INTERNAL_8d0413da_21_selective_scan_fwd_cu_9934c4754cuda3std6ranges3__45__cpo9iter_moveE
	.align		8
        /*0070*/ 	.dword	_ZN52_INTERNAL_8d0413da_21_selective_scan_fwd_cu_9934c4754cuda3std6ranges3__45__cpo5beginE
	.align		8
        /*0078*/ 	.dword	_ZN52_INTERNAL_8d0413da_21_selective_scan_fwd_cu_9934c4754cuda3std6ranges3__45__cpo3endE
	.align		8
        /*0080*/ 	.dword	_ZN52_INTERNAL_8d0413da_21_selective_scan_fwd_cu_9934c4754cuda3std6ranges3__45__cpo6cbeginE
	.align		8
        /*0088*/ 	.dword	_ZN52_INTERNAL_8d0413da_21_selective_scan_fwd_cu_9934c4754cuda3std6ranges3__45__cpo4cendE
	.align		8
        /*0090*/ 	.dword	_ZN52_INTERNAL_8d0413da_21_selective_scan_fwd_cu_9934c4754cuda3std6ranges3__45__cpo7advanceE
	.align		8
        /*0098*/ 	.dword	_ZN52_INTERNAL_8d0413da_21_selective_scan_fwd_cu_9934c4754cuda3std6ranges3__45__cpo9iter_swapE
	.align		8
        /*00a0*/ 	.dword	_ZN52_INTERNAL_8d0413da_21_selective_scan_fwd_cu_9934c4754cuda3std6ranges3__45__cpo4nextE
	.align		8
        /*00a8*/ 	.dword	_ZN52_INTERNAL_8d0413da_21_selective_scan_fwd_cu_9934c4754cuda3std6ranges3__45__cpo4prevE
	.align		8
        /*00b0*/ 	.dword	_ZN52_INTERNAL_8d0413da_21_selective_scan_fwd_cu_9934c4754cuda3std6ranges3__45__cpo4dataE
	.align		8
        /*00b8*/ 	.dword	_ZN52_INTERNAL_8d0413da_21_selective_scan_fwd_cu_9934c4754cuda3std6ranges3__45__cpo5cdataE
	.align		8
        /*00c0*/ 	.dword	_ZN52_INTERNAL_8d0413da_21_selective_scan_fwd_cu_9934c4754cuda3std6ranges3__45__cpo4sizeE
	.align		8
        /*00c8*/ 	.dword	_ZN52_INTERNAL_8d0413da_21_selective_scan_fwd_cu_9934c4754cuda3std6ranges3__45__cpo5ssizeE
	.align		8
        /*00d0*/ 	.dword	_ZN52_INTERNAL_8d0413da_21_selective_scan_fwd_cu_9934c4754cuda3std6ranges3__45__cpo8distanceE
	.align		8
        /*00d8*/ 	.dword	_ZN52_INTERNAL_8d0413da_21_selective_scan_fwd_cu_9934c4756thrust23THRUST_300001_SM_800_NS6system6detail10sequential3seqE


//--------------------- .nv.constant0._Z25selective_scan_fwd_kernelI32Selective_Scan_fwd_kernel_traitsILi128ELi16ELi1ELb0ELb1ELb1ELb0ELb0EfffEEv13SSMParamsBase --------------------------
	.section	.nv.constant0._Z25selective_scan_fwd_kernelI32Selective_Scan_fwd_kernel_traitsILi128ELi16ELi1ELb0ELb1ELb1ELb0ELb0EfffEEv13SSMParamsBase,"a",@progbits
	.sectionflags	@""
	.align	4
.nv.constant0._Z25selective_scan_fwd_kernelI32Selective_Scan_fwd_kernel_traitsILi128ELi16ELi1ELb0ELb1ELb1ELb0ELb0EfffEEv13SSMParamsBase:
	.zero		744


//--------------------- .nv.constant0._Z25selective_scan_fwd_kernelI32Selective_Scan_fwd_kernel_traitsILi128ELi16ELi1ELb0ELb1ELb1ELb0ELb1EfffEEv13SSMParamsBase --------------------------
	.section	.nv.constant0._Z25selective_scan_fwd_kernelI32Selective_Scan_fwd_kernel_traitsILi128ELi16ELi1ELb0ELb1ELb1ELb0ELb1EfffEEv13SSMParamsBase,"a",@progbits
	.sectionflags	@""
	.align	4
.nv.constant0._Z25selective_scan_fwd_kernelI32Selective_Scan_fwd_kernel_traitsILi128ELi16ELi1ELb0ELb1ELb1ELb0ELb1EfffEEv13SSMParamsBase:
	.zero		744


//--------------------- .nv.constant0._Z25selective_scan_fwd_kernelI32Selective_Scan_fwd_kernel_traitsILi128ELi16ELi1ELb0ELb1ELb1ELb1ELb0EfffEEv13SSMParamsBase --------------------------
	.section	.nv.constant0._Z25selective_scan_fwd_kernelI32Selective_Scan_fwd_kernel_traitsILi128ELi16ELi1ELb0ELb1ELb1ELb1ELb0EfffEEv13SSMParamsBase,"a",@progbits
	.sectionflags	@""
	.align	4
.nv.constant0._Z25selective_scan_fwd_kernelI32Selective_Scan_fwd_kernel_traitsILi128ELi16ELi1ELb0ELb1ELb1ELb1ELb0EfffEEv13SSMParamsBase:
	.zero		744


//--------------------- .nv.constant0._Z25selective_scan_fwd_kernelI32Selective_Scan_fwd_kernel_traitsILi128ELi16ELi1ELb0ELb1ELb1ELb1ELb1EfffEEv13SSMParamsBase --------------------------
	.section	.nv.constant0._Z25selective_scan_fwd_kernelI32Selective_Scan_fwd_kernel_traitsILi128ELi16ELi1ELb0ELb1ELb1ELb1ELb1EfffEEv13SSMParamsBase,"a",@progbits
	.sectionflags	@""
	.align	4
.nv.constant0._Z25selective_scan_fwd_kernelI32Selective_Scan_fwd_kernel_traitsILi128ELi16ELi1ELb0ELb1ELb1ELb1ELb1EfffEEv13SSMParamsBase:
	.zero		744


//--------------------- .nv.constant0._Z25selective_scan_fwd_kernelI32Selective_Scan_fwd_kernel_traitsILi128ELi16ELi1ELb1ELb1ELb1ELb0ELb0EfffEEv13SSMParamsBase --------------------------
	.section	.nv.constant0._Z25selective_scan_fwd_kernelI32Selective_Scan_fwd_kernel_traitsILi128ELi16ELi1ELb1ELb1ELb1ELb0ELb0EfffEEv13SSMParamsBase,"a",@progbits
	.sectionflags	@""
	.align	4
.nv.constant0._Z25selective_scan_fwd_kernelI32Selective_Scan_fwd_kernel_traitsILi128ELi16ELi1ELb1ELb1ELb1ELb0ELb0EfffEEv13SSMParamsBase:
	.zero		744


//--------------------- .nv.constant0._Z25selective_scan_fwd_kernelI32Selective_Scan_fwd_kernel_traitsILi128ELi16ELi1ELb1ELb1ELb1ELb0ELb1EfffEEv13SSMParamsBase --------------------------
	.section	.nv.constant0._Z25selective_scan_fwd_kernelI32Selective_Scan_fwd_kernel_traitsILi128ELi16ELi1ELb1ELb1ELb1ELb0ELb1EfffEEv13SSMParamsBase,"a",@progbits
	.sectionflags	@""
	.align	4
.nv.constant0._Z25selective_scan_fwd_kernelI32Selective_Scan_fwd_kernel_traitsILi128ELi16ELi1ELb1ELb1ELb1ELb0ELb1EfffEEv13SSMParamsBase:
	.zero		744


//--------------------- .nv.constant0._Z25selective_scan_fwd_kernelI32Selective_Scan_fwd_kernel_traitsILi128ELi16ELi1ELb1ELb1ELb1ELb1ELb0EfffEEv13SSMParamsBase --------------------------
	.section	.nv.constant0._Z25selective_scan_fwd_kernelI32Selective_Scan_fwd_kernel_traitsILi128ELi16ELi1ELb1ELb1ELb1ELb1ELb0EfffEEv13SSMParamsBase,"a",@progbits
	.sectionflags	@""
	.align	4
.nv.constant0._Z25selective_scan_fwd_kernelI32Selective_Scan_fwd_kernel_traitsILi128ELi16ELi1ELb1ELb1ELb1ELb1ELb0EfffEEv13SSMParamsBase:
	.zero		744


//--------------------- .nv.constant0._Z25selective_scan_fwd_kernelI32Selective_Scan_fwd_kernel_traitsILi128ELi16ELi1ELb1ELb1ELb1ELb1ELb1EfffEEv13SSMParamsBase --------------------------
	.section	.nv.constant0._Z25selective_scan_fwd_kernelI32Selective_Scan_fwd_kernel_traitsILi128ELi16ELi1ELb1ELb1ELb1ELb1ELb1EfffEEv13SSMParamsBase,"a",@progbits
	.sectionflags	@""
	.align	4
.nv.constant0._Z25selective_scan_fwd_kernelI32Selective_Scan_fwd_kernel_traitsILi128ELi16ELi1ELb1ELb1ELb1ELb1ELb1EfffEEv13SSMParamsBase:
	.zero		744


//--------------------- .nv.constant0._Z25selective_scan_fwd_kernelI32Selective_Scan_fwd_kernel_traitsILi32ELi16ELi1ELb0ELb1ELb1ELb0ELb0EfffEEv13SSMParamsBase --------------------------
	.section	.nv.constant0._Z25selective_scan_fwd_kernelI32Selective_Scan_fwd_kernel_traitsILi32ELi16ELi1ELb0ELb1ELb1ELb0ELb0EfffEEv13SSMParamsBase,"a",@progbits
	.sectionflags	@""
	.align	4
.nv.constant0._Z25selective_scan_fwd_kernelI32Selective_Scan_fwd_kernel_traitsILi32ELi16ELi1ELb0ELb1ELb1ELb0ELb0EfffEEv13SSMParamsBase:
	.zero		744


//--------------------- .nv.constant0._Z25selective_scan_fwd_kernelI32Selective_Scan_fwd_kernel_traitsILi32ELi16ELi1ELb0ELb1ELb1ELb0ELb1EfffEEv13SSMParamsBase --------------------------
	.section	.nv.constant0._Z25selective_scan_fwd_kernelI32Selective_Scan_fwd_kernel_traitsILi32ELi16ELi1ELb0ELb1ELb1ELb0ELb1EfffEEv13SSMParamsBase,"a",@progbits
	.sectionflags	@""
	.align	4
.nv.constant0._Z25selective_scan_fwd_kernelI32Selective_Scan_fwd_kernel_traitsILi32ELi16ELi1ELb0ELb1ELb1ELb0ELb1EfffEEv13SSMParamsBase:
	.zero		744


//--------------------- .nv.constant0._Z25selective_scan_fwd_kernelI32Selective_Scan_fwd_kernel_traitsILi32ELi16ELi1ELb0ELb1ELb1ELb1ELb0EfffEEv13SSMParamsBase --------------------------
	.section	.nv.constant0._Z25selective_scan_fwd_kernelI32Selective_Scan_fwd_kernel_traitsILi32ELi16ELi1ELb0ELb1ELb1ELb1ELb0EfffEEv13SSMParamsBase,"a",@progbits
	.sectionflags	@""
	.align	4
.nv.constant0._Z25selective_scan_fwd_kernelI32Selective_Scan_fwd_kernel_traitsILi32ELi16ELi1ELb0ELb1ELb1ELb1ELb0EfffEEv13SSMParamsBase:
	.zero		744


//--------------------- .nv.constant0._Z25selective_scan_fwd_kernelI32Selective_Scan_fwd_kernel_traitsILi32ELi16ELi1ELb0ELb1ELb1ELb1ELb1EfffEEv13SSMParamsBase --------------------------
	.section	.nv.constant0._Z25selective_scan_fwd_kernelI32Selective_Scan_fwd_kernel_traitsILi32ELi16ELi1ELb0ELb1ELb1ELb1ELb1EfffEEv13SSMParamsBase,"a",@progbits
	.sectionflags	@""
	.align	4
.nv.constant0._Z25selective_scan_fwd_kernelI32Selective_Scan_fwd_kernel_traitsILi32ELi16ELi1ELb0ELb1ELb1ELb1ELb1EfffEEv13SSMParamsBase:
	.zero		744


//--------------------- .nv.constant0._Z25selective_scan_fwd_kernelI32Selective_Scan_fwd_kernel_traitsILi32ELi16ELi1ELb1ELb1ELb1ELb0ELb0EfffEEv13SSMParamsBase --------------------------
	.section	.nv.constant0._Z25selective_scan_fwd_kernelI32Selective_Scan_fwd_kernel_traitsILi32ELi16ELi1ELb1ELb1ELb1ELb0ELb0EfffEEv13SSMParamsBase,"a",@progbits
	.sectionflags	@""
	.align	4
.nv.constant0._Z25selective_scan_fwd_kernelI32Selective_Scan_fwd_kernel_traitsILi32ELi16ELi1ELb1ELb1ELb1ELb0ELb0EfffEEv13SSMParamsBase:
	.zero		744


//--------------------- .nv.constant0._Z25selective_scan_fwd_kernelI32Selective_Scan_fwd_kernel_traitsILi32ELi16ELi1ELb1ELb1ELb1ELb0ELb1EfffEEv13SSMParamsBase --------------------------
	.section	.nv.constant0._Z25selective_scan_fwd_kernelI32Selective_Scan_fwd_kernel_traitsILi32ELi16ELi1ELb1ELb1ELb1ELb0ELb1EfffEEv13SSMParamsBase,"a",@progbits
	.sectionflags	@""
	.align	4
.nv.constant0._Z25selective_scan_fwd_kernelI32Selective_Scan_fwd_kernel_traitsILi32ELi16ELi1ELb1ELb1ELb1ELb0ELb1EfffEEv13SSMParamsBase:
	.zero		744


//--------------------- .nv.constant0._Z25selective_scan_fwd_kernelI32Selective_Scan_fwd_kernel_traitsILi32ELi16ELi1ELb1ELb1ELb1ELb1ELb0EfffEEv13SSMParamsBase --------------------------
	.section	.nv.constant0._Z25selective_scan_fwd_kernelI32Selective_Scan_fwd_kernel_traitsILi32ELi16ELi1ELb1ELb1ELb1ELb1ELb0EfffEEv13SSMParamsBase,"a",@progbits
	.sectionflags	@""
	.align	4
.nv.constant0._Z25selective_scan_fwd_kernelI32Selective_Scan_fwd_kernel_traitsILi32ELi16ELi1ELb1ELb1ELb1ELb1ELb0EfffEEv13SSMParamsBase:
	.zero		744


//--------------------- .nv.constant0._Z25selective_scan_fwd_kernelI32Selective_Scan_fwd_kernel_traitsILi32ELi16ELi1ELb1ELb1ELb1ELb1ELb1EfffEEv13SSMParamsBase --------------------------
	.section	.nv.constant0._Z25selective_scan_fwd_kernelI32Selective_Scan_fwd_kernel_traitsILi32ELi16ELi1ELb1ELb1ELb1ELb1ELb1EfffEEv13SSMParamsBase,"a",@progbits
	.sectionflags	@""
	.align	4
.nv.constant0._Z25selective_scan_fwd_kernelI32Selective_Scan_fwd_kernel_traitsILi32ELi16ELi1ELb1ELb1ELb1ELb1ELb1EfffEEv13SSMParamsBase:
	.zero		744


//--------------------- .nv.constant0._Z25selective_scan_fwd_kernelI32Selective_Scan_fwd_kernel_traitsILi32ELi8ELi1ELb0ELb1ELb1ELb0ELb0EfffEEv13SSMParamsBase --------------------------
	.section	.nv.constant0._Z25selective_scan_fwd_kernelI32Selective_Scan_fwd_kernel_traitsILi32ELi8ELi1ELb0ELb1ELb1ELb0ELb0EfffEEv13SSMParamsBase,"a",@progbits
	.sectionflags	@""
	.align	4
.nv.constant0._Z25selective_scan_fwd_kernelI32Selective_Scan_fwd_kernel_traitsILi32ELi8ELi1ELb0ELb1ELb1ELb0ELb0EfffEEv13SSMParamsBase:
	.zero		744


//--------------------- .nv.constant0._Z25selective_scan_fwd_kernelI32Selective_Scan_fwd_kernel_traitsILi32ELi8ELi1ELb0ELb1ELb1ELb0ELb1EfffEEv13SSMParamsBase --------------------------
	.section	.nv.constant0._Z25selective_scan_fwd_kernelI32Selective_Scan_fwd_kernel_traitsILi32ELi8ELi1ELb0ELb1ELb1ELb0ELb1EfffEEv13SSMParamsBase,"a",@progbits
	.sectionflags	@""
	.align	4
.nv.constant0._Z25selective_scan_fwd_kernelI32Selective_Scan_fwd_kernel_traitsILi32ELi8ELi1ELb0ELb1ELb1ELb0ELb1EfffEEv13SSMParamsBase:
	.zero		744


//--------------------- .nv.constant0._Z25selective_scan_fwd_kernelI32Selective_Scan_fwd_kernel_traitsILi32ELi8ELi1ELb0ELb1ELb1ELb1ELb0EfffEEv13SSMParamsBase --------------------------
	.section	.nv.constant0._Z25selective_scan_fwd_kernelI32Selective_Scan_fwd_kernel_traitsILi32ELi8ELi1ELb0ELb1ELb1ELb1ELb0EfffEEv13SSMParamsBase,"a",@progbits
	.sectionflags	@""
	.align	4
.nv.constant0._Z25selective_scan_fwd_kernelI32Selective_Scan_fwd_kernel_traitsILi32ELi8ELi1ELb0ELb1ELb1ELb1ELb0EfffEEv13SSMParamsBase:
	.zero		744


//--------------------- .nv.constant0._Z25selective_scan_fwd_kernelI32Selective_Scan_fwd_kernel_traitsILi32ELi8ELi1ELb0ELb1ELb1ELb1ELb1EfffEEv13SSMParamsBase --------------------------
	.section	.nv.constant0._Z25selective_scan_fwd_kernelI32Selective_Scan_fwd_kernel_traitsILi32ELi8ELi1ELb0ELb1ELb1ELb1ELb1EfffEEv13SSMParamsBase,"a",@progbits
	.sectionflags	@""
	.align	4
.nv.constant0._Z25selective_scan_fwd_kernelI32Selective_Scan_fwd_kernel_traitsILi32ELi8ELi1ELb0ELb1ELb1ELb1ELb1EfffEEv13SSMParamsBase:
	.zero		744


//--------------------- .nv.constant0._Z25selective_scan_fwd_kernelI32Selective_Scan_fwd_kernel_traitsILi32ELi8ELi1ELb1ELb1ELb1ELb0ELb0EfffEEv13SSMParamsBase --------------------------
	.section	.nv.constant0._Z25selective_scan_fwd_kernelI32Selective_Scan_fwd_kernel_traitsILi32ELi8ELi1ELb1ELb1ELb1ELb0ELb0EfffEEv13SSMParamsBase,"a",@progbits
	.sectionflags	@""
	.align	4
.nv.constant0._Z25selective_scan_fwd_kernelI32Selective_Scan_fwd_kernel_traitsILi32ELi8ELi1ELb1ELb1ELb1ELb0ELb0EfffEEv13SSMParamsBase:
	.zero		744


//--------------------- .nv.constant0._Z25selective_scan_fwd_kernelI32Selective_Scan_fwd_kernel_traitsILi32ELi8ELi1ELb1ELb1ELb1ELb0ELb1EfffEEv13SSMParamsBase --------------------------
	.section	.nv.constant0._Z25selective_scan_fwd_kernelI32Selective_Scan_fwd_kernel_traitsILi32ELi8ELi1ELb1ELb1ELb1ELb0ELb1EfffEEv13SSMParamsBase,"a",@progbits
	.sectionflags	@""
	.align	4
.nv.constant0._Z25selective_scan_fwd_kernelI32Selective_Scan_fwd_kernel_traitsILi32ELi8ELi1ELb1ELb1ELb1ELb0ELb1EfffEEv13SSMParamsBase:
	.zero		744


//--------------------- .nv.constant0._Z25selective_scan_fwd_kernelI32Selective_Scan_fwd_kernel_traitsILi32ELi8ELi1ELb1ELb1ELb1ELb1ELb0EfffEEv13SSMParamsBase --------------------------
	.section	.nv.constant0._Z25selective_scan_fwd_kernelI32Selective_Scan_fwd_kernel_traitsILi32ELi8ELi1ELb1ELb1ELb1ELb1ELb0EfffEEv13SSMParamsBase,"a",@progbits
	.sectionflags	@""
	.align	4
.nv.constant0._Z25selective_scan_fwd_kernelI32Selective_Scan_fwd_kernel_traitsILi32ELi8ELi1ELb1ELb1ELb1ELb1ELb0EfffEEv13SSMParamsBase:
	.zero		744


//--------------------- .nv.constant0._Z25selective_scan_fwd_kernelI32Selective_Scan_fwd_kernel_traitsILi32ELi8ELi1ELb1ELb1ELb1ELb1ELb1EfffEEv13SSMParamsBase --------------------------
	.section	.nv.constant0._Z25selective_scan_fwd_kernelI32Selective_Scan_fwd_kernel_traitsILi32ELi8ELi1ELb1ELb1ELb1ELb1ELb1EfffEEv13SSMParamsBase,"a",@progbits
	.sectionflags	@""
	.align	4
.nv.constant0._Z25selective_scan_fwd_kernelI32Selective_Scan_fwd_kernel_traitsILi32ELi8ELi1ELb1ELb1ELb1ELb1ELb1EfffEEv13SSMParamsBase:
	.zero		744


//--------------------- .nv.constant0._Z25selective_scan_fwd_kernelI32Selective_Scan_fwd_kernel_traitsILi32ELi4ELi1ELb0ELb1ELb1ELb0ELb0EfffEEv13SSMParamsBase --------------------------
	.section	.nv.constant0._Z25selective_scan_fwd_kernelI32Selective_Scan_fwd_kernel_traitsILi32ELi4ELi1ELb0ELb1ELb1ELb0ELb0EfffEEv13SSMParamsBase,"a",@progbits
	.sectionflags	@""
	.align	4
.nv.constant0._Z25selective_scan_fwd_kernelI32Selective_Scan_fwd_kernel_traitsILi32ELi4ELi1ELb0ELb1ELb1ELb0ELb0EfffEEv13SSMParamsBase:
	.zero		744


//--------------------- .nv.constant0._Z25selective_scan_fwd_kernelI32Selective_Scan_fwd_kernel_traitsILi32ELi4ELi1ELb0ELb1ELb1ELb0ELb1EfffEEv13SSMParamsBase --------------------------
	.section	.nv.constant0._Z25selective_scan_fwd_kernelI32Selective_Scan_fwd_kernel_traitsILi32ELi4ELi1ELb0ELb1ELb1ELb0ELb1EfffEEv13SSMParamsBase,"a",@progbits
	.sectionflags	@""
	.align	4
.nv.constant0._Z25selective_scan_fwd_kernelI32Selective_Scan_fwd_kernel_traitsILi32ELi4ELi1ELb0ELb1ELb1ELb0ELb1EfffEEv13SSMParamsBase:
	.zero		744


//--------------------- .nv.constant0._Z25selective_scan_fwd_kernelI32Selective_Scan_fwd_kernel_traitsILi32ELi4ELi1ELb0ELb1ELb1ELb1ELb0EfffEEv13SSMParamsBase --------------------------
	.section	.nv.constant0._Z25selective_scan_fwd_kernelI32Selective_Scan_fwd_kernel_traitsILi32ELi4ELi1ELb0ELb1ELb1ELb1ELb0EfffEEv13SSMParamsBase,"a",@progbits
	.sectionflags	@""
	.align	4
.nv.constant0._Z25selective_scan_fwd_kernelI32Selective_Scan_fwd_kernel_traitsILi32ELi4ELi1ELb0ELb1ELb1ELb1ELb0EfffEEv13SSMParamsBase:
	.zero		744


//--------------------- .nv.constant0._Z25selective_scan_fwd_kernelI32Selective_Scan_fwd_kernel_traitsILi32ELi4ELi1ELb0ELb1ELb1ELb1ELb1EfffEEv13SSMParamsBase --------------------------
	.section	.nv.constant0._Z25selective_scan_fwd_kernelI32Selective_Scan_fwd_kernel_traitsILi32ELi4ELi1ELb0ELb1ELb1ELb1ELb1EfffEEv13SSMParamsBase,"a",@progbits
	.sectionflags	@""
	.align	4
.nv.constant0._Z25selective_scan_fwd_kernelI32Selective_Scan_fwd_kernel_traitsILi32ELi4ELi1ELb0ELb1ELb1ELb1ELb1EfffEEv13SSMParamsBase:
	.zero		744


//--------------------- .nv.constant0._Z25selective_scan_fwd_kernelI32Selective_Scan_fwd_kernel_traitsILi32ELi4ELi1ELb1ELb1ELb1ELb0ELb0EfffEEv13SSMParamsBase --------------------------
	.section	.nv.constant0._Z25selective_scan_fwd_kernelI32Selective_Scan_fwd_kernel_traitsILi32ELi4ELi1ELb1ELb1ELb1ELb0ELb0EfffEEv13SSMParamsBase,"a",@progbits
	.sectionflags	@""
	.align	4
.nv.constant0._Z25selective_scan_fwd_kernelI32Selective_Scan_fwd_kernel_traitsILi32ELi4ELi1ELb1ELb1ELb1ELb0ELb0EfffEEv13SSMParamsBase:
	.zero		744


//--------------------- .nv.constant0._Z25selective_scan_fwd_kernelI32Selective_Scan_fwd_kernel_traitsILi32ELi4ELi1ELb1ELb1ELb1ELb0ELb1EfffEEv13SSMParamsBase --------------------------
	.section	.nv.constant0._Z25selective_scan_fwd_kernelI32Selective_Scan_fwd_kernel_traitsILi32ELi4ELi1ELb1ELb1ELb1ELb0ELb1EfffEEv13SSMParamsBase,"a",@progbits
	.sectionflags	@""
	.align	4
.nv.constant0._Z25selective_scan_fwd_kernelI32Selective_Scan_fwd_kernel_traitsILi32ELi4ELi1ELb1ELb1ELb1ELb0ELb1EfffEEv13SSMParamsBase:
	.zero		744


//--------------------- .nv.constant0._Z25selective_scan_fwd_kernelI32Selective_Scan_fwd_kernel_traitsILi32ELi4ELi1ELb1ELb1ELb1ELb1ELb0EfffEEv13SSMParamsBase --------------------------
	.section	.nv.constant0._Z25selective_scan_fwd_kernelI32Selective_Scan_fwd_kernel_traitsILi32ELi4ELi1ELb1ELb1ELb1ELb1ELb0EfffEEv13SSMParamsBase,"a",@progbits
	.sectionflags	@""
	.align	4
.nv.constant0._Z25selective_scan_fwd_kernelI32Selective_Scan_fwd_kernel_traitsILi32ELi4ELi1ELb1ELb1ELb1ELb1ELb0EfffEEv13SSMParamsBase:
	.zero		744


//--------------------- .nv.constant0._Z25selective_scan_fwd_kernelI32Selective_Scan_fwd_kernel_traitsILi32ELi4ELi1ELb1ELb1ELb1ELb1ELb1EfffEEv13SSMParamsBase --------------------------
	.section	.nv.constant0._Z25selective_scan_fwd_kernelI32Selective_Scan_fwd_kernel_traitsILi32ELi4ELi1ELb1ELb1ELb1ELb1ELb1EfffEEv13SSMParamsBase,"a",@progbits
	.sectionflags	@""
	.align	4
.nv.constant0._Z25selective_scan_fwd_kernelI32Selective_Scan_fwd_kernel_traitsILi32ELi4ELi1ELb1ELb1ELb1ELb1ELb1EfffEEv13SSMParamsBase:
	.zero		744


//--------------------- .nv.constant0._Z25selective_scan_fwd_kernelI32Selective_Scan_fwd_kernel_traitsILi64ELi16ELi1ELb0ELb1ELb1ELb0ELb0EfffEEv13SSMParamsBase --------------------------
	.section	.nv.constant0._Z25selective_scan_fwd_kernelI32Selective_Scan_fwd_kernel_traitsILi64ELi16ELi1ELb0ELb1ELb1ELb0ELb0EfffEEv13SSMParamsBase,"a",@progbits
	.sectionflags	@""
	.align	4
.nv.constant0._Z25selective_scan_fwd_kernelI32Selective_Scan_fwd_kernel_traitsILi64ELi16ELi1ELb0ELb1ELb1ELb0ELb0EfffEEv13SSMParamsBase:
	.zero		744


//--------------------- .nv.constant0._Z25selective_scan_fwd_kernelI32Selective_Scan_fwd_kernel_traitsILi64ELi16ELi1ELb0ELb1ELb1ELb0ELb1EfffEEv13SSMParamsBase --------------------------
	.section	.nv.constant0._Z25selective_scan_fwd_kernelI32Selective_Scan_fwd_kernel_traitsILi64ELi16ELi1ELb0ELb1ELb1ELb0ELb1EfffEEv13SSMParamsBase,"a",@progbits
	.sectionflags	@""
	.align	4
.nv.constant0._Z25selective_scan_fwd_kernelI32Selective_Scan_fwd_kernel_traitsILi64ELi16ELi1ELb0ELb1ELb1ELb0ELb1EfffEEv13SSMParamsBase:
	.zero		744


//--------------------- .nv.constant0._Z25selective_scan_fwd_kernelI32Selective_Scan_fwd_kernel_traitsILi64ELi16ELi1ELb0ELb1ELb1ELb1ELb0EfffEEv13SSMParamsBase --------------------------
	.section	.nv.constant0._Z25selective_scan_fwd_kernelI32Selective_Scan_fwd_kernel_traitsILi64ELi16ELi1ELb0ELb1ELb1ELb1ELb0EfffEEv13SSMParamsBase,"a",@progbits
	.sectionflags	@""
	.align	4
.nv.constant0._Z25selective_scan_fwd_kernelI32Selective_Scan_fwd_kernel_traitsILi64ELi16ELi1ELb0ELb1ELb1ELb1ELb0EfffEEv13SSMParamsBase:
	.zero		744


//--------------------- .nv.constant0._Z25selective_scan_fwd_kernelI32Selective_Scan_fwd_kernel_traitsILi64ELi16ELi1ELb0ELb1ELb1ELb1ELb1EfffEEv13SSMParamsBase --------------------------
	.section	.nv.constant0._Z25selective_scan_fwd_kernelI32Selective_Scan_fwd_kernel_traitsILi64ELi16ELi1ELb0ELb1ELb1ELb1ELb1EfffEEv13SSMParamsBase,"a",@progbits
	.sectionflags	@""
	.align	4
.nv.constant0._Z25selective_scan_fwd_kernelI32Selective_Scan_fwd_kernel_traitsILi64ELi16ELi1ELb0ELb1ELb1ELb1ELb1EfffEEv13SSMParamsBase:
	.zero		744


//--------------------- .nv.constant0._Z25selective_scan_fwd_kernelI32Selective_Scan_fwd_kernel_traitsILi64ELi16ELi1ELb1ELb1ELb1ELb0ELb0EfffEEv13SSMParamsBase --------------------------
	.section	.nv.constant0._Z25selective_scan_fwd_kernelI32Selective_Scan_fwd_kernel_traitsILi64ELi16ELi1ELb1ELb1ELb1ELb0ELb0EfffEEv13SSMParamsBase,"a",@progbits
	.sectionflags	@""
	.align	4
.nv.constant0._Z25selective_scan_fwd_kernelI32Selective_Scan_fwd_kernel_traitsILi64ELi16ELi1ELb1ELb1ELb1ELb0ELb0EfffEEv13SSMParamsBase:
	.zero		744


//--------------------- .nv.constant0._Z25selective_scan_fwd_kernelI32Selective_Scan_fwd_kernel_traitsILi64ELi16ELi1ELb1ELb1ELb1ELb0ELb1EfffEEv13SSMParamsBase --------------------------
	.section	.nv.constant0._Z25selective_scan_fwd_kernelI32Selective_Scan_fwd_kernel_traitsILi64ELi16ELi1ELb1ELb1ELb1ELb0ELb1EfffEEv13SSMParamsBase,"a",@progbits
	.sectionflags	@""
	.align	4
.nv.constant0._Z25selective_scan_fwd_kernelI32Selective_Scan_fwd_kernel_traitsILi64ELi16ELi1ELb1ELb1ELb1ELb0ELb1EfffEEv13SSMParamsBase:
	.zero		744


//--------------------- .nv.constant0._Z25selective_scan_fwd_kernelI32Selective_Scan_fwd_kernel_traitsILi64ELi16ELi1ELb1ELb1ELb1ELb1ELb0EfffEEv13SSMParamsBase --------------------------
	.section	.nv.constant0._Z25selective_scan_fwd_kernelI32Selective_Scan_fwd_kernel_traitsILi64ELi16ELi1ELb1ELb1ELb1ELb1ELb0EfffEEv13SSMParamsBase,"a",@progbits
	.sectionflags	@""
	.align	4
.nv.constant0._Z25selective_scan_fwd_kernelI32Selective_Scan_fwd_kernel_traitsILi64ELi16ELi1ELb1ELb1ELb1ELb1ELb0EfffEEv13SSMParamsBase:
	.zero		744


//--------------------- .nv.constant0._Z25selective_scan_fwd_kernelI32Selective_Scan_fwd_kernel_traitsILi64ELi16ELi1ELb1ELb1ELb1ELb1ELb1EfffEEv13SSMParamsBase --------------------------
	.section	.nv.constant0._Z25selective_scan_fwd_kernelI32Selective_Scan_fwd_kernel_traitsILi64ELi16ELi1ELb1ELb1ELb1ELb1ELb1EfffEEv13SSMParamsBase,"a",@progbits
	.sectionflags	@""
	.align	4
.nv.constant0._Z25selective_scan_fwd_kernelI32Selective_Scan_fwd_kernel_traitsILi64ELi16ELi1ELb1ELb1ELb1ELb1ELb1EfffEEv13SSMParamsBase:
	.zero		744


//--------------------- .nv.constant0._Z25selective_scan_fwd_kernelI32Selective_Scan_fwd_kernel_traitsILi128ELi16ELi1ELb0ELb1ELb1ELb0ELb0EN3c104HalfEffEEv13SSMParamsBase --------------------------
	.section	.nv.constant0._Z25selective_scan_fwd_kernelI32Selective_Scan_fwd_kernel_traitsILi128ELi16ELi1ELb0ELb1ELb1ELb0ELb0EN3c104HalfEffEEv13SSMParamsBase,"a",@progbits
	.sectionflags	@""
	.align	4
.nv.constant0._Z25selective_scan_fwd_kernelI32Selective_Scan_fwd_kernel_traitsILi128ELi16ELi1ELb0ELb1ELb1ELb0ELb0EN3c104HalfEffEEv13SSMParamsBase:
	.zero		744


//--------------------- .nv.constant0._Z25selective_scan_fwd_kernelI32Selective_Scan_fwd_kernel_traitsILi128ELi16ELi1ELb0ELb1ELb1ELb0ELb1EN3c104HalfEffEEv13SSMParamsBase --------------------------
	.section	.nv.constant0._Z25selective_scan_fwd_kernelI32Selective_Scan_fwd_kernel_traitsILi128ELi16ELi1ELb0ELb1ELb1ELb0ELb1EN3c104HalfEffEEv13SSMParamsBase,"a",@progbits
	.sectionflags	@""
	.align	4
.nv.constant0._Z25selective_scan_fwd_kernelI32Selective_Scan_fwd_kernel_traitsILi128ELi16ELi1ELb0ELb1ELb1ELb0ELb1EN3c104HalfEffEEv13SSMParamsBase:
	.zero		744


//--------------------- .nv.constant0._Z25selective_scan_fwd_kernelI32Selective_Scan_fwd_kernel_traitsILi128ELi16ELi1ELb0ELb1ELb1ELb1ELb0EN3c104HalfEffEEv13SSMParamsBase --------------------------
	.section	.nv.constant0._Z25selective_scan_fwd_kernelI32Selective_Scan_fwd_kernel_traitsILi128ELi16ELi1ELb0ELb1ELb1ELb1ELb0EN3c104HalfEffEEv13SSMParamsBase,"a",@progbits
	.sectionflags	@""
	.align	4
.nv.constant0._Z25selective_scan_fwd_kernelI32Selective_Scan_fwd_kernel_traitsILi128ELi16ELi1ELb0ELb1ELb1ELb1ELb0EN3c104HalfEffEEv13SSMParamsBase:
	.zero		744


//--------------------- .nv.constant0._Z25selective_scan_fwd_kernelI32Selective_Scan_fwd_kernel_traitsILi128ELi16ELi1ELb0ELb1ELb1ELb1ELb1EN3c104HalfEffEEv13SSMParamsBase --------------------------
	.section	.nv.constant0._Z25selective_scan_fwd_kernelI32Selective_Scan_fwd_kernel_traitsILi128ELi16ELi1ELb0ELb1ELb1ELb1ELb1EN3c104HalfEffEEv13SSMParamsBase,"a",@progbits
	.sectionflags	@""
	.align	4
.nv.constant0._Z25selective_scan_fwd_kernelI32Selective_Scan_fwd_kernel_traitsILi128ELi16ELi1ELb0ELb1ELb1ELb1ELb1EN3c104HalfEffEEv13SSMParamsBase:
	.zero		744


//--------------------- .nv.constant0._Z25selective_scan_fwd_kernelI32Selective_Scan_fwd_kernel_traitsILi128ELi16ELi1ELb1ELb1ELb1ELb0ELb0EN3c104HalfEffEEv13SSMParamsBase --------------------------
	.section	.nv.constant0._Z25selective_scan_fwd_kernelI32Selective_Scan_fwd_kernel_traitsILi128ELi16ELi1ELb1ELb1ELb1ELb0ELb0EN3c104HalfEffEEv13SSMParamsBase,"a",@progbits
	.sectionflags	@""
	.align	4
.nv.constant0._Z25selective_scan_fwd_kernelI32Selective_Scan_fwd_kernel_traitsILi128ELi16ELi1ELb1ELb1ELb1ELb0ELb0EN3c104HalfEffEEv13SSMParamsBase:
	.zero		744


//--------------------- .nv.constant0._Z25selective_scan_fwd_kernelI32Selective_Scan_fwd_kernel_traitsILi128ELi16ELi1ELb1ELb1ELb1ELb0ELb1EN3c104HalfEffEEv13SSMParamsBase --------------------------
	.section	.nv.constant0._Z25selective_scan_fwd_kernelI32Selective_Scan_fwd_kernel_traitsILi128ELi16ELi1ELb1ELb1ELb1ELb0ELb1EN3c104HalfEffEEv13SSMParamsBase,"a",@progbits
	.sectionflags	@""
	.align	4
.nv.constant0._Z25selective_scan_fwd_kernelI32Selective_Scan_fwd_kernel_traitsILi128ELi16ELi1ELb1ELb1ELb1ELb0ELb1EN3c104HalfEffEEv13SSMParamsBase:
	.zero		744


//--------------------- .nv.constant0._Z25selective_scan_fwd_kernelI32Selective_Scan_fwd_kernel_traitsILi128ELi16ELi1ELb1ELb1ELb1ELb1ELb0EN3c104HalfEffEEv13SSMParamsBase --------------------------
	.section	.nv.constant0._Z25selective_scan_fwd_kernelI32Selective_Scan_fwd_kernel_traitsILi128ELi16ELi1ELb1ELb1ELb1ELb1ELb0EN3c104HalfEffEEv13SSMParamsBase,"a",@progbits
	.sectionflags	@""
	.align	4
.nv.constant0._Z25selective_scan_fwd_kernelI32Selective_Scan_fwd_kernel_traitsILi128ELi16ELi1ELb1ELb1ELb1ELb1ELb0EN3c104HalfEffEEv13SSMParamsBase:
	.zero		744


//--------------------- .nv.constant0._Z25selective_scan_fwd_kernelI32Selective_Scan_fwd_kernel_traitsILi128ELi16ELi1ELb1ELb1ELb1ELb1ELb1EN3c104HalfEffEEv13SSMParamsBase --------------------------
	.section	.nv.constant0._Z25selective_scan_fwd_kernelI32Selective_Scan_fwd_kernel_traitsILi128ELi16ELi1ELb1ELb1ELb1ELb1ELb1EN3c104HalfEffEEv13SSMParamsBase,"a",@progbits
	.sectionflags	@""
	.align	4
.nv.constant0._Z25selective_scan_fwd_kernelI32Selective_Scan_fwd_kernel_traitsILi128ELi16ELi1ELb1ELb1ELb1ELb1ELb1EN3c104HalfEffEEv13SSMParamsBase:
	.zero		744


//--------------------- .nv.constant0._Z25selective_scan_fwd_kernelI32Selective_Scan_fwd_kernel_traitsILi32ELi16ELi1ELb0ELb1ELb1ELb0ELb0EN3c104HalfEffEEv13SSMParamsBase --------------------------
	.section	.nv.constant0._Z25selective_scan_fwd_kernelI32Selective_Scan_fwd_kernel_traitsILi32ELi16ELi1ELb0ELb1ELb1ELb0ELb0EN3c104HalfEffEEv13SSMParamsBase,"a",@progbits
	.sectionflags	@""
	.align	4
.nv.constant0._Z25selective_scan_fwd_kernelI32Selective_Scan_fwd_kernel_traitsILi32ELi16ELi1ELb0ELb1ELb1ELb0ELb0EN3c104HalfEffEEv13SSMParamsBase:
	.zero		744


//--------------------- .nv.constant0._Z25selective_scan_fwd_kernelI32Selective_Scan_fwd_kernel_traitsILi32ELi16ELi1ELb0ELb1ELb1ELb0ELb1EN3c104HalfEffEEv13SSMParamsBase --------------------------
	.section	.nv.constant0._Z25selective_scan_fwd_kernelI32Selective_Scan_fwd_kernel_traitsILi32ELi16ELi1ELb0ELb1ELb1ELb0ELb1EN3c104HalfEffEEv13SSMParamsBase,"a",@progbits
	.sectionflags	@""
	.align	4
.nv.constant0._Z25selective_scan_fwd_kernelI32Selective_Scan_fwd_kernel_traitsILi32ELi16ELi1ELb0ELb1ELb1ELb0ELb1EN3c104HalfEffEEv13SSMParamsBase:
	.zero		744


//--------------------- .nv.constant0._Z25selective_scan_fwd_kernelI32Selective_Scan_fwd_kernel_traitsILi32ELi16ELi1ELb0ELb1ELb1ELb1ELb0EN3c104HalfEffEEv13SSMParamsBase --------------------------
	.section	.nv.constant0._Z25selective_scan_fwd_kernelI32Selective_Scan_fwd_kernel_traitsILi32ELi16ELi1ELb0ELb1ELb1ELb1ELb0EN3c104HalfEffEEv13SSMParamsBase,"a",@progbits
	.sectionflags	@""
	.align	4
.nv.constant0._Z25selective_scan_fwd_kernelI32Selective_Scan_fwd_kernel_traitsILi32ELi16ELi1ELb0ELb1ELb1ELb1ELb0EN3c104HalfEffEEv13SSMParamsBase:
	.zero		744


//--------------------- .nv.constant0._Z25selective_scan_fwd_kernelI32Selective_Scan_fwd_kernel_traitsILi32ELi16ELi1ELb0ELb1ELb1ELb1ELb1EN3c104HalfEffEEv13SSMParamsBase --------------------------
	.section	.nv.constant0._Z25selective_scan_fwd_kernelI32Selective_Scan_fwd_kernel_traitsILi32ELi16ELi1ELb0ELb1ELb1ELb1ELb1EN3c104HalfEffEEv13SSMParamsBase,"a",@progbits
	.sectionflags	@""
	.align	4
.nv.constant0._Z25selective_scan_fwd_kernelI32Selective_Scan_fwd_kernel_traitsILi32ELi16ELi1ELb0ELb1ELb1ELb1ELb1EN3c104HalfEffEEv13SSMParamsBase:
	.zero		744


//--------------------- .nv.constant0._Z25selective_scan_fwd_kernelI32Selective_Scan_fwd_kernel_traitsILi32ELi16ELi1ELb1ELb1ELb1ELb0ELb0EN3c104HalfEffEEv13SSMParamsBase --------------------------
	.section	.nv.constant0._Z25selective_scan_fwd_kernelI32Selective_Scan_fwd_kernel_traitsILi32ELi16ELi1ELb1ELb1ELb1ELb0ELb0EN3c104HalfEffEEv13SSMParamsBase,"a",@progbits
	.sectionflags	@""
	.align	4
.nv.constant0._Z25selective_scan_fwd_kernelI32Selective_Scan_fwd_kernel_traitsILi32ELi16ELi1ELb1ELb1ELb1ELb0ELb0EN3c104HalfEffEEv13SSMParamsBase:
	.zero		744


//--------------------- .nv.constant0._Z25selective_scan_fwd_kernelI32Selective_Scan_fwd_kernel_traitsILi32ELi16ELi1ELb1ELb1ELb1ELb0ELb1EN3c104HalfEffEEv13SSMParamsBase --------------------------
	.section	.nv.constant0._Z25selective_scan_fwd_kernelI32Selective_Scan_fwd_kernel_traitsILi32ELi16ELi1ELb1ELb1ELb1ELb0ELb1EN3c104HalfEffEEv13SSMParamsBase,"a",@progbits
	.sectionflags	@""
	.align	4
.nv.constant0._Z25selective_scan_fwd_kernelI32Selective_Scan_fwd_kernel_traitsILi32ELi16ELi1ELb1ELb1ELb1ELb0ELb1EN3c104HalfEffEEv13SSMParamsBase:
	.zero		744


//--------------------- .nv.constant0._Z25selective_scan_fwd_kernelI32Selective_Scan_fwd_kernel_traitsILi32ELi16ELi1ELb1ELb1ELb1ELb1ELb0EN3c104HalfEffEEv13SSMParamsBase --------------------------
	.section	.nv.constant0._Z25selective_scan_fwd_kernelI32Selective_Scan_fwd_kernel_traitsILi32ELi16ELi1ELb1ELb1ELb1ELb1ELb0EN3c104HalfEffEEv13SSMParamsBase,"a",@progbits
	.sectionflags	@""
	.align	4
.nv.constant0._Z25selective_scan_fwd_kernelI32Selective_Scan_fwd_kernel_traitsILi32ELi16ELi1ELb1ELb1ELb1ELb1ELb0EN3c104HalfEffEEv13SSMParamsBase:
	.zero		744


//--------------------- .nv.constant0._Z25selective_scan_fwd_kernelI32Selective_Scan_fwd_kernel_traitsILi32ELi16ELi1ELb1ELb1ELb1ELb1ELb1EN3c104HalfEffEEv13SSMParamsBase --------------------------
	.section	.nv.constant0._Z25selective_scan_fwd_kernelI32Selective_Scan_fwd_kernel_traitsILi32ELi16ELi1ELb1ELb1ELb1ELb1ELb1EN3c104HalfEffEEv13SSMParamsBase,"a",@progbits
	.sectionflags	@""
	.align	4
.nv.constant0._Z25selective_scan_fwd_kernelI32Selective_Scan_fwd_kernel_traitsILi32ELi16ELi1ELb1ELb1ELb1ELb1ELb1EN3c104HalfEffEEv13SSMParamsBase:
	.zero		744


//--------------------- .nv.constant0._Z25selective_scan_fwd_kernelI32Selective_Scan_fwd_kernel_traitsILi32ELi8ELi1ELb0ELb1ELb1ELb0ELb0EN3c104HalfEffEEv13SSMParamsBase --------------------------
	.section	.nv.constant0._Z25selective_scan_fwd_kernelI32Selective_Scan_fwd_kernel_traitsILi32ELi8ELi1ELb0ELb1ELb1ELb0ELb0EN3c104HalfEffEEv13SSMParamsBase,"a",@progbits
	.sectionflags	@""
	.align	4
.nv.constant0._Z25selective_scan_fwd_kernelI32Selective_Scan_fwd_kernel_traitsILi32ELi8ELi1ELb0ELb1ELb1ELb0ELb0EN3c104HalfEffEEv13SSMParamsBase:
	.zero		744


//--------------------- .nv.constant0._Z25selective_scan_fwd_kernelI32Selective_Scan_fwd_kernel_traitsILi32ELi8ELi1ELb0ELb1ELb1ELb0ELb1EN3c104HalfEffEEv13SSMParamsBase --------------------------
	.section	.nv.constant0._Z25selective_scan_fwd_kernelI32Selective_Scan_fwd_kernel_traitsILi32ELi8ELi1ELb0ELb1ELb1ELb0ELb1EN3c104HalfEffEEv13SSMParamsBase,"a",@progbits
	.sectionflags	@""
	.align	4
.nv.constant0._Z25selective_scan_fwd_kernelI32Selective_Scan_fwd_kernel_traitsILi32ELi8ELi1ELb0ELb1ELb1ELb0ELb1EN3c104HalfEffEEv13SSMParamsBase:
	.zero		744


//--------------------- .nv.constant0._Z25selective_scan_fwd_kernelI32Selective_Scan_fwd_kernel_traitsILi32ELi8ELi1ELb0ELb1ELb1ELb1ELb0EN3c104HalfEffEEv13SSMParamsBase --------------------------
	.section	.nv.constant0._Z25selective_scan_fwd_kernelI32Selective_Scan_fwd_kernel_traitsILi32ELi8ELi1ELb0ELb1ELb1ELb1ELb0EN3c104HalfEffEEv13SSMParamsBase,"a",@progbits
	.sectionflags	@""
	.align	4
.nv.constant0._Z25selective_scan_fwd_kernelI32Selective_Scan_fwd_kernel_traitsILi32ELi8ELi1ELb0ELb1ELb1ELb1ELb0EN3c104HalfEffEEv13SSMParamsBase:
	.zero		744


//--------------------- .nv.constant0._Z25selective_scan_fwd_kernelI32Selective_Scan_fwd_kernel_traitsILi32ELi8ELi1ELb0ELb1ELb1ELb1ELb1EN3c104HalfEffEEv13SSMParamsBase --------------------------
	.section	.nv.constant0._Z25selective_scan_fwd_kernelI32Selective_Scan_fwd_kernel_traitsILi32ELi8ELi1ELb0ELb1ELb1ELb1ELb1EN3c104HalfEffEEv13SSMParamsBase,"a",@progbits
	.sectionflags	@""
	.align	4
.nv.constant0._Z25selective_scan_fwd_kernelI32Selective_Scan_fwd_kernel_traitsILi32ELi8ELi1ELb0ELb1ELb1ELb1ELb1EN3c104HalfEffEEv13SSMParamsBase:
	.zero		744


//--------------------- .nv.constant0._Z25selective_scan_fwd_kernelI32Selective_Scan_fwd_kernel_traitsILi32ELi8ELi1ELb1ELb1ELb1ELb0ELb0EN3c104HalfEffEEv13SSMParamsBase --------------------------
	.section	.nv.constant0._Z25selective_scan_fwd_kernelI32Selective_Scan_fwd_kernel_traitsILi32ELi8ELi1ELb1ELb1ELb1ELb0ELb0EN3c104HalfEffEEv13SSMParamsBase,"a",@progbits
	.sectionflags	@""
	.align	4
.nv.constant0._Z25selective_scan_fwd_kernelI32Selective_Scan_fwd_kernel_traitsILi32ELi8ELi1ELb1ELb1ELb1ELb0ELb0EN3c104HalfEffEEv13SSMParamsBase:
	.zero		744


//--------------------- .nv.constant0._Z25selective_scan_fwd_kernelI32Selective_Scan_fwd_kernel_traitsILi32ELi8ELi1ELb1ELb1ELb1ELb0ELb1EN3c104HalfEffEEv13SSMParamsBase --------------------------
	.section	.nv.constant0._Z25selective_scan_fwd_kernelI32Selective_Scan_fwd_kernel_traitsILi32ELi8ELi1ELb1ELb1ELb1ELb0ELb1EN3c104HalfEffEEv13SSMParamsBase,"a",@progbits
	.sectionflags	@""
	.align	4
.nv.constant0._Z25selective_scan_fwd_kernelI32Selective_Scan_fwd_kernel_traitsILi32ELi8ELi1ELb1ELb1ELb1ELb0ELb1EN3c104HalfEffEEv13SSMParamsBase:
	.zero		744


//--------------------- .nv.constant0._Z25selective_scan_fwd_kernelI32Selective_Scan_fwd_kernel_traitsILi32ELi8ELi1ELb1ELb1ELb1ELb1ELb0EN3c104HalfEffEEv13SSMParamsBase --------------------------
	.section	.nv.constant0._Z25selective_scan_fwd_kernelI32Selective_Scan_fwd_kernel_traitsILi32ELi8ELi1ELb1ELb1ELb1ELb1ELb0EN3c104HalfEffEEv13SSMParamsBase,"a",@progbits
	.sectionflags	@""
	.align	4
.nv.constant0._Z25selective_scan_fwd_kernelI32Selective_Scan_fwd_kernel_traitsILi32ELi8ELi1ELb1ELb1ELb1ELb1ELb0EN3c104HalfEffEEv13SSMParamsBase:
	.zero		744


//--------------------- .nv.constant0._Z25selective_scan_fwd_kernelI32Selective_Scan_fwd_kernel_traitsILi32ELi8ELi1ELb1ELb1ELb1ELb1ELb1EN3c104HalfEffEEv13SSMParamsBase --------------------------
	.section	.nv.constant0._Z25selective_scan_fwd_kernelI32Selective_Scan_fwd_kernel_traitsILi32ELi8ELi1ELb1ELb1ELb1ELb1ELb1EN3c104HalfEffEEv13SSMParamsBase,"a",@progbits
	.sectionflags	@""
	.align	4
.nv.constant0._Z25selective_scan_fwd_kernelI32Selective_Scan_fwd_kernel_traitsILi32ELi8ELi1ELb1ELb1ELb1ELb1ELb1EN3c104HalfEffEEv13SSMParamsBase:
	.zero		744


//--------------------- .nv.constant0._Z25selective_scan_fwd_kernelI32Selective_Scan_fwd_kernel_traitsILi32ELi4ELi1ELb0ELb1ELb1ELb0ELb0EN3c104HalfEffEEv13SSMParamsBase --------------------------
	.section	.nv.constant0._Z25selective_scan_fwd_kernelI32Selective_Scan_fwd_kernel_traitsILi32ELi4ELi1ELb0ELb1ELb1ELb0ELb0EN3c104HalfEffEEv13SSMParamsBase,"a",@progbits
	.sectionflags	@""
	.align	4
.nv.constant0._Z25selective_scan_fwd_kernelI32Selective_Scan_fwd_kernel_traitsILi32ELi4ELi1ELb0ELb1ELb1ELb0ELb0EN3c104HalfEffEEv13SSMParamsBase:
	.zero		744


//--------------------- .nv.constant0._Z25selective_scan_fwd_kernelI32Selective_Scan_fwd_kernel_traitsILi32ELi4ELi1ELb0ELb1ELb1ELb0ELb1EN3c104HalfEffEEv13SSMParamsBase --------------------------
	.section	.nv.constant0._Z25selective_scan_fwd_kernelI32Selective_Scan_fwd_kernel_traitsILi32ELi4ELi1ELb0ELb1ELb1ELb0ELb1EN3c104HalfEffEEv13SSMParamsBase,"a",@progbits
	.sectionflags	@""
	.align	4
.nv.constant0._Z25selective_scan_fwd_kernelI32Selective_Scan_fwd_kernel_traitsILi32ELi4ELi1ELb0ELb1ELb1ELb0ELb1EN3c104HalfEffEEv13SSMParamsBase:
	.zero		744


//--------------------- .nv.constant0._Z25selective_scan_fwd_kernelI32Selective_Scan_fwd_kernel_traitsILi32ELi4ELi1ELb0ELb1ELb1ELb1ELb0EN3c104HalfEffEEv13SSMParamsBase --------------------------
	.section	.nv.constant0._Z25selective_scan_fwd_kernelI32Selective_Scan_fwd_kernel_traitsILi32ELi4ELi1ELb0ELb1ELb1ELb1ELb0EN3c104HalfEffEEv13SSMParamsBase,"a",@progbits
	.sectionflags	@""
	.align	4
.nv.constant0._Z25selective_scan_fwd_kernelI32Selective_Scan_fwd_kernel_traitsILi32ELi4ELi1ELb0ELb1ELb1ELb1ELb0EN3c104HalfEffEEv13SSMParamsBase:
	.zero		744


//--------------------- .nv.constant0._Z25selective_scan_fwd_kernelI32Selective_Scan_fwd_kernel_traitsILi32ELi4ELi1ELb0ELb1ELb1ELb1ELb1EN3c104HalfEffEEv13SSMParamsBase --------------------------
	.section	.nv.constant0._Z25selective_scan_fwd_kernelI32Selective_Scan_fwd_kernel_traitsILi32ELi4ELi1ELb0ELb1ELb1ELb1ELb1EN3c104HalfEffEEv13SSMParamsBase,"a",@progbits
	.sectionflags	@""
	.align	4
.nv.constant0._Z25selective_scan_fwd_kernelI32Selective_Scan_fwd_kernel_traitsILi32ELi4ELi1ELb0ELb1ELb1ELb1ELb1EN3c104HalfEffEEv13SSMParamsBase:
	.zero		744


//--------------------- .nv.constant0._Z25selective_scan_fwd_kernelI32Selective_Scan_fwd_kernel_traitsILi32ELi4ELi1ELb1ELb1ELb1ELb0ELb0EN3c104HalfEffEEv13SSMParamsBase --------------------------
	.section	.nv.constant0._Z25selective_scan_fwd_kernelI32Selective_Scan_fwd_kernel_traitsILi32ELi4ELi1ELb1ELb1ELb1ELb0ELb0EN3c104HalfEffEEv13SSMParamsBase,"a",@progbits
	.sectionflags	@""
	.align	4
.nv.constant0._Z25selective_scan_fwd_kernelI32Selective_Scan_fwd_kernel_traitsILi32ELi4ELi1ELb1ELb1ELb1ELb0ELb0EN3c104HalfEffEEv13SSMParamsBase:
	.zero		744


//--------------------- .nv.constant0._Z25selective_scan_fwd_kernelI32Selective_Scan_fwd_kernel_traitsILi32ELi4ELi1ELb1ELb1ELb1ELb0ELb1EN3c104HalfEffEEv13SSMParamsBase --------------------------
	.section	.nv.constant0._Z25selective_scan_fwd_kernelI32Selective_Scan_fwd_kernel_traitsILi32ELi4ELi1ELb1ELb1ELb1ELb0ELb1EN3c104HalfEffEEv13SSMParamsBase,"a",@progbits
	.sectionflags	@""
	.align	4
.nv.constant0._Z25selective_scan_fwd_kernelI32Selective_Scan_fwd_kernel_traitsILi32ELi4ELi1ELb1ELb1ELb1ELb0ELb1EN3c104HalfEffEEv13SSMParamsBase:
	.zero		744


//--------------------- .nv.constant0._Z25selective_scan_fwd_kernelI32Selective_Scan_fwd_kernel_traitsILi32ELi4ELi1ELb1ELb1ELb1ELb1ELb0EN3c104HalfEffEEv13SSMParamsBase --------------------------
	.section	.nv.constant0._Z25selective_scan_fwd_kernelI32Selective_Scan_fwd_kernel_traitsILi32ELi4ELi1ELb1ELb1ELb1ELb1ELb0EN3c104HalfEffEEv13SSMParamsBase,"a",@progbits
	.sectionflags	@""
	.align	4
.nv.constant0._Z25selective_scan_fwd_kernelI32Selective_Scan_fwd_kernel_traitsILi32ELi4ELi1ELb1ELb1ELb1ELb1ELb0EN3c104HalfEffEEv13SSMParamsBase:
	.zero		744


//--------------------- .nv.constant0._Z25selective_scan_fwd_kernelI32Selective_Scan_fwd_kernel_traitsILi32ELi4ELi1ELb1ELb1ELb1ELb1ELb1EN3c104HalfEffEEv13SSMParamsBase --------------------------
	.section	.nv.constant0._Z25selective_scan_fwd_kernelI32Selective_Scan_fwd_kernel_traitsILi32ELi4ELi1ELb1ELb1ELb1ELb1ELb1EN3c104HalfEffEEv13SSMParamsBase,"a",@progbits
	.sectionflags	@""
	.align	4
.nv.constant0._Z25selective_scan_fwd_kernelI32Selective_Scan_fwd_kernel_traitsILi32ELi4ELi1ELb1ELb1ELb1ELb1ELb1EN3c104HalfEffEEv13SSMParamsBase:
	.zero		744


//--------------------- .nv.constant0._Z25selective_scan_fwd_kernelI32Selective_Scan_fwd_kernel_traitsILi64ELi16ELi1ELb0ELb1ELb1ELb0ELb0EN3c104HalfEffEEv13SSMParamsBase --------------------------
	.section	.nv.constant0._Z25selective_scan_fwd_kernelI32Selective_Scan_fwd_kernel_traitsILi64ELi16ELi1ELb0ELb1ELb1ELb0ELb0EN3c104HalfEffEEv13SSMParamsBase,"a",@progbits
	.sectionflags	@""
	.align	4
.nv.constant0._Z25selective_scan_fwd_kernelI32Selective_Scan_fwd_kernel_traitsILi64ELi16ELi1ELb0ELb1ELb1ELb0ELb0EN3c104HalfEffEEv13SSMParamsBase:
	.zero		744


//--------------------- .nv.constant0._Z25selective_scan_fwd_kernelI32Selective_Scan_fwd_kernel_traitsILi64ELi16ELi1ELb0ELb1ELb1ELb0ELb1EN3c104HalfEffEEv13SSMParamsBase --------------------------
	.section	.nv.constant0._Z25selective_scan_fwd_kernelI32Selective_Scan_fwd_kernel_traitsILi64ELi16ELi1ELb0ELb1ELb1ELb0ELb1EN3c104HalfEffEEv13SSMParamsBase,"a",@progbits
	.sectionflags	@""
	.align	4
.nv.constant0._Z25selective_scan_fwd_kernelI32Selective_Scan_fwd_kernel_traitsILi64ELi16ELi1ELb0ELb1ELb1ELb0ELb1EN3c104HalfEffEEv13SSMParamsBase:
	.zero		744


//--------------------- .nv.constant0._Z25selective_scan_fwd_kernelI32Selective_Scan_fwd_kernel_traitsILi64ELi16ELi1ELb0ELb1ELb1ELb1ELb0EN3c104HalfEffEEv13SSMParamsBase --------------------------
	.section	.nv.constant0._Z25selective_scan_fwd_kernelI32Selective_Scan_fwd_kernel_traitsILi64ELi16ELi1ELb0ELb1ELb1ELb1ELb0EN3c104HalfEffEEv13SSMParamsBase,"a",@progbits
	.sectionflags	@""
	.align	4
.nv.constant0._Z25selective_scan_fwd_kernelI32Selective_Scan_fwd_kernel_traitsILi64ELi16ELi1ELb0ELb1ELb1ELb1ELb0EN3c104HalfEffEEv13SSMParamsBase:
	.zero		744


//--------------------- .nv.constant0._Z25selective_scan_fwd_kernelI32Selective_Scan_fwd_kernel_traitsILi64ELi16ELi1ELb0ELb1ELb1ELb1ELb1EN3c104HalfEffEEv13SSMParamsBase --------------------------
	.section	.nv.constant0._Z25selective_scan_fwd_kernelI32Selective_Scan_fwd_kernel_traitsILi64ELi16ELi1ELb0ELb1ELb1ELb1ELb1EN3c104HalfEffEEv13SSMParamsBase,"a",@progbits
	.sectionflags	@""
	.align	4
.nv.constant0._Z25selective_scan_fwd_kernelI32Selective_Scan_fwd_kernel_traitsILi64ELi16ELi1ELb0ELb1ELb1ELb1ELb1EN3c104HalfEffEEv13SSMParamsBase:
	.zero		744


//--------------------- .nv.constant0._Z25selective_scan_fwd_kernelI32Selective_Scan_fwd_kernel_traitsILi64ELi16ELi1ELb1ELb1ELb1ELb0ELb0EN3c104HalfEffEEv13SSMParamsBase --------------------------
	.section	.nv.constant0._Z25selective_scan_fwd_kernelI32Selective_Scan_fwd_kernel_traitsILi64ELi16ELi1ELb1ELb1ELb1ELb0ELb0EN3c104HalfEffEEv13SSMParamsBase,"a",@progbits
	.sectionflags	@""
	.align	4
.nv.constant0._Z25selective_scan_fwd_kernelI32Selective_Scan_fwd_kernel_traitsILi64ELi16ELi1ELb1ELb1ELb1ELb0ELb0EN3c104HalfEffEEv13SSMParamsBase:
	.zero		744


//--------------------- .nv.constant0._Z25selective_scan_fwd_kernelI32Selective_Scan_fwd_kernel_traitsILi64ELi16ELi1ELb1ELb1ELb1ELb0ELb1EN3c104HalfEffEEv13SSMParamsBase --------------------------
	.section	.nv.constant0._Z25selective_scan_fwd_kernelI32Selective_Scan_fwd_kernel_traitsILi64ELi16ELi1ELb1ELb1ELb1ELb0ELb1EN3c104HalfEffEEv13SSMParamsBase,"a",@progbits
	.sectionflags	@""
	.align	4
.nv.constant0._Z25selective_scan_fwd_kernelI32Selective_Scan_fwd_kernel_traitsILi64ELi16ELi1ELb1ELb1ELb1ELb0ELb1EN3c104HalfEffEEv13SSMParamsBase:
	.zero		744


//--------------------- .nv.constant0._Z25selective_scan_fwd_kernelI32Selective_Scan_fwd_kernel_traitsILi64ELi16ELi1ELb1ELb1ELb1ELb1ELb0EN3c104HalfEffEEv13SSMParamsBase --------------------------
	.section	.nv.constant0._Z25selective_scan_fwd_kernelI32Selective_Scan_fwd_kernel_traitsILi64ELi16ELi1ELb1ELb1ELb1ELb1ELb0EN3c104HalfEffEEv13SSMParamsBase,"a",@progbits
	.sectionflags	@""
	.align	4
.nv.constant0._Z25selective_scan_fwd_kernelI32Selective_Scan_fwd_kernel_traitsILi64ELi16ELi1ELb1ELb1ELb1ELb1ELb0EN3c104HalfEffEEv13SSMParamsBase:
	.zero		744


//--------------------- .nv.constant0._Z25selective_scan_fwd_kernelI32Selective_Scan_fwd_kernel_traitsILi64ELi16ELi1ELb1ELb1ELb1ELb1ELb1EN3c104HalfEffEEv13SSMParamsBase --------------------------
	.section	.nv.constant0._Z25selective_scan_fwd_kernelI32Selective_Scan_fwd_kernel_traitsILi64ELi16ELi1ELb1ELb1ELb1ELb1ELb1EN3c104HalfEffEEv13SSMParamsBase,"a",@progbits
	.sectionflags	@""
	.align	4
.nv.constant0._Z25selective_scan_fwd_kernelI32Selective_Scan_fwd_kernel_traitsILi64ELi16ELi1ELb1ELb1ELb1ELb1ELb1EN3c104HalfEffEEv13SSMParamsBase:
	.zero		744


//--------------------- .nv.constant0._Z25selective_scan_fwd_kernelI32Selective_Scan_fwd_kernel_traitsILi128ELi16ELi1ELb0ELb1ELb1ELb0ELb0EN3c104HalfEfS2_EEv13SSMParamsBase --------------------------
	.section	.nv.constant0._Z25selective_scan_fwd_kernelI32Selective_Scan_fwd_kernel_traitsILi128ELi16ELi1ELb0ELb1ELb1ELb0ELb0EN3c104HalfEfS2_EEv13SSMParamsBase,"a",@progbits
	.sectionflags	@""
	.align	4
.nv.constant0._Z25selective_scan_fwd_kernelI32Selective_Scan_fwd_kernel_traitsILi128ELi16ELi1ELb0ELb1ELb1ELb0ELb0EN3c104HalfEfS2_EEv13SSMParamsBase:
	.zero		744


//--------------------- .nv.constant0._Z25selective_scan_fwd_kernelI32Selective_Scan_fwd_kernel_traitsILi128ELi16ELi1ELb0ELb1ELb1ELb0ELb1EN3c104HalfEfS2_EEv13SSMParamsBase --------------------------
	.section	.nv.constant0._Z25selective_scan_fwd_kernelI32Selective_Scan_fwd_kernel_traitsILi128ELi16ELi1ELb0ELb1ELb1ELb0ELb1EN3c104HalfEfS2_EEv13SSMParamsBase,"a",@progbits
	.sectionflags	@""
	.align	4
.nv.constant0._Z25selective_scan_fwd_kernelI32Selective_Scan_fwd_kernel_traitsILi128ELi16ELi1ELb0ELb1ELb1ELb0ELb1EN3c104HalfEfS2_EEv13SSMParamsBase:
	.zero		744


//--------------------- .nv.constant0._Z25selective_scan_fwd_kernelI32Selective_Scan_fwd_kernel_traitsILi128ELi16ELi1ELb0ELb1ELb1ELb1ELb0EN3c104HalfEfS2_EEv13SSMParamsBase --------------------------
	.section	.nv.constant0._Z25selective_scan_fwd_kernelI32Selective_Scan_fwd_kernel_traitsILi128ELi16ELi1ELb0ELb1ELb1ELb1ELb0EN3c104HalfEfS2_EEv13SSMParamsBase,"a",@progbits
	.sectionflags	@""
	.align	4
.nv.constant0._Z25selective_scan_fwd_kernelI32Selective_Scan_fwd_kernel_traitsILi128ELi16ELi1ELb0ELb1ELb1ELb1ELb0EN3c104HalfEfS2_EEv13SSMParamsBase:
	.zero		744


//--------------------- .nv.constant0._Z25selective_scan_fwd_kernelI32Selective_Scan_fwd_kernel_traitsILi128ELi16ELi1ELb0ELb1ELb1ELb1ELb1EN3c104HalfEfS2_EEv13SSMParamsBase --------------------------
	.section	.nv.constant0._Z25selective_scan_fwd_kernelI32Selective_Scan_fwd_kernel_traitsILi128ELi16ELi1ELb0ELb1ELb1ELb1ELb1EN3c104HalfEfS2_EEv13SSMParamsBase,"a",@progbits
	.sectionflags	@""
	.align	4
.nv.constant0._Z25selective_scan_fwd_kernelI32Selective_Scan_fwd_kernel_traitsILi128ELi16ELi1ELb0ELb1ELb1ELb1ELb1EN3c104HalfEfS2_EEv13SSMParamsBase:
	.zero		744


//--------------------- .nv.constant0._Z25selective_scan_fwd_kernelI32Selective_Scan_fwd_kernel_traitsILi128ELi16ELi1ELb1ELb1ELb1ELb0ELb0EN3c104HalfEfS2_EEv13SSMParamsBase --------------------------
	.section	.nv.constant0._Z25selective_scan_fwd_kernelI32Selective_Scan_fwd_kernel_traitsILi128ELi16ELi1ELb1ELb1ELb1ELb0ELb0EN3c104HalfEfS2_EEv13SSMParamsBase,"a",@progbits
	.sectionflags	@""
	.align	4
.nv.constant0._Z25selective_scan_fwd_kernelI32Selective_Scan_fwd_kernel_traitsILi128ELi16ELi1ELb1ELb1ELb1ELb0ELb0EN3c104HalfEfS2_EEv13SSMParamsBase:
	.zero		744


//--------------------- .nv.constant0._Z25selective_scan_fwd_kernelI32Selective_Scan_fwd_kernel_traitsILi128ELi16ELi1ELb1ELb1ELb1ELb0ELb1EN3c104HalfEfS2_EEv13SSMParamsBase --------------------------
	.section	.nv.constant0._Z25selective_scan_fwd_kernelI32Selective_Scan_fwd_kernel_traitsILi128ELi16ELi1ELb1ELb1ELb1ELb0ELb1EN3c104HalfEfS2_EEv13SSMParamsBase,"a",@progbits
	.sectionflags	@""
	.align	4
.nv.constant0._Z25selective_scan_fwd_kernelI32Selective_Scan_fwd_kernel_traitsILi128ELi16ELi1ELb1ELb1ELb1ELb0ELb1EN3c104HalfEfS2_EEv13SSMParamsBase:
	.zero		744


//--------------------- .nv.constant0._Z25selective_scan_fwd_kernelI32Selective_Scan_fwd_kernel_traitsILi128ELi16ELi1ELb1ELb1ELb1ELb1ELb0EN3c104HalfEfS2_EEv13SSMParamsBase --------------------------
	.section	.nv.constant0._Z25selective_scan_fwd_kernelI32Selective_Scan_fwd_kernel_traitsILi128ELi16ELi1ELb1ELb1ELb1ELb1ELb0EN3c104HalfEfS2_EEv13SSMParamsBase,"a",@progbits
	.sectionflags	@""
	.align	4
.nv.constant0._Z25selective_scan_fwd_kernelI32Selective_Scan_fwd_kernel_traitsILi128ELi16ELi1ELb1ELb1ELb1ELb1ELb0EN3c104HalfEfS2_EEv13SSMParamsBase:
	.zero		744


//--------------------- .nv.constant0._Z25selective_scan_fwd_kernelI32Selective_Scan_fwd_kernel_traitsILi128ELi16ELi1ELb1ELb1ELb1ELb1ELb1EN3c104HalfEfS2_EEv13SSMParamsBase --------------------------
	.section	.nv.constant0._Z25selective_scan_fwd_kernelI32Selective_Scan_fwd_kernel_traitsILi128ELi16ELi1ELb1ELb1ELb1ELb1ELb1EN3c104HalfEfS2_EEv13SSMParamsBase,"a",@progbits
	.sectionflags	@""
	.align	4
.nv.constant0._Z25selective_scan_fwd_kernelI32Selective_Scan_fwd_kernel_traitsILi128ELi16ELi1ELb1ELb1ELb1ELb1ELb1EN3c104HalfEfS2_EEv13SSMParamsBase:
	.zero		744


//--------------------- .nv.constant0._Z25selective_scan_fwd_kernelI32Selective_Scan_fwd_kernel_traitsILi32ELi16ELi1ELb0ELb1ELb1ELb0ELb0EN3c104HalfEfS2_EEv13SSMParamsBase --------------------------
	.section	.nv.constant0._Z25selective_scan_fwd_kernelI32Selective_Scan_fwd_kernel_traitsILi32ELi16ELi1ELb0ELb1ELb1ELb0ELb0EN3c104HalfEfS2_EEv13SSMParamsBase,"a",@progbits
	.sectionflags	@""
	.align	4
.nv.constant0._Z25selective_scan_fwd_kernelI32Selective_Scan_fwd_kernel_traitsILi32ELi16ELi1ELb0ELb1ELb1ELb0ELb0EN3c104HalfEfS2_EEv13SSMParamsBase:
	.zero		744


//--------------------- .nv.constant0._Z25selective_scan_fwd_kernelI32Selective_Scan_fwd_kernel_traitsILi32ELi16ELi1ELb0ELb1ELb1ELb0ELb1EN3c104HalfEfS2_EEv13SSMParamsBase --------------------------
	.section	.nv.constant0._Z25selective_scan_fwd_kernelI32Selective_Scan_fwd_kernel_traitsILi32ELi16ELi1ELb0ELb1ELb1ELb0ELb1EN3c104HalfEfS2_EEv13SSMParamsBase,"a",@progbits
	.sectionflags	@""
	.align	4
.nv.constant0._Z25selective_scan_fwd_kernelI32Selective_Scan_fwd_kernel_traitsILi32ELi16ELi1ELb0ELb1ELb1ELb0ELb1EN3c104HalfEfS2_EEv13SSMParamsBase:
	.zero		744


//--------------------- .nv.constant0._Z25selective_scan_fwd_kernelI32Selective_Scan_fwd_kernel_traitsILi32ELi16ELi1ELb0ELb1ELb1ELb1ELb0EN3c104HalfEfS2_EEv13SSMParamsBase --------------------------
	.section	.nv.constant0._Z25selective_scan_fwd_kernelI32Selective_Scan_fwd_kernel_traitsILi32ELi16ELi1ELb0ELb1ELb1ELb1ELb0EN3c104HalfEfS2_EEv13SSMParamsBase,"a",@progbits
	.sectionflags	@""
	.align	4
.nv.constant0._Z25selective_scan_fwd_kernelI32Selective_Scan_fwd_kernel_traitsILi32ELi16ELi1ELb0ELb1ELb1ELb1ELb0EN3c104HalfEfS2_EEv13SSMParamsBase:
	.zero		744


//--------------------- .nv.constant0._Z25selective_scan_fwd_kernelI32Selective_Scan_fwd_kernel_traitsILi32ELi16ELi1ELb0ELb1ELb1ELb1ELb1EN3c104HalfEfS2_EEv13SSMParamsBase --------------------------
	.section	.nv.constant0._Z25selective_scan_fwd_kernelI32Selective_Scan_fwd_kernel_traitsILi32ELi16ELi1ELb0ELb1ELb1ELb1ELb1EN3c104HalfEfS2_EEv13SSMParamsBase,"a",@progbits
	.sectionflags	@""
	.align	4
.nv.constant0._Z25selective_scan_fwd_kernelI32Selective_Scan_fwd_kernel_traitsILi32ELi16ELi1ELb0ELb1ELb1ELb1ELb1EN3c104HalfEfS2_EEv13SSMParamsBase:
	.zero		744


//--------------------- .nv.constant0._Z25selective_scan_fwd_kernelI32Selective_Scan_fwd_kernel_traitsILi32ELi16ELi1ELb1ELb1ELb1ELb0ELb0EN3c104HalfEfS2_EEv13SSMParamsBase --------------------------
	.section	.nv.constant0._Z25selective_scan_fwd_kernelI32Selective_Scan_fwd_kernel_traitsILi32ELi16ELi1ELb1ELb1ELb1ELb0ELb0EN3c104HalfEfS2_EEv13SSMParamsBase,"a",@progbits
	.sectionflags	@""
	.align	4
.nv.constant0._Z25selective_scan_fwd_kernelI32Selective_Scan_fwd_kernel_traitsILi32ELi16ELi1ELb1ELb1ELb1ELb0ELb0EN3c104HalfEfS2_EEv13SSMParamsBase:
	.zero		744


//--------------------- .nv.constant0._Z25selective_scan_fwd_kernelI32Selective_Scan_fwd_kernel_traitsILi32ELi16ELi1ELb1ELb1ELb1ELb0ELb1EN3c104HalfEfS2_EEv13SSMParamsBase --------------------------
	.section	.nv.constant0._Z25selective_scan_fwd_kernelI32Selective_Scan_fwd_kernel_traitsILi32ELi16ELi1ELb1ELb1ELb1ELb0ELb1EN3c104HalfEfS2_EEv13SSMParamsBase,"a",@progbits
	.sectionflags	@""
	.align	4
.nv.constant0._Z25selective_scan_fwd_kernelI32Selective_Scan_fwd_kernel_traitsILi32ELi16ELi1ELb1ELb1ELb1ELb0ELb1EN3c104HalfEfS2_EEv13SSMParamsBase:
	.zero		744


//--------------------- .nv.constant0._Z25selective_scan_fwd_kernelI32Selective_Scan_fwd_kernel_traitsILi32ELi16ELi1ELb1ELb1ELb1ELb1ELb0EN3c104HalfEfS2_EEv13SSMParamsBase --------------------------
	.section	.nv.constant0._Z25selective_scan_fwd_kernelI32Selective_Scan_fwd_kernel_traitsILi32ELi16ELi1ELb1ELb1ELb1ELb1ELb0EN3c104HalfEfS2_EEv13SSMParamsBase,"a",@progbits
	.sectionflags	@""
	.align	4
.nv.constant0._Z25selective_scan_fwd_kernelI32Selective_Scan_fwd_kernel_traitsILi32ELi16ELi1ELb1ELb1ELb1ELb1ELb0EN3c104HalfEfS2_EEv13SSMParamsBase:
	.zero		744


//--------------------- .nv.constant0._Z25selective_scan_fwd_kernelI32Selective_Scan_fwd_kernel_traitsILi32ELi16ELi1ELb1ELb1ELb1ELb1ELb1EN3c104HalfEfS2_EEv13SSMParamsBase --------------------------
	.section	.nv.constant0._Z25selective_scan_fwd_kernelI32Selective_Scan_fwd_kernel_traitsILi32ELi16ELi1ELb1ELb1ELb1ELb1ELb1EN3c104HalfEfS2_EEv13SSMParamsBase,"a",@progbits
	.sectionflags	@""
	.align	4
.nv.constant0._Z25selective_scan_fwd_kernelI32Selective_Scan_fwd_kernel_traitsILi32ELi16ELi1ELb1ELb1ELb1ELb1ELb1EN3c104HalfEfS2_EEv13SSMParamsBase:
	.zero		744


//--------------------- .nv.constant0._Z25selective_scan_fwd_kernelI32Selective_Scan_fwd_kernel_traitsILi32ELi8ELi1ELb0ELb1ELb1ELb0ELb0EN3c104HalfEfS2_EEv13SSMParamsBase --------------------------
	.section	.nv.constant0._Z25selective_scan_fwd_kernelI32Selective_Scan_fwd_kernel_traitsILi32ELi8ELi1ELb0ELb1ELb1ELb0ELb0EN3c104HalfEfS2_EEv13SSMParamsBase,"a",@progbits
	.sectionflags	@""
	.align	4
.nv.constant0._Z25selective_scan_fwd_kernelI32Selective_Scan_fwd_kernel_traitsILi32ELi8ELi1ELb0ELb1ELb1ELb0ELb0EN3c104HalfEfS2_EEv13SSMParamsBase:
	.zero		744


//--------------------- .nv.constant0._Z25selective_scan_fwd_kernelI32Selective_Scan_fwd_kernel_traitsILi32ELi8ELi1ELb0ELb1ELb1ELb0ELb1EN3c104HalfEfS2_EEv13SSMParamsBase --------------------------
	.section	.nv.constant0._Z25selective_scan_fwd_kernelI32Selective_Scan_fwd_kernel_traitsILi32ELi8ELi1ELb0ELb1ELb1ELb0ELb1EN3c104HalfEfS2_EEv13SSMParamsBase,"a",@progbits
	.sectionflags	@""
	.align	4
.nv.constant0._Z25selective_scan_fwd_kernelI32Selective_Scan_fwd_kernel_traitsILi32ELi8ELi1ELb0ELb1ELb1ELb0ELb1EN3c104HalfEfS2_EEv13SSMParamsBase:
	.zero		744


//--------------------- .nv.constant0._Z25selective_scan_fwd_kernelI32Selective_Scan_fwd_kernel_traitsILi32ELi8ELi1ELb0ELb1ELb1ELb1ELb0EN3c104HalfEfS2_EEv13SSMParamsBase --------------------------
	.section	.nv.constant0._Z25selective_scan_fwd_kernelI32Selective_Scan_fwd_kernel_traitsILi32ELi8ELi1ELb0ELb1ELb1ELb1ELb0EN3c104HalfEfS2_EEv13SSMParamsBase,"a",@progbits
	.sectionflags	@""
	.align	4
.nv.constant0._Z25selective_scan_fwd_kernelI32Selective_Scan_fwd_kernel_traitsILi32ELi8ELi1ELb0ELb1ELb1ELb1ELb0EN3c104HalfEfS2_EEv13SSMParamsBase:
	.zero		744


//--------------------- .nv.constant0._Z25selective_scan_fwd_kernelI32Selective_Scan_fwd_kernel_traitsILi32ELi8ELi1ELb0ELb1ELb1ELb1ELb1EN3c104HalfEfS2_EEv13SSMParamsBase --------------------------
	.section	.nv.constant0._Z25selective_scan_fwd_kernelI32Selective_Scan_fwd_kernel_traitsILi32ELi8ELi1ELb0ELb1ELb1ELb1ELb1EN3c104HalfEfS2_EEv13SSMParamsBase,"a",@progbits
	.sectionflags	@""
	.align	4
.nv.constant0._Z25selective_scan_fwd_kernelI32Selective_Scan_fwd_kernel_traitsILi32ELi8ELi1ELb0ELb1ELb1ELb1ELb1EN3c104HalfEfS2_EEv13SSMParamsBase:
	.zero		744


//--------------------- .nv.constant0._Z25selective_scan_fwd_kernelI32Selective_Scan_fwd_kernel_traitsILi32ELi8ELi1ELb1ELb1ELb1ELb0ELb0EN3c104HalfEfS2_EEv13SSMParamsBase --------------------------
	.section	.nv.constant0._Z25selective_scan_fwd_kernelI32Selective_Scan_fwd_kernel_traitsILi32ELi8ELi1ELb1ELb1ELb1ELb0ELb0EN3c104HalfEfS2_EEv13SSMParamsBase,"a",@progbits
	.sectionflags	@""
	.align	4
.nv.constant0._Z25selective_scan_fwd_kernelI32Selective_Scan_fwd_kernel_traitsILi32ELi8ELi1ELb1ELb1ELb1ELb0ELb0EN3c104HalfEfS2_EEv13SSMParamsBase:
	.zero		744


//--------------------- .nv.constant0._Z25selective_scan_fwd_kernelI32Selective_Scan_fwd_kernel_traitsILi32ELi8ELi1ELb1ELb1ELb1ELb0ELb1EN3c104HalfEfS2_EEv13SSMParamsBase --------------------------
	.section	.nv.constant0._Z25selective_scan_fwd_kernelI32Selective_Scan_fwd_kernel_traitsILi32ELi8ELi1ELb1ELb1ELb1ELb0ELb1EN3c104HalfEfS2_EEv13SSMParamsBase,"a",@progbits
	.sectionflags	@""
	.align	4
.nv.constant0._Z25selective_scan_fwd_kernelI32Selective_Scan_fwd_kernel_traitsILi32ELi8ELi1ELb1ELb1ELb1ELb0ELb1EN3c104HalfEfS2_EEv13SSMParamsBase:
	.zero		744


//--------------------- .nv.constant0._Z25selective_scan_fwd_kernelI32Selective_Scan_fwd_kernel_traitsILi32ELi8ELi1ELb1ELb1ELb1ELb1ELb0EN3c104HalfEfS2_EEv13SSMParamsBase --------------------------
	.section	.nv.constant0._Z25selective_scan_fwd_kernelI32Selective_Scan_fwd_kernel_traitsILi32ELi8ELi1ELb1ELb1ELb1ELb1ELb0EN3c104HalfEfS2_EEv13SSMParamsBase,"a",@progbits
	.sectionflags	@""
	.align	4
.nv.constant0._Z25selective_scan_fwd_kernelI32Selective_Scan_fwd_kernel_traitsILi32ELi8ELi1ELb1ELb1ELb1ELb1ELb0EN3c104HalfEfS2_EEv13SSMParamsBase:
	.zero		744


//--------------------- .nv.constant0._Z25selective_scan_fwd_kernelI32Selective_Scan_fwd_kernel_traitsILi32ELi8ELi1ELb1ELb1ELb1ELb1ELb1EN3c104HalfEfS2_EEv13SSMParamsBase --------------------------
	.section	.nv.constant0._Z25selective_scan_fwd_kernelI32Selective_Scan_fwd_kernel_traitsILi32ELi8ELi1ELb1ELb1ELb1ELb1ELb1EN3c104HalfEfS2_EEv13SSMParamsBase,"a",@progbits
	.sectionflags	@""
	.align	4
.nv.constant0._Z25selective_scan_fwd_kernelI32Selective_Scan_fwd_kernel_traitsILi32ELi8ELi1ELb1ELb1ELb1ELb1ELb1EN3c104HalfEfS2_EEv13SSMParamsBase:
	.zero		744


//--------------------- .nv.constant0._Z25selective_scan_fwd_kernelI32Selective_Scan_fwd_kernel_traitsILi32ELi4ELi1ELb0ELb1ELb1ELb0ELb0EN3c104HalfEfS2_EEv13SSMParamsBase --------------------------
	.section	.nv.constant0._Z25selective_scan_fwd_kernelI32Selective_Scan_fwd_kernel_traitsILi32ELi4ELi1ELb0ELb1ELb1ELb0ELb0EN3c104HalfEfS2_EEv13SSMParamsBase,"a",@progbits
	.sectionflags	@""
	.align	4
.nv.constant0._Z25selective_scan_fwd_kernelI32Selective_Scan_fwd_kernel_traitsILi32ELi4ELi1ELb0ELb1ELb1ELb0ELb0EN3c104HalfEfS2_EEv13SSMParamsBase:
	.zero		744


//--------------------- .nv.constant0._Z25selective_scan_fwd_kernelI32Selective_Scan_fwd_kernel_traitsILi32ELi4ELi1ELb0ELb1ELb1ELb0ELb1EN3c104HalfEfS2_EEv13SSMParamsBase --------------------------
	.section	.nv.constant0._Z25selective_scan_fwd_kernelI32Selective_Scan_fwd_kernel_traitsILi32ELi4ELi1ELb0ELb1ELb1ELb0ELb1EN3c104HalfEfS2_EEv13SSMParamsBase,"a",@progbits
	.sectionflags	@""
	.align	4
.nv.constant0._Z25selective_scan_fwd_kernelI32Selective_Scan_fwd_kernel_traitsILi32ELi4ELi1ELb0ELb1ELb1ELb0ELb1EN3c104HalfEfS2_EEv13SSMParamsBase:
	.zero		744


//--------------------- .nv.constant0._Z25selective_scan_fwd_kernelI32Selective_Scan_fwd_kernel_traitsILi32ELi4ELi1ELb0ELb1ELb1ELb1ELb0EN3c104HalfEfS2_EEv13SSMParamsBase --------------------------
	.section	.nv.constant0._Z25selective_scan_fwd_kernelI32Selective_Scan_fwd_kernel_traitsILi32ELi4ELi1ELb0ELb1ELb1ELb1ELb0EN3c104HalfEfS2_EEv13SSMParamsBase,"a",@progbits
	.sectionflags	@""
	.align	4
.nv.constant0._Z25selective_scan_fwd_kernelI32Selective_Scan_fwd_kernel_traitsILi32ELi4ELi1ELb0ELb1ELb1ELb1ELb0EN3c104HalfEfS2_EEv13SSMParamsBase:
	.zero		744


//--------------------- .nv.constant0._Z25selective_scan_fwd_kernelI32Selective_Scan_fwd_kernel_traitsILi32ELi4ELi1ELb0ELb1ELb1ELb1ELb1EN3c104HalfEfS2_EEv13SSMParamsBase --------------------------
	.section	.nv.constant0._Z25selective_scan_fwd_kernelI32Selective_Scan_fwd_kernel_traitsILi32ELi4ELi1ELb0ELb1ELb1ELb1ELb1EN3c104HalfEfS2_EEv13SSMParamsBase,"a",@progbits
	.sectionflags	@""
	.align	4
.nv.constant0._Z25selective_scan_fwd_kernelI32Selective_Scan_fwd_kernel_traitsILi32ELi4ELi1ELb0ELb1ELb1ELb1ELb1EN3c104HalfEfS2_EEv13SSMParamsBase:
	.zero		744


//--------------------- .nv.constant0._Z25selective_scan_fwd_kernelI32Selective_Scan_fwd_kernel_traitsILi32ELi4ELi1ELb1ELb1ELb1ELb0ELb0EN3c104HalfEfS2_EEv13SSMParamsBase --------------------------
	.section	.nv.constant0._Z25selective_scan_fwd_kernelI32Selective_Scan_fwd_kernel_traitsILi32ELi4ELi1ELb1ELb1ELb1ELb0ELb0EN3c104HalfEfS2_EEv13SSMParamsBase,"a",@progbits
	.sectionflags	@""
	.align	4
.nv.constant0._Z25selective_scan_fwd_kernelI32Selective_Scan_fwd_kernel_traitsILi32ELi4ELi1ELb1ELb1ELb1ELb0ELb0EN3c104HalfEfS2_EEv13SSMParamsBase:
	.zero		744


//--------------------- .nv.constant0._Z25selective_scan_fwd_kernelI32Selective_Scan_fwd_kernel_traitsILi32ELi4ELi1ELb1ELb1ELb1ELb0ELb1EN3c104HalfEfS2_EEv13SSMParamsBase --------------------------
	.section	.nv.constant0._Z25selective_scan_fwd_kernelI32Selective_Scan_fwd_kernel_traitsILi32ELi4ELi1ELb1ELb1ELb1ELb0ELb1EN3c104HalfEfS2_EEv13SSMParamsBase,"a",@progbits
	.sectionflags	@""
	.align	4
.nv.constant0._Z25selective_scan_fwd_kernelI32Selective_Scan_fwd_kernel_traitsILi32ELi4ELi1ELb1ELb1ELb1ELb0ELb1EN3c104HalfEfS2_EEv13SSMParamsBase:
	.zero		744


//--------------------- .nv.constant0._Z25selective_scan_fwd_kernelI32Selective_Scan_fwd_kernel_traitsILi32ELi4ELi1ELb1ELb1ELb1ELb1ELb0EN3c104HalfEfS2_EEv13SSMParamsBase --------------------------
	.section	.nv.constant0._Z25selective_scan_fwd_kernelI32Selective_Scan_fwd_kernel_traitsILi32ELi4ELi1ELb1ELb1ELb1ELb1ELb0EN3c104HalfEfS2_EEv13SSMParamsBase,"a",@progbits
	.sectionflags	@""
	.align	4
.nv.constant0._Z25selective_scan_fwd_kernelI32Selective_Scan_fwd_kernel_traitsILi32ELi4ELi1ELb1ELb1ELb1ELb1ELb0EN3c104HalfEfS2_EEv13SSMParamsBase:
	.zero		744


//--------------------- .nv.constant0._Z25selective_scan_fwd_kernelI32Selective_Scan_fwd_kernel_traitsILi32ELi4ELi1ELb1ELb1ELb1ELb1ELb1EN3c104HalfEfS2_EEv13SSMParamsBase --------------------------
	.section	.nv.constant0._Z25selective_scan_fwd_kernelI32Selective_Scan_fwd_kernel_traitsILi32ELi4ELi1ELb1ELb1ELb1ELb1ELb1EN3c104HalfEfS2_EEv13SSMParamsBase,"a",@progbits
	.sectionflags	@""
	.align	4
.nv.constant0._Z25selective_scan_fwd_kernelI32Selective_Scan_fwd_kernel_traitsILi32ELi4ELi1ELb1ELb1ELb1ELb1ELb1EN3c104HalfEfS2_EEv13SSMParamsBase:
	.zero		744


//--------------------- .nv.constant0._Z25selective_scan_fwd_kernelI32Selective_Scan_fwd_kernel_traitsILi64ELi16ELi1ELb0ELb1ELb1ELb0ELb0EN3c104HalfEfS2_EEv13SSMParamsBase --------------------------
	.section	.nv.constant0._Z25selective_scan_fwd_kernelI32Selective_Scan_fwd_kernel_traitsILi64ELi16ELi1ELb0ELb1ELb1ELb0ELb0EN3c104HalfEfS2_EEv13SSMParamsBase,"a",@progbits
	.sectionflags	@""
	.align	4
.nv.constant0._Z25selective_scan_fwd_kernelI32Selective_Scan_fwd_kernel_traitsILi64ELi16ELi1ELb0ELb1ELb1ELb0ELb0EN3c104HalfEfS2_EEv13SSMParamsBase:
	.zero		744


//--------------------- .nv.constant0._Z25selective_scan_fwd_kernelI32Selective_Scan_fwd_kernel_traitsILi64ELi16ELi1ELb0ELb1ELb1ELb0ELb1EN3c104HalfEfS2_EEv13SSMParamsBase --------------------------
	.section	.nv.constant0._Z25selective_scan_fwd_kernelI32Selective_Scan_fwd_kernel_traitsILi64ELi16ELi1ELb0ELb1ELb1ELb0ELb1EN3c104HalfEfS2_EEv13SSMParamsBase,"a",@progbits
	.sectionflags	@""
	.align	4
.nv.constant0._Z25selective_scan_fwd_kernelI32Selective_Scan_fwd_kernel_traitsILi64ELi16ELi1ELb0ELb1ELb1ELb0ELb1EN3c104HalfEfS2_EEv13SSMParamsBase:
	.zero		744


//--------------------- .nv.constant0._Z25selective_scan_fwd_kernelI32Selective_Scan_fwd_kernel_traitsILi64ELi16ELi1ELb0ELb1ELb1ELb1ELb0EN3c104HalfEfS2_EEv13SSMParamsBase --------------------------
	.section	.nv.constant0._Z25selective_scan_fwd_kernelI32Selective_Scan_fwd_kernel_traitsILi64ELi16ELi1ELb0ELb1ELb1ELb1ELb0EN3c104HalfEfS2_EEv13SSMParamsBase,"a",@progbits
	.sectionflags	@""
	.align	4
.nv.constant0._Z25selective_scan_fwd_kernelI32Selective_Scan_fwd_kernel_traitsILi64ELi16ELi1ELb0ELb1ELb1ELb1ELb0EN3c104HalfEfS2_EEv13SSMParamsBase:
	.zero		744


//--------------------- .nv.constant0._Z25selective_scan_fwd_kernelI32Selective_Scan_fwd_kernel_traitsILi64ELi16ELi1ELb0ELb1ELb1ELb1ELb1EN3c104HalfEfS2_EEv13SSMParamsBase --------------------------
	.section	.nv.constant0._Z25selective_scan_fwd_kernelI32Selective_Scan_fwd_kernel_traitsILi64ELi16ELi1ELb0ELb1ELb1ELb1ELb1EN3c104HalfEfS2_EEv13SSMParamsBase,"a",@progbits
	.sectionflags	@""
	.align	4
.nv.constant0._Z25selective_scan_fwd_kernelI32Selective_Scan_fwd_kernel_traitsILi64ELi16ELi1ELb0ELb1ELb1ELb1ELb1EN3c104HalfEfS2_EEv13SSMParamsBase:
	.zero		744


//--------------------- .nv.constant0._Z25selective_scan_fwd_kernelI32Selective_Scan_fwd_kernel_traitsILi64ELi16ELi1ELb1ELb1ELb1ELb0ELb0EN3c104HalfEfS2_EEv13SSMParamsBase --------------------------
	.section	.nv.constant0._Z25selective_scan_fwd_kernelI32Selective_Scan_fwd_kernel_traitsILi64ELi16ELi1ELb1ELb1ELb1ELb0ELb0EN3c104HalfEfS2_EEv13SSMParamsBase,"a",@progbits
	.sectionflags	@""
	.align	4
.nv.constant0._Z25selective_scan_fwd_kernelI32Selective_Scan_fwd_kernel_traitsILi64ELi16ELi1ELb1ELb1ELb1ELb0ELb0EN3c104HalfEfS2_EEv13SSMParamsBase:
	.zero		744


//--------------------- .nv.constant0._Z25selective_scan_fwd_kernelI32Selective_Scan_fwd_kernel_traitsILi64ELi16ELi1ELb1ELb1ELb1ELb0ELb1EN3c104HalfEfS2_EEv13SSMParamsBase --------------------------
	.section	.nv.constant0._Z25selective_scan_fwd_kernelI32Selective_Scan_fwd_kernel_traitsILi64ELi16ELi1ELb1ELb1ELb1ELb0ELb1EN3c104HalfEfS2_EEv13SSMParamsBase,"a",@progbits
	.sectionflags	@""
	.align	4
.nv.constant0._Z25selective_scan_fwd_kernelI32Selective_Scan_fwd_kernel_traitsILi64ELi16ELi1ELb1ELb1ELb1ELb0ELb1EN3c104HalfEfS2_EEv13SSMParamsBase:
	.zero		744


//--------------------- .nv.constant0._Z25selective_scan_fwd_kernelI32Selective_Scan_fwd_kernel_traitsILi64ELi16ELi1ELb1ELb1ELb1ELb1ELb0EN3c104HalfEfS2_EEv13SSMParamsBase --------------------------
	.section	.nv.constant0._Z25selective_scan_fwd_kernelI32Selective_Scan_fwd_kernel_traitsILi64ELi16ELi1ELb1ELb1ELb1ELb1ELb0EN3c104HalfEfS2_EEv13SSMParamsBase,"a",@progbits
	.sectionflags	@""
	.align	4
.nv.constant0._Z25selective_scan_fwd_kernelI32Selective_Scan_fwd_kernel_traitsILi64ELi16ELi1ELb1ELb1ELb1ELb1ELb0EN3c104HalfEfS2_EEv13SSMParamsBase:
	.zero		744


//--------------------- .nv.constant0._Z25selective_scan_fwd_kernelI32Selective_Scan_fwd_kernel_traitsILi64ELi16ELi1ELb1ELb1ELb1ELb1ELb1EN3c104HalfEfS2_EEv13SSMParamsBase --------------------------
	.section	.nv.constant0._Z25selective_scan_fwd_kernelI32Selective_Scan_fwd_kernel_traitsILi64ELi16ELi1ELb1ELb1ELb1ELb1ELb1EN3c104HalfEfS2_EEv13SSMParamsBase,"a",@progbits
	.sectionflags	@""
	.align	4
.nv.constant0._Z25selective_scan_fwd_kernelI32Selective_Scan_fwd_kernel_traitsILi64ELi16ELi1ELb1ELb1ELb1ELb1ELb1EN3c104HalfEfS2_EEv13SSMParamsBase:
	.zero		744


//--------------------- .nv.constant0._Z25selective_scan_fwd_kernelI32Selective_Scan_fwd_kernel_traitsILi128ELi16ELi1ELb0ELb1ELb1ELb0ELb0EN3c108BFloat16EffEEv13SSMParamsBase --------------------------
	.section	.nv.constant0._Z25selective_scan_fwd_kernelI32Selective_Scan_fwd_kernel_traitsILi128ELi16ELi1ELb0ELb1ELb1ELb0ELb0EN3c108BFloat16EffEEv13SSMParamsBase,"a",@progbits
	.sectionflags	@""
	.align	4
.nv.constant0._Z25selective_scan_fwd_kernelI32Selective_Scan_fwd_kernel_traitsILi128ELi16ELi1ELb0ELb1ELb1ELb0ELb0EN3c108BFloat16EffEEv13SSMParamsBase:
	.zero		744


//--------------------- .nv.constant0._Z25selective_scan_fwd_kernelI32Selective_Scan_fwd_kernel_traitsILi128ELi16ELi1ELb0ELb1ELb1ELb0ELb1EN3c108BFloat16EffEEv13SSMParamsBase --------------------------
	.section	.nv.constant0._Z25selective_scan_fwd_kernelI32Selective_Scan_fwd_kernel_traitsILi128ELi16ELi1ELb0ELb1ELb1ELb0ELb1EN3c108BFloat16EffEEv13SSMParamsBase,"a",@progbits
	.sectionflags	@""
	.align	4
.nv.constant0._Z25selective_scan_fwd_kernelI32Selective_Scan_fwd_kernel_traitsILi128ELi16ELi1ELb0ELb1ELb1ELb0ELb1EN3c108BFloat16EffEEv13SSMParamsBase:
	.zero		744


//--------------------- .nv.constant0._Z25selective_scan_fwd_kernelI32Selective_Scan_fwd_kernel_traitsILi128ELi16ELi1ELb0ELb1ELb1ELb1ELb0EN3c108BFloat16EffEEv13SSMParamsBase --------------------------
	.section	.nv.constant0._Z25selective_scan_fwd_kernelI32Selective_Scan_fwd_kernel_traitsILi128ELi16ELi1ELb0ELb1ELb1ELb1ELb0EN3c108BFloat16EffEEv13SSMParamsBase,"a",@progbits
	.sectionflags	@""
	.align	4
.nv.constant0._Z25selective_scan_fwd_kernelI32Selective_Scan_fwd_kernel_traitsILi128ELi16ELi1ELb0ELb1ELb1ELb1ELb0EN3c108BFloat16EffEEv13SSMParamsBase:
	.zero		744


//--------------------- .nv.constant0._Z25selective_scan_fwd_kernelI32Selective_Scan_fwd_kernel_traitsILi128ELi16ELi1ELb0ELb1ELb1ELb1ELb1EN3c108BFloat16EffEEv13SSMParamsBase --------------------------
	.section	.nv.constant0._Z25selective_scan_fwd_kernelI32Selective_Scan_fwd_kernel_traitsILi128ELi16ELi1ELb0ELb1ELb1ELb1ELb1EN3c108BFloat16EffEEv13SSMParamsBase,"a",@progbits
	.sectionflags	@""
	.align	4
.nv.constant0._Z25selective_scan_fwd_kernelI32Selective_Scan_fwd_kernel_traitsILi128ELi16ELi1ELb0ELb1ELb1ELb1ELb1EN3c108BFloat16EffEEv13SSMParamsBase:
	.zero		744


//--------------------- .nv.constant0._Z25selective_scan_fwd_kernelI32Selective_Scan_fwd_kernel_traitsILi128ELi16ELi1ELb1ELb1ELb1ELb0ELb0EN3c108BFloat16EffEEv13SSMParamsBase --------------------------
	.section	.nv.constant0._Z25selective_scan_fwd_kernelI32Selective_Scan_fwd_kernel_traitsILi128ELi16ELi1ELb1ELb1ELb1ELb0ELb0EN3c108BFloat16EffEEv13SSMParamsBase,"a",@progbits
	.sectionflags	@""
	.align	4
.nv.constant0._Z25selective_scan_fwd_kernelI32Selective_Scan_fwd_kernel_traitsILi128ELi16ELi1ELb1ELb1ELb1ELb0ELb0EN3c108BFloat16EffEEv13SSMParamsBase:
	.zero		744


//--------------------- .nv.constant0._Z25selective_scan_fwd_kernelI32Selective_Scan_fwd_kernel_traitsILi128ELi16ELi1ELb1ELb1ELb1ELb0ELb1EN3c108BFloat16EffEEv13SSMParamsBase --------------------------
	.section	.nv.constant0._Z25selective_scan_fwd_kernelI32Selective_Scan_fwd_kernel_traitsILi128ELi16ELi1ELb1ELb1ELb1ELb0ELb1EN3c108BFloat16EffEEv13SSMParamsBase,"a",@progbits
	.sectionflags	@""
	.align	4
.nv.constant0._Z25selective_scan_fwd_kernelI32Selective_Scan_fwd_kernel_traitsILi128ELi16ELi1ELb1ELb1ELb1ELb0ELb1EN3c108BFloat16EffEEv13SSMParamsBase:
	.zero		744


//--------------------- .nv.constant0._Z25selective_scan_fwd_kernelI32Selective_Scan_fwd_kernel_traitsILi128ELi16ELi1ELb1ELb1ELb1ELb1ELb0EN3c108BFloat16EffEEv13SSMParamsBase --------------------------
	.section	.nv.constant0._Z25selective_scan_fwd_kernelI32Selective_Scan_fwd_kernel_traitsILi128ELi16ELi1ELb1ELb1ELb1ELb1ELb0EN3c108BFloat16EffEEv13SSMParamsBase,"a",@progbits
	.sectionflags	@""
	.align	4
.nv.constant0._Z25selective_scan_fwd_kernelI32Selective_Scan_fwd_kernel_traitsILi128ELi16ELi1ELb1ELb1ELb1ELb1ELb0EN3c108BFloat16EffEEv13SSMParamsBase:
	.zero		744


//--------------------- .nv.constant0._Z25selective_scan_fwd_kernelI32Selective_Scan_fwd_kernel_traitsILi128ELi16ELi1ELb1ELb1ELb1ELb1ELb1EN3c108BFloat16EffEEv13SSMParamsBase --------------------------
	.section	.nv.constant0._Z25selective_scan_fwd_kernelI32Selective_Scan_fwd_kernel_traitsILi128ELi16ELi1ELb1ELb1ELb1ELb1ELb1EN3c108BFloat16EffEEv13SSMParamsBase,"a",@progbits
	.sectionflags	@""
	.align	4
.nv.constant0._Z25selective_scan_fwd_kernelI32Selective_Scan_fwd_kernel_traitsILi128ELi16ELi1ELb1ELb1ELb1ELb1ELb1EN3c108BFloat16EffEEv13SSMParamsBase:
	.zero		744


//--------------------- .nv.constant0._Z25selective_scan_fwd_kernelI32Selective_Scan_fwd_kernel_traitsILi32ELi16ELi1ELb0ELb1ELb1ELb0ELb0EN3c108BFloat16EffEEv13SSMParamsBase --------------------------
	.section	.nv.constant0._Z25selective_scan_fwd_kernelI32Selective_Scan_fwd_kernel_traitsILi32ELi16ELi1ELb0ELb1ELb1ELb0ELb0EN3c108BFloat16EffEEv13SSMParamsBase,"a",@progbits
	.sectionflags	@""
	.align	4
.nv.constant0._Z25selective_scan_fwd_kernelI32Selective_Scan_fwd_kernel_traitsILi32ELi16ELi1ELb0ELb1ELb1ELb0ELb0EN3c108BFloat16EffEEv13SSMParamsBase:
	.zero		744


//--------------------- .nv.constant0._Z25selective_scan_fwd_kernelI32Selective_Scan_fwd_kernel_traitsILi32ELi16ELi1ELb0ELb1ELb1ELb0ELb1EN3c108BFloat16EffEEv13SSMParamsBase --------------------------
	.section	.nv.constant0._Z25selective_scan_fwd_kernelI32Selective_Scan_fwd_kernel_traitsILi32ELi16ELi1ELb0ELb1ELb1ELb0ELb1EN3c108BFloat16EffEEv13SSMParamsBase,"a",@progbits
	.sectionflags	@""
	.align	4
.nv.constant0._Z25selective_scan_fwd_kernelI32Selective_Scan_fwd_kernel_traitsILi32ELi16ELi1ELb0ELb1ELb1ELb0ELb1EN3c108BFloat16EffEEv13SSMParamsBase:
	.zero		744


//--------------------- .nv.constant0._Z25selective_scan_fwd_kernelI32Selective_Scan_fwd_kernel_traitsILi32ELi16ELi1ELb0ELb1ELb1ELb1ELb0EN3c108BFloat16EffEEv13SSMParamsBase --------------------------
	.section	.nv.constant0._Z25selective_scan_fwd_kernelI32Selective_Scan_fwd_kernel_traitsILi32ELi16ELi1ELb0ELb1ELb1ELb1ELb0EN3c108BFloat16EffEEv13SSMParamsBase,"a",@progbits
	.sectionflags	@""
	.align	4
.nv.constant0._Z25selective_scan_fwd_kernelI32Selective_Scan_fwd_kernel_traitsILi32ELi16ELi1ELb0ELb1ELb1ELb1ELb0EN3c108BFloat16EffEEv13SSMParamsBase:
	.zero		744


//--------------------- .nv.constant0._Z25selective_scan_fwd_kernelI32Selective_Scan_fwd_kernel_traitsILi32ELi16ELi1ELb0ELb1ELb1ELb1ELb1EN3c108BFloat16EffEEv13SSMParamsBase --------------------------
	.section	.nv.constant0._Z25selective_scan_fwd_kernelI32Selective_Scan_fwd_kernel_traitsILi32ELi16ELi1ELb0ELb1ELb1ELb1ELb1EN3c108BFloat16EffEEv13SSMParamsBase,"a",@progbits
	.sectionflags	@""
	.align	4
.nv.constant0._Z25selective_scan_fwd_kernelI32Selective_Scan_fwd_kernel_traitsILi32ELi16ELi1ELb0ELb1ELb1ELb1ELb1EN3c108BFloat16EffEEv13SSMParamsBase:
	.zero		744


//--------------------- .nv.constant0._Z25selective_scan_fwd_kernelI32Selective_Scan_fwd_kernel_traitsILi32ELi16ELi1ELb1ELb1ELb1ELb0ELb0EN3c108BFloat16EffEEv13SSMParamsBase --------------------------
	.section	.nv.constant0._Z25selective_scan_fwd_kernelI32Selective_Scan_fwd_kernel_traitsILi32ELi16ELi1ELb1ELb1ELb1ELb0ELb0EN3c108BFloat16EffEEv13SSMParamsBase,"a",@progbits
	.sectionflags	@""
	.align	4
.nv.constant0._Z25selective_scan_fwd_kernelI32Selective_Scan_fwd_kernel_traitsILi32ELi16ELi1ELb1ELb1ELb1ELb0ELb0EN3c108BFloat16EffEEv13SSMParamsBase:
	.zero		744


//--------------------- .nv.constant0._Z25selective_scan_fwd_kernelI32Selective_Scan_fwd_kernel_traitsILi32ELi16ELi1ELb1ELb1ELb1ELb0ELb1EN3c108BFloat16EffEEv13SSMParamsBase --------------------------
	.section	.nv.constant0._Z25selective_scan_fwd_kernelI32Selective_Scan_fwd_kernel_traitsILi32ELi16ELi1ELb1ELb1ELb1ELb0ELb1EN3c108BFloat16EffEEv13SSMParamsBase,"a",@progbits
	.sectionflags	@""
	.align	4
.nv.constant0._Z25selective_scan_fwd_kernelI32Selective_Scan_fwd_kernel_traitsILi32ELi16ELi1ELb1ELb1ELb1ELb0ELb1EN3c108BFloat16EffEEv13SSMParamsBase:
	.zero		744


//--------------------- .nv.constant0._Z25selective_scan_fwd_kernelI32Selective_Scan_fwd_kernel_traitsILi32ELi16ELi1ELb1ELb1ELb1ELb1ELb0EN3c108BFloat16EffEEv13SSMParamsBase --------------------------
	.section	.nv.constant0._Z25selective_scan_fwd_kernelI32Selective_Scan_fwd_kernel_traitsILi32ELi16ELi1ELb1ELb1ELb1ELb1ELb0EN3c108BFloat16EffEEv13SSMParamsBase,"a",@progbits
	.sectionflags	@""
	.align	4
.nv.constant0._Z25selective_scan_fwd_kernelI32Selective_Scan_fwd_kernel_traitsILi32ELi16ELi1ELb1ELb1ELb1ELb1ELb0EN3c108BFloat16EffEEv13SSMParamsBase:
	.zero		744


//--------------------- .nv.constant0._Z25selective_scan_fwd_kernelI32Selective_Scan_fwd_kernel_traitsILi32ELi16ELi1ELb1ELb1ELb1ELb1ELb1EN3c108BFloat16EffEEv13SSMParamsBase --------------------------
	.section	.nv.constant0._Z25selective_scan_fwd_kernelI32Selective_Scan_fwd_kernel_traitsILi32ELi16ELi1ELb1ELb1ELb1ELb1ELb1EN3c108BFloat16EffEEv13SSMParamsBase,"a",@progbits
	.sectionflags	@""
	.align	4
.nv.constant0._Z25selective_scan_fwd_kernelI32Selective_Scan_fwd_kernel_traitsILi32ELi16ELi1ELb1ELb1ELb1ELb1ELb1EN3c108BFloat16EffEEv13SSMParamsBase:
	.zero		744


//--------------------- .nv.constant0._Z25selective_scan_fwd_kernelI32Selective_Scan_fwd_kernel_traitsILi32ELi8ELi1ELb0ELb1ELb1ELb0ELb0EN3c108BFloat16EffEEv13SSMParamsBase --------------------------
	.section	.nv.constant0._Z25selective_scan_fwd_kernelI32Selective_Scan_fwd_kernel_traitsILi32ELi8ELi1ELb0ELb1ELb1ELb0ELb0EN3c108BFloat16EffEEv13SSMParamsBase,"a",@progbits
	.sectionflags	@""
	.align	4
.nv.constant0._Z25selective_scan_fwd_kernelI32Selective_Scan_fwd_kernel_traitsILi32ELi8ELi1ELb0ELb1ELb1ELb0ELb0EN3c108BFloat16EffEEv13SSMParamsBase:
	.zero		744


//--------------------- .nv.constant0._Z25selective_scan_fwd_kernelI32Selective_Scan_fwd_kernel_traitsILi32ELi8ELi1ELb0ELb1ELb1ELb0ELb1EN3c108BFloat16EffEEv13SSMParamsBase --------------------------
	.section	.nv.constant0._Z25selective_scan_fwd_kernelI32Selective_Scan_fwd_kernel_traitsILi32ELi8ELi1ELb0ELb1ELb1ELb0ELb1EN3c108BFloat16EffEEv13SSMParamsBase,"a",@progbits
	.sectionflags	@""
	.align	4
.nv.constant0._Z25selective_scan_fwd_kernelI32Selective_Scan_fwd_kernel_traitsILi32ELi8ELi1ELb0ELb1ELb1ELb0ELb1EN3c108BFloat16EffEEv13SSMParamsBase:
	.zero		744


//--------------------- .nv.constant0._Z25selective_scan_fwd_kernelI32Selective_Scan_fwd_kernel_traitsILi32ELi8ELi1ELb0ELb1ELb1ELb1ELb0EN3c108BFloat16EffEEv13SSMParamsBase --------------------------
	.section	.nv.constant0._Z25selective_scan_fwd_kernelI32Selective_Scan_fwd_kernel_traitsILi32ELi8ELi1ELb0ELb1ELb1ELb1ELb0EN3c108BFloat16EffEEv13SSMParamsBase,"a",@progbits
	.sectionflags	@""
	.align	4
.nv.constant0._Z25selective_scan_fwd_kernelI32Selective_Scan_fwd_kernel_traitsILi32ELi8ELi1ELb0ELb1ELb1ELb1ELb0EN3c108BFloat16EffEEv13SSMParamsBase:
	.zero		744


//--------------------- .nv.constant0._Z25selective_scan_fwd_kernelI32Selective_Scan_fwd_kernel_traitsILi32ELi8ELi1ELb0ELb1ELb1ELb1ELb1EN3c108BFloat16EffEEv13SSMParamsBase --------------------------
	.section	.nv.constant0._Z25selective_scan_fwd_kernelI32Selective_Scan_fwd_kernel_traitsILi32ELi8ELi1ELb0ELb1ELb1ELb1ELb1EN3c108BFloat16EffEEv13SSMParamsBase,"a",@progbits
	.sectionflags	@""
	.align	4
.nv.constant0._Z25selective_scan_fwd_kernelI32Selective_Scan_fwd_kernel_traitsILi32ELi8ELi1ELb0ELb1ELb1ELb1ELb1EN3c108BFloat16EffEEv13SSMParamsBase:
	.zero		744


//--------------------- .nv.constant0._Z25selective_scan_fwd_kernelI32Selective_Scan_fwd_kernel_traitsILi32ELi8ELi1ELb1ELb1ELb1ELb0ELb0EN3c108BFloat16EffEEv13SSMParamsBase --------------------------
	.section	.nv.constant0._Z25selective_scan_fwd_kernelI32Selective_Scan_fwd_kernel_traitsILi32ELi8ELi1ELb1ELb1ELb1ELb0ELb0EN3c108BFloat16EffEEv13SSMParamsBase,"a",@progbits
	.sectionflags	@""
	.align	4
.nv.constant0._Z25selective_scan_fwd_kernelI32Selective_Scan_fwd_kernel_traitsILi32ELi8ELi1ELb1ELb1ELb1ELb0ELb0EN3c108BFloat16EffEEv13SSMParamsBase:
	.zero		744


//--------------------- .nv.constant0._Z25selective_scan_fwd_kernelI32Selective_Scan_fwd_kernel_traitsILi32ELi8ELi1ELb1ELb1ELb1ELb0ELb1EN3c108BFloat16EffEEv13SSMParamsBase --------------------------
	.section	.nv.constant0._Z25selective_scan_fwd_kernelI32Selective_Scan_fwd_kernel_traitsILi32ELi8ELi1ELb1ELb1ELb1ELb0ELb1EN3c108BFloat16EffEEv13SSMParamsBase,"a",@progbits
	.sectionflags	@""
	.align	4
.nv.constant0._Z25selective_scan_fwd_kernelI32Selective_Scan_fwd_kernel_traitsILi32ELi8ELi1ELb1ELb1ELb1ELb0ELb1EN3c108BFloat16EffEEv13SSMParamsBase:
	.zero		744


//--------------------- .nv.constant0._Z25selective_scan_fwd_kernelI32Selective_Scan_fwd_kernel_traitsILi32ELi8ELi1ELb1ELb1ELb1ELb1ELb0EN3c108BFloat16EffEEv13SSMParamsBase --------------------------
	.section	.nv.constant0._Z25selective_scan_fwd_kernelI32Selective_Scan_fwd_kernel_traitsILi32ELi8ELi1ELb1ELb1ELb1ELb1ELb0EN3c108BFloat16EffEEv13SSMParamsBase,"a",@progbits
	.sectionflags	@""
	.align	4
.nv.constant0._Z25selective_scan_fwd_kernelI32Selective_Scan_fwd_kernel_traitsILi32ELi8ELi1ELb1ELb1ELb1ELb1ELb0EN3c108BFloat16EffEEv13SSMParamsBase:
	.zero		744


//--------------------- .nv.constant0._Z25selective_scan_fwd_kernelI32Selective_Scan_fwd_kernel_traitsILi32ELi8ELi1ELb1ELb1ELb1ELb1ELb1EN3c108BFloat16EffEEv13SSMParamsBase --------------------------
	.section	.nv.constant0._Z25selective_scan_fwd_kernelI32Selective_Scan_fwd_kernel_traitsILi32ELi8ELi1ELb1ELb1ELb1ELb1ELb1EN3c108BFloat16EffEEv13SSMParamsBase,"a",@progbits
	.sectionflags	@""
	.align	4
.nv.constant0._Z25selective_scan_fwd_kernelI32Selective_Scan_fwd_kernel_traitsILi32ELi8ELi1ELb1ELb1ELb1ELb1ELb1EN3c108BFloat16EffEEv13SSMParamsBase:
	.zero		744


//--------------------- .nv.constant0._Z25selective_scan_fwd_kernelI32Selective_Scan_fwd_kernel_traitsILi32ELi4ELi1ELb0ELb1ELb1ELb0ELb0EN3c108BFloat16EffEEv13SSMParamsBase --------------------------
	.section	.nv.constant0._Z25selective_scan_fwd_kernelI32Selective_Scan_fwd_kernel_traitsILi32ELi4ELi1ELb0ELb1ELb1ELb0ELb0EN3c108BFloat16EffEEv13SSMParamsBase,"a",@progbits
	.sectionflags	@""
	.align	4
.nv.constant0._Z25selective_scan_fwd_kernelI32Selective_Scan_fwd_kernel_traitsILi32ELi4ELi1ELb0ELb1ELb1ELb0ELb0EN3c108BFloat16EffEEv13SSMParamsBase:
	.zero		744


//--------------------- .nv.constant0._Z25selective_scan_fwd_kernelI32Selective_Scan_fwd_kernel_traitsILi32ELi4ELi1ELb0ELb1ELb1ELb0ELb1EN3c108BFloat16EffEEv13SSMParamsBase --------------------------
	.section	.nv.constant0._Z25selective_scan_fwd_kernelI32Selective_Scan_fwd_kernel_traitsILi32ELi4ELi1ELb0ELb1ELb1ELb0ELb1EN3c108BFloat16EffEEv13SSMParamsBase,"a",@progbits
	.sectionflags	@""
	.align	4
.nv.constant0._Z25selective_scan_fwd_kernelI32Selective_Scan_fwd_kernel_traitsILi32ELi4ELi1ELb0ELb1ELb1ELb0ELb1EN3c108BFloat16EffEEv13SSMParamsBase:
	.zero		744


//--------------------- .nv.constant0._Z25selective_scan_fwd_kernelI32Selective_Scan_fwd_kernel_traitsILi32ELi4ELi1ELb0ELb1ELb1ELb1ELb0EN3c108BFloat16EffEEv13SSMParamsBase --------------------------
	.section	.nv.constant0._Z25selective_scan_fwd_kernelI32Selective_Scan_fwd_kernel_traitsILi32ELi4ELi1ELb0ELb1ELb1ELb1ELb0EN3c108BFloat16EffEEv13SSMParamsBase,"a",@progbits
	.sectionflags	@""
	.align	4
.nv.constant0._Z25selective_scan_fwd_kernelI32Selective_Scan_fwd_kernel_traitsILi32ELi4ELi1ELb0ELb1ELb1ELb1ELb0EN3c108BFloat16EffEEv13SSMParamsBase:
	.zero		744


//--------------------- .nv.constant0._Z25selective_scan_fwd_kernelI32Selective_Scan_fwd_kernel_traitsILi32ELi4ELi1ELb0ELb1ELb1ELb1ELb1EN3c108BFloat16EffEEv13SSMParamsBase --------------------------
	.section	.nv.constant0._Z25selective_scan_fwd_kernelI32Selective_Scan_fwd_kernel_traitsILi32ELi4ELi1ELb0ELb1ELb1ELb1ELb1EN3c108BFloat16EffEEv13SSMParamsBase,"a",@progbits
	.sectionflags	@""
	.align	4
.nv.constant0._Z25selective_scan_fwd_kernelI32Selective_Scan_fwd_kernel_traitsILi32ELi4ELi1ELb0ELb1ELb1ELb1ELb1EN3c108BFloat16EffEEv13SSMParamsBase:
	.zero		744


//--------------------- .nv.constant0._Z25selective_scan_fwd_kernelI32Selective_Scan_fwd_kernel_traitsILi32ELi4ELi1ELb1ELb1ELb1ELb0ELb0EN3c108BFloat16EffEEv13SSMParamsBase --------------------------
	.section	.nv.constant0._Z25selective_scan_fwd_kernelI32Selective_Scan_fwd_kernel_traitsILi32ELi4ELi1ELb1ELb1ELb1ELb0ELb0EN3c108BFloat16EffEEv13SSMParamsBase,"a",@progbits
	.sectionflags	@""
	.align	4
.nv.constant0._Z25selective_scan_fwd_kernelI32Selective_Scan_fwd_kernel_traitsILi32ELi4ELi1ELb1ELb1ELb1ELb0ELb0EN3c108BFloat16EffEEv13SSMParamsBase:
	.zero		744


//--------------------- .nv.constant0._Z25selective_scan_fwd_kernelI32Selective_Scan_fwd_kernel_traitsILi32ELi4ELi1ELb1ELb1ELb1ELb0ELb1EN3c108BFloat16EffEEv13SSMParamsBase --------------------------
	.section	.nv.constant0._Z25selective_scan_fwd_kernelI32Selective_Scan_fwd_kernel_traitsILi32ELi4ELi1ELb1ELb1ELb1ELb0ELb1EN3c108BFloat16EffEEv13SSMParamsBase,"a",@progbits
	.sectionflags	@""
	.align	4
.nv.constant0._Z25selective_scan_fwd_kernelI32Selective_Scan_fwd_kernel_traitsILi32ELi4ELi1ELb1ELb1ELb1ELb0ELb1EN3c108BFloat16EffEEv13SSMParamsBase:
	.zero		744


//--------------------- .nv.constant0._Z25selective_scan_fwd_kernelI32Selective_Scan_fwd_kernel_traitsILi32ELi4ELi1ELb1ELb1ELb1ELb1ELb0EN3c108BFloat16EffEEv13SSMParamsBase --------------------------
	.section	.nv.constant0._Z25selective_scan_fwd_kernelI32Selective_Scan_fwd_kernel_traitsILi32ELi4ELi1ELb1ELb1ELb1ELb1ELb0EN3c108BFloat16EffEEv13SSMParamsBase,"a",@progbits
	.sectionflags	@""
	.align	4
.nv.constant0._Z25selective_scan_fwd_kernelI32Selective_Scan_fwd_kernel_traitsILi32ELi4ELi1ELb1ELb1ELb1ELb1ELb0EN3c108BFloat16EffEEv13SSMParamsBase:
	.zero		744


//--------------------- .nv.constant0._Z25selective_scan_fwd_kernelI32Selective_Scan_fwd_kernel_traitsILi32ELi4ELi1ELb1ELb1ELb1ELb1ELb1EN3c108BFloat16EffEEv13SSMParamsBase --------------------------
	.section	.nv.constant0._Z25selective_scan_fwd_kernelI32Selective_Scan_fwd_kernel_traitsILi32ELi4ELi1ELb1ELb1ELb1ELb1ELb1EN3c108BFloat16EffEEv13SSMParamsBase,"a",@progbits
	.sectionflags	@""
	.align	4
.nv.constant0._Z25selective_scan_fwd_kernelI32Selective_Scan_fwd_kernel_traitsILi32ELi4ELi1ELb1ELb1ELb1ELb1ELb1EN3c108BFloat16EffEEv13SSMParamsBase:
	.zero		744


//--------------------- .nv.constant0._Z25selective_scan_fwd_kernelI32Selective_Scan_fwd_kernel_traitsILi64ELi16ELi1ELb0ELb1ELb1ELb0ELb0EN3c108BFloat16EffEEv13SSMParamsBase --------------------------
	.section	.nv.constant0._Z25selective_scan_fwd_kernelI32Selective_Scan_fwd_kernel_traitsILi64ELi16ELi1ELb0ELb1ELb1ELb0ELb0EN3c108BFloat16EffEEv13SSMParamsBase,"a",@progbits
	.sectionflags	@""
	.align	4
.nv.constant0._Z25selective_scan_fwd_kernelI32Selective_Scan_fwd_kernel_traitsILi64ELi16ELi1ELb0ELb1ELb1ELb0ELb0EN3c108BFloat16EffEEv13SSMParamsBase:
	.zero		744


//--------------------- .nv.constant0._Z25selective_scan_fwd_kernelI32Selective_Scan_fwd_kernel_traitsILi64ELi16ELi1ELb0ELb1ELb1ELb0ELb1EN3c108BFloat16EffEEv13SSMParamsBase --------------------------
	.section	.nv.constant0._Z25selective_scan_fwd_kernelI32Selective_Scan_fwd_kernel_traitsILi64ELi16ELi1ELb0ELb1ELb1ELb0ELb1EN3c108BFloat16EffEEv13SSMParamsBase,"a",@progbits
	.sectionflags	@""
	.align	4
.nv.constant0._Z25selective_scan_fwd_kernelI32Selective_Scan_fwd_kernel_traitsILi64ELi16ELi1ELb0ELb1ELb1ELb0ELb1EN3c108BFloat16EffEEv13SSMParamsBase:
	.zero		744


//--------------------- .nv.constant0._Z25selective_scan_fwd_kernelI32Selective_Scan_fwd_kernel_traitsILi64ELi16ELi1ELb0ELb1ELb1ELb1ELb0EN3c108BFloat16EffEEv13SSMParamsBase --------------------------
	.section	.nv.constant0._Z25selective_scan_fwd_kernelI32Selective_Scan_fwd_kernel_traitsILi64ELi16ELi1ELb0ELb1ELb1ELb1ELb0EN3c108BFloat16EffEEv13SSMParamsBase,"a",@progbits
	.sectionflags	@""
	.align	4
.nv.constant0._Z25selective_scan_fwd_kernelI32Selective_Scan_fwd_kernel_traitsILi64ELi16ELi1ELb0ELb1ELb1ELb1ELb0EN3c108BFloat16EffEEv13SSMParamsBase:
	.zero		744


//--------------------- .nv.constant0._Z25selective_scan_fwd_kernelI32Selective_Scan_fwd_kernel_traitsILi64ELi16ELi1ELb0ELb1ELb1ELb1ELb1EN3c108BFloat16EffEEv13SSMParamsBase --------------------------
	.section	.nv.constant0._Z25selective_scan_fwd_kernelI32Selective_Scan_fwd_kernel_traitsILi64ELi16ELi1ELb0ELb1ELb1ELb1ELb1EN3c108BFloat16EffEEv13SSMParamsBase,"a",@progbits
	.sectionflags	@""
	.align	4
.nv.constant0._Z25selective_scan_fwd_kernelI32Selective_Scan_fwd_kernel_traitsILi64ELi16ELi1ELb0ELb1ELb1ELb1ELb1EN3c108BFloat16EffEEv13SSMParamsBase:
	.zero		744


//--------------------- .nv.constant0._Z25selective_scan_fwd_kernelI32Selective_Scan_fwd_kernel_traitsILi64ELi16ELi1ELb1ELb1ELb1ELb0ELb0EN3c108BFloat16EffEEv13SSMParamsBase --------------------------
	.section	.nv.constant0._Z25selective_scan_fwd_kernelI32Selective_Scan_fwd_kernel_traitsILi64ELi16ELi1ELb1ELb1ELb1ELb0ELb0EN3c108BFloat16EffEEv13SSMParamsBase,"a",@progbits
	.sectionflags	@""
	.align	4
.nv.constant0._Z25selective_scan_fwd_kernelI32Selective_Scan_fwd_kernel_traitsILi64ELi16ELi1ELb1ELb1ELb1ELb0ELb0EN3c108BFloat16EffEEv13SSMParamsBase:
	.zero		744


//--------------------- .nv.constant0._Z25selective_scan_fwd_kernelI32Selective_Scan_fwd_kernel_traitsILi64ELi16ELi1ELb1ELb1ELb1ELb0ELb1EN3c108BFloat16EffEEv13SSMParamsBase --------------------------
	.section	.nv.constant0._Z25selective_scan_fwd_kernelI32Selective_Scan_fwd_kernel_traitsILi64ELi16ELi1ELb1ELb1ELb1ELb0ELb1EN3c108BFloat16EffEEv13SSMParamsBase,"a",@progbits
	.sectionflags	@""
	.align	4
.nv.constant0._Z25selective_scan_fwd_kernelI32Selective_Scan_fwd_kernel_traitsILi64ELi16ELi1ELb1ELb1ELb1ELb0ELb1EN3c108BFloat16EffEEv13SSMParamsBase:
	.zero		744


//--------------------- .nv.constant0._Z25selective_scan_fwd_kernelI32Selective_Scan_fwd_kernel_traitsILi64ELi16ELi1ELb1ELb1ELb1ELb1ELb0EN3c108BFloat16EffEEv13SSMParamsBase --------------------------
	.section	.nv.constant0._Z25selective_scan_fwd_kernelI32Selective_Scan_fwd_kernel_traitsILi64ELi16ELi1ELb1ELb1ELb1ELb1ELb0EN3c108BFloat16EffEEv13SSMParamsBase,"a",@progbits
	.sectionflags	@""
	.align	4
.nv.constant0._Z25selective_scan_fwd_kernelI32Selective_Scan_fwd_kernel_traitsILi64ELi16ELi1ELb1ELb1ELb1ELb1ELb0EN3c108BFloat16EffEEv13SSMParamsBase:
	.zero		744


//--------------------- .nv.constant0._Z25selective_scan_fwd_kernelI32Selective_Scan_fwd_kernel_traitsILi64ELi16ELi1ELb1ELb1ELb1ELb1ELb1EN3c108BFloat16EffEEv13SSMParamsBase --------------------------
	.section	.nv.constant0._Z25selective_scan_fwd_kernelI32Selective_Scan_fwd_kernel_traitsILi64ELi16ELi1ELb1ELb1ELb1ELb1ELb1EN3c108BFloat16EffEEv13SSMParamsBase,"a",@progbits
	.sectionflags	@""
	.align	4
.nv.constant0._Z25selective_scan_fwd_kernelI32Selective_Scan_fwd_kernel_traitsILi64ELi16ELi1ELb1ELb1ELb1ELb1ELb1EN3c108BFloat16EffEEv13SSMParamsBase:
	.zero		744


//--------------------- .nv.constant0._Z25selective_scan_fwd_kernelI32Selective_Scan_fwd_kernel_traitsILi128ELi16ELi1ELb0ELb1ELb1ELb0ELb0EN3c108BFloat16EfS2_EEv13SSMParamsBase --------------------------
	.section	.nv.constant0._Z25selective_scan_fwd_kernelI32Selective_Scan_fwd_kernel_traitsILi128ELi16ELi1ELb0ELb1ELb1ELb0ELb0EN3c108BFloat16EfS2_EEv13SSMParamsBase,"a",@progbits
	.sectionflags	@""
	.align	4
.nv.constant0._Z25selective_scan_fwd_kernelI32Selective_Scan_fwd_kernel_traitsILi128ELi16ELi1ELb0ELb1ELb1ELb0ELb0EN3c108BFloat16EfS2_EEv13SSMParamsBase:
	.zero		744


//--------------------- .nv.constant0._Z25selective_scan_fwd_kernelI32Selective_Scan_fwd_kernel_traitsILi128ELi16ELi1ELb0ELb1ELb1ELb0ELb1EN3c108BFloat16EfS2_EEv13SSMParamsBase --------------------------
	.section	.nv.constant0._Z25selective_scan_fwd_kernelI32Selective_Scan_fwd_kernel_traitsILi128ELi16ELi1ELb0ELb1ELb1ELb0ELb1EN3c108BFloat16EfS2_EEv13SSMParamsBase,"a",@progbits
	.sectionflags	@""
	.align	4
.nv.constant0._Z25selective_scan_fwd_kernelI32Selective_Scan_fwd_kernel_traitsILi128ELi16ELi1ELb0ELb1ELb1ELb0ELb1EN3c108BFloat16EfS2_EEv13SSMParamsBase:
	.zero		744


//--------------------- .nv.constant0._Z25selective_scan_fwd_kernelI32Selective_Scan_fwd_kernel_traitsILi128ELi16ELi1ELb0ELb1ELb1ELb1ELb0EN3c108BFloat16EfS2_EEv13SSMParamsBase --------------------------
	.section	.nv.constant0._Z25selective_scan_fwd_kernelI32Selective_Scan_fwd_kernel_traitsILi128ELi16ELi1ELb0ELb1ELb1ELb1ELb0EN3c108BFloat16EfS2_EEv13SSMParamsBase,"a",@progbits
	.sectionflags	@""
	.align	4
.nv.constant0._Z25selective_scan_fwd_kernelI32Selective_Scan_fwd_kernel_traitsILi128ELi16ELi1ELb0ELb1ELb1ELb1ELb0EN3c108BFloat16EfS2_EEv13SSMParamsBase:
	.zero		744


//--------------------- .nv.constant0._Z25selective_scan_fwd_kernelI32Selective_Scan_fwd_kernel_traitsILi128ELi16ELi1ELb0ELb1ELb1ELb1ELb1EN3c108BFloat16EfS2_EEv13SSMParamsBase --------------------------
	.section	.nv.constant0._Z25selective_scan_fwd_kernelI32Selective_Scan_fwd_kernel_traitsILi128ELi16ELi1ELb0ELb1ELb1ELb1ELb1EN3c108BFloat16EfS2_EEv13SSMParamsBase,"a",@progbits
	.sectionflags	@""
	.align	4
.nv.constant0._Z25selective_scan_fwd_kernelI32Selective_Scan_fwd_kernel_traitsILi128ELi16ELi1ELb0ELb1ELb1ELb1ELb1EN3c108BFloat16EfS2_EEv13SSMParamsBase:
	.zero		744


//--------------------- .nv.constant0._Z25selective_scan_fwd_kernelI32Selective_Scan_fwd_kernel_traitsILi128ELi16ELi1ELb1ELb1ELb1ELb0ELb0EN3c108BFloat16EfS2_EEv13SSMParamsBase --------------------------
	.section	.nv.constant0._Z25selective_scan_fwd_kernelI32Selective_Scan_fwd_kernel_traitsILi128ELi16ELi1ELb1ELb1ELb1ELb0ELb0EN3c108BFloat16EfS2_EEv13SSMParamsBase,"a",@progbits
	.sectionflags	@""
	.align	4
.nv.constant0._Z25selective_scan_fwd_kernelI32Selective_Scan_fwd_kernel_traitsILi128ELi16ELi1ELb1ELb1ELb1ELb0ELb0EN3c108BFloat16EfS2_EEv13SSMParamsBase:
	.zero		744


//--------------------- .nv.constant0._Z25selective_scan_fwd_kernelI32Selective_Scan_fwd_kernel_traitsILi128ELi16ELi1ELb1ELb1ELb1ELb0ELb1EN3c108BFloat16EfS2_EEv13SSMParamsBase --------------------------
	.section	.nv.constant0._Z25selective_scan_fwd_kernelI32Selective_Scan_fwd_kernel_traitsILi128ELi16ELi1ELb1ELb1ELb1ELb0ELb1EN3c108BFloat16EfS2_EEv13SSMParamsBase,"a",@progbits
	.sectionflags	@""
	.align	4
.nv.constant0._Z25selective_scan_fwd_kernelI32Selective_Scan_fwd_kernel_traitsILi128ELi16ELi1ELb1ELb1ELb1ELb0ELb1EN3c108BFloat16EfS2_EEv13SSMParamsBase:
	.zero		744


//--------------------- .nv.constant0._Z25selective_scan_fwd_kernelI32Selective_Scan_fwd_kernel_traitsILi128ELi16ELi1ELb1ELb1ELb1ELb1ELb0EN3c108BFloat16EfS2_EEv13SSMParamsBase --------------------------
	.section	.nv.constant0._Z25selective_scan_fwd_kernelI32Selective_Scan_fwd_kernel_traitsILi128ELi16ELi1ELb1ELb1ELb1ELb1ELb0EN3c108BFloat16EfS2_EEv13SSMParamsBase,"a",@progbits
	.sectionflags	@""
	.align	4
.nv.constant0._Z25selective_scan_fwd_kernelI32Selective_Scan_fwd_kernel_traitsILi128ELi16ELi1ELb1ELb1ELb1ELb1ELb0EN3c108BFloat16EfS2_EEv13SSMParamsBase:
	.zero		744


//--------------------- .nv.constant0._Z25selective_scan_fwd_kernelI32Selective_Scan_fwd_kernel_traitsILi128ELi16ELi1ELb1ELb1ELb1ELb1ELb1EN3c108BFloat16EfS2_EEv13SSMParamsBase --------------------------
	.section	.nv.constant0._Z25selective_scan_fwd_kernelI32Selective_Scan_fwd_kernel_traitsILi128ELi16ELi1ELb1ELb1ELb1ELb1ELb1EN3c108BFloat16EfS2_EEv13SSMParamsBase,"a",@progbits
	.sectionflags	@""
	.align	4
.nv.constant0._Z25selective_scan_fwd_kernelI32Selective_Scan_fwd_kernel_traitsILi128ELi16ELi1ELb1ELb1ELb1ELb1ELb1EN3c108BFloat16EfS2_EEv13SSMParamsBase:
	.zero		744


//--------------------- .nv.constant0._Z25selective_scan_fwd_kernelI32Selective_Scan_fwd_kernel_traitsILi32ELi16ELi1ELb0ELb1ELb1ELb0ELb0EN3c108BFloat16EfS2_EEv13SSMParamsBase --------------------------
	.section	.nv.constant0._Z25selective_scan_fwd_kernelI32Selective_Scan_fwd_kernel_traitsILi32ELi16ELi1ELb0ELb1ELb1ELb0ELb0EN3c108BFloat16EfS2_EEv13SSMParamsBase,"a",@progbits
	.sectionflags	@""
	.align	4
.nv.constant0._Z25selective_scan_fwd_kernelI32Selective_Scan_fwd_kernel_traitsILi32ELi16ELi1ELb0ELb1ELb1ELb0ELb0EN3c108BFloat16EfS2_EEv13SSMParamsBase:
	.zero		744


//--------------------- .nv.constant0._Z25selective_scan_fwd_kernelI32Selective_Scan_fwd_kernel_traitsILi32ELi16ELi1ELb0ELb1ELb1ELb0ELb1EN3c108BFloat16EfS2_EEv13SSMParamsBase --------------------------
	.section	.nv.constant0._Z25selective_scan_fwd_kernelI32Selective_Scan_fwd_kernel_traitsILi32ELi16ELi1ELb0ELb1ELb1ELb0ELb1EN3c108BFloat16EfS2_EEv13SSMParamsBase,"a",@progbits
	.sectionflags	@""
	.align	4
.nv.constant0._Z25selective_scan_fwd_kernelI32Selective_Scan_fwd_kernel_traitsILi32ELi16ELi1ELb0ELb1ELb1ELb0ELb1EN3c108BFloat16EfS2_EEv13SSMParamsBase:
	.zero		744


//--------------------- .nv.constant0._Z25selective_scan_fwd_kernelI32Selective_Scan_fwd_kernel_traitsILi32ELi16ELi1ELb0ELb1ELb1ELb1ELb0EN3c108BFloat16EfS2_EEv13SSMParamsBase --------------------------
	.section	.nv.constant0._Z25selective_scan_fwd_kernelI32Selective_Scan_fwd_kernel_traitsILi32ELi16ELi1ELb0ELb1ELb1ELb1ELb0EN3c108BFloat16EfS2_EEv13SSMParamsBase,"a",@progbits
	.sectionflags	@""
	.align	4
.nv.constant0._Z25selective_scan_fwd_kernelI32Selective_Scan_fwd_kernel_traitsILi32ELi16ELi1ELb0ELb1ELb1ELb1ELb0EN3c108BFloat16EfS2_EEv13SSMParamsBase:
	.zero		744


//--------------------- .nv.constant0._Z25selective_scan_fwd_kernelI32Selective_Scan_fwd_kernel_traitsILi32ELi16ELi1ELb0ELb1ELb1ELb1ELb1EN3c108BFloat16EfS2_EEv13SSMParamsBase --------------------------
	.section	.nv.constant0._Z25selective_scan_fwd_kernelI32Selective_Scan_fwd_kernel_traitsILi32ELi16ELi1ELb0ELb1ELb1ELb1ELb1EN3c108BFloat16EfS2_EEv13SSMParamsBase,"a",@progbits
	.sectionflags	@""
	.align	4
.nv.constant0._Z25selective_scan_fwd_kernelI32Selective_Scan_fwd_kernel_traitsILi32ELi16ELi1ELb0ELb1ELb1ELb1ELb1EN3c108BFloat16EfS2_EEv13SSMParamsBase:
	.zero		744


//--------------------- .nv.constant0._Z25selective_scan_fwd_kernelI32Selective_Scan_fwd_kernel_traitsILi32ELi16ELi1ELb1ELb1ELb1ELb0ELb0EN3c108BFloat16EfS2_EEv13SSMParamsBase --------------------------
	.section	.nv.constant0._Z25selective_scan_fwd_kernelI32Selective_Scan_fwd_kernel_traitsILi32ELi16ELi1ELb1ELb1ELb1ELb0ELb0EN3c108BFloat16EfS2_EEv13SSMParamsBase,"a",@progbits
	.sectionflags	@""
	.align	4
.nv.constant0._Z25selective_scan_fwd_kernelI32Selective_Scan_fwd_kernel_traitsILi32ELi16ELi1ELb1ELb1ELb1ELb0ELb0EN3c108BFloat16EfS2_EEv13SSMParamsBase:
	.zero		744


//--------------------- .nv.constant0._Z25selective_scan_fwd_kernelI32Selective_Scan_fwd_kernel_traitsILi32ELi16ELi1ELb1ELb1ELb1ELb0ELb1EN3c108BFloat16EfS2_EEv13SSMParamsBase --------------------------
	.section	.nv.constant0._Z25selective_scan_fwd_kernelI32Selective_Scan_fwd_kernel_traitsILi32ELi16ELi1ELb1ELb1ELb1ELb0ELb1EN3c108BFloat16EfS2_EEv13SSMParamsBase,"a",@progbits
	.sectionflags	@""
	.align	4
.nv.constant0._Z25selective_scan_fwd_kernelI32Selective_Scan_fwd_kernel_traitsILi32ELi16ELi1ELb1ELb1ELb1ELb0ELb1EN3c108BFloat16EfS2_EEv13SSMParamsBase:
	.zero		744


//--------------------- .nv.constant0._Z25selective_scan_fwd_kernelI32Selective_Scan_fwd_kernel_traitsILi32ELi16ELi1ELb1ELb1ELb1ELb1ELb0EN3c108BFloat16EfS2_EEv13SSMParamsBase --------------------------
	.section	.nv.constant0._Z25selective_scan_fwd_kernelI32Selective_Scan_fwd_kernel_traitsILi32ELi16ELi1ELb1ELb1ELb1ELb1ELb0EN3c108BFloat16EfS2_EEv13SSMParamsBase,"a",@progbits
	.sectionflags	@""
	.align	4
.nv.constant0._Z25selective_scan_fwd_kernelI32Selective_Scan_fwd_kernel_traitsILi32ELi16ELi1ELb1ELb1ELb1ELb1ELb0EN3c108BFloat16EfS2_EEv13SSMParamsBase:
	.zero		744


//--------------------- .nv.constant0._Z25selective_scan_fwd_kernelI32Selective_Scan_fwd_kernel_traitsILi32ELi16ELi1ELb1ELb1ELb1ELb1ELb1EN3c108BFloat16EfS2_EEv13SSMParamsBase --------------------------
	.section	.nv.constant0._Z25selective_scan_fwd_kernelI32Selective_Scan_fwd_kernel_traitsILi32ELi16ELi1ELb1ELb1ELb1ELb1ELb1EN3c108BFloat16EfS2_EEv13SSMParamsBase,"a",@progbits
	.sectionflags	@""
	.align	4
.nv.constant0._Z25selective_scan_fwd_kernelI32Selective_Scan_fwd_kernel_traitsILi32ELi16ELi1ELb1ELb1ELb1ELb1ELb1EN3c108BFloat16EfS2_EEv13SSMParamsBase:
	.zero		744


//--------------------- .nv.constant0._Z25selective_scan_fwd_kernelI32Selective_Scan_fwd_kernel_traitsILi32ELi8ELi1ELb0ELb1ELb1ELb0ELb0EN3c108BFloat16EfS2_EEv13SSMParamsBase --------------------------
	.section	.nv.constant0._Z25selective_scan_fwd_kernelI32Selective_Scan_fwd_kernel_traitsILi32ELi8ELi1ELb0ELb1ELb1ELb0ELb0EN3c108BFloat16EfS2_EEv13SSMParamsBase,"a",@progbits
	.sectionflags	@""
	.align	4
.nv.constant0._Z25selective_scan_fwd_kernelI32Selective_Scan_fwd_kernel_traitsILi32ELi8ELi1ELb0ELb1ELb1ELb0ELb0EN3c108BFloat16EfS2_EEv13SSMParamsBase:
	.zero		744


//--------------------- .nv.constant0._Z25selective_scan_fwd_kernelI32Selective_Scan_fwd_kernel_traitsILi32ELi8ELi1ELb0ELb1ELb1ELb0ELb1EN3c108BFloat16EfS2_EEv13SSMParamsBase --------------------------
	.section	.nv.constant0._Z25selective_scan_fwd_kernelI32Selective_Scan_fwd_kernel_traitsILi32ELi8ELi1ELb0ELb1ELb1ELb0ELb1EN3c108BFloat16EfS2_EEv13SSMParamsBase,"a",@progbits
	.sectionflags	@""
	.align	4
.nv.constant0._Z25selective_scan_fwd_kernelI32Selective_Scan_fwd_kernel_traitsILi32ELi8ELi1ELb0ELb1ELb1ELb0ELb1EN3c108BFloat16EfS2_EEv13SSMParamsBase:
	.zero		744


//--------------------- .nv.constant0._Z25selective_scan_fwd_kernelI32Selective_Scan_fwd_kernel_traitsILi32ELi8ELi1ELb0ELb1ELb1ELb1ELb0EN3c108BFloat16EfS2_EEv13SSMParamsBase --------------------------
	.section	.nv.constant0._Z25selective_scan_fwd_kernelI32Selective_Scan_fwd_kernel_traitsILi32ELi8ELi1ELb0ELb1ELb1ELb1ELb0EN3c108BFloat16EfS2_EEv13SSMParamsBase,"a",@progbits
	.sectionflags	@""
	.align	4
.nv.constant0._Z25selective_scan_fwd_kernelI32Selective_Scan_fwd_kernel_traitsILi32ELi8ELi1ELb0ELb1ELb1ELb1ELb0EN3c108BFloat16EfS2_EEv13SSMParamsBase:
	.zero		744


//--------------------- .nv.constant0._Z25selective_scan_fwd_kernelI32Selective_Scan_fwd_kernel_traitsILi32ELi8ELi1ELb0ELb1ELb1ELb1ELb1EN3c108BFloat16EfS2_EEv13SSMParamsBase --------------------------
	.section	.nv.constant0._Z25selective_scan_fwd_kernelI32Selective_Scan_fwd_kernel_traitsILi32ELi8ELi1ELb0ELb1ELb1ELb1ELb1EN3c108BFloat16EfS2_EEv13SSMParamsBase,"a",@progbits
	.sectionflags	@""
	.align	4
.nv.constant0._Z25selective_scan_fwd_kernelI32Selective_Scan_fwd_kernel_traitsILi32ELi8ELi1ELb0ELb1ELb1ELb1ELb1EN3c108BFloat16EfS2_EEv13SSMParamsBase:
	.zero		744


//--------------------- .nv.constant0._Z25selective_scan_fwd_kernelI32Selective_Scan_fwd_kernel_traitsILi32ELi8ELi1ELb1ELb1ELb1ELb0ELb0EN3c108BFloat16EfS2_EEv13SSMParamsBase --------------------------
	.section	.nv.constant0._Z25selective_scan_fwd_kernelI32Selective_Scan_fwd_kernel_traitsILi32ELi8ELi1ELb1ELb1ELb1ELb0ELb0EN3c108BFloat16EfS2_EEv13SSMParamsBase,"a",@progbits
	.sectionflags	@""
	.align	4
.nv.constant0._Z25selective_scan_fwd_kernelI32Selective_Scan_fwd_kernel_traitsILi32ELi8ELi1ELb1ELb1ELb1ELb0ELb0EN3c108BFloat16EfS2_EEv13SSMParamsBase:
	.zero		744


//--------------------- .nv.constant0._Z25selective_scan_fwd_kernelI32Selective_Scan_fwd_kernel_traitsILi32ELi8ELi1ELb1ELb1ELb1ELb0ELb1EN3c108BFloat16EfS2_EEv13SSMParamsBase --------------------------
	.section	.nv.constant0._Z25selective_scan_fwd_kernelI32Selective_Scan_fwd_kernel_traitsILi32ELi8ELi1ELb1ELb1ELb1ELb0ELb1EN3c108BFloat16EfS2_EEv13SSMParamsBase,"a",@progbits
	.sectionflags	@""
	.align	4
.nv.constant0._Z25selective_scan_fwd_kernelI32Selective_Scan_fwd_kernel_traitsILi32ELi8ELi1ELb1ELb1ELb1ELb0ELb1EN3c108BFloat16EfS2_EEv13SSMParamsBase:
	.zero		744


//--------------------- .nv.constant0._Z25selective_scan_fwd_kernelI32Selective_Scan_fwd_kernel_traitsILi32ELi8ELi1ELb1ELb1ELb1ELb1ELb0EN3c108BFloat16EfS2_EEv13SSMParamsBase --------------------------
	.section	.nv.constant0._Z25selective_scan_fwd_kernelI32Selective_Scan_fwd_kernel_traitsILi32ELi8ELi1ELb1ELb1ELb1ELb1ELb0EN3c108BFloat16EfS2_EEv13SSMParamsBase,"a",@progbits
	.sectionflags	@""
	.align	4
.nv.constant0._Z25selective_scan_fwd_kernelI32Selective_Scan_fwd_kernel_traitsILi32ELi8ELi1ELb1ELb1ELb1ELb1ELb0EN3c108BFloat16EfS2_EEv13SSMParamsBase:
	.zero		744


//--------------------- .nv.constant0._Z25selective_scan_fwd_kernelI32Selective_Scan_fwd_kernel_traitsILi32ELi8ELi1ELb1ELb1ELb1ELb1ELb1EN3c108BFloat16EfS2_EEv13SSMParamsBase --------------------------
	.section	.nv.constant0._Z25selective_scan_fwd_kernelI32Selective_Scan_fwd_kernel_traitsILi32ELi8ELi1ELb1ELb1ELb1ELb1ELb1EN3c108BFloat16EfS2_EEv13SSMParamsBase,"a",@progbits
	.sectionflags	@""
	.align	4
.nv.constant0._Z25selective_scan_fwd_kernelI32Selective_Scan_fwd_kernel_traitsILi32ELi8ELi1ELb1ELb1ELb1ELb1ELb1EN3c108BFloat16EfS2_EEv13SSMParamsBase:
	.zero		744


//--------------------- .nv.constant0._Z25selective_scan_fwd_kernelI32Selective_Scan_fwd_kernel_traitsILi32ELi4ELi1ELb0ELb1ELb1ELb0ELb0EN3c108BFloat16EfS2_EEv13SSMParamsBase --------------------------
	.section	.nv.constant0._Z25selective_scan_fwd_kernelI32Selective_Scan_fwd_kernel_traitsILi32ELi4ELi1ELb0ELb1ELb1ELb0ELb0EN3c108BFloat16EfS2_EEv13SSMParamsBase,"a",@progbits
	.sectionflags	@""
	.align	4
.nv.constant0._Z25selective_scan_fwd_kernelI32Selective_Scan_fwd_kernel_traitsILi32ELi4ELi1ELb0ELb1ELb1ELb0ELb0EN3c108BFloat16EfS2_EEv13SSMParamsBase:
	.zero		744


//--------------------- .nv.constant0._Z25selective_scan_fwd_kernelI32Selective_Scan_fwd_kernel_traitsILi32ELi4ELi1ELb0ELb1ELb1ELb0ELb1EN3c108BFloat16EfS2_EEv13SSMParamsBase --------------------------
	.section	.nv.constant0._Z25selective_scan_fwd_kernelI32Selective_Scan_fwd_kernel_traitsILi32ELi4ELi1ELb0ELb1ELb1ELb0ELb1EN3c108BFloat16EfS2_EEv13SSMParamsBase,"a",@progbits
	.sectionflags	@""
	.align	4
.nv.constant0._Z25selective_scan_fwd_kernelI32Selective_Scan_fwd_kernel_traitsILi32ELi4ELi1ELb0ELb1ELb1ELb0ELb1EN3c108BFloat16EfS2_EEv13SSMParamsBase:
	.zero		744


//--------------------- .nv.constant0._Z25selective_scan_fwd_kernelI32Selective_Scan_fwd_kernel_traitsILi32ELi4ELi1ELb0ELb1ELb1ELb1ELb0EN3c108BFloat16EfS2_EEv13SSMParamsBase --------------------------
	.section	.nv.constant0._Z25selective_scan_fwd_kernelI32Selective_Scan_fwd_kernel_traitsILi32ELi4ELi1ELb0ELb1ELb1ELb1ELb0EN3c108BFloat16EfS2_EEv13SSMParamsBase,"a",@progbits
	.sectionflags	@""
	.align	4
.nv.constant0._Z25selective_scan_fwd_kernelI32Selective_Scan_fwd_kernel_traitsILi32ELi4ELi1ELb0ELb1ELb1ELb1ELb0EN3c108BFloat16EfS2_EEv13SSMParamsBase:
	.zero		744


//--------------------- .nv.constant0._Z25selective_scan_fwd_kernelI32Selective_Scan_fwd_kernel_traitsILi32ELi4ELi1ELb0ELb1ELb1ELb1ELb1EN3c108BFloat16EfS2_EEv13SSMParamsBase --------------------------
	.section	.nv.constant0._Z25selective_scan_fwd_kernelI32Selective_Scan_fwd_kernel_traitsILi32ELi4ELi1ELb0ELb1ELb1ELb1ELb1EN3c108BFloat16EfS2_EEv13SSMParamsBase,"a",@progbits
	.sectionflags	@""
	.align	4
.nv.constant0._Z25selective_scan_fwd_kernelI32Selective_Scan_fwd_kernel_traitsILi32ELi4ELi1ELb0ELb1ELb1ELb1ELb1EN3c108BFloat16EfS2_EEv13SSMParamsBase:
	.zero		744


//--------------------- .nv.constant0._Z25selective_scan_fwd_kernelI32Selective_Scan_fwd_kernel_traitsILi32ELi4ELi1ELb1ELb1ELb1ELb0ELb0EN3c108BFloat16EfS2_EEv13SSMParamsBase --------------------------
	.section	.nv.constant0._Z25selective_scan_fwd_kernelI32Selective_Scan_fwd_kernel_traitsILi32ELi4ELi1ELb1ELb1ELb1ELb0ELb0EN3c108BFloat16EfS2_EEv13SSMParamsBase,"a",@progbits
	.sectionflags	@""
	.align	4
.nv.constant0._Z25selective_scan_fwd_kernelI32Selective_Scan_fwd_kernel_traitsILi32ELi4ELi1ELb1ELb1ELb1ELb0ELb0EN3c108BFloat16EfS2_EEv13SSMParamsBase:
	.zero		744


//--------------------- .nv.constant0._Z25selective_scan_fwd_kernelI32Selective_Scan_fwd_kernel_traitsILi32ELi4ELi1ELb1ELb1ELb1ELb0ELb1EN3c108BFloat16EfS2_EEv13SSMParamsBase --------------------------
	.section	.nv.constant0._Z25selective_scan_fwd_kernelI32Selective_Scan_fwd_kernel_traitsILi32ELi4ELi1ELb1ELb1ELb1ELb0ELb1EN3c108BFloat16EfS2_EEv13SSMParamsBase,"a",@progbits
	.sectionflags	@""
	.align	4
.nv.constant0._Z25selective_scan_fwd_kernelI32Selective_Scan_fwd_kernel_traitsILi32ELi4ELi1ELb1ELb1ELb1ELb0ELb1EN3c108BFloat16EfS2_EEv13SSMParamsBase:
	.zero		744


//--------------------- .nv.constant0._Z25selective_scan_fwd_kernelI32Selective_Scan_fwd_kernel_traitsILi32ELi4ELi1ELb1ELb1ELb1ELb1ELb0EN3c108BFloat16EfS2_EEv13SSMParamsBase --------------------------
	.section	.nv.constant0._Z25selective_scan_fwd_kernelI32Selective_Scan_fwd_kernel_traitsILi32ELi4ELi1ELb1ELb1ELb1ELb1ELb0EN3c108BFloat16EfS2_EEv13SSMParamsBase,"a",@progbits
	.sectionflags	@""
	.align	4
.nv.constant0._Z25selective_scan_fwd_kernelI32Selective_Scan_fwd_kernel_traitsILi32ELi4ELi1ELb1ELb1ELb1ELb1ELb0EN3c108BFloat16EfS2_EEv13SSMParamsBase:
	.zero		744


//--------------------- .nv.constant0._Z25selective_scan_fwd_kernelI32Selective_Scan_fwd_kernel_traitsILi32ELi4ELi1ELb1ELb1ELb1ELb1ELb1EN3c108BFloat16EfS2_EEv13SSMParamsBase --------------------------
	.section	.nv.constant0._Z25selective_scan_fwd_kernelI32Selective_Scan_fwd_kernel_traitsILi32ELi4ELi1ELb1ELb1ELb1ELb1ELb1EN3c108BFloat16EfS2_EEv13SSMParamsBase,"a",@progbits
	.sectionflags	@""
	.align	4
.nv.constant0._Z25selective_scan_fwd_kernelI32Selective_Scan_fwd_kernel_traitsILi32ELi4ELi1ELb1ELb1ELb1ELb1ELb1EN3c108BFloat16EfS2_EEv13SSMParamsBase:
	.zero		744


//--------------------- .nv.constant0._Z25selective_scan_fwd_kernelI32Selective_Scan_fwd_kernel_traitsILi64ELi16ELi1ELb0ELb1ELb1ELb0ELb0EN3c108BFloat16EfS2_EEv13SSMParamsBase --------------------------
	.section	.nv.constant0._Z25selective_scan_fwd_kernelI32Selective_Scan_fwd_kernel_traitsILi64ELi16ELi1ELb0ELb1ELb1ELb0ELb0EN3c108BFloat16EfS2_EEv13SSMParamsBase,"a",@progbits
	.sectionflags	@""
	.align	4
.nv.constant0._Z25selective_scan_fwd_kernelI32Selective_Scan_fwd_kernel_traitsILi64ELi16ELi1ELb0ELb1ELb1ELb0ELb0EN3c108BFloat16EfS2_EEv13SSMParamsBase:
	.zero		744


//--------------------- .nv.constant0._Z25selective_scan_fwd_kernelI32Selective_Scan_fwd_kernel_traitsILi64ELi16ELi1ELb0ELb1ELb1ELb0ELb1EN3c108BFloat16EfS2_EEv13SSMParamsBase --------------------------
	.section	.nv.constant0._Z25selective_scan_fwd_kernelI32Selective_Scan_fwd_kernel_traitsILi64ELi16ELi1ELb0ELb1ELb1ELb0ELb1EN3c108BFloat16EfS2_EEv13SSMParamsBase,"a",@progbits
	.sectionflags	@""
	.align	4
.nv.constant0._Z25selective_scan_fwd_kernelI32Selective_Scan_fwd_kernel_traitsILi64ELi16ELi1ELb0ELb1ELb1ELb0ELb1EN3c108BFloat16EfS2_EEv13SSMParamsBase:
	.zero		744


//--------------------- .nv.constant0._Z25selective_scan_fwd_kernelI32Selective_Scan_fwd_kernel_traitsILi64ELi16ELi1ELb0ELb1ELb1ELb1ELb0EN3c108BFloat16EfS2_EEv13SSMParamsBase --------------------------
	.section	.nv.constant0._Z25selective_scan_fwd_kernelI32Selective_Scan_fwd_kernel_traitsILi64ELi16ELi1ELb0ELb1ELb1ELb1ELb0EN3c108BFloat16EfS2_EEv13SSMParamsBase,"a",@progbits
	.sectionflags	@""
	.align	4
.nv.constant0._Z25selective_scan_fwd_kernelI32Selective_Scan_fwd_kernel_traitsILi64ELi16ELi1ELb0ELb1ELb1ELb1ELb0EN3c108BFloat16EfS2_EEv13SSMParamsBase:
	.zero		744


//--------------------- .nv.constant0._Z25selective_scan_fwd_kernelI32Selective_Scan_fwd_kernel_traitsILi64ELi16ELi1ELb0ELb1ELb1ELb1ELb1EN3c108BFloat16EfS2_EEv13SSMParamsBase --------------------------
	.section	.nv.constant0._Z25selective_scan_fwd_kernelI32Selective_Scan_fwd_kernel_traitsILi64ELi16ELi1ELb0ELb1ELb1ELb1ELb1EN3c108BFloat16EfS2_EEv13SSMParamsBase,"a",@progbits
	.sectionflags	@""
	.align	4
.nv.constant0._Z25selective_scan_fwd_kernelI32Selective_Scan_fwd_kernel_traitsILi64ELi16ELi1ELb0ELb1ELb1ELb1ELb1EN3c108BFloat16EfS2_EEv13SSMParamsBase:
	.zero		744


//--------------------- .nv.constant0._Z25selective_scan_fwd_kernelI32Selective_Scan_fwd_kernel_traitsILi64ELi16ELi1ELb1ELb1ELb1ELb0ELb0EN3c108BFloat16EfS2_EEv13SSMParamsBase --------------------------
	.section	.nv.constant0._Z25selective_scan_fwd_kernelI32Selective_Scan_fwd_kernel_traitsILi64ELi16ELi1ELb1ELb1ELb1ELb0ELb0EN3c108BFloat16EfS2_EEv13SSMParamsBase,"a",@progbits
	.sectionflags	@""
	.align	4
.nv.constant0._Z25selective_scan_fwd_kernelI32Selective_Scan_fwd_kernel_traitsILi64ELi16ELi1ELb1ELb1ELb1ELb0ELb0EN3c108BFloat16EfS2_EEv13SSMParamsBase:
	.zero		744


//--------------------- .nv.constant0._Z25selective_scan_fwd_kernelI32Selective_Scan_fwd_kernel_traitsILi64ELi16ELi1ELb1ELb1ELb1ELb0ELb1EN3c108BFloat16EfS2_EEv13SSMParamsBase --------------------------
	.section	.nv.constant0._Z25selective_scan_fwd_kernelI32Selective_Scan_fwd_kernel_traitsILi64ELi16ELi1ELb1ELb1ELb1ELb0ELb1EN3c108BFloat16EfS2_EEv13SSMParamsBase,"a",@progbits
	.sectionflags	@""
	.align	4
.nv.constant0._Z25selective_scan_fwd_kernelI32Selective_Scan_fwd_kernel_traitsILi64ELi16ELi1ELb1ELb1ELb1ELb0ELb1EN3c108BFloat16EfS2_EEv13SSMParamsBase:
	.zero		744


//--------------------- .nv.constant0._Z25selective_scan_fwd_kernelI32Selective_Scan_fwd_kernel_traitsILi64ELi16ELi1ELb1ELb1ELb1ELb1ELb0EN3c108BFloat16EfS2_EEv13SSMParamsBase --------------------------
	.section	.nv.constant0._Z25selective_scan_fwd_kernelI32Selective_Scan_fwd_kernel_traitsILi64ELi16ELi1ELb1ELb1ELb1ELb1ELb0EN3c108BFloat16EfS2_EEv13SSMParamsBase,"a",@progbits
	.sectionflags	@""
	.align	4
.nv.constant0._Z25selective_scan_fwd_kernelI32Selective_Scan_fwd_kernel_traitsILi64ELi16ELi1ELb1ELb1ELb1ELb1ELb0EN3c108BFloat16EfS2_EEv13SSMParamsBase:
	.zero		744


//--------------------- .nv.constant0._Z25selective_scan_fwd_kernelI32Selective_Scan_fwd_kernel_traitsILi64ELi16ELi1ELb1ELb1ELb1ELb1ELb1EN3c108BFloat16EfS2_EEv13SSMParamsBase --------------------------
	.section	.nv.constant0._Z25selective_scan_fwd_kernelI32Selective_Scan_fwd_kernel_traitsILi64ELi16ELi1ELb1ELb1ELb1ELb1ELb1EN3c108BFloat16EfS2_EEv13SSMParamsBase,"a",@progbits
	.sectionflags	@""
	.align	4
.nv.constant0._Z25selective_scan_fwd_kernelI32Selective_Scan_fwd_kernel_traitsILi64ELi16ELi1ELb1ELb1ELb1ELb1ELb1EN3c108BFloat16EfS2_EEv13SSMParamsBase:
	.zero		744


//--------------------- .text._Z25selective_scan_fwd_kernelI32Selective_Scan_fwd_kernel_traitsILi128ELi16ELi1ELb0ELb1ELb1ELb0ELb0EfffEEv13SSMParamsBase --------------------------
	.section	.text._Z25selective_scan_fwd_kernelI32Selective_Scan_fwd_kernel_traitsILi128ELi16ELi1ELb0ELb1ELb1ELb0ELb0EfffEEv13SSMParamsBase,"ax",@progbits
	.sectioninfo	@"SHI_REGISTERS=168"
	.align	128
        .global         _Z25selective_scan_fwd_kernelI32Selective_Scan_fwd_kernel_traitsILi128ELi16ELi1ELb0ELb1ELb1ELb0ELb0EfffEEv13SSMParamsBase
        .type           _Z25selective_scan_fwd_kernelI32Selective_Scan_fwd_kernel_traitsILi128ELi16ELi1ELb0ELb1ELb1ELb0ELb0EfffEEv13SSMParamsBase,@function
        .size           _Z25selective_scan_fwd_kernelI32Selective_Scan_fwd_kernel_traitsILi128ELi16ELi1ELb0ELb1ELb1ELb0ELb0EfffEEv13SSMParamsBase,(.L_x_8810 - _Z25selective_scan_fwd_kernelI32Selective_Scan_fwd_kernel_traitsILi128ELi16ELi1ELb0ELb1ELb1ELb0ELb0EfffEEv13SSMParamsBase)
        .other          _Z25selective_scan_fwd_kernelI32Selective_Scan_fwd_kernel_traitsILi128ELi16ELi1ELb0ELb1ELb1ELb0ELb0EfffEEv13SSMParamsBase,@"STO_CUDA_ENTRY STV_DEFAULT"
_Z25selective_scan_fwd_kernelI32Selective_Scan_fwd_kernel_traitsILi128ELi16ELi1ELb0ELb1ELb1ELb0ELb0EfffEEv13SSMParamsBase:
.text._Z25selective_scan_fwd_kernelI32Selective_Scan_fwd_kernel_traitsILi128ELi16ELi1ELb0ELb1ELb1ELb0ELb0EfffEEv13SSMParamsBase:
[----:B------:R-:W-:Y:S02]  /*0000*/  IMAD.MOV.U32 R1, RZ, RZ, c[0x0][0x28] ;  /* 0x00000a00ff017624 */ /* 0x000fe400078e00ff */
[----:B------:R-:W-:Y:S01]  /*0010*/  ISETP.NE.U32.AND P1, PT, RZ, c[0x0][0x2b0], PT ;  /* 0x0000ac00ff007a0c */ /* 0x000fe20003f25070 */
[----:B------:R-:W-:Y:S01]  /*0020*/  CS2R R8, SRZ ;  /* 0x0000000000087805 */ /* 0x000fe2000001ff00 */
[----:B------:R-:W0:Y:S01]  /*0030*/  S2R R0, SR_CTAID.X ;  /* 0x0000000000007919 */ /* 0x000e220000002500 */
[----:B------:R-:W-:Y:S01]  /*0040*/  IMAD.MOV.U32 R11, RZ, RZ, RZ ;  /* 0x000000ffff0b7224 */ /* 0x000fe200078e00ff */
[----:B------:R-:W-:Y:S01]  /*0050*/  ISETP.NE.AND.EX P1, PT, RZ, c[0x0][0x2b4], PT, P1 ;  /* 0x0000ad00ff007a0c */ /* 0x000fe20003f25310 */
[----:B------:R-:W-:Y:S01]  /*0060*/  ULDC.64 UR4, c[0x0][0x118] ;  /* 0x0000460000047ab9 */ /* 0x000fe20000000a00 */
[----:B------:R-:W-:Y:S01]  /*0070*/  IMAD.MOV.U32 R13, RZ, RZ, RZ ;  /* 0x000000ffff0d7224 */ /* 0x000fe200078e00ff */
[----:B------:R-:W-:-:S10]  /*0080*/  IADD3 R1, R1, -0x8, RZ ;  /* 0xfffffff801017810 */ /* 0x000fd40007ffe0ff */
[----:B------:R-:W-:Y:S01]  /*0090*/  @P1 MOV R9, c[0x0][0x2b0] ;  /* 0x0000ac0000091a02 */ /* 0x000fe20000000f00 */
[----:B------:R-:W-:Y:S02]  /*00a0*/  @P1 IMAD.MOV.U32 R11, RZ, RZ, c[0x0][0x2b4] ;  /* 0x0000ad00ff0b1624 */ /* 0x000fe400078e00ff */
[----:B------:R-:W-:Y:S01]  /*00b0*/  @P1 IMAD.MOV.U32 R13, RZ, RZ, c[0x0][0x2b0] ;  /* 0x0000ac00ff0d1624 */ /* 0x000fe200078e00ff */
[C---:B------:R-:W-:Y:S01]  /*00c0*/  ISETP.NE.U32.AND P0, PT, R9.reuse, RZ, PT ;  /* 0x000000ff0900720c */ /* 0x040fe20003f05070 */
[----:B------:R-:W-:Y:S01]  /*00d0*/  @P1 IMAD.MOV.U32 R8, RZ, RZ, c[0x0][0x2b4] ;  /* 0x0000ad00ff081624 */ /* 0x000fe200078e00ff */
[----:B------:R-:W-:Y:S02]  /*00e0*/  ISETP.NE.U32.AND P2, PT, R9, RZ, PT ;  /* 0x000000ff0900720c */ /* 0x000fe40003f45070 */
[----:B------:R-:W-:Y:S02]  /*00f0*/  ISETP.NE.AND.EX P0, PT, R11, RZ, PT, P0 ;  /* 0x000000ff0b00720c */ /* 0x000fe40003f05300 */
[----:B0-----:R-:W-:-:S11]  /*0100*/  MOV R76, R0 ;  /* 0x00000000004c7202 */ /* 0x001fd60000000f00 */
[----:B------:R-:W-:Y:S05]  /*0110*/  @!P0 BRA `(.L_x_0) ;  /* 0x0000012000008947 */ /* 0x000fea0003800000 */
[----:B------:R-:W0:Y:S02]  /*0120*/  LDC.U8 R2, c[0x0][0x189] ;  /* 0x00006240ff027b82 */ /* 0x000e240000000000 */
[----:B0-----:R-:W-:-:S13]  /*0130*/  ISETP.NE.AND P1, PT, R2, RZ, PT ;  /* 0x000000ff0200720c */ /* 0x001fda0003f25270 */
[----:B------:R-:W-:-:S05]  /*0140*/  @P1 MOV R3, 0x4 ;  /* 0x0000000400031802 */ /* 0x000fca0000000f00 */
[----:B------:R-:W-:-:S05]  /*0150*/  @P1 IMAD.WIDE R2, R0, R3, c[0x0][0x2d0] ;  /* 0x0000b40000021625 */ /* 0x000fca00078e0203 */
[----:B------:R-:W2:Y:S01]  /*0160*/  @P1 LDG.E R4, [R2.64] ;  /* 0x0000000402041981 */ /* 0x000ea2000c1e1900 */
[----:B------:R-:W-:-:S05]  /*0170*/  @P1 SHF.R.S32.HI R7, RZ, 0x1f, R0 ;  /* 0x0000001fff071819 */ /* 0x000fca0000011400 */
[----:B------:R-:W-:-:S04]  /*0180*/  @P1 IMAD R7, R7, c[0x0][0x248], RZ ;  /* 0x0000920007071a24 */ /* 0x000fc800078e02ff */
[----:B------:R-:W-:Y:S01]  /*0190*/  @P1 IMAD R7, R0, c[0x0][0x24c], R7 ;  /* 0x0000930000071a24 */ /* 0x000fe200078e0207 */
[----:B--2---:R-:W-:-:S05]  /*01a0*/  @P1 SHF.R.S32.HI R5, RZ, 0x1f, R4 ;  /* 0x0000001fff051819 */ /* 0x004fca0000011404 */
[----:B------:R-:W-:-:S04]  /*01b0*/  @P1 IMAD.WIDE.U32 R4, R0, c[0x0][0x248], R4 ;  /* 0x0000920000041a25 */ /* 0x000fc800078e0004 */
[----:B------:R-:W-:Y:S01]  /*01c0*/  @P1 IMAD.IADD R5, R5, 0x1, R7 ;  /* 0x0000000105051824 */ /* 0x000fe200078e0207 */
[----:B------:R-:W-:-:S04]  /*01d0*/  @P1 LEA R6, P3, R4, R13, 0x2 ;  /* 0x0000000d04061211 */ /* 0x000fc800078610ff */
[----:B------:R-:W-:-:S05]  /*01e0*/  @P1 LEA.HI.X R7, R4, R8, R5, 0x2, P3 ;  /* 0x0000000804071211 */ /* 0x000fca00018f1405 */
[----:B------:R0:W5:Y:S01]  /*01f0*/  @P1 LDG.E R76, [R6.64] ;  /* 0x00000004064c1981 */ /* 0x000162000c1e1900 */
[----:B------:R-:W-:Y:S01]  /*0200*/  @!P1 MOV R3, R8 ;  /* 0x0000000800039202 */ /* 0x000fe20000000f00 */
[----:B------:R-:W-:-:S04]  /*0210*/  @!P1 IMAD.MOV.U32 R2, RZ, RZ, R13 ;  /* 0x000000ffff029224 */ /* 0x000fc800078e000d */
[----:B------:R-:W-:-:S05]  /*0220*/  @!P1 IMAD.WIDE R2, R0, 0x4, R2 ;  /* 0x0000000400029825 */ /* 0x000fca00078e0202 */
[----:B------:R0:W5:Y:S02]  /*0230*/  @!P1 LDG.E R76, [R2.64] ;  /* 0x00000004024c9981 */ /* 0x000164000c1e1900 */
.L_x_0:
[----:B-----5:R-:W-:Y:S02]  /*0240*/  ISETP.NE.U32.AND P1, PT, R76, c[0x0][0x180], PT ;  /* 0x000060004c007a0c */ /* 0x020fe40003f25070 */
[----:B------:R-:W-:Y:S02]  /*0250*/  SHF.R.S32.HI R91, RZ, 0x1f, R76 ;  /* 0x0000001fff5b7819 */ /* 0x000fe4000001144c */
[----:B------:R-:W-:Y:S02]  /*0260*/  ISETP.NE.AND.EX P2, PT, R11, RZ, PT, P2 ;  /* 0x000000ff0b00720c */ /* 0x000fe40003f45320 */
[----:B------:R-:W-:-:S13]  /*0270*/  ISETP.NE.AND.EX P1, PT, R91, c[0x0][0x184], PT, P1 ;  /* 0x000061005b007a0c */ /* 0x000fda0003f25310 */
[----:B------:R-:W-:Y:S05]  /*0280*/  @!P1 EXIT P2 ;  /* 0x000000000000994d */ /* 0x000fea0001000000 */
[----:B0-----:R-:W0:Y:S01]  /*0290*/  LDC.U8 R2, c[0x0][0x189] ;  /* 0x00006240ff027b82 */ /* 0x001e220000000000 */
[----:B------:R-:W1:Y:S01]  /*02a0*/  S2R R14, SR_CTAID.Y ;  /* 0x00000000000e7919 */ /* 0x000e620000002600 */
[----:B------:R-:W-:Y:S01]  /*02b0*/  ISETP.NE.U32.AND P1, PT, RZ, c[0x0][0x2d0], PT ;  /* 0x0000b400ff007a0c */ /* 0x000fe20003f25070 */
[----:B------:R-:W-:Y:S01]  /*02c0*/  HFMA2.MMA R88, -RZ, RZ, 0, 0 ;  /* 0x00000000ff587435 */ /* 0x000fe200000001ff */
[----:B------:R-:W-:Y:S01]  /*02d0*/  CS2R R78, SRZ ;  /* 0x00000000004e7805 */ /* 0x000fe2000001ff00 */
[----:B------:R-:W-:Y:S01]  /*02e0*/  IMAD.MOV.U32 R77, RZ, RZ, RZ ;  /* 0x000000ffff4d7224 */ /* 0x000fe200078e00ff */
[----:B------:R-:W-:Y:S02]  /*02f0*/  ISETP.NE.AND.EX P1, PT, RZ, c[0x0][0x2d4], PT, P1 ;  /* 0x0000b500ff007a0c */ /* 0x000fe40003f25310 */
[----:B0-----:R-:W-:Y:S02]  /*0300*/  ISETP.NE.AND P6, PT, R2, RZ, PT ;  /* 0x000000ff0200720c */ /* 0x001fe40003fc5270 */
[----:B-1----:R-:W-:-:S11]  /*0310*/  SHF.R.S32.HI R16, RZ, 0x1f, R14 ;  /* 0x0000001fff107819 */ /* 0x002fd6000001140e */
[----:B------:R-:W-:Y:S02]  /*0320*/  @P6 IMAD R4, R16, c[0x0][0x238], RZ ;  /* 0x00008e0010046a24 */ /* 0x000fe400078e02ff */
[----:B------:R-:W-:-:S04]  /*0330*/  @P6 IMAD.WIDE.U32 R2, R14, c[0x0][0x238], RZ ;  /* 0x00008e000e026a25 */ /* 0x000fc800078e00ff */
[----:B------:R-:W-:Y:S02]  /*0340*/  @P6 IMAD R89, R14, c[0x0][0x23c], R4 ;  /* 0x00008f000e596a24 */ /* 0x000fe400078e0204 */
[----:B------:R-:W-:Y:S02]  /*0350*/  @P6 IMAD.MOV.U32 R90, RZ, RZ, R2 ;  /* 0x000000ffff5a6224 */ /* 0x000fe400078e0002 */
[----:B------:R-:W-:Y:S01]  /*0360*/  @P6 IMAD.IADD R89, R3, 0x1, R89 ;  /* 0x0000000103596824 */ /* 0x000fe200078e0259 */
[----:B------:R-:W-:Y:S01]  /*0370*/  SHF.R.S32.HI R3, RZ, 0x1f, R0 ;  /* 0x0000001fff037819 */ /* 0x000fe20000011400 */
[----:B------:R-:W-:Y:S05]  /*0380*/  @P6 BRA `(.L_x_1) ;  /* 0x0000009000006947 */ /* 0x000fea0003800000 */
[----:B------:R-:W-:Y:S02]  /*0390*/  IMAD R7, R91, c[0x0][0x230], RZ ;  /* 0x00008c005b077a24 */ /* 0x000fe400078e02ff */
[----:B------:R-:W-:-:S04]  /*03a0*/  IMAD.WIDE.U32 R4, R76, c[0x0][0x230], RZ ;  /* 0x00008c004c047a25 */ /* 0x000fc800078e00ff */
[----:B------:R-:W-:Y:S02]  /*03b0*/  IMAD R7, R76, c[0x0][0x234], R7 ;  /* 0x00008d004c077a24 */ /* 0x000fe400078e0207 */
[----:B------:R-:W-:Y:S02]  /*03c0*/  IMAD R2, R16, c[0x0][0x238], RZ ;  /* 0x00008e0010027a24 */ /* 0x000fe400078e02ff */
[----:B------:R-:W-:Y:S02]  /*03d0*/  IMAD.IADD R5, R5, 0x1, R7 ;  /* 0x0000000105057824 */ /* 0x000fe400078e0207 */
[C---:B------:R-:W-:Y:S02]  /*03e0*/  IMAD R89, R14.reuse, c[0x0][0x23c], R2 ;  /* 0x00008f000e597a24 */ /* 0x040fe400078e0202 */
[----:B------:R-:W-:-:S04]  /*03f0*/  IMAD.WIDE.U32 R4, R14, c[0x0][0x238], R4 ;  /* 0x00008e000e047a25 */ /* 0x000fc800078e0004 */
[----:B------:R-:W-:Y:S01]  /*0400*/  IMAD.MOV.U32 R90, RZ, RZ, R4 ;  /* 0x000000ffff5a7224 */ /* 0x000fe200078e0004 */
[----:B------:R-:W-:Y:S02]  /*0410*/  IADD3 R89, R89, R5, RZ ;  /* 0x0000000559597210 */ /* 0x000fe40007ffe0ff */
.L_x_1:
[----:B------:R-:W-:Y:S05]  /*0420*/  @!P0 BRA `(.L_x_2) ;  /* 0x000000a000008947 */ /* 0x000fea0003800000 */
[----:B------:R-:W-:Y:S02]  /*0430*/  IMAD R7, R3, c[0x0][0x248], RZ ;  /* 0x0000920003077a24 */ /* 0x000fe400078e02ff */
[----:B------:R-:W-:-:S04]  /*0440*/  IMAD.WIDE.U32 R4, R0, c[0x0][0x248], RZ ;  /* 0x0000920000047a25 */ /* 0x000fc800078e00ff */
[----:B------:R-:W-:Y:S02]  /*0450*/  IMAD R7, R0, c[0x0][0x24c], R7 ;  /* 0x0000930000077a24 */ /* 0x000fe400078e0207 */
[----:B------:R-:W-:-:S03]  /*0460*/  IMAD.SHL.U32 R88, R4, 0x4, RZ ;  /* 0x0000000404587824 */ /* 0x000fc600078e00ff */
[----:B------:R-:W-:Y:S02]  /*0470*/  IADD3 R5, R7, R5, RZ ;  /* 0x0000000507057210 */ /* 0x000fe40007ffe0ff */
[-C--:B------:R-:W-:Y:S02]  /*0480*/  IADD3 R78, P0, R13, R88.reuse, RZ ;  /* 0x000000580d4e7210 */ /* 0x080fe40007f1e0ff */
[----:B------:R-:W-:Y:S02]  /*0490*/  IADD3 R88, P2, R9, R88, RZ ;  /* 0x0000005809587210 */ /* 0x000fe40007f5e0ff */
[----:B------:R-:W-:-:S05]  /*04a0*/  SHF.L.U64.HI R4, R4, 0x2, R5 ;  /* 0x0000000204047819 */ /* 0x000fca0000010205 */
[--C-:B------:R-:W-:Y:S02]  /*04b0*/  IMAD.X R79, R8, 0x1, R4.reuse, P0 ;  /* 0x00000001084f7824 */ /* 0x100fe400000e0604 */
[----:B------:R-:W-:Y:S02]  /*04c0*/  IMAD.X R77, R11, 0x1, R4, P2 ;  /* 0x000000010b4d7824 */ /* 0x000fe400010e0604 */
.L_x_2:
[----:B------:R-:W-:Y:S01]  /*04d0*/  ISETP.EQ.U32.AND P0, PT, R88, RZ, PT ;  /* 0x000000ff5800720c */ /* 0x000fe20003f02070 */
[----:B------:R-:W-:Y:S01]  /*04e0*/  IMAD.MOV.U32 R2, RZ, RZ, RZ ;  /* 0x000000ffff027224 */ /* 0x000fe200078e00ff */
[----:B------:R-:W-:Y:S01]  /*04f0*/  MOV R5, RZ ;  /* 0x000000ff00057202 */ /* 0x000fe20000000f00 */
[----:B------:R-:W-:Y:S01]  /*0500*/  @P1 IMAD.MOV.U32 R5, RZ, RZ, c[0x0][0x2d0] ;  /* 0x0000b400ff051624 */ /* 0x000fe200078e00ff */
[----:B------:R-:W-:Y:S02]  /*0510*/  ISETP.EQ.OR.EX P0, PT, R77, RZ, !P6, P0 ;  /* 0x000000ff4d00720c */ /* 0x000fe40007702700 */
[----:B------:R-:W-:-:S11]  /*0520*/  @P1 MOV R2, c[0x0][0x2d4] ;  /* 0x0000b50000021a02 */ /* 0x000fd60000000f00 */
[----:B------:R-:W-:-:S04]  /*0530*/  @!P0 LEA R4, P1, R0, R5, 0x2 ;  /* 0x0000000500048211 */ /* 0x000fc800078210ff */
[----:B------:R-:W-:-:S06]  /*0540*/  @!P0 LEA.HI.X R5, R0, R2, R3, 0x2, P1 ;  /* 0x0000000200058211 */ /* 0x000fcc00008f1403 */
[----:B------:R0:W2:Y:S01]  /*0550*/  @!P0 LDG.E R5, [R4.64] ;  /* 0x0000000404058981 */ /* 0x0000a2000c1e1900 */
[----:B------:R-:W-:Y:S01]  /*0560*/  ISETP.NE.U32.AND P1, PT, RZ, c[0x0][0x2b8], PT ;  /* 0x0000ae00ff007a0c */ /* 0x000fe20003f25070 */
[----:B------:R-:W-:Y:S01]  /*0570*/  IMAD.MOV.U32 R2, RZ, RZ, RZ ;  /* 0x000000ffff027224 */ /* 0x000fe200078e00ff */
[----:B------:R-:W-:Y:S02]  /*0580*/  ISETP.NE.U32.AND P2, PT, RZ, c[0x0][0x2c0], PT ;  /* 0x0000b000ff007a0c */ /* 0x000fe40003f45070 */
[----:B------:R-:W-:Y:S02]  /*0590*/  ISETP.NE.AND.EX P1, PT, RZ, c[0x0][0x2bc], PT, P1 ;  /* 0x0000af00ff007a0c */ /* 0x000fe40003f25310 */
[----:B------:R-:W-:Y:S02]  /*05a0*/  ISETP.NE.AND.EX P2, PT, RZ, c[0x0][0x2c4], PT, P2 ;  /* 0x0000b100ff007a0c */ /* 0x000fe40003f45320 */
[----:B------:R-:W-:Y:S01]  /*05b0*/  ISETP.NE.U32.AND P3, PT, RZ, c[0x0][0x268], PT ;  /* 0x00009a00ff007a0c */ /* 0x000fe20003f65070 */
[----:B0-----:R-:W-:Y:S01]  /*05c0*/  HFMA2.MMA R4, -RZ, RZ, 0, 0 ;  /* 0x00000000ff047435 */ /* 0x001fe200000001ff */
[----:B------:R-:W-:-:S02]  /*05d0*/  ISETP.NE.U32.AND P5, PT, RZ, c[0x0][0x280], PT ;  /* 0x0000a000ff007a0c */ /* 0x000fc40003fa5070 */
[----:B------:R-:W-:Y:S02]  /*05e0*/  ISETP.NE.AND.EX P3, PT, RZ, c[0x0][0x26c], PT, P3 ;  /* 0x00009b00ff007a0c */ /* 0x000fe40003f65330 */
[----:B------:R-:W-:Y:S02]  /*05f0*/  ISETP.NE.AND.EX P5, PT, RZ, c[0x0][0x284], PT, P5 ;  /* 0x0000a100ff007a0c */ /* 0x000fe40003fa5350 */
[----:B------:R-:W-:Y:S02]  /*0600*/  PRMT R68, RZ, 0x7610, R68 ;  /* 0x00007610ff447816 */ /* 0x000fe40000000044 */
[C---:B------:R-:W-:Y:S01]  /*0610*/  @P1 IADD3 R6, P4, R0.reuse, c[0x0][0x2b8], RZ ;  /* 0x0000ae0000061a10 */ /* 0x040fe20007f9e0ff */
[----:B------:R-:W-:Y:S02]  /*0620*/  @P2 IMAD.MOV.U32 R2, RZ, RZ, c[0x0][0x2c0] ;  /* 0x0000b000ff022624 */ /* 0x000fe400078e00ff */
[----:B------:R-:W-:Y:S01]  /*0630*/  @P2 IMAD.MOV.U32 R4, RZ, RZ, c[0x0][0x2c4] ;  /* 0x0000b100ff042624 */ /* 0x000fe200078e00ff */
[----:B------:R-:W-:-:S02]  /*0640*/  @P1 LEA.HI.X.SX32 R7, R0, c[0x0][0x2bc], 0x1, P4 ;  /* 0x0000af0000071a11 */ /* 0x000fc400020f0eff */
[----:B------:R-:W-:-:S03]  /*0650*/  ISETP.EQ.U32.AND P4, PT, R2, RZ, PT ;  /* 0x000000ff0200720c */ /* 0x000fc60003f82070 */
[----:B------:R0:W5:Y:S01]  /*0660*/  @P1 LDG.E.U8 R68, [R6.64] ;  /* 0x0000000406441981 */ /* 0x000162000c1e1100 */
[----:B------:R-:W-:Y:S02]  /*0670*/  ISETP.EQ.OR.EX P4, PT, R4, RZ, !P6, P4 ;  /* 0x000000ff0400720c */ /* 0x000fe40007782740 */
[C---:B------:R-:W-:Y:S01]  /*0680*/  @P3 LEA R8, P1, R14.reuse, c[0x0][0x268], 0x2 ;  /* 0x00009a000e083a11 */ /* 0x040fe200078210ff */
[----:B------:R-:W-:Y:S02]  /*0690*/  IMAD.MOV.U32 R13, RZ, RZ, RZ ;  /* 0x000000ffff0d7224 */ /* 0x000fe400078e00ff */
[----:B------:R-:W-:Y:S01]  /*06a0*/  @P2 IMAD.MOV.U32 R13, RZ, RZ, c[0x0][0x2c0] ;  /* 0x0000b000ff0d2624 */ /* 0x000fe200078e00ff */
[C-C-:B------:R-:W-:Y:S02]  /*06b0*/  @P3 LEA.HI.X R9, R14.reuse, c[0x0][0x26c], R16.reuse, 0x2, P1 ;  /* 0x00009b000e093a11 */ /* 0x140fe400008f1410 */
[C---:B------:R-:W-:Y:S02]  /*06c0*/  @P5 LEA R10, P1, R14.reuse, c[0x0][0x280], 0x2 ;  /* 0x0000a0000e0a5a11 */ /* 0x040fe400078210ff */
[----:B------:R-:W-:Y:S01]  /*06d0*/  MOV R2, RZ ;  /* 0x000000ff00027202 */ /* 0x000fe20000000f00 */
[----:B------:R-:W-:Y:S01]  /*06e0*/  @P2 IMAD.MOV.U32 R2, RZ, RZ, c[0x0][0x2c4] ;  /* 0x0000b100ff022624 */ /* 0x000fe200078e00ff */
[----:B------:R-:W-:-:S02]  /*06f0*/  @P5 LEA.HI.X R11, R14, c[0x0][0x284], R16, 0x2, P1 ;  /* 0x0000a1000e0b5a11 */ /* 0x000fc400008f1410 */
[C---:B0-----:R-:W-:Y:S02]  /*0700*/  @!P4 LEA R6, P1, R0.reuse, R13, 0x2 ;  /* 0x0000000d0006c211 */ /* 0x041fe400078210ff */
[----:B------:R-:W-:Y:S02]  /*0710*/  IABS R13, c[0x0][0x174] ;  /* 0x00005d00000d7a13 */ /* 0x000fe40000000000 */
[----:B------:R-:W-:Y:S02]  /*0720*/  @!P4 LEA.HI.X R7, R0, R2, R3, 0x2, P1 ;  /* 0x000000020007c211 */ /* 0x000fe400008f1403 */
[----:B------:R-:W0:Y:S08]  /*0730*/  I2F.RP R2, R13 ;  /* 0x0000000d00027306 */ /* 0x000e300000209400 */
[----:B0-----:R-:W0:Y:S01]  /*0740*/  MUFU.RCP R2, R2 ;  /* 0x0000000200027308 */ /* 0x001e220000001000 */
[----:B------:R-:W-:Y:S01]  /*0750*/  HFMA2.MMA R149, -RZ, RZ, 0, 0 ;  /* 0x00000000ff957435 */ /* 0x000fe200000001ff */
[----:B------:R-:W-:-:S02]  /*0760*/  IMAD.MOV.U32 R70, RZ, RZ, RZ ;  /* 0x000000ffff467224 */ /* 0x000fc400078e00ff */
[----:B------:R-:W-:-:S04]  /*0770*/  IMAD.MOV.U32 R150, RZ, RZ, RZ ;  /* 0x000000ffff967224 */ /* 0x000fc800078e00ff */
[----:B------:R1:W5:Y:S04]  /*0780*/  @!P4 LDG.E R70, [R6.64] ;  /* 0x000000040646c981 */ /* 0x000368000c1e1900 */
[----:B------:R3:W5:Y:S04]  /*0790*/  @P3 LDG.E R149, [R8.64] ;  /* 0x0000000408953981 */ /* 0x000768000c1e1900 */
[----:B------:R4:W5:Y:S01]  /*07a0*/  @P5 LDG.E R150, [R10.64] ;  /* 0x000000040a965981 */ /* 0x000962000c1e1900 */
[----:B-1----:R-:W-:Y:S01]  /*07b0*/  IABS R6, R14 ;  /* 0x0000000e00067213 */ /* 0x002fe20000000000 */
[----:B--2---:R-:W-:-:S05]  /*07c0*/  @!P0 IMAD.WIDE R4, R5, 0x4, R78 ;  /* 0x0000000405048825 */ /* 0x004fca00078e024e */
[----:B------:R0:W2:Y:S02]  /*07d0*/  @!P0 LDG.E R76, [R4.64] ;  /* 0x00000004044c8981 */ /* 0x0000a4000c1e1900 */
[----:B0-----:R-:W-:-:S04]  /*07e0*/  IADD3 R4, R2, 0xffffffe, RZ ;  /* 0x0ffffffe02047810 */ /* 0x001fc80007ffe0ff */
[----:B------:R0:W1:Y:S02]  /*07f0*/  F2I.FTZ.U32.TRUNC.NTZ R5, R4 ;  /* 0x0000000400057305 */ /* 0x000064000021f000 */
[----:B0-----:R-:W-:Y:S01]  /*0800*/  IMAD.MOV.U32 R4, RZ, RZ, RZ ;  /* 0x000000ffff047224 */ /* 0x001fe200078e00ff */
[----:B-1----:R-:W-:-:S05]  /*0810*/  IADD3 R12, RZ, -R5, RZ ;  /* 0x80000005ff0c7210 */ /* 0x002fca0007ffe0ff */
[----:B---3--:R-:W-:-:S04]  /*0820*/  IMAD R9, R12, R13, RZ ;  /* 0x0000000d0c097224 */ /* 0x008fc800078e02ff */
[----:B------:R-:W-:-:S06]  /*0830*/  IMAD.HI.U32 R5, R5, R9, R4 ;  /* 0x0000000905057227 */ /* 0x000fcc00078e0004 */
[----:B----4-:R-:W-:-:S04]  /*0840*/  IMAD.HI.U32 R10, R5, R6, RZ ;  /* 0x00000006050a7227 */ /* 0x010fc800078e00ff */
[----:B------:R-:W-:-:S04]  /*0850*/  IMAD.MOV R2, RZ, RZ, -R10 ;  /* 0x000000ffff027224 */ /* 0x000fc800078e0a0a */
[----:B------:R-:W-:-:S05]  /*0860*/  IMAD R2, R13, R2, R6 ;  /* 0x000000020d027224 */ /* 0x000fca00078e0206 */
[----:B------:R-:W-:Y:S01]  /*0870*/  ISETP.GT.U32.AND P2, PT, R13, R2, PT ;  /* 0x000000020d00720c */ /* 0x000fe20003f44070 */
[C---:B------:R-:W-:Y:S02]  /*0880*/  IMAD R5, R3.reuse, c[0x0][0x1a0], RZ ;  /* 0x0000680003057a24 */ /* 0x040fe400078e02ff */
[----:B------:R-:W-:-:S10]  /*0890*/  IMAD R9, R3, c[0x0][0x1e0], RZ ;  /* 0x0000780003097a24 */ /* 0x000fd400078e02ff */
[----:B------:R-:W-:-:S04]  /*08a0*/  @!P2 IADD3 R2, R2, -R13, RZ ;  /* 0x8000000d0202a210 */ /* 0x000fc80007ffe0ff */
[----:B------:R-:W-:Y:S02]  /*08b0*/  ISETP.GE.U32.AND P1, PT, R2, R13, PT ;  /* 0x0000000d0200720c */ /* 0x000fe40003f26070 */
[----:B------:R-:W-:Y:S01]  /*08c0*/  LOP3.LUT R2, R14, c[0x0][0x174], RZ, 0x3c, !PT ;  /* 0x00005d000e027a12 */ /* 0x000fe200078e3cff */
[----:B------:R-:W-:Y:S01]  /*08d0*/  IMAD R13, R0, c[0x0][0x1a4], R5 ;  /* 0x00006900000d7a24 */ /* 0x000fe200078e0205 */
[----:B------:R-:W-:Y:S01]  /*08e0*/  @!P2 IADD3 R10, R10, 0x1, RZ ;  /* 0x000000010a0aa810 */ /* 0x000fe20007ffe0ff */
[----:B------:R-:W-:Y:S01]  /*08f0*/  IMAD.WIDE.U32 R4, R0, c[0x0][0x1e0], RZ ;  /* 0x0000780000047a25 */ /* 0x000fe200078e00ff */
[----:B------:R-:W-:Y:S02]  /*0900*/  ISETP.GE.AND P3, PT, R2, RZ, PT ;  /* 0x000000ff0200720c */ /* 0x000fe40003f66270 */
[----:B------:R-:W-:Y:S01]  /*0910*/  ISETP.NE.AND P2, PT, RZ, c[0x0][0x174], PT ;  /* 0x00005d00ff007a0c */ /* 0x000fe20003f45270 */
[C---:B------:R-:W-:Y:S02]  /*0920*/  IMAD R11, R0.reuse, c[0x0][0x1e4], R9 ;  /* 0x00007900000b7a24 */ /* 0x040fe400078e0209 */
[----:B------:R-:W-:-:S02]  /*0930*/  IMAD.WIDE.U32 R6, R0, c[0x0][0x1a0], RZ ;  /* 0x0000680000067a25 */ /* 0x000fc400078e00ff */
[----:B------:R-:W-:Y:S02]  /*0940*/  @P1 IADD3 R10, R10, 0x1, RZ ;  /* 0x000000010a0a1810 */ /* 0x000fe40007ffe0ff */
[----:B------:R-:W-:Y:S02]  /*0950*/  IMAD.IADD R5, R5, 0x1, R11 ;  /* 0x0000000105057824 */ /* 0x000fe400078e020b */
[----:B------:R-:W-:Y:S01]  /*0960*/  IMAD R11, R3, c[0x0][0x1f0], RZ ;  /* 0x00007c00030b7a24 */ /* 0x000fe200078e02ff */
[----:B------:R-:W-:Y:S01]  /*0970*/  MOV R8, R6 ;  /* 0x0000000600087202 */ /* 0x000fe20000000f00 */
[----:B------:R-:W-:Y:S02]  /*0980*/  IMAD.IADD R9, R7, 0x1, R13 ;  /* 0x0000000107097824 */ /* 0x000fe400078e020d */
[----:B------:R-:W-:Y:S02]  /*0990*/  IMAD.MOV.U32 R13, RZ, RZ, R10 ;  /* 0x000000ffff0d7224 */ /* 0x000fe400078e000a */
[----:B------:R-:W-:-:S04]  /*09a0*/  IMAD.WIDE.U32 R6, R0, c[0x0][0x1f0], RZ ;  /* 0x00007c0000067a25 */ /* 0x000fc800078e00ff */
[----:B------:R-:W-:Y:S02]  /*09b0*/  IMAD R15, R0, c[0x0][0x1f4], R11 ;  /* 0x00007d00000f7a24 */ /* 0x000fe400078e020b */
[----:B------:R-:W-:Y:S02]  /*09c0*/  IMAD R2, R16, c[0x0][0x1e8], RZ ;  /* 0x00007a0010027a24 */ /* 0x000fe400078e02ff */
[----:B------:R-:W-:Y:S01]  /*09d0*/  @!P3 IMAD.MOV R13, RZ, RZ, -R13 ;  /* 0x000000ffff0db224 */ /* 0x000fe200078e0a0d */
[----:B------:R-:W-:Y:S01]  /*09e0*/  @!P2 LOP3.LUT R13, RZ, c[0x0][0x174], RZ, 0x33, !PT ;  /* 0x00005d00ff0daa12 */ /* 0x000fe200078e33ff */
[----:B------:R-:W-:Y:S01]  /*09f0*/  IMAD.WIDE.U32 R154, R14, c[0x0][0x1e8], R4 ;  /* 0x00007a000e9a7a25 */ /* 0x000fe200078e0004 */
[----:B------:R-:W-:-:S03]  /*0a00*/  IADD3 R7, R7, R15, RZ ;  /* 0x0000000f07077210 */ /* 0x000fc60007ffe0ff */
[----:B------:R-:W-:Y:S01]  /*0a10*/  IMAD R15, R14, c[0x0][0x1ec], R2 ;  /* 0x00007b000e0f7a24 */ /* 0x000fe200078e0202 */
[----:B------:R-:W-:Y:S01]  /*0a20*/  SHF.R.S32.HI R2, RZ, 0x1f, R13 ;  /* 0x0000001fff027819 */ /* 0x000fe2000001140d */
[----:B------:R-:W-:Y:S02]  /*0a30*/  IMAD R17, R3, c[0x0][0x1c0], RZ ;  /* 0x0000700003117a24 */ /* 0x000fe400078e02ff */
[----:B------:R-:W-:Y:S01]  /*0a40*/  IMAD.IADD R5, R155, 0x1, R15 ;  /* 0x000000019b057824 */ /* 0x000fe200078e020f */
[----:B------:R-:W-:Y:S01]  /*0a50*/  LEA R155, P1, R154, c[0x0][0x270], 0x2 ;  /* 0x00009c009a9b7a11 */ /* 0x000fe200078210ff */
[----:B------:R-:W-:-:S04]  /*0a60*/  IMAD.WIDE.U32 R10, R0, c[0x0][0x1c0], RZ ;  /* 0x00007000000a7a25 */ /* 0x000fc800078e00ff */
[----:B------:R-:W-:Y:S02]  /*0a70*/  IMAD R17, R0, c[0x0][0x1c4], R17 ;  /* 0x0000710000117a24 */ /* 0x000fe400078e0211 */
[----:B------:R-:W-:Y:S01]  /*0a80*/  IMAD.WIDE.U32 R156, R14, c[0x0][0x1f8], R6 ;  /* 0x00007e000e9c7a25 */ /* 0x000fe200078e0006 */
[----:B------:R-:W-:-:S03]  /*0a90*/  LEA.HI.X R154, R154, c[0x0][0x274], R5, 0x2, P1 ;  /* 0x00009d009a9a7a11 */ /* 0x000fc600008f1405 */
[----:B------:R-:W-:Y:S02]  /*0aa0*/  IMAD R12, R16, c[0x0][0x1f8], RZ ;  /* 0x00007e00100c7a24 */ /* 0x000fe400078e02ff */
[----:B------:R-:W-:Y:S02]  /*0ab0*/  IMAD R6, R2, c[0x0][0x1b8], RZ ;  /* 0x00006e0002067a24 */ /* 0x000fe400078e02ff */
[----:B------:R-:W-:Y:S02]  /*0ac0*/  IMAD.IADD R11, R11, 0x1, R17 ;  /* 0x000000010b0b7824 */ /* 0x000fe400078e0211 */
[----:B------:R-:W-:-:S04]  /*0ad0*/  IMAD.WIDE.U32 R4, R13, c[0x0][0x1b8], R8 ;  /* 0x00006e000d047a25 */ /* 0x000fc800078e0008 */
[----:B------:R-:W-:Y:S02]  /*0ae0*/  IMAD R17, R14, c[0x0][0x1fc], R12 ;  /* 0x00007f000e117a24 */ /* 0x000fe400078e020c */
[----:B------:R-:W-:Y:S01]  /*0af0*/  IMAD R9, R13, c[0x0][0x1bc], R6 ;  /* 0x00006f000d097a24 */ /* 0x000fe200078e0206 */
[----:B------:R-:W-:Y:S02]  /*0b00*/  ISETP.NE.U32.AND P3, PT, RZ, c[0x0][0x2d8], PT ;  /* 0x0000b600ff007a0c */ /* 0x000fe40003f65070 */
[----:B------:R-:W-:Y:S01]  /*0b10*/  IADD3 R7, R157, R17, RZ ;  /* 0x000000119d077210 */ /* 0x000fe20007ffe0ff */
[----:B------:R-:W-:Y:S01]  /*0b20*/  IMAD.IADD R5, R5, 0x1, R9 ;  /* 0x0000000105057824 */ /* 0x000fe200078e0209 */
[----:B------:R-:W-:Y:S02]  /*0b30*/  LEA R75, P2, R4, c[0x0][0x258], 0x2 ;  /* 0x00009600044b7a11 */ /* 0x000fe400078410ff */
[----:B------:R-:W-:Y:S02]  /*0b40*/  LEA R157, P1, R156, c[0x0][0x278], 0x2 ;  /* 0x00009e009c9d7a11 */ /* 0x000fe400078210ff */
[----:B------:R-:W-:-:S02]  /*0b50*/  ISETP.NE.AND.EX P3, PT, RZ, c[0x0][0x2dc], PT, P3 ;  /* 0x0000b700ff007a0c */ /* 0x000fc40003f65330 */
[----:B------:R-:W-:Y:S02]  /*0b60*/  LEA.HI.X R74, R4, c[0x0][0x25c], R5, 0x2, P2 ;  /* 0x00009700044a7a11 */ /* 0x000fe400010f1405 */
[----:B------:R-:W-:Y:S02]  /*0b70*/  LEA.HI.X R156, R156, c[0x0][0x27c], R7, 0x2, P1 ;  /* 0x00009f009c9c7a11 */ /* 0x000fe400008f1407 */
[----:B------:R-:W-:Y:S02]  /*0b80*/  ISETP.NE.U32.AND P2, PT, RZ, c[0x0][0x2c8], PT ;  /* 0x0000b200ff007a0c */ /* 0x000fe40003f45070 */
[----:B------:R-:W-:Y:S02]  /*0b90*/  ISETP.NE.U32.AND P1, PT, RZ, c[0x0][0x2e0], PT ;  /* 0x0000b800ff007a0c */ /* 0x000fe40003f25070 */
[----:B------:R-:W-:Y:S02]  /*0ba0*/  ISETP.NE.AND.EX P2, PT, RZ, c[0x0][0x2cc], PT, P2 ;  /* 0x0000b300ff007a0c */ /* 0x000fe40003f45320 */
[----:B------:R-:W-:Y:S01]  /*0bb0*/  ISETP.NE.AND.EX P1, PT, RZ, c[0x0][0x2e4], PT, P1 ;  /* 0x0000b900ff007a0c */ /* 0x000fe20003f25310 */
[----:B------:R-:W-:Y:S01]  /*0bc0*/  IMAD R2, R2, c[0x0][0x1d8], RZ ;  /* 0x0000760002027a24 */ /* 0x000fe200078e02ff */
[----:B------:R-:W-:Y:S01]  /*0bd0*/  HFMA2.MMA R81, -RZ, RZ, 0, 0 ;  /* 0x00000000ff517435 */ /* 0x000fe200000001ff */
[----:B------:R-:W-:Y:S01]  /*0be0*/  IMAD.WIDE.U32 R6, R13, c[0x0][0x1d8], R10 ;  /* 0x000076000d067a25 */ /* 0x000fe200078e000a */
[----:B------:R-:W-:-:S03]  /*0bf0*/  MOV R12, RZ ;  /* 0x000000ff000c7202 */ /* 0x000fc60000000f00 */
[----:B------:R-:W-:Y:S01]  /*0c00*/  IMAD.MOV.U32 R14, RZ, RZ, RZ ;  /* 0x000000ffff0e7224 */ /* 0x000fe200078e00ff */
[----:B------:R-:W-:Y:S01]  /*0c10*/  @P3 MOV R14, c[0x0][0x2d8] ;  /* 0x0000b600000e3a02 */ /* 0x000fe20000000f00 */
[----:B------:R-:W-:Y:S02]  /*0c20*/  IMAD R13, R13, c[0x0][0x1dc], R2 ;  /* 0x000077000d0d7a24 */ /* 0x000fe400078e0202 */
[----:B------:R-:W-:Y:S01]  /*0c30*/  @P3 IMAD.MOV.U32 R12, RZ, RZ, c[0x0][0x2dc] ;  /* 0x0000b700ff0c3624 */ /* 0x000fe200078e00ff */
[----:B------:R-:W-:Y:S01]  /*0c40*/  LEA R73, P4, R6, c[0x0][0x260], 0x2 ;  /* 0x0000980006497a11 */ /* 0x000fe200078810ff */
[----:B------:R-:W-:Y:S01]  /*0c50*/  IMAD.IADD R5, R7, 0x1, R13 ;  /* 0x0000000107057824 */ /* 0x000fe200078e020d */
[----:B------:R0:W-:Y:S01]  /*0c60*/  STL [R1], R14 ;  /* 0x0000000e01007387 */ /* 0x0001e20000100800 */
[----:B------:R-:W-:Y:S01]  /*0c70*/  IMAD.MOV.U32 R8, RZ, RZ, RZ ;  /* 0x000000ffff087224 */ /* 0x000fe200078e00ff */
[----:B------:R-:W-:Y:S01]  /*0c80*/  @P1 ISETP.NE.U32.AND P5, PT, RZ, c[0x0][0x2e0], PT ;  /* 0x0000b800ff001a0c */ /* 0x000fe20003fa5070 */
[----:B------:R-:W-:Y:S01]  /*0c90*/  @P2 IMAD.MOV.U32 R81, RZ, RZ, c[0x0][0x2c8] ;  /* 0x0000b200ff512624 */ /* 0x000fe200078e00ff */
[----:B------:R0:W-:Y:S01]  /*0ca0*/  STL [R1+0x4], R12 ;  /* 0x0000040c01007387 */ /* 0x0001e20000100800 */
[----:B------:R-:W-:Y:S01]  /*0cb0*/  @P2 IMAD.MOV.U32 R8, RZ, RZ, c[0x0][0x2cc] ;  /* 0x0000b300ff082624 */ /* 0x000fe200078e00ff */
[----:B------:R-:W-:-:S02]  /*0cc0*/  ISETP.NE.U32.AND P2, PT, R14, RZ, PT ;  /* 0x000000ff0e00720c */ /* 0x000fc40003f45070 */
[----:B------:R-:W-:Y:S02]  /*0cd0*/  LEA.HI.X R72, R6, c[0x0][0x264], R5, 0x2, P4 ;  /* 0x0000990006487a11 */ /* 0x000fe400020f1405 */
[----:B------:R-:W-:Y:S02]  /*0ce0*/  PLOP3.LUT P4, PT, PT, PT, PT, 0x8, 0x0 ;  /* 0x000000000000781c */ /* 0x000fe40003f8e170 */
[----:B------:R-:W-:Y:S02]  /*0cf0*/  @P1 ISETP.NE.AND.EX P4, PT, RZ, c[0x0][0x2e4], PT, P5 ;  /* 0x0000b900ff001a0c */ /* 0x000fe40003f85350 */
[----:B------:R-:W-:Y:S01]  /*0d00*/  ISETP.NE.AND.EX P2, PT, R12, RZ, PT, P2 ;  /* 0x000000ff0c00720c */ /* 0x000fe20003f45320 */
[----:B------:R-:W-:Y:S01]  /*0d10*/  HFMA2.MMA R2, -RZ, RZ, 0, 0 ;  /* 0x00000000ff027435 */ /* 0x000fe200000001ff */
[----:B------:R-:W-:Y:S01]  /*0d20*/  IMAD.MOV.U32 R71, RZ, RZ, c[0x0][0x18c] ;  /* 0x00006300ff477624 */ /* 0x000fe200078e00ff */
[----:B------:R-:W-:Y:S01]  /*0d30*/  CS2R R160, SRZ ;  /* 0x0000000000a07805 */ /* 0x000fe2000001ff00 */
[----:B------:R-:W-:Y:S01]  /*0d40*/  IMAD.MOV.U32 R7, RZ, RZ, RZ ;  /* 0x000000ffff077224 */ /* 0x000fe200078e00ff */
[----:B------:R-:W-:Y:S01]  /*0d50*/  @P3 MOV R161, c[0x0][0x2dc] ;  /* 0x0000b70000a13a02 */ /* 0x000fe20000000f00 */
[----:B------:R-:W-:Y:S01]  /*0d60*/  @P3 IMAD.MOV.U32 R160, RZ, RZ, c[0x0][0x2d8] ;  /* 0x0000b600ffa03624 */ /* 0x000fe200078e00ff */
[----:B------:R-:W-:Y:S01]  /*0d70*/  SEL R71, R71, 0x800, P6 ;  /* 0x0000080047477807 */ /* 0x000fe20003000000 */
[----:B------:R-:W-:-:S02]  /*0d80*/  @P1 IMAD.MOV.U32 R7, RZ, RZ, c[0x0][0x2e0] ;  /* 0x0000b800ff071624 */ /* 0x000fc400078e00ff */
[----:B------:R-:W-:Y:S01]  /*0d90*/  @P1 IMAD.MOV.U32 R2, RZ, RZ, c[0x0][0x2e4] ;  /* 0x0000b900ff021624 */ /* 0x000fe200078e00ff */
[----:B--2---:R-:W-:Y:S02]  /*0da0*/  @!P0 SHF.R.S32.HI R91, RZ, 0x1f, R76 ;  /* 0x0000001fff5b8819 */ /* 0x004fe4000001144c */
[----:B------:R-:W-:Y:S05]  /*0db0*/  @P4 BRA P2, `(.L_x_3) ;  /* 0x000001f000004947 */ /* 0x000fea0001000000 */
[-C--:B0-----:R-:W-:Y:S01]  /*0dc0*/  IABS R7, R71.reuse ;  /* 0x0000004700077213 */ /* 0x081fe20000000000 */
[----:B-----5:R-:W-:Y:S01]  /*0dd0*/  IMAD.MOV.U32 R70, RZ, RZ, RZ ;  /* 0x000000ffff467224 */ /* 0x020fe200078e00ff */
[----:B------:R-:W-:Y:S02]  /*0de0*/  IADD3 R2, R71, c[0x0][0x168], RZ ;  /* 0x00005a0047027a10 */ /* 0x000fe40007ffe0ff */
[----:B------:R-:W0:Y:S01]  /*0df0*/  I2F.RP R6, R7 ;  /* 0x0000000700067306 */ /* 0x000e220000209400 */
[----:B------:R-:W-:Y:S02]  /*0e00*/  IABS R11, R71 ;  /* 0x00000047000b7213 */ /* 0x000fe40000000000 */
[----:B------:R-:W-:-:S02]  /*0e10*/  IADD3 R2, R2, -0x1, RZ ;  /* 0xffffffff02027810 */ /* 0x000fc40007ffe0ff */
[----:B------:R-:W-:-:S03]  /*0e20*/  MOV R158, RZ ;  /* 0x000000ff009e7202 */ /* 0x000fc60000000f00 */
[----:B0-----:R-:W0:Y:S02]  /*0e30*/  MUFU.RCP R6, R6 ;  /* 0x0000000600067308 */ /* 0x001e240000001000 */
[----:B0-----:R-:W-:Y:S01]  /*0e40*/  IADD3 R4, R6, 0xffffffe, RZ ;  /* 0x0ffffffe06047810 */ /* 0x001fe20007ffe0ff */
[----:B------:R-:W-:-:S05]  /*0e50*/  IMAD.MOV R6, RZ, RZ, -R11 ;  /* 0x000000ffff067224 */ /* 0x000fca00078e0a0b */
[----:B------:R0:W1:Y:S02]  /*0e60*/  F2I.FTZ.U32.TRUNC.NTZ R5, R4 ;  /* 0x0000000400057305 */ /* 0x000064000021f000 */
[----:B0-----:R-:W-:Y:S01]  /*0e70*/  IMAD.MOV.U32 R4, RZ, RZ, RZ ;  /* 0x000000ffff047224 */ /* 0x001fe200078e00ff */
[----:B-1----:R-:W-:-:S05]  /*0e80*/  IADD3 R10, RZ, -R5, RZ ;  /* 0x80000005ff0a7210 */ /* 0x002fca0007ffe0ff */
[----:B------:R-:W-:Y:S01]  /*0e90*/  IMAD R9, R10, R7, RZ ;  /* 0x000000070a097224 */ /* 0x000fe200078e02ff */
[----:B------:R-:W-:Y:S02]  /*0ea0*/  IABS R10, R2 ;  /* 0x00000002000a7213 */ /* 0x000fe40000000000 */
[----:B------:R-:W-:Y:S01]  /*0eb0*/  LOP3.LUT R2, R2, R71, RZ, 0x3c, !PT ;  /* 0x0000004702027212 */ /* 0x000fe200078e3cff */
[----:B------:R-:W-:Y:S01]  /*0ec0*/  IMAD.HI.U32 R5, R5, R9, R4 ;  /* 0x0000000905057227 */ /* 0x000fe200078e0004 */
[----:B------:R-:W-:Y:S02]  /*0ed0*/  MOV R4, R10 ;  /* 0x0000000a00047202 */ /* 0x000fe40000000f00 */
[----:B------:R-:W-:-:S03]  /*0ee0*/  ISETP.GE.AND P2, PT, R2, RZ, PT ;  /* 0x000000ff0200720c */ /* 0x000fc60003f46270 */
[----:B------:R-:W-:-:S04]  /*0ef0*/  IMAD.HI.U32 R5, R5, R4, RZ ;  /* 0x0000000405057227 */ /* 0x000fc800078e00ff */
[----:B------:R-:W-:-:S05]  /*0f00*/  IMAD R4, R5, R6, R4 ;  /* 0x0000000605047224 */ /* 0x000fca00078e0204 */
[----:B------:R-:W-:-:S13]  /*0f10*/  ISETP.GT.U32.AND P1, PT, R7, R4, PT ;  /* 0x000000040700720c */ /* 0x000fda0003f24070 */
[----:B------:R-:W-:Y:S01]  /*0f20*/  @!P1 IMAD.IADD R4, R4, 0x1, -R7 ;  /* 0x0000000104049824 */ /* 0x000fe200078e0a07 */
[----:B------:R-:W-:Y:S02]  /*0f30*/  @!P1 IADD3 R5, R5, 0x1, RZ ;  /* 0x0000000105059810 */ /* 0x000fe40007ffe0ff */
[----:B------:R-:W-:Y:S02]  /*0f40*/  ISETP.NE.AND P1, PT, R71, RZ, PT ;  /* 0x000000ff4700720c */ /* 0x000fe40003f25270 */
[----:B------:R-:W-:-:S13]  /*0f50*/  ISETP.GE.U32.AND P0, PT, R4, R7, PT ;  /* 0x000000070400720c */ /* 0x000fda0003f06070 */
[----:B------:R-:W-:-:S05]  /*0f60*/  @P0 IADD3 R5, R5, 0x1, RZ ;  /* 0x0000000105050810 */ /* 0x000fca0007ffe0ff */
[----:B------:R-:W-:Y:S01]  /*0f70*/  @!P2 IMAD.MOV R5, RZ, RZ, -R5 ;  /* 0x000000ffff05a224 */ /* 0x000fe200078e0a05 */
[----:B------:R-:W-:-:S05]  /*0f80*/  @!P1 LOP3.LUT R5, RZ, R71, RZ, 0x33, !PT ;  /* 0x00000047ff059212 */ /* 0x000fca00078e33ff */
[----:B------:R-:W-:Y:S01]  /*0f90*/  IMAD.MOV.U32 R69, RZ, RZ, R5 ;  /* 0x000000ffff457224 */ /* 0x000fe200078e0005 */
[----:B------:R-:W-:Y:S05]  /*0fa0*/  BRA `(.L_x_4) ;  /* 0x0000012000007947 */ /* 0x000fea0003800000 */
.L_x_3:
[C---:B0-----:R-:W-:Y:S02]  /*0fb0*/  ISETP.NE.AND P0, PT, R0.reuse, RZ, PT ;  /* 0x000000ff0000720c */ /* 0x041fe40003f05270 */
[----:B------:R-:W-:-:S04]  /*0fc0*/  LEA R6, P1, R0, R7, 0x2 ;  /* 0x0000000700067211 */ /* 0x000fc800078210ff */
[----:B------:R-:W-:Y:S02]  /*0fd0*/  LEA.HI.X R7, R0, R2, R3, 0x2, P1 ;  /* 0x0000000200077211 */ /* 0x000fe400008f1403 */
[----:B------:R-:W-:-:S03]  /*0fe0*/  MOV R158, RZ ;  /* 0x000000ff009e7202 */ /* 0x000fc60000000f00 */
[----:B------:R-:W2:Y:S04]  /*0ff0*/  LDG.E R69, [R6.64] ;  /* 0x0000000406457981 */ /* 0x000ea8000c1e1900 */
[----:B------:R-:W3:Y:S02]  /*1000*/  @P0 LDG.E R2, [R6.64+-0x4] ;  /* 0xfffffc0406020981 */ /* 0x000ee4000c1e1900 */
[----:B---3--:R-:W-:-:S05]  /*1010*/  @P0 IADD3 R158, R2, 0x1, RZ ;  /* 0x00000001029e0810 */ /* 0x008fca0007ffe0ff */
[----:B------:R-:W-:-:S05]  /*1020*/  IMAD.WIDE R4, R158, 0x4, R160 ;  /* 0x000000049e047825 */ /* 0x000fca00078e02a0 */
[----:B------:R-:W3:Y:S04]  /*1030*/  LDG.E R2, [R4.64] ;  /* 0x0000000404027981 */ /* 0x000ee8000c1e1900 */
[----:B------:R-:W3:Y:S01]  /*1040*/  LDG.E R9, [R4.64+0x4] ;  /* 0x0000040404097981 */ /* 0x000ee2000c1e1900 */
[----:B--2---:R-:W-:Y:S02]  /*1050*/  IMAD.IADD R69, R69, 0x1, -R158 ;  /* 0x0000000145457824 */ /* 0x004fe400078e0a9e */
[----:B---3--:R-:W-:-:S05]  /*1060*/  IMAD.IADD R2, R9, 0x1, -R2 ;  /* 0x0000000109027824 */ /* 0x008fca00078e0a02 */
[----:B------:R-:W-:Y:S02]  /*1070*/  ISETP.GT.AND P0, PT, R71, R2, PT ;  /* 0x000000024700720c */ /* 0x000fe40003f04270 */
[----:B------:R-:W-:Y:S02]  /*1080*/  IADD3 R2, -R2, R71, RZ ;  /* 0x0000004702027210 */ /* 0x000fe40007ffe1ff */
[----:B------:R-:W-:-:S04]  /*1090*/  ISETP.GT.AND P0, PT, R69, RZ, P0 ;  /* 0x000000ff4500720c */ /* 0x000fc80000704270 */
[----:B------:R-:W-:Y:S02]  /*10a0*/  SEL R2, R2, RZ, P0 ;  /* 0x000000ff02027207 */ /* 0x000fe40000000000 */
[----:B------:R-:W-:-:S03]  /*10b0*/  IADD3 R69, R69, 0x1, RZ ;  /* 0x0000000145457810 */ /* 0x000fc60007ffe0ff */
[----:B-----5:R-:W-:Y:S02]  /*10c0*/  IMAD R70, R70, R71, R2 ;  /* 0x0000004746467224 */ /* 0x020fe400078e0202 */
.L_x_4:
[----:B------:R-:W-:-:S13]  /*10d0*/  ISETP.GE.AND P0, PT, R69, 0x1, PT ;  /* 0x000000014500780c */ /* 0x000fda0003f06270 */
[----:B------:R-:W-:Y:S05]  /*10e0*/  @!P0 EXIT ;  /* 0x000000000000894d */ /* 0x000fea0003800000 */
[----:B------:R-:W0:Y:S01]  /*10f0*/  S2R R153, SR_TID.X ;  /* 0x0000000000997919 */ /* 0x000e220000002100 */
[----:B------:R-:W-:Y:S01]  /*1100*/  LEA R80, P0, R0, R81, 0x2 ;  /* 0x0000005100507211 */ /* 0x000fe200078010ff */
[----:B------:R-:W-:Y:S01]  /*1110*/  HFMA2.MMA R152, -RZ, RZ, 0, 0 ;  /* 0x00000000ff987435 */ /* 0x000fe200000001ff */
[----:B------:R-:W-:Y:S01]  /*1120*/  LOP3.LUT R68, R68, 0xff, RZ, 0xc0, !PT ;  /* 0x000000ff44447812 */ /* 0x000fe200078ec0ff */
[----:B------:R-:W1:Y:S01]  /*1130*/  S2R R151, SR_LANEID ;  /* 0x0000000000977919 */ /* 0x000e620000000000 */
[----:B------:R-:W-:Y:S01]  /*1140*/  LEA.HI.X R81, R0, R8, R3, 0x2, P0 ;  /* 0x0000000800517211 */ /* 0x000fe200000f1403 */
[----:B------:R-:W-:Y:S02]  /*1150*/  IMAD.MOV.U32 R67, RZ, RZ, RZ ;  /* 0x000000ffff437224 */ /* 0x000fe400078e00ff */
[C---:B0-----:R-:W-:Y:S01]  /*1160*/  IMAD.SHL.U32 R5, R153.reuse, 0x10, RZ ;  /* 0x0000001099057824 */ /* 0x041fe200078e00ff */
[----:B------:R-:W-:-:S04]  /*1170*/  LOP3.LUT R2, R153, 0x1f, RZ, 0xc0, !PT ;  /* 0x0000001f99027812 */ /* 0x000fc800078ec0ff */
[----:B------:R-:W-:-:S04]  /*1180*/  LOP3.LUT R9, R2, 0xfffffe00, R5, 0xf8, !PT ;  /* 0xfffffe0002097812 */ /* 0x000fc800078ef805 */
[----:B-1----:R-:W-:Y:S02]  /*1190*/  SHF.R.S32.HI R83, RZ, 0x1f, R9 ;  /* 0x0000001fff537819 */ /* 0x002fe40000011409 */
.L_x_51:
[----:B------:R-:W2:Y:S04]  /*11a0*/  LDL R2, [R1] ;  /* 0x0000000001027983 */ /* 0x000ea80000100800 */
[----:B------:R-:W3:Y:S01]  /*11b0*/  LDL R0, [R1+0x4] ;  /* 0x0000040001007983 */ /* 0x000ee20000100800 */
[----:B--2---:R-:W-:-:S04]  /*11c0*/  ISETP.NE.U32.AND P0, PT, R2, RZ, PT ;  /* 0x000000ff0200720c */ /* 0x004fc80003f05070 */
[----:B---3--:R-:W-:-:S13]  /*11d0*/  ISETP.NE.AND.EX P0, PT, R0, RZ, PT, P0 ;  /* 0x000000ff0000720c */ /* 0x008fda0003f05300 */
[----:B------:R-:W-:-:S04]  /*11e0*/  @P0 IMAD.IADD R3, R67, 0x1, R158 ;  /* 0x0000000143030824 */ /* 0x000fc800078e029e */
[----:B------:R-:W-:-:S05]  /*11f0*/  @P0 IMAD.WIDE R2, R3, 0x4, R160 ;  /* 0x0000000403020825 */ /* 0x000fca00078e02a0 */
[----:B------:R-:W2:Y:S04]  /*1200*/  @P0 LDG.E R66, [R2.64] ;  /* 0x0000000402420981 */ /* 0x000ea8000c1e1900 */
[----:B------:R-:W2:Y:S01]  /*1210*/  @P0 LDG.E R5, [R2.64+0x4] ;  /* 0x0000040402050981 */ /* 0x000ea2000c1e1900 */
[----:B------:R-:W-:Y:S01]  /*1220*/  @!P0 IADD3 R0, -R152, c[0x0][0x168], RZ ;  /* 0x00005a0098008a10 */ /* 0x000fe20007ffe1ff */
[----:B--2---:R-:W-:-:S03]  /*1230*/  @P0 IMAD.IADD R66, R5, 0x1, -R66 ;  /* 0x0000000105420824 */ /* 0x004fc600078e0a42 */
[----:B------:R-:W-:-:S04]  /*1240*/  @!P0 IMNMX R66, R0, R71, PT ;  /* 0x0000004700428217 */ /* 0x000fc80003800200 */
[----:B------:R-:W-:-:S13]  /*1250*/  ISETP.GE.AND P0, PT, R66, 0x1, PT ;  /* 0x000000014200780c */ /* 0x000fda0003f06270 */
[----:B01---5:R-:W-:Y:S05]  /*1260*/  @!P0 EXIT ;  /* 0x000000000000894d */ /* 0x023fea0003800000 */
[----:B------:R-:W-:Y:S01]  /*1270*/  SHF.L.U32 R93, R153, 0x4, RZ ;  /* 0x00000004995d7819 */ /* 0x000fe200000006ff */
[----:B------:R-:W-:Y:S01]  /*1280*/  IMAD.SHL.U32 R2, R9, 0x4, RZ ;  /* 0x0000000409027824 */ /* 0x000fe200078e00ff */
[----:B------:R-:W-:Y:S01]  /*1290*/  LOP3.LUT R64, R64, 0xfffffbff, RZ, 0xc0, !PT ;  /* 0xfffffbff40407812 */ /* 0x000fe200078ec0ff */
[----:B------:R-:W-:Y:S01]  /*12a0*/  BAR.SYNC.DEFER_BLOCKING 0x0 ;  /* 0x0000000000007b1d */ /* 0x000fe20000010000 */
[----:B------:R-:W-:Y:S01]  /*12b0*/  LOP3.LUT R65, R93, 0xfffffe00, RZ, 0xc0, !PT ;  /* 0xfffffe005d417812 */ /* 0x000fe200078ec0ff */
[----:B------:R-:W-:Y:S01]  /*12c0*/  IMAD.MOV.U32 R0, RZ, RZ, RZ ;  /* 0x000000ffff007224 */ /* 0x000fe200078e00ff */
[----:B------:R-:W-:Y:S01]  /*12d0*/  IADD3 R4, P1, R155, R2, RZ ;  /* 0x000000029b047210 */ /* 0x000fe20007f3e0ff */
[----:B------:R-:W-:Y:S01]  /*12e0*/  CS2R R12, SRZ ;  /* 0x00000000000c7805 */ /* 0x000fe2000001ff00 */
[----:B------:R-:W-:Y:S01]  /*12f0*/  LOP3.LUT R82, R65, 0x1f, R153, 0xf8, !PT ;  /* 0x0000001f41527812 */ /* 0x000fe200078ef899 */
[----:B------:R-:W-:Y:S01]  /*1300*/  CS2R R10, SRZ ;  /* 0x00000000000a7805 */ /* 0x000fe2000001ff00 */
[----:B------:R-:W-:Y:S01]  /*1310*/  CS2R R18, SRZ ;  /* 0x0000000000127805 */ /* 0x000fe2000001ff00 */
[----:B------:R-:W-:Y:S01]  /*1320*/  IMAD.MOV.U32 R14, RZ, RZ, RZ ;  /* 0x000000ffff0e7224 */ /* 0x000fe200078e00ff */
[C---:B------:R-:W-:Y:S01]  /*1330*/  LOP3.LUT R3, R82.reuse, 0x20, RZ, 0xfc, !PT ;  /* 0x0000002052037812 */ /* 0x040fe200078efcff */
[----:B------:R-:W-:Y:S01]  /*1340*/  CS2R R24, SRZ ;  /* 0x0000000000187805 */ /* 0x000fe2000001ff00 */
[----:B------:R-:W-:Y:S01]  /*1350*/  LOP3.LUT R5, R82, 0x40, RZ, 0xfc, !PT ;  /* 0x0000004052057812 */ /* 0x000fe200078efcff */
[----:B------:R-:W-:Y:S01]  /*1360*/  IMAD.MOV.U32 R31, RZ, RZ, RZ ;  /* 0x000000ffff1f7224 */ /* 0x000fe200078e00ff */
[-C--:B------:R-:W-:Y:S01]  /*1370*/  ISETP.GE.AND P0, PT, R3, R66.reuse, PT ;  /* 0x000000420300720c */ /* 0x080fe20003f06270 */
[----:B------:R-:W-:Y:S01]  /*1380*/  IMAD.MOV.U32 R37, RZ, RZ, RZ ;  /* 0x000000ffff257224 */ /* 0x000fe200078e00ff */
[----:B------:R-:W-:-:S02]  /*1390*/  ISETP.GE.AND P6, PT, R5, R66, PT ;  /* 0x000000420500720c */ /* 0x000fc40003fc6270 */
[C---:B------:R-:W-:Y:S02]  /*13a0*/  LOP3.LUT R7, R82.reuse, 0x60, RZ, 0xfc, !PT ;  /* 0x0000006052077812 */ /* 0x040fe400078efcff */
[C---:B------:R-:W-:Y:S02]  /*13b0*/  LOP3.LUT R3, R82.reuse, 0x80, RZ, 0xfc, !PT ;  /* 0x0000008052037812 */ /* 0x040fe400078efcff */
[-C--:B------:R-:W-:Y:S02]  /*13c0*/  ISETP.GE.AND P5, PT, R7, R66.reuse, PT ;  /* 0x000000420700720c */ /* 0x080fe40003fa6270 */
[----:B------:R-:W-:Y:S02]  /*13d0*/  ISETP.GE.AND P4, PT, R3, R66, PT ;  /* 0x000000420300720c */ /* 0x000fe40003f86270 */
[----:B------:R-:W-:Y:S02]  /*13e0*/  LOP3.LUT R3, R82, 0xa0, RZ, 0xfc, !PT ;  /* 0x000000a052037812 */ /* 0x000fe400078efcff */
[----:B------:R-:W-:-:S02]  /*13f0*/  @P0 LOP3.LUT R64, R64, 0x400, RZ, 0xfc, !PT ;  /* 0x0000040040400812 */ /* 0x000fc400078efcff */
[CC--:B------:R-:W-:Y:S02]  /*1400*/  ISETP.GE.AND P0, PT, R9.reuse, R66.reuse, PT ;  /* 0x000000420900720c */ /* 0x0c0fe40003f06270 */
[----:B------:R-:W-:Y:S02]  /*1410*/  LOP3.LUT R64, R64, 0xfffffdff, RZ, 0xc0, !PT ;  /* 0xfffffdff40407812 */ /* 0x000fe400078ec0ff */
[----:B------:R-:W-:Y:S02]  /*1420*/  SHF.L.U64.HI R9, R9, 0x2, R83 ;  /* 0x0000000209097819 */ /* 0x000fe40000010253 */
[----:B------:R-:W-:Y:S02]  /*1430*/  @P6 LOP3.LUT R64, R64, 0x200, RZ, 0xfc, !PT ;  /* 0x0000020040406812 */ /* 0x000fe400078efcff */
[----:B------:R-:W-:Y:S01]  /*1440*/  ISETP.GE.AND P3, PT, R3, R66, PT ;  /* 0x000000420300720c */ /* 0x000fe20003f66270 */
[----:B------:R-:W-:Y:S01]  /*1450*/  IMAD.X R5, R154, 0x1, R9, P1 ;  /* 0x000000019a057824 */ /* 0x000fe200008e0609 */
[----:B------:R-:W-:-:S02]  /*1460*/  LOP3.LUT R64, R64, 0xfffffeff, RZ, 0xc0, !PT ;  /* 0xfffffeff40407812 */ /* 0x000fc400078ec0ff */
[----:B------:R-:W-:Y:S02]  /*1470*/  LOP3.LUT R7, R82, 0xc0, RZ, 0xfc, !PT ;  /* 0x000000c052077812 */ /* 0x000fe400078efcff */
[----:B------:R-:W-:Y:S02]  /*1480*/  @P5 LOP3.LUT R64, R64, 0x100, RZ, 0xfc, !PT ;  /* 0x0000010040405812 */ /* 0x000fe400078efcff */
[----:B------:R-:W-:Y:S02]  /*1490*/  ISETP.GE.AND P2, PT, R7, R66, PT ;  /* 0x000000420700720c */ /* 0x000fe40003f46270 */
[----:B------:R-:W-:Y:S01]  /*14a0*/  LOP3.LUT R64, R64, 0xfffff7ff, RZ, 0xc0, !PT ;  /* 0xfffff7ff40407812 */ /* 0x000fe200078ec0ff */
[----:B------:R-:W-:Y:S01]  /*14b0*/  CS2R R6, SRZ ;  /* 0x0000000000067805 */ /* 0x000fe2000001ff00 */
[----:B------:R-:W-:Y:S01]  /*14c0*/  LOP3.LUT R15, R82, 0xe0, RZ, 0xfc, !PT ;  /* 0x000000e0520f7812 */ /* 0x000fe200078efcff */
[----:B------:R0:W2:Y:S01]  /*14d0*/  @!P3 LDG.E R11, [R4.64+0x280] ;  /* 0x00028004040bb981 */ /* 0x0000a2000c1e1900 */
[----:B------:R-:W-:-:S02]  /*14e0*/  @P0 LOP3.LUT R64, R64, 0x800, RZ, 0xfc, !PT ;  /* 0x0000080040400812 */ /* 0x000fc400078efcff */
[----:B------:R-:W-:Y:S01]  /*14f0*/  IADD3 R2, P0, R157, R2, RZ ;  /* 0x000000029d027210 */ /* 0x000fe20007f1e0ff */
[----:B------:R0:W3:Y:S01]  /*1500*/  @!P6 LDG.E R6, [R4.64+0x100] ;  /* 0x000100040406e981 */ /* 0x0000e2000c1e1900 */
[----:B------:R-:W-:Y:S02]  /*1510*/  LOP3.LUT R64, R64, 0xffffff7f, RZ, 0xc0, !PT ;  /* 0xffffff7f40407812 */ /* 0x000fe400078ec0ff */
[----:B------:R-:W-:Y:S01]  /*1520*/  IADD3.X R3, R156, R9, RZ, P0, !PT ;  /* 0x000000099c037210 */ /* 0x000fe200007fe4ff */
[----:B------:R0:W4:Y:S01]  /*1530*/  @!P2 LDG.E R10, [R4.64+0x300] ;  /* 0x00030004040aa981 */ /* 0x000122000c1e1900 */
[----:B------:R-:W-:Y:S01]  /*1540*/  @P4 LOP3.LUT R64, R64, 0x80, RZ, 0xfc, !PT ;  /* 0x0000008040404812 */ /* 0x000fe200078efcff */
[----:B------:R-:W-:Y:S01]  /*1550*/  CS2R R8, SRZ ;  /* 0x0000000000087805 */ /* 0x000fe2000001ff00 */
[----:B------:R-:W-:Y:S02]  /*1560*/  LOP3.LUT R17, R82, 0x100, RZ, 0xfc, !PT ;  /* 0x0000010052117812 */ /* 0x000fe400078efcff */
[----:B------:R-:W-:-:S02]  /*1570*/  LOP3.LUT P0, RZ, R64, 0x800, RZ, 0xc0, !PT ;  /* 0x0000080040ff7812 */ /* 0x000fc4000780c0ff */
[C---:B------:R-:W-:Y:S01]  /*1580*/  LOP3.LUT P1, RZ, R64.reuse, 0x400, RZ, 0xc0, !PT ;  /* 0x0000040040ff7812 */ /* 0x040fe2000782c0ff */
[----:B------:R0:W5:Y:S01]  /*1590*/  @!P5 LDG.E R9, [R4.64+0x180] ;  /* 0x000180040409d981 */ /* 0x000162000c1e1900 */
[----:B------:R-:W-:Y:S02]  /*15a0*/  LOP3.LUT R64, R64, 0xffffffbf, RZ, 0xc0, !PT ;  /* 0xffffffbf40407812 */ /* 0x000fe400078ec0ff */
[----:B------:R-:W-:Y:S01]  /*15b0*/  LOP3.LUT R21, R82, 0x120, RZ, 0xfc, !PT ;  /* 0x0000012052157812 */ /* 0x000fe200078efcff */
[----:B------:R0:W2:Y:S01]  /*15c0*/  @!P4 LDG.E R8, [R4.64+0x200] ;  /* 0x000200040408c981 */ /* 0x0000a2000c1e1900 */
[----:B------:R-:W-:Y:S02]  /*15d0*/  @P3 LOP3.LUT R64, R64, 0x40, RZ, 0xfc, !PT ;  /* 0x0000004040403812 */ /* 0x000fe400078efcff */
[----:B------:R-:W-:Y:S02]  /*15e0*/  LOP3.LUT R23, R82, 0x140, RZ, 0xfc, !PT ;  /* 0x0000014052177812 */ /* 0x000fe400078efcff */
[----:B------:R-:W-:Y:S01]  /*15f0*/  LOP3.LUT R64, R64, 0xffffffdf, RZ, 0xc0, !PT ;  /* 0xffffffdf40407812 */ /* 0x000fe200078ec0ff */
[----:B------:R0:W2:Y:S01]  /*1600*/  @!P0 LDG.E R0, [R4.64] ;  /* 0x0000000404008981 */ /* 0x0000a2000c1e1900 */
[----:B------:R-:W-:-:S02]  /*1610*/  ISETP.GE.AND P0, PT, R15, R66, PT ;  /* 0x000000420f00720c */ /* 0x000fc40003f06270 */
[----:B------:R-:W-:Y:S01]  /*1620*/  @P2 LOP3.LUT R64, R64, 0x20, RZ, 0xfc, !PT ;  /* 0x0000002040402812 */ /* 0x000fe200078efcff */
[----:B------:R0:W3:Y:S01]  /*1630*/  @!P1 LDG.E R7, [R4.64+0x80] ;  /* 0x0000800404079981 */ /* 0x0000e2000c1e1900 */
[----:B------:R-:W-:Y:S02]  /*1640*/  LOP3.LUT R27, R82, 0x160, RZ, 0xfc, !PT ;  /* 0x00000160521b7812 */ /* 0x000fe400078efcff */
[----:B------:R-:W-:Y:S02]  /*1650*/  LOP3.LUT R64, R64, 0xffffffef, RZ, 0xc0, !PT ;  /* 0xffffffef40407812 */ /* 0x000fe400078ec0ff */
[C---:B------:R-:W-:Y:S02]  /*1660*/  LOP3.LUT R29, R82.reuse, 0x180, RZ, 0xfc, !PT ;  /* 0x00000180521d7812 */ /* 0x040fe400078efcff */
[C---:B------:R-:W-:Y:S02]  /*1670*/  LOP3.LUT R33, R82.reuse, 0x1a0, RZ, 0xfc, !PT ;  /* 0x000001a052217812 */ /* 0x040fe400078efcff */
[----:B------:R-:W-:Y:S01]  /*1680*/  LOP3.LUT R35, R82, 0x1c0, RZ, 0xfc, !PT ;  /* 0x000001c052237812 */ /* 0x000fe200078efcff */
[----:B------:R0:W4:Y:S01]  /*1690*/  @!P0 LDG.E R13, [R4.64+0x380] ;  /* 0x00038004040d8981 */ /* 0x000122000c1e1900 */
[----:B------:R-:W-:-:S02]  /*16a0*/  @P0 LOP3.LUT R64, R64, 0x10, RZ, 0xfc, !PT ;  /* 0x0000001040400812 */ /* 0x000fc400078efcff */
[-C--:B------:R-:W-:Y:S02]  /*16b0*/  ISETP.GE.AND P0, PT, R17, R66.reuse, PT ;  /* 0x000000421100720c */ /* 0x080fe40003f06270 */
[-C--:B------:R-:W-:Y:S02]  /*16c0*/  ISETP.GE.AND P6, PT, R21, R66.reuse, PT ;  /* 0x000000421500720c */ /* 0x080fe40003fc6270 */
[----:B------:R-:W-:Y:S02]  /*16d0*/  LOP3.LUT R64, R64, 0xfffffff7, RZ, 0xc0, !PT ;  /* 0xfffffff740407812 */ /* 0x000fe400078ec0ff */
[-C--:B------:R-:W-:Y:S02]  /*16e0*/  ISETP.GE.AND P5, PT, R23, R66.reuse, PT ;  /* 0x000000421700720c */ /* 0x080fe40003fa6270 */
[----:B------:R-:W-:Y:S02]  /*16f0*/  LOP3.LUT R39, R82, 0x1e0, RZ, 0xfc, !PT ;  /* 0x000001e052277812 */ /* 0x000fe400078efcff */
[----:B------:R-:W-:-:S02]  /*1700*/  ISETP.GE.AND P4, PT, R27, R66, PT ;  /* 0x000000421b00720c */ /* 0x000fc40003f86270 */
[-C--:B------:R-:W-:Y:S01]  /*1710*/  ISETP.GE.AND P3, PT, R29, R66.reuse, PT ;  /* 0x000000421d00720c */ /* 0x080fe20003f66270 */
[----:B------:R0:W4:Y:S01]  /*1720*/  @!P0 LDG.E R12, [R4.64+0x400] ;  /* 0x00040004040c8981 */ /* 0x000122000c1e1900 */
[-C--:B------:R-:W-:Y:S02]  /*1730*/  ISETP.GE.AND P2, PT, R33, R66.reuse, PT ;  /* 0x000000422100720c */ /* 0x080fe40003f46270 */
[----:B------:R-:W-:Y:S01]  /*1740*/  @P0 LOP3.LUT R64, R64, 0x8, RZ, 0xfc, !PT ;  /* 0x0000000840400812 */ /* 0x000fe200078efcff */
[----:B------:R0:W4:Y:S01]  /*1750*/  @!P6 LDG.E R19, [R4.64+0x480] ;  /* 0x000480040413e981 */ /* 0x000122000c1e1900 */
[-C--:B------:R-:W-:Y:S02]  /*1760*/  ISETP.GE.AND P1, PT, R35, R66.reuse, PT ;  /* 0x000000422300720c */ /* 0x080fe40003f26270 */
[----:B------:R-:W-:Y:S01]  /*1770*/  ISETP.GE.AND P0, PT, R39, R66, PT ;  /* 0x000000422700720c */ /* 0x000fe20003f06270 */
[----:B------:R0:W4:Y:S01]  /*1780*/  @!P5 LDG.E R14, [R4.64+0x500] ;  /* 0x00050004040ed981 */ /* 0x000122000c1e1900 */
[----:B------:R-:W-:-:S03]  /*1790*/  MOV R16, RZ ;  /* 0x000000ff00107202 */ /* 0x000fc60000000f00 */
[----:B------:R0:W4:Y:S04]  /*17a0*/  @!P4 LDG.E R25, [R4.64+0x580] ;  /* 0x000580040419c981 */ /* 0x000128000c1e1900 */
[----:B------:R0:W4:Y:S04]  /*17b0*/  @!P3 LDG.E R16, [R4.64+0x600] ;  /* 0x000600040410b981 */ /* 0x000128000c1e1900 */
[----:B------:R0:W4:Y:S04]  /*17c0*/  @!P2 LDG.E R31, [R4.64+0x680] ;  /* 0x00068004041fa981 */ /* 0x000128000c1e1900 */
[----:B------:R0:W4:Y:S04]  /*17d0*/  @!P1 LDG.E R18, [R4.64+0x700] ;  /* 0x0007000404129981 */ /* 0x000128000c1e1900 */
[----:B------:R0:W4:Y:S01]  /*17e0*/  @!P0 LDG.E R37, [R4.64+0x780] ;  /* 0x0007800404258981 */ /* 0x000122000c1e1900 */
[----:B------:R-:W-:-:S02]  /*17f0*/  LOP3.LUT R64, R64, 0xfffffffb, RZ, 0xc0, !PT ;  /* 0xfffffffb40407812 */ /* 0x000fc400078ec0ff */
[----:B------:R-:W-:Y:S02]  /*1800*/  IADD3 R48, R65, R151, RZ ;  /* 0x0000009741307210 */ /* 0x000fe40007ffe0ff */
[----:B------:R-:W-:Y:S02]  /*1810*/  @P6 LOP3.LUT R64, R64, 0x4, RZ, 0xfc, !PT ;  /* 0x0000000440406812 */ /* 0x000fe400078efcff */
[----:B------:R-:W-:Y:S02]  /*1820*/  P2R R43, PR, RZ, 0x40 ;  /* 0x00000040ff2b7803 */ /* 0x000fe40000000000 */
[----:B------:R-:W-:Y:S02]  /*1830*/  LOP3.LUT P6, RZ, R64, 0x8, RZ, 0xc0, !PT ;  /* 0x0000000840ff7812 */ /* 0x000fe400078cc0ff */
[C---:B------:R-:W-:Y:S02]  /*1840*/  LEA.HI.SX32 R63, R48.reuse, R48, 0x1b ;  /* 0x00000030303f7211 */ /* 0x040fe400078fdaff */
[----:B------:R-:W-:-:S02]  /*1850*/  IADD3 R15, R48, 0x20, RZ ;  /* 0x00000020300f7810 */ /* 0x000fc40007ffe0ff */
[----:B------:R-:W-:Y:S02]  /*1860*/  P2R R41, PR, RZ, 0x40 ;  /* 0x00000040ff297803 */ /* 0x000fe40000000000 */
[----:B------:R-:W-:Y:S01]  /*1870*/  IADD3 R61, R48, 0x40, RZ ;  /* 0x00000040303d7810 */ /* 0x000fe20007ffe0ff */
[----:B------:R-:W-:Y:S01]  /*1880*/  IMAD.SHL.U32 R63, R63, 0x4, RZ ;  /* 0x000000043f3f7824 */ /* 0x000fe200078e00ff */
[----:B------:R-:W-:Y:S02]  /*1890*/  LOP3.LUT P6, RZ, R64, 0x10, RZ, 0xc0, !PT ;  /* 0x0000001040ff7812 */ /* 0x000fe400078cc0ff */
[C---:B------:R-:W-:Y:S02]  /*18a0*/  IADD3 R17, R48.reuse, 0x60, RZ ;  /* 0x0000006030117810 */ /* 0x040fe40007ffe0ff */
[C---:B------:R-:W-:Y:S02]  /*18b0*/  IADD3 R59, R48.reuse, 0x80, RZ ;  /* 0x00000080303b7810 */ /* 0x040fe40007ffe0ff */
[----:B------:R-:W-:-:S02]  /*18c0*/  IADD3 R21, R48, 0xa0, RZ ;  /* 0x000000a030157810 */ /* 0x000fc40007ffe0ff */
[-C--:B------:R-:W-:Y:S02]  /*18d0*/  LEA.HI.SX32 R62, R15, R48.reuse, 0x1b ;  /* 0x000000300f3e7211 */ /* 0x080fe400078fdaff */
[C---:B------:R-:W-:Y:S02]  /*18e0*/  IADD3 R57, R48.reuse, 0xc0, RZ ;  /* 0x000000c030397810 */ /* 0x040fe40007ffe0ff */
[-C--:B------:R-:W-:Y:S02]  /*18f0*/  LEA.HI.SX32 R61, R61, R48.reuse, 0x1b ;  /* 0x000000303d3d7211 */ /* 0x080fe400078fdaff */
[----:B------:R-:W-:Y:S02]  /*1900*/  P2R R38, PR, RZ, 0x40 ;  /* 0x00000040ff267803 */ /* 0x000fe40000000000 */
[----:B------:R-:W-:Y:S02]  /*1910*/  IADD3 R23, R48, 0xe0, RZ ;  /* 0x000000e030177810 */ /* 0x000fe40007ffe0ff */
[----:B------:R-:W-:-:S02]  /*1920*/  LEA.HI.SX32 R60, R17, R48, 0x1b ;  /* 0x00000030113c7211 */ /* 0x000fc400078fdaff */
[----:B------:R-:W-:Y:S02]  /*1930*/  LOP3.LUT P6, RZ, R64, 0x20, RZ, 0xc0, !PT ;  /* 0x0000002040ff7812 */ /* 0x000fe400078cc0ff */
[C---:B------:R-:W-:Y:S02]  /*1940*/  IADD3 R55, R48.reuse, 0x100, RZ ;  /* 0x0000010030377810 */ /* 0x040fe40007ffe0ff */
[-C--:B------:R-:W-:Y:S02]  /*1950*/  LEA.HI.SX32 R59, R59, R48.reuse, 0x1b ;  /* 0x000000303b3b7211 */ /* 0x080fe400078fdaff */
[C---:B0-----:R-:W-:Y:S02]  /*1960*/  IADD3 R5, R48.reuse, 0x120, RZ ;  /* 0x0000012030057810 */ /* 0x041fe40007ffe0ff */
[----:B------:R-:W-:Y:S02]  /*1970*/  LEA.HI.SX32 R58, R21, R48, 0x1b ;  /* 0x00000030153a7211 */ /* 0x000fe400078fdaff */
        /* <DEDUP_REMOVED lines=10> */
[C---:B------:R-:W-:Y:S02]  /*1a20*/  IADD3 R49, R48.reuse, 0x1c0, RZ ;  /* 0x000001c030317810 */ /* 0x040fe40007ffe0ff */
[----:B------:R-:W-:Y:S01]  /*1a30*/  LEA.HI.SX32 R53, R53, R48, 0x1b ;  /* 0x0000003035357211 */ /* 0x000fe200078fdaff */
[----:B------:R-:W-:Y:S01]  /*1a40*/  IMAD R47, R151, 0x10, R65 ;  /* 0x00000010972f7824 */ /* 0x000fe200078e0241 */
[----:B------:R-:W-:-:S02]  /*1a50*/  IADD3 R33, R48, 0x1e0, RZ ;  /* 0x000001e030217810 */ /* 0x000fc40007ffe0ff */
[-C--:B------:R-:W-:Y:S02]  /*1a60*/  LEA.HI.SX32 R52, R27, R48.reuse, 0x1b ;  /* 0x000000301b347211 */ /* 0x080fe400078fdaff */
[-C--:B------:R-:W-:Y:S02]  /*1a70*/  LEA.HI.SX32 R51, R51, R48.reuse, 0x1b ;  /* 0x0000003033337211 */ /* 0x080fe400078fdaff */
[----:B------:R-:W-:Y:S02]  /*1a80*/  P2R R34, PR, RZ, 0x40 ;  /* 0x00000040ff227803 */ /* 0x000fe40000000000 */
[-C--:B------:R-:W-:Y:S02]  /*1a90*/  LEA.HI.SX32 R50, R29, R48.reuse, 0x1b ;  /* 0x000000301d327211 */ /* 0x080fe400078fdaff */
[----:B------:R-:W-:Y:S02]  /*1aa0*/  LOP3.LUT P6, RZ, R64, 0x80, RZ, 0xc0, !PT ;  /* 0x0000008040ff7812 */ /* 0x000fe400078cc0ff */
[----:B------:R-:W-:-:S02]  /*1ab0*/  LEA.HI.SX32 R49, R49, R48, 0x1b ;  /* 0x0000003031317211 */ /* 0x000fc400078fdaff */
[----:B------:R-:W-:Y:S02]  /*1ac0*/  LEA.HI.SX32 R48, R33, R48, 0x1b ;  /* 0x0000003021307211 */ /* 0x000fe400078fdaff */
[----:B------:R-:W-:Y:S02]  /*1ad0*/  LEA.HI.SX32 R47, R47, R47, 0x1b ;  /* 0x0000002f2f2f7211 */ /* 0x000fe400078fdaff */
[----:B------:R-:W-:Y:S02]  /*1ae0*/  P2R R32, PR, RZ, 0x40 ;  /* 0x00000040ff207803 */ /* 0x000fe40000000000 */
[----:B------:R-:W-:-:S04]  /*1af0*/  LOP3.LUT P6, RZ, R64, 0x100, RZ, 0xc0, !PT ;  /* 0x0000010040ff7812 */ /* 0x000fc800078cc0ff */
[----:B------:R-:W-:Y:S02]  /*1b00*/  P2R R30, PR, RZ, 0x40 ;  /* 0x00000040ff1e7803 */ /* 0x000fe40000000000 */
[----:B------:R-:W-:-:S04]  /*1b10*/  LOP3.LUT P6, RZ, R64, 0x200, RZ, 0xc0, !PT ;  /* 0x0000020040ff7812 */ /* 0x000fc800078cc0ff */
[----:B------:R-:W-:Y:S02]  /*1b20*/  P2R R28, PR, RZ, 0x40 ;  /* 0x00000040ff1c7803 */ /* 0x000fe40000000000 */
[----:B------:R-:W-:-:S04]  /*1b30*/  LOP3.LUT P6, RZ, R64, 0x400, RZ, 0xc0, !PT ;  /* 0x0000040040ff7812 */ /* 0x000fc800078cc0ff */
[----:B------:R-:W-:Y:S02]  /*1b40*/  P2R R26, PR, RZ, 0x40 ;  /* 0x00000040ff1a7803 */ /* 0x000fe40000000000 */
[----:B------:R-:W-:Y:S01]  /*1b50*/  LOP3.LUT P6, RZ, R64, 0x800, RZ, 0xc0, !PT ;  /* 0x0000080040ff7812 */ /* 0x000fe200078cc0ff */
[----:B------:R-:W-:Y:S01]  /*1b60*/  CS2R R4, SRZ ;  /* 0x0000000000047805 */ /* 0x000fe2000001ff00 */
[----:B------:R-:W-:Y:S01]  /*1b70*/  IMAD.MOV.U32 R20, RZ, RZ, RZ ;  /* 0x000000ffff147224 */ /* 0x000fe200078e00ff */
[----:B--2---:R-:W-:Y:S04]  /*1b80*/  STS [R63], R0 ;  /* 0x000000003f007388 */ /* 0x004fe80000000800 */
[----:B---3--:R0:W-:Y:S04]  /*1b90*/  STS [R62.X4+0x80], R7 ;  /* 0x000080073e007388 */ /* 0x0081e80000004800 */
[----:B------:R-:W-:Y:S04]  /*1ba0*/  STS [R61.X4+0x100], R6 ;  /* 0x000100063d007388 */ /* 0x000fe80000004800 */
[----:B-----5:R-:W-:Y:S04]  /*1bb0*/  STS [R60.X4+0x180], R9 ;  /* 0x000180093c007388 */ /* 0x020fe80000004800 */
[----:B------:R-:W-:Y:S04]  /*1bc0*/  STS [R59.X4+0x200], R8 ;  /* 0x000200083b007388 */ /* 0x000fe80000004800 */
[----:B------:R-:W-:Y:S04]  /*1bd0*/  STS [R58.X4+0x280], R11 ;  /* 0x0002800b3a007388 */ /* 0x000fe80000004800 */
[----:B----4-:R-:W-:Y:S04]  /*1be0*/  STS [R57.X4+0x300], R10 ;  /* 0x0003000a39007388 */ /* 0x010fe80000004800 */
[----:B------:R-:W-:Y:S04]  /*1bf0*/  STS [R56.X4+0x380], R13 ;  /* 0x0003800d38007388 */ /* 0x000fe80000004800 */
[----:B------:R1:W-:Y:S04]  /*1c00*/  STS [R55.X4+0x400], R12 ;  /* 0x0004000c37007388 */ /* 0x0003e80000004800 */
[----:B------:R-:W-:Y:S04]  /*1c10*/  STS [R54.X4+0x480], R19 ;  /* 0x0004801336007388 */ /* 0x000fe80000004800 */
[----:B------:R2:W-:Y:S04]  /*1c20*/  STS [R53.X4+0x500], R14 ;  /* 0x0005000e35007388 */ /* 0x0005e80000004800 */
[----:B------:R-:W-:Y:S04]  /*1c30*/  STS [R52.X4+0x580], R25 ;  /* 0x0005801934007388 */ /* 0x000fe80000004800 */
[----:B------:R3:W-:Y:S04]  /*1c40*/  STS [R51.X4+0x600], R16 ;  /* 0x0006001033007388 */ /* 0x0007e80000004800 */
[----:B------:R-:W-:Y:S04]  /*1c50*/  STS [R50.X4+0x680], R31 ;  /* 0x0006801f32007388 */ /* 0x000fe80000004800 */
[----:B------:R4:W-:Y:S04]  /*1c60*/  STS [R49.X4+0x700], R18 ;  /* 0x0007001231007388 */ /* 0x0009e80000004800 */
[----:B------:R-:W-:Y:S01]  /*1c70*/  STS [R48.X4+0x780], R37 ;  /* 0x0007802530007388 */ /* 0x000fe20000004800 */
[----:B------:R-:W-:-:S06]  /*1c80*/  NOP ;  /* 0x0000000000007918 */ /* 0x000fcc0000000000 */
[----:B------:R-:W-:Y:S04]  /*1c90*/  LDS R10, [R47.X4] ;  /* 0x000000002f0a7984 */ /* 0x000fe80000004800 */
[----:B------:R-:W-:Y:S04]  /*1ca0*/  LDS R92, [R47.X4+0x4] ;  /* 0x000004002f5c7984 */ /* 0x000fe80000004800 */
        /* <DEDUP_REMOVED lines=14> */
[----:B------:R-:W-:Y:S06]  /*1d90*/  BAR.SYNC.DEFER_BLOCKING 0x0 ;  /* 0x0000000000007b1d */ /* 0x000fec0000010000 */
[----:B------:R-:W5:Y:S01]  /*1da0*/  @!P6 LDG.E R4, [R2.64] ;  /* 0x000000040204e981 */ /* 0x000f62000c1e1900 */
[----:B------:R-:W-:Y:S01]  /*1db0*/  ISETP.NE.AND P6, PT, R26, RZ, PT ;  /* 0x000000ff1a00720c */ /* 0x000fe20003fc5270 */
[----:B0-----:R-:W-:Y:S01]  /*1dc0*/  HFMA2.MMA R7, -RZ, RZ, 0, 0 ;  /* 0x00000000ff077435 */ /* 0x001fe200000001ff */
[----:B-1----:R-:W-:Y:S01]  /*1dd0*/  CS2R R12, SRZ ;  /* 0x00000000000c7805 */ /* 0x002fe2000001ff00 */
[----:B------:R-:W-:Y:S01]  /*1de0*/  IMAD.MOV.U32 R9, RZ, RZ, RZ ;  /* 0x000000ffff097224 */ /* 0x000fe200078e00ff */
[----:B--2---:R-:W-:Y:S01]  /*1df0*/  CS2R R14, SRZ ;  /* 0x00000000000e7805 */ /* 0x004fe2000001ff00 */
[----:B------:R-:W-:Y:S01]  /*1e00*/  IMAD.MOV.U32 R11, RZ, RZ, RZ ;  /* 0x000000ffff0b7224 */ /* 0x000fe200078e00ff */
[----:B---3--:R-:W-:Y:S01]  /*1e10*/  CS2R R16, SRZ ;  /* 0x0000000000107805 */ /* 0x008fe2000001ff00 */
[----:B----4-:R-:W-:Y:S01]  /*1e20*/  CS2R R18, SRZ ;  /* 0x0000000000127805 */ /* 0x010fe2000001ff00 */
[----:B------:R-:W-:Y:S01]  /*1e30*/  MOV R22, RZ ;  /* 0x000000ff00167202 */ /* 0x000fe20000000f00 */
[----:B------:R-:W2:Y:S04]  /*1e40*/  @!P1 LDG.E R24, [R2.64+0x700] ;  /* 0x0007000402189981 */ /* 0x000ea8000c1e1900 */
[----:B------:R-:W3:Y:S01]  /*1e50*/  @!P6 LDG.E R5, [R2.64+0x80] ;  /* 0x000080040205e981 */ /* 0x000ee2000c1e1900 */
[----:B------:R-:W-:-:S03]  /*1e60*/  ISETP.NE.AND P6, PT, R28, RZ, PT ;  /* 0x000000ff1c00720c */ /* 0x000fc60003fc5270 */
[----:B------:R-:W4:Y:S04]  /*1e70*/  @!P5 LDG.E R18, [R2.64+0x500] ;  /* 0x000500040212d981 */ /* 0x000f28000c1e1900 */
[----:B------:R-:W2:Y:S04]  /*1e80*/  @!P4 LDG.E R15, [R2.64+0x580] ;  /* 0x00058004020fc981 */ /* 0x000ea8000c1e1900 */
[----:B------:R-:W2:Y:S04]  /*1e90*/  @!P3 LDG.E R22, [R2.64+0x600] ;  /* 0x000600040216b981 */ /* 0x000ea8000c1e1900 */
[----:B------:R-:W2:Y:S01]  /*1ea0*/  @!P6 LDG.E R20, [R2.64+0x100] ;  /* 0x000100040214e981 */ /* 0x000ea2000c1e1900 */
[----:B------:R-:W-:-:S03]  /*1eb0*/  ISETP.NE.AND P6, PT, R30, RZ, PT ;  /* 0x000000ff1e00720c */ /* 0x000fc60003fc5270 */
[----:B------:R-:W4:Y:S04]  /*1ec0*/  @!P2 LDG.E R17, [R2.64+0x680] ;  /* 0x000680040211a981 */ /* 0x000f28000c1e1900 */
[----:B------:R-:W4:Y:S06]  /*1ed0*/  @!P0 LDG.E R19, [R2.64+0x780] ;  /* 0x0007800402138981 */ /* 0x000f2c000c1e1900 */
[----:B------:R-:W4:Y:S01]  /*1ee0*/  @!P6 LDG.E R7, [R2.64+0x180] ;  /* 0x000180040207e981 */ /* 0x000f22000c1e1900 */
[----:B------:R-:W-:-:S13]  /*1ef0*/  ISETP.NE.AND P6, PT, R32, RZ, PT ;  /* 0x000000ff2000720c */ /* 0x000fda0003fc5270 */
        /* <DEDUP_REMOVED lines=11> */
[----:B------:R-:W-:-:S03]  /*1fb0*/  LOP3.LUT R64, R64, 0xfffffffd, RZ, 0xc0, !PT ;  /* 0xfffffffd40407812 */ /* 0x000fc600078ec0ff */
[----:B------:R-:W0:Y:S01]  /*1fc0*/  S2R R153, SR_TID.X ;  /* 0x0000000000997919 */ /* 0x000e220000002100 */
[----:B------:R-:W-:Y:S01]  /*1fd0*/  @P5 LOP3.LUT R64, R64, 0x2, RZ, 0xfc, !PT ;  /* 0x0000000240405812 */ /* 0x000fe200078efcff */
[----:B------:R-:W-:Y:S01]  /*1fe0*/  ULDC.U8 UR6, c[0x0][0x188] ;  /* 0x0000620000067ab9 */ /* 0x000fe20000000000 */
[----:B------:R-:W-:Y:S01]  /*1ff0*/  BSSY B0, `(.L_x_5) ;  /* 0x0000046000007945 */ /* 0x000fe20003800000 */
[----:B-----5:R-:W-:Y:S04]  /*2000*/  STS [R63], R4 ;  /* 0x000000043f007388 */ /* 0x020fe80000000800 */
[----:B---3--:R-:W-:Y:S04]  /*2010*/  STS [R62.X4+0x80], R5 ;  /* 0x000080053e007388 */ /* 0x008fe80000004800 */
[----:B--2---:R-:W-:Y:S04]  /*2020*/  STS [R61.X4+0x100], R20 ;  /* 0x000100143d007388 */ /* 0x004fe80000004800 */
[----:B----4-:R-:W-:Y:S04]  /*2030*/  STS [R60.X4+0x180], R7 ;  /* 0x000180073c007388 */ /* 0x010fe80000004800 */
[----:B------:R-:W-:Y:S04]  /*2040*/  STS [R59.X4+0x200], R12 ;  /* 0x0002000c3b007388 */ /* 0x000fe80000004800 */
        /* <DEDUP_REMOVED lines=10> */
[----:B------:R-:W-:Y:S01]  /*20f0*/  STS [R48.X4+0x780], R19 ;  /* 0x0007801330007388 */ /* 0x000fe20000004800 */
[----:B------:R-:W-:-:S06]  /*2100*/  NOP ;  /* 0x0000000000007918 */ /* 0x000fcc0000000000 */
[----:B------:R-:W1:Y:S04]  /*2110*/  LDS R23, [R47.X4] ;  /* 0x000000002f177984 */ /* 0x000e680000004800 */
[----:B------:R-:W2:Y:S04]  /*2120*/  LDS R45, [R47.X4+0x4] ;  /* 0x000004002f2d7984 */ /* 0x000ea80000004800 */
[----:B------:R3:W4:Y:S04]  /*2130*/  LDS R21, [R47.X4+0x8] ;  /* 0x000008002f157984 */ /* 0x0007280000004800 */
[----:B------:R3:W0:Y:S04]  /*2140*/  LDS R39, [R47.X4+0xc] ;  /* 0x00000c002f277984 */ /* 0x0006280000004800 */
        /* <DEDUP_REMOVED lines=11> */
[----:B------:R3:W0:Y:S01]  /*2200*/  LDS R27, [R47.X4+0x3c] ;  /* 0x00003c002f1b7984 */ /* 0x0006220000004800 */
[----:B-1----:R-:W-:-:S05]  /*2210*/  FADD.FTZ R46, R23, R150 ;  /* 0x00000096172e7221 */ /* 0x002fca0000010000 */
[----:B------:R-:W-:-:S04]  /*2220*/  FSETP.GTU.FTZ.AND P5, PT, R46, 20, PT ;  /* 0x41a000002e00780b */ /* 0x000fc80003fbc000 */
[----:B------:R-:W-:Y:S01]  /*2230*/  ISETP.EQ.OR P5, PT, RZ, UR6, P5 ;  /* 0x00000006ff007c0c */ /* 0x000fe2000afa2670 */
[----:B--2---:R-:W-:-:S12]  /*2240*/  FADD.FTZ R45, R45, R150 ;  /* 0x000000962d2d7221 */ /* 0x004fd80000010000 */
[----:B------:R-:W-:Y:S05]  /*2250*/  @P5 BRA `(.L_x_6) ;  /* 0x000001f000005947 */ /* 0x000fea0003800000 */
[----:B---34-:R-:W-:Y:S02]  /*2260*/  FMUL.FTZ R46, R46, 1.4426950216293334961 ;  /* 0x3fb8aa3b2e2e7820 */ /* 0x018fe40000410000 */
[----:B------:R-:W-:Y:S02]  /*2270*/  IMAD.MOV.U32 R15, RZ, RZ, 0x3e800000 ;  /* 0x3e800000ff0f7424 */ /* 0x000fe400078e00ff */
[----:B------:R-:W1:Y:S01]  /*2280*/  MUFU.EX2 R19, R46 ;  /* 0x0000002e00137308 */ /* 0x000e620000000800 */
[----:B------:R-:W-:Y:S02]  /*2290*/  IMAD.MOV.U32 R17, RZ, RZ, 0x3d39bf78 ;  /* 0x3d39bf78ff117424 */ /* 0x000fe400078e00ff */
[C---:B-1----:R-:W-:Y:S01]  /*22a0*/  FADD.FTZ.RZ R2, R19.reuse, 1 ;  /* 0x3f80000013027421 */ /* 0x042fe2000001c000 */
[----:B------:R-:W-:-:S04]  /*22b0*/  ISETP.GE.U32.AND P5, PT, R19, 0x7f800000, PT ;  /* 0x7f8000001300780c */ /* 0x000fc80003fa6070 */
[----:B------:R-:W-:-:S04]  /*22c0*/  IADD3 R2, R2, -0x3f400000, RZ ;  /* 0xc0c0000002027810 */ /* 0x000fc80007ffe0ff */
[----:B------:R-:W-:-:S04]  /*22d0*/  LOP3.LUT R2, R2, 0xff800000, RZ, 0xc0, !PT ;  /* 0xff80000002027812 */ /* 0x000fc800078ec0ff */
[----:B------:R-:W-:Y:S02]  /*22e0*/  IADD3 R12, -R2, 0x40800000, RZ ;  /* 0x40800000020c7810 */ /* 0x000fe40007ffe1ff */
[----:B------:R-:W-:Y:S02]  /*22f0*/  IADD3 R4, R19, -R2, RZ ;  /* 0x8000000213047210 */ /* 0x000fe40007ffe0ff */
[----:B------:R-:W1:Y:S01]  /*2300*/  I2F R2, R2 ;  /* 0x0000000200027306 */ /* 0x000e620000201400 */
[----:B------:R-:W-:-:S04]  /*2310*/  FFMA.FTZ R15, R12, R15, -1 ;  /* 0xbf8000000c0f7423 */ /* 0x000fc8000001000f */
[----:B------:R-:W-:-:S04]  /*2320*/  FADD.FTZ R4, R4, R15 ;  /* 0x0000000f04047221 */ /* 0x000fc80000010000 */
[----:B------:R-:W-:-:S04]  /*2330*/  FFMA.FTZ R15, R4, -R17, 0.10546888411045074463 ;  /* 0x3dd80012040f7423 */ /* 0x000fc80000010811 */
[----:B------:R-:W-:Y:S02]  /*2340*/  FFMA.FTZ R15, R4, R15, -0.13229703903198242188 ;  /* 0xbe0778e0040f7423 */ /* 0x000fe4000001000f */
[----:B-1----:R-:W-:Y:S02]  /*2350*/  FMUL.FTZ R46, R2, 1.1920928955078125e-07 ;  /* 0x34000000022e7820 */ /* 0x002fe40000410000 */
[----:B------:R-:W-:-:S04]  /*2360*/  FFMA.FTZ R15, R4, R15, 0.14491446316242218018 ;  /* 0x3e146475040f7423 */ /* 0x000fc8000001000f */
[----:B------:R-:W-:-:S04]  /*2370*/  FFMA.FTZ R15, R4, R15, -0.16641564667224884033 ;  /* 0xbe2a68dd040f7423 */ /* 0x000fc8000001000f */
[----:B------:R-:W-:-:S04]  /*2380*/  FFMA.FTZ R15, R4, R15, 0.19988867640495300293 ;  /* 0x3e4caf9e040f7423 */ /* 0x000fc8000001000f */
[----:B------:R-:W-:-:S04]  /*2390*/  FFMA.FTZ R15, R4, R15, -0.25000196695327758789 ;  /* 0xbe800042040f7423 */ /* 0x000fc8000001000f */
[----:B------:R-:W-:-:S04]  /*23a0*/  FFMA.FTZ R15, R4, R15, 0.33333510160446166992 ;  /* 0x3eaaaae6040f7423 */ /* 0x000fc8000001000f */
[----:B------:R-:W-:-:S04]  /*23b0*/  FFMA.FTZ R15, R4, R15, -0.5 ;  /* 0xbf000000040f7423 */ /* 0x000fc8000001000f */
[----:B------:R-:W-:-:S04]  /*23c0*/  FMUL.FTZ R15, R4, R15 ;  /* 0x0000000f040f7220 */ /* 0x000fc80000410000 */
[----:B------:R-:W-:-:S04]  /*23d0*/  FFMA.FTZ R15, R4, R15, R4 ;  /* 0x0000000f040f7223 */ /* 0x000fc80000010004 */
[----:B------:R-:W-:Y:S01]  /*23e0*/  FFMA.FTZ R46, R46, 0.69314718246459960938, R15 ;  /* 0x3f3172182e2e7823 */ /* 0x000fe2000001000f */
[----:B------:R-:W-:Y:S05]  /*23f0*/  @!P5 BRA `(.L_x_6) ;  /* 0x000000500000d947 */ /* 0x000fea0003800000 */
[----:B------:R-:W-:-:S13]  /*2400*/  ISETP.GE.AND P5, PT, R19, -0x407fffff, PT ;  /* 0xbf8000011300780c */ /* 0x000fda0003fa6270 */
[----:B------:R-:W-:-:S04]  /*2410*/  @P5 IMAD.MOV.U32 R2, RZ, RZ, 0x7f800000 ;  /* 0x7f800000ff025424 */ /* 0x000fc800078e00ff */
[C---:B------:R-:W-:Y:S01]  /*2420*/  @P5 FFMA.FTZ R46, R19.reuse, R2, +INF ;  /* 0x7f800000132e5423 */ /* 0x040fe20000010002 */
[----:B------:R-:W-:-:S04]  /*2430*/  FSETP.NEU.FTZ.AND P5, PT, R19, RZ, PT ;  /* 0x000000ff1300720b */ /* 0x000fc80003fbd000 */
[----:B------:R-:W-:-:S04]  /*2440*/  FSEL R46, R46, -RZ, P5 ;  /* 0x800000ff2e2e7208 */ /* 0x000fc80002800000 */
.L_x_6:
[----:B---34-:R-:W-:Y:S05]  /*2450*/  BSYNC B0 ;  /* 0x0000000000007941 */ /* 0x018fea0003800000 */
.L_x_5:
[----:B------:R-:W-:Y:S01]  /*2460*/  FSETP.GTU.FTZ.AND P5, PT, R45, 20, PT ;  /* 0x41a000002d00780b */ /* 0x000fe20003fbc000 */
[----:B------:R-:W-:Y:S01]  /*2470*/  BSSY B0, `(.L_x_7) ;  /* 0x0000023000007945 */ /* 0x000fe20003800000 */
[----:B------:R-:W-:Y:S02]  /*2480*/  FADD.FTZ R44, R21, R150 ;  /* 0x00000096152c7221 */ /* 0x000fe40000010000 */
[----:B------:R-:W-:-:S13]  /*2490*/  ISETP.EQ.OR P5, PT, RZ, UR6, P5 ;  /* 0x00000006ff007c0c */ /* 0x000fda000afa2670 */
[----:B------:R-:W-:Y:S05]  /*24a0*/  @P5 BRA `(.L_x_8) ;  /* 0x000001f000005947 */ /* 0x000fea0003800000 */
[----:B------:R-:W-:Y:S01]  /*24b0*/  FMUL.FTZ R45, R45, 1.4426950216293334961 ;  /* 0x3fb8aa3b2d2d7820 */ /* 0x000fe20000410000 */
[----:B------:R-:W-:Y:S01]  /*24c0*/  HFMA2.MMA R15, -RZ, RZ, 1.625, 0 ;  /* 0x3e800000ff0f7435 */ /* 0x000fe200000001ff */
[----:B------:R-:W-:Y:S02]  /*24d0*/  IMAD.MOV.U32 R19, RZ, RZ, 0x3d39bf78 ;  /* 0x3d39bf78ff137424 */ /* 0x000fe400078e00ff */
[----:B------:R-:W1:Y:S02]  /*24e0*/  MUFU.EX2 R17, R45 ;  /* 0x0000002d00117308 */ /* 0x000e640000000800 */
[C---:B-1----:R-:W-:Y:S01]  /*24f0*/  FADD.FTZ.RZ R2, R17.reuse, 1 ;  /* 0x3f80000011027421 */ /* 0x042fe2000001c000 */
[----:B------:R-:W-:-:S04]  /*2500*/  ISETP.GE.U32.AND P5, PT, R17, 0x7f800000, PT ;  /* 0x7f8000001100780c */ /* 0x000fc80003fa6070 */
[----:B------:R-:W-:-:S04]  /*2510*/  IADD3 R2, R2, -0x3f400000, RZ ;  /* 0xc0c0000002027810 */ /* 0x000fc80007ffe0ff */
[----:B------:R-:W-:-:S04]  /*2520*/  LOP3.LUT R2, R2, 0xff800000, RZ, 0xc0, !PT ;  /* 0xff80000002027812 */ /* 0x000fc800078ec0ff */
[----:B------:R-:W-:Y:S01]  /*2530*/  IADD3 R12, -R2, 0x40800000, RZ ;  /* 0x40800000020c7810 */ /* 0x000fe20007ffe1ff */
[----:B------:R-:W-:Y:S02]  /*2540*/  IMAD.IADD R4, R17, 0x1, -R2 ;  /* 0x0000000111047824 */ /* 0x000fe400078e0a02 */
[----:B------:R-:W1:Y:S02]  /*2550*/  I2F R2, R2 ;  /* 0x0000000200027306 */ /* 0x000e640000201400 */
        /* <DEDUP_REMOVED lines=16> */
[----:B------:R-:W-:-:S05]  /*2660*/  @P5 MOV R2, 0x7f800000 ;  /* 0x7f80000000025802 */ /* 0x000fca0000000f00 */
[C---:B------:R-:W-:Y:S01]  /*2670*/  @P5 FFMA.FTZ R45, R17.reuse, R2, +INF ;  /* 0x7f800000112d5423 */ /* 0x040fe20000010002 */
[----:B------:R-:W-:-:S04]  /*2680*/  FSETP.NEU.FTZ.AND P5, PT, R17, RZ, PT ;  /* 0x000000ff1100720b */ /* 0x000fc80003fbd000 */
[----:B------:R-:W-:-:S04]  /*2690*/  FSEL R45, R45, -RZ, P5 ;  /* 0x800000ff2d2d7208 */ /* 0x000fc80002800000 */
.L_x_8:
[----:B------:R-:W-:Y:S05]  /*26a0*/  BSYNC B0 ;  /* 0x0000000000007941 */ /* 0x000fea0003800000 */
.L_x_7:
[----:B------:R-:W-:Y:S01]  /*26b0*/  FSETP.GTU.FTZ.AND P5, PT, R44, 20, PT ;  /* 0x41a000002c00780b */ /* 0x000fe20003fbc000 */
[----:B------:R-:W-:Y:S01]  /*26c0*/  BSSY B0, `(.L_x_9) ;  /* 0x0000023000007945 */ /* 0x000fe20003800000 */
[----:B0-----:R-:W-:Y:S02]  /*26d0*/  FADD.FTZ R39, R39, R150 ;  /* 0x0000009627277221 */ /* 0x001fe40000010000 */
[----:B------:R-:W-:-:S13]  /*26e0*/  ISETP.EQ.OR P5, PT, RZ, UR6, P5 ;  /* 0x00000006ff007c0c */ /* 0x000fda000afa2670 */
[----:B------:R-:W-:Y:S05]  /*26f0*/  @P5 BRA `(.L_x_10) ;  /* 0x000001f000005947 */ /* 0x000fea0003800000 */
[----:B------:R-:W-:Y:S01]  /*2700*/  FMUL.FTZ R44, R44, 1.4426950216293334961 ;  /* 0x3fb8aa3b2c2c7820 */ /* 0x000fe20000410000 */
[----:B------:R-:W-:Y:S01]  /*2710*/  MOV R19, 0x3d39bf78 ;  /* 0x3d39bf7800137802 */ /* 0x000fe20000000f00 */
[----:B------:R-:W-:Y:S02]  /*2720*/  IMAD.MOV.U32 R15, RZ, RZ, 0x3e800000 ;  /* 0x3e800000ff0f7424 */ /* 0x000fe400078e00ff */
[----:B------:R-:W0:Y:S02]  /*2730*/  MUFU.EX2 R17, R44 ;  /* 0x0000002c00117308 */ /* 0x000e240000000800 */
[C---:B0-----:R-:W-:Y:S01]  /*2740*/  FADD.FTZ.RZ R2, R17.reuse, 1 ;  /* 0x3f80000011027421 */ /* 0x041fe2000001c000 */
[----:B------:R-:W-:-:S04]  /*2750*/  ISETP.GE.U32.AND P5, PT, R17, 0x7f800000, PT ;  /* 0x7f8000001100780c */ /* 0x000fc80003fa6070 */
[----:B------:R-:W-:-:S04]  /*2760*/  IADD3 R2, R2, -0x3f400000, RZ ;  /* 0xc0c0000002027810 */ /* 0x000fc80007ffe0ff */
[----:B------:R-:W-:-:S04]  /*2770*/  LOP3.LUT R2, R2, 0xff800000, RZ, 0xc0, !PT ;  /* 0xff80000002027812 */ /* 0x000fc800078ec0ff */
[----:B------:R-:W-:Y:S01]  /*2780*/  IADD3 R12, -R2, 0x40800000, RZ ;  /* 0x40800000020c7810 */ /* 0x000fe20007ffe1ff */
[----:B------:R-:W-:Y:S02]  /*2790*/  IMAD.IADD R4, R17, 0x1, -R2 ;  /* 0x0000000111047824 */ /* 0x000fe400078e0a02 */
[----:B------:R-:W0:Y:S02]  /*27a0*/  I2F R2, R2 ;  /* 0x0000000200027306 */ /* 0x000e240000201400 */
[----:B------:R-:W-:-:S04]  /*27b0*/  FFMA.FTZ R15, R12, R15, -1 ;  /* 0xbf8000000c0f7423 */ /* 0x000fc8000001000f */
[----:B------:R-:W-:-:S04]  /*27c0*/  FADD.FTZ R4, R4, R15 ;  /* 0x0000000f04047221 */ /* 0x000fc80000010000 */
[----:B------:R-:W-:-:S04]  /*27d0*/  FFMA.FTZ R15, R4, -R19, 0.10546888411045074463 ;  /* 0x3dd80012040f7423 */ /* 0x000fc80000010813 */
[----:B------:R-:W-:Y:S02]  /*27e0*/  FFMA.FTZ R15, R4, R15, -0.13229703903198242188 ;  /* 0xbe0778e0040f7423 */ /* 0x000fe4000001000f */
[----:B0-----:R-:W-:Y:S02]  /*27f0*/  FMUL.FTZ R44, R2, 1.1920928955078125e-07 ;  /* 0x34000000022c7820 */ /* 0x001fe40000410000 */
        /* <DEDUP_REMOVED lines=15> */
.L_x_10:
[----:B------:R-:W-:Y:S05]  /*28f0*/  BSYNC B0 ;  /* 0x0000000000007941 */ /* 0x000fea0003800000 */
.L_x_9:
[----:B------:R-:W-:Y:S01]  /*2900*/  FSETP.GTU.FTZ.AND P5, PT, R39, 20, PT ;  /* 0x41a000002700780b */ /* 0x000fe20003fbc000 */
[----:B------:R-:W-:Y:S01]  /*2910*/  BSSY B0, `(.L_x_11) ;  /* 0x0000023000007945 */ /* 0x000fe20003800000 */
[----:B------:R-:W-:Y:S02]  /*2920*/  FADD.FTZ R38, R13, R150 ;  /* 0x000000960d267221 */ /* 0x000fe40000010000 */
[----:B------:R-:W-:-:S13]  /*2930*/  ISETP.EQ.OR P5, PT, RZ, UR6, P5 ;  /* 0x00000006ff007c0c */ /* 0x000fda000afa2670 */
[----:B------:R-:W-:Y:S05]  /*2940*/  @P5 BRA `(.L_x_12) ;  /* 0x000001f000005947 */ /* 0x000fea0003800000 */
[----:B------:R-:W-:Y:S02]  /*2950*/  FMUL.FTZ R39, R39, 1.4426950216293334961 ;  /* 0x3fb8aa3b27277820 */ /* 0x000fe40000410000 */
[----:B------:R-:W-:Y:S02]  /*2960*/  IMAD.MOV.U32 R13, RZ, RZ, 0x3e800000 ;  /* 0x3e800000ff0d7424 */ /* 0x000fe400078e00ff */
[----:B------:R-:W0:Y:S01]  /*2970*/  MUFU.EX2 R15, R39 ;  /* 0x00000027000f7308 */ /* 0x000e220000000800 */
[----:B------:R-:W-:Y:S02]  /*2980*/  IMAD.MOV.U32 R17, RZ, RZ, 0x3d39bf78 ;  /* 0x3d39bf78ff117424 */ /* 0x000fe400078e00ff */
[C---:B0-----:R-:W-:Y:S01]  /*2990*/  FADD.FTZ.RZ R2, R15.reuse, 1 ;  /* 0x3f8000000f027421 */ /* 0x041fe2000001c000 */
[----:B------:R-:W-:-:S04]  /*29a0*/  ISETP.GE.U32.AND P5, PT, R15, 0x7f800000, PT ;  /* 0x7f8000000f00780c */ /* 0x000fc80003fa6070 */
[----:B------:R-:W-:-:S04]  /*29b0*/  IADD3 R2, R2, -0x3f400000, RZ ;  /* 0xc0c0000002027810 */ /* 0x000fc80007ffe0ff */
[----:B------:R-:W-:-:S04]  /*29c0*/  LOP3.LUT R2, R2, 0xff800000, RZ, 0xc0, !PT ;  /* 0xff80000002027812 */ /* 0x000fc800078ec0ff */
[----:B------:R-:W-:Y:S02]  /*29d0*/  IADD3 R12, -R2, 0x40800000, RZ ;  /* 0x40800000020c7810 */ /* 0x000fe40007ffe1ff */
[----:B------:R-:W-:Y:S02]  /*29e0*/  IADD3 R4, R15, -R2, RZ ;  /* 0x800000020f047210 */ /* 0x000fe40007ffe0ff */
[----:B------:R-:W0:Y:S01]  /*29f0*/  I2F R2, R2 ;  /* 0x0000000200027306 */ /* 0x000e220000201400 */
        /* <DEDUP_REMOVED lines=20> */
.L_x_12:
[----:B------:R-:W-:Y:S05]  /*2b40*/  BSYNC B0 ;  /* 0x0000000000007941 */ /* 0x000fea0003800000 */
.L_x_11:
        /* <DEDUP_REMOVED lines=36> */
.L_x_14:
[----:B------:R-:W-:Y:S05]  /*2d90*/  BSYNC B0 ;  /* 0x0000000000007941 */ /* 0x000fea0003800000 */
.L_x_13:
[----:B------:R-:W-:Y:S01]  /*2da0*/  FSETP.GTU.FTZ.AND P5, PT, R37, 20, PT ;  /* 0x41a000002500780b */ /* 0x000fe20003fbc000 */
[----:B------:R-:W-:Y:S01]  /*2db0*/  BSSY B0, `(.L_x_15) ;  /* 0x0000023000007945 */ /* 0x000fe20003800000 */
[----:B------:R-:W-:Y:S02]  /*2dc0*/  FADD.FTZ R36, R11, R150 ;  /* 0x000000960b247221 */ /* 0x000fe40000010000 */
        /* <DEDUP_REMOVED lines=33> */
.L_x_16:
[----:B------:R-:W-:Y:S05]  /*2fe0*/  BSYNC B0 ;  /* 0x0000000000007941 */ /* 0x000fea0003800000 */
.L_x_15:
        /* <DEDUP_REMOVED lines=36> */
.L_x_18:
[----:B------:R-:W-:Y:S05]  /*3230*/  BSYNC B0 ;  /* 0x0000000000007941 */ /* 0x000fea0003800000 */
.L_x_17:
        /* <DEDUP_REMOVED lines=36> */
.L_x_20:
[----:B------:R-:W-:Y:S05]  /*3480*/  BSYNC B0 ;  /* 0x0000000000007941 */ /* 0x000fea0003800000 */
.L_x_19:
        /* <DEDUP_REMOVED lines=36> */
.L_x_22:
[----:B------:R-:W-:Y:S05]  /*36d0*/  BSYNC B0 ;  /* 0x0000000000007941 */ /* 0x000fea0003800000 */
.L_x_21:
        /* <DEDUP_REMOVED lines=36> */
.L_x_24:
[----:B------:R-:W-:Y:S05]  /*3920*/  BSYNC B0 ;  /* 0x0000000000007941 */ /* 0x000fea0003800000 */
.L_x_23:
        /* <DEDUP_REMOVED lines=36> */
.L_x_26:
[----:B------:R-:W-:Y:S05]  /*3b70*/  BSYNC B0 ;  /* 0x0000000000007941 */ /* 0x000fea0003800000 */
.L_x_25:
        /* <DEDUP_REMOVED lines=19> */
[C---:B------:R-:W-:Y:S02]  /*3cb0*/  FFMA.FTZ R4, R3.reuse, R4, -0.13229703903198242188 ;  /* 0xbe0778e003047423 */ /* 0x040fe40000010004 */
        /* <DEDUP_REMOVED lines=16> */
.L_x_28:
[----:B------:R-:W-:Y:S05]  /*3dc0*/  BSYNC B0 ;  /* 0x0000000000007941 */ /* 0x000fea0003800000 */
.L_x_27:
        /* <DEDUP_REMOVED lines=36> */
.L_x_30:
[----:B------:R-:W-:Y:S05]  /*4010*/  BSYNC B0 ;  /* 0x0000000000007941 */ /* 0x000fea0003800000 */
.L_x_29:
[----:B------:R-:W-:Y:S01]  /*4020*/  FSETP.GTU.FTZ.AND P5, PT, R29, 20, PT ;  /* 0x41a000001d00780b */ /* 0x000fe20003fbc000 */
[----:B------:R-:W-:Y:S01]  /*4030*/  IMAD.MOV.U32 R5, RZ, RZ, R154 ;  /* 0x000000ffff057224 */ /* 0x000fe200078e009a */
[----:B------:R-:W-:Y:S01]  /*4040*/  MOV R4, R155 ;  /* 0x0000009b00047202 */ /* 0x000fe20000000f00 */
[----:B------:R-:W-:Y:S01]  /*4050*/  IMAD.MOV.U32 R2, RZ, RZ, R157 ;  /* 0x000000ffff027224 */ /* 0x000fe200078e009d */
[----:B------:R-:W-:Y:S01]  /*4060*/  ISETP.EQ.OR P5, PT, RZ, UR6, P5 ;  /* 0x00000006ff007c0c */ /* 0x000fe2000afa2670 */
[----:B------:R-:W-:Y:S01]  /*4070*/  BSSY B0, `(.L_x_31) ;  /* 0x0000025000007945 */ /* 0x000fe20003800000 */
[----:B------:R-:W-:Y:S01]  /*4080*/  MOV R3, R156 ;  /* 0x0000009c00037202 */ /* 0x000fe20000000f00 */
[----:B------:R-:W-:-:S04]  /*4090*/  IMAD.WIDE R4, R66, 0x4, R4 ;  /* 0x0000000442047825 */ /* 0x000fc800078e0204 */
[----:B------:R-:W-:-:S04]  /*40a0*/  IMAD.WIDE R2, R66, 0x4, R2 ;  /* 0x0000000442027825 */ /* 0x000fc800078e0202 */
[----:B------:R-:W-:Y:S02]  /*40b0*/  FADD.FTZ R28, R7, R150 ;  /* 0x00000096071c7221 */ /* 0x000fe40000010000 */
[----:B------:R-:W-:Y:S05]  /*40c0*/  @P5 BRA `(.L_x_32) ;  /* 0x000001f000005947 */ /* 0x000fea0003800000 */
[----:B------:R-:W-:Y:S01]  /*40d0*/  FMUL.FTZ R29, R29, 1.4426950216293334961 ;  /* 0x3fb8aa3b1d1d7820 */ /* 0x000fe20000410000 */
[----:B------:R-:W-:Y:S01]  /*40e0*/  HFMA2.MMA R16, -RZ, RZ, 1.3056640625, -1.8671875 ;  /* 0x3d39bf78ff107435 */ /* 0x000fe200000001ff */
        /* <DEDUP_REMOVED lines=29> */
.L_x_32:
[----:B------:R-:W-:Y:S05]  /*42c0*/  BSYNC B0 ;  /* 0x0000000000007941 */ /* 0x000fea0003800000 */
.L_x_31:
[----:B------:R-:W-:Y:S01]  /*42d0*/  FSETP.GTU.FTZ.AND P5, PT, R28, 20, PT ;  /* 0x41a000001c00780b */ /* 0x000fe20003fbc000 */
[----:B------:R-:W-:Y:S01]  /*42e0*/  BSSY B0, `(.L_x_33) ;  /* 0x0000027000007945 */ /* 0x000fe20003800000 */
[----:B------:R-:W-:Y:S01]  /*42f0*/  IMAD.MOV.U32 R155, RZ, RZ, R4 ;  /* 0x000000ffff9b7224 */ /* 0x000fe200078e0004 */
[----:B------:R-:W-:Y:S01]  /*4300*/  MOV R154, R5 ;  /* 0x00000005009a7202 */ /* 0x000fe20000000f00 */
[----:B------:R-:W-:Y:S01]  /*4310*/  IMAD.MOV.U32 R157, RZ, RZ, R2 ;  /* 0x000000ffff9d7224 */ /* 0x000fe200078e0002 */
[----:B------:R-:W-:Y:S01]  /*4320*/  ISETP.EQ.OR P5, PT, RZ, UR6, P5 ;  /* 0x00000006ff007c0c */ /* 0x000fe2000afa2670 */
[----:B------:R-:W-:Y:S02]  /*4330*/  IMAD.MOV.U32 R156, RZ, RZ, R3 ;  /* 0x000000ffff9c7224 */ /* 0x000fe400078e0003 */
[----:B------:R-:W-:-:S10]  /*4340*/  FADD.FTZ R27, R27, R150 ;  /* 0x000000961b1b7221 */ /* 0x000fd40000010000 */
        /* <DEDUP_REMOVED lines=32> */
.L_x_34:
[----:B------:R-:W-:Y:S05]  /*4550*/  BSYNC B0 ;  /* 0x0000000000007941 */ /* 0x000fea0003800000 */
.L_x_33:
[----:B------:R-:W-:Y:S01]  /*4560*/  FSETP.GTU.FTZ.AND P5, PT, R27, 20, PT ;  /* 0x41a000001b00780b */ /* 0x000fe20003fbc000 */
[----:B------:R-:W-:Y:S01]  /*4570*/  BSSY B0, `(.L_x_35) ;  /* 0x0000029000007945 */ /* 0x000fe20003800000 */
[----:B------:R-:W-:Y:S02]  /*4580*/  IMAD.MOV.U32 R9, RZ, RZ, c[0x0][0x16c] ;  /* 0x00005b00ff097624 */ /* 0x000fe400078e00ff */
[----:B------:R-:W-:Y:S01]  /*4590*/  ISETP.EQ.OR P5, PT, RZ, UR6, P5 ;  /* 0x00000006ff007c0c */ /* 0x000fe2000afa2670 */
[-C--:B------:R-:W-:Y:S02]  /*45a0*/  FMUL.FTZ R26, R10, R149.reuse ;  /* 0x000000950a1a7220 */ /* 0x080fe40000410000 */
[-C--:B------:R-:W-:Y:S02]  /*45b0*/  FMUL.FTZ R25, R92, R149.reuse ;  /* 0x000000955c197220 */ /* 0x080fe40000410000 */
[-C--:B------:R-:W-:Y:S02]  /*45c0*/  FMUL.FTZ R24, R142, R149.reuse ;  /* 0x000000958e187220 */ /* 0x080fe40000410000 */
[----:B------:R-:W-:-:S02]  /*45d0*/  FMUL.FTZ R23, R8, R149 ;  /* 0x0000009508177220 */ /* 0x000fc40000410000 */
[-C--:B------:R-:W-:Y:S02]  /*45e0*/  FMUL.FTZ R22, R143, R149.reuse ;  /* 0x000000958f167220 */ /* 0x080fe40000410000 */
[----:B------:R-:W-:Y:S02]  /*45f0*/  FMUL.FTZ R21, R86, R149 ;  /* 0x0000009556157220 */ /* 0x000fe40000410000 */
        /* <DEDUP_REMOVED lines=32> */
.L_x_36:
[----:B------:R-:W-:Y:S05]  /*4800*/  BSYNC B0 ;  /* 0x0000000000007941 */ /* 0x000fea0003800000 */
.L_x_35:
[----:B------:R-:W-:Y:S01]  /*4810*/  ISETP.GE.AND P5, PT, R9, 0x1, PT ;  /* 0x000000010900780c */ /* 0x000fe20003fa6270 */
[----:B------:R-:W-:Y:S01]  /*4820*/  BAR.SYNC.DEFER_BLOCKING 0x0 ;  /* 0x0000000000007b1d */ /* 0x000fe20000010000 */
[-C--:B------:R-:W-:Y:S02]  /*4830*/  FMUL.FTZ R20, R144, R149.reuse ;  /* 0x0000009590147220 */ /* 0x080fe40000410000 */
[-C--:B------:R-:W-:Y:S02]  /*4840*/  FMUL.FTZ R19, R6, R149.reuse ;  /* 0x0000009506137220 */ /* 0x080fe40000410000 */
[-C--:B------:R-:W-:Y:S02]  /*4850*/  FMUL.FTZ R18, R145, R149.reuse ;  /* 0x0000009591127220 */ /* 0x080fe40000410000 */
[-C--:B------:R-:W-:Y:S02]  /*4860*/  FMUL.FTZ R17, R84, R149.reuse ;  /* 0x0000009554117220 */ /* 0x080fe40000410000 */
[----:B------:R-:W-:-:S02]  /*4870*/  FMUL.FTZ R16, R146, R149 ;  /* 0x0000009592107220 */ /* 0x000fc40000410000 */
[-C--:B------:R-:W-:Y:S02]  /*4880*/  FMUL.FTZ R15, R42, R149.reuse ;  /* 0x000000952a0f7220 */ /* 0x080fe40000410000 */
[-C--:B------:R-:W-:Y:S02]  /*4890*/  FMUL.FTZ R14, R147, R149.reuse ;  /* 0x00000095930e7220 */ /* 0x080fe40000410000 */
[-C--:B------:R-:W-:Y:S02]  /*48a0*/  FMUL.FTZ R13, R40, R149.reuse ;  /* 0x00000095280d7220 */ /* 0x080fe40000410000 */
[-C--:B------:R-:W-:Y:S02]  /*48b0*/  FMUL.FTZ R12, R148, R149.reuse ;  /* 0x00000095940c7220 */ /* 0x080fe40000410000 */
[----:B------:R-:W-:Y:S01]  /*48c0*/  FMUL.FTZ R11, R0, R149 ;  /* 0x00000095000b7220 */ /* 0x000fe20000410000 */
[----:B------:R-:W-:Y:S05]  /*48d0*/  @!P5 BRA `(.L_x_37) ;  /* 0x000024100000d947 */ /* 0x000fea0003800000 */
[----:B------:R-:W-:Y:S01]  /*48e0*/  FMUL.FTZ R2, R0, R27 ;  /* 0x0000001b00027220 */ /* 0x000fe20000410000 */
[----:B------:R-:W-:Y:S01]  /*48f0*/  MOV R0, RZ ;  /* 0x000000ff00007202 */ /* 0x000fe20000000f00 */
[----:B------:R-:W-:-:S02]  /*4900*/  FMUL.FTZ R148, R148, R28 ;  /* 0x0000001c94947220 */ /* 0x000fc40000410000 */
[----:B------:R-:W-:Y:S02]  /*4910*/  FMUL.FTZ R147, R147, R30 ;  /* 0x0000001e93937220 */ /* 0x000fe40000410000 */
[----:B------:R-:W-:Y:S02]  /*4920*/  FMUL.FTZ R146, R146, R32 ;  /* 0x0000002092927220 */ /* 0x000fe40000410000 */
[----:B------:R-:W-:Y:S02]  /*4930*/  FMUL.FTZ R145, R145, R34 ;  /* 0x0000002291917220 */ /* 0x000fe40000410000 */
[----:B------:R-:W-:Y:S02]  /*4940*/  FMUL.FTZ R144, R144, R36 ;  /* 0x0000002490907220 */ /* 0x000fe40000410000 */
[----:B------:R-:W-:Y:S02]  /*4950*/  FMUL.FTZ R143, R143, R38 ;  /* 0x000000268f8f7220 */ /* 0x000fe40000410000 */
        /* <DEDUP_REMOVED lines=9> */
.L_x_47:
[----:B0-----:R-:W0:Y:S01]  /*49f0*/  S2R R86, SR_CTAID.Y ;  /* 0x0000000000567919 */ /* 0x001e220000002600 */
[----:B------:R-:W-:Y:S01]  /*4a00*/  SHF.R.S32.HI R92, RZ, 0x1f, R0 ;  /* 0x0000001fff5c7819 */ /* 0x000fe20000011400 */
[--C-:B-1----:R-:W-:Y:S01]  /*4a10*/  IMAD.WIDE.U32 R42, R0, c[0x0][0x1b0], R82.reuse ;  /* 0x00006c00002a7a25 */ /* 0x102fe200078e0052 */
[----:B------:R-:W-:Y:S01]  /*4a20*/  P2R R102, PR, RZ, 0x10 ;  /* 0x00000010ff667803 */ /* 0x000fe20000000000 */
[----:B------:R-:W1:Y:S01]  /*4a30*/  S2R R87, SR_CTAID.Y ;  /* 0x0000000000577919 */ /* 0x000e620000002600 */
[----:B------:R-:W-:Y:S01]  /*4a40*/  LOP3.LUT P4, RZ, R64, 0x80, RZ, 0xc0, !PT ;  /* 0x0000008040ff7812 */ /* 0x000fe2000788c0ff */
[----:B------:R-:W-:Y:S01]  /*4a50*/  IMAD R41, R92, c[0x0][0x1b0], RZ ;  /* 0x00006c005c297a24 */ /* 0x000fe200078e02ff */
[----:B------:R-:W-:Y:S01]  /*4a60*/  LEA R40, P5, R42, R75, 0x2 ;  /* 0x0000004b2a287211 */ /* 0x000fe200078a10ff */
[----:B-----5:R-:W-:Y:S01]  /*4a70*/  IMAD.WIDE.U32 R84, R0, c[0x0][0x1d0], R82 ;  /* 0x0000740000547a25 */ /* 0x020fe200078e0052 */
[----:B------:R-:W-:Y:S01]  /*4a80*/  P2R R101, PR, RZ, 0x10 ;  /* 0x00000010ff657803 */ /* 0x000fe20000000000 */
[----:B------:R-:W-:Y:S01]  /*4a90*/  CS2R R94, SRZ ;  /* 0x00000000005e7805 */ /* 0x000fe2000001ff00 */
[----:B------:R-:W-:Y:S01]  /*4aa0*/  LOP3.LUT P4, RZ, R64, 0x100, RZ, 0xc0, !PT ;  /* 0x0000010040ff7812 */ /* 0x000fe2000788c0ff */
[----:B------:R-:W-:Y:S01]  /*4ab0*/  IMAD R41, R0, c[0x0][0x1b4], R41 ;  /* 0x00006d0000297a24 */ /* 0x000fe200078e0229 */
[----:B------:R-:W-:Y:S01]  /*4ac0*/  P2R R103, PR, RZ, 0x8 ;  /* 0x00000008ff677803 */ /* 0x000fe20000000000 */
[----:B------:R-:W-:Y:S01]  /*4ad0*/  IMAD.MOV.U32 R93, RZ, RZ, RZ ;  /* 0x000000ffff5d7224 */ /* 0x000fe200078e00ff */
[----:B------:R-:W-:Y:S01]  /*4ae0*/  P2R R100, PR, RZ, 0x10 ;  /* 0x00000010ff647803 */ /* 0x000fe20000000000 */
[----:B------:R-:W-:Y:S01]  /*4af0*/  IMAD.IADD R41, R43, 0x1, R41 ;  /* 0x000000012b297824 */ /* 0x000fe200078e0229 */
[----:B------:R-:W-:Y:S01]  /*4b00*/  LOP3.LUT P4, RZ, R64, 0x200, RZ, 0xc0, !PT ;  /* 0x0000020040ff7812 */ /* 0x000fe2000788c0ff */
[----:B------:R-:W-:Y:S01]  /*4b10*/  IMAD R43, R92, c[0x0][0x1d0], RZ ;  /* 0x000074005c2b7a24 */ /* 0x000fe200078e02ff */
[----:B------:R-:W-:Y:S01]  /*4b20*/  LOP3.LUT P3, RZ, R64, 0x40, RZ, 0xc0, !PT ;  /* 0x0000004040ff7812 */ /* 0x000fe2000786c0ff */
[----:B------:R-:W-:Y:S01]  /*4b30*/  HFMA2.MMA R96, -RZ, RZ, 0, 0 ;  /* 0x00000000ff607435 */ /* 0x000fe200000001ff */
[----:B------:R-:W-:Y:S01]  /*4b40*/  LEA.HI.X R41, R42, R74, R41, 0x2, P5 ;  /* 0x0000004a2a297211 */ /* 0x000fe200028f1429 */
[----:B------:R-:W-:Y:S01]  /*4b50*/  IMAD R43, R0, c[0x0][0x1d4], R43 ;  /* 0x00007500002b7a24 */ /* 0x000fe200078e022b */
[----:B------:R-:W-:Y:S01]  /*4b60*/  LEA R42, P5, R84, R73, 0x2 ;  /* 0x00000049542a7211 */ /* 0x000fe200078a10ff */
[----:B------:R-:W-:Y:S01]  /*4b70*/  IMAD.MOV.U32 R98, RZ, RZ, RZ ;  /* 0x000000ffff627224 */ /* 0x000fe200078e00ff */
[----:B0-----:R-:W-:Y:S01]  /*4b80*/  SHF.R.S32.HI R86, RZ, 0x1f, R86 ;  /* 0x0000001fff567819 */ /* 0x001fe20000011456 */
[----:B------:R-:W-:Y:S01]  /*4b90*/  IMAD.IADD R43, R85, 0x1, R43 ;  /* 0x00000001552b7824 */ /* 0x000fe200078e022b */
[----:B------:R-:W-:Y:S01]  /*4ba0*/  P2R R99, PR, RZ, 0x10 ;  /* 0x00000010ff637803 */ /* 0x000fe20000000000 */
[----:B------:R-:W-:Y:S01]  /*4bb0*/  IMAD.MOV.U32 R107, RZ, RZ, RZ ;  /* 0x000000ffff6b7224 */ /* 0x000fe200078e00ff */
[----:B------:R-:W-:Y:S01]  /*4bc0*/  LOP3.LUT P4, RZ, R64, 0x400, RZ, 0xc0, !PT ;  /* 0x0000040040ff7812 */ /* 0x000fe2000788c0ff */
[----:B------:R-:W-:Y:S01]  /*4bd0*/  IMAD R86, R86, c[0x0][0x190], RZ ;  /* 0x0000640056567a24 */ /* 0x000fe200078e02ff */
[----:B------:R-:W-:Y:S01]  /*4be0*/  LEA.HI.X R43, R84, R72, R43, 0x2, P5 ;  /* 0x00000048542b7211 */ /* 0x000fe200028f142b */
[C---:B-1----:R-:W-:Y:S01]  /*4bf0*/  IMAD.WIDE.U32 R84, R87.reuse, c[0x0][0x190], RZ ;  /* 0x0000640057547a25 */ /* 0x042fe200078e00ff */
[----:B------:R-:W-:Y:S01]  /*4c00*/  P2R R97, PR, RZ, 0x10 ;  /* 0x00000010ff617803 */ /* 0x000fe20000000000 */
[----:B------:R-:W-:Y:S01]  /*4c10*/  CS2R R108, SRZ ;  /* 0x00000000006c7805 */ /* 0x000fe2000001ff00 */
[C---:B------:R-:W-:Y:S01]  /*4c20*/  LOP3.LUT P4, RZ, R64.reuse, 0x800, RZ, 0xc0, !PT ;  /* 0x0000080040ff7812 */ /* 0x040fe2000788c0ff */
[----:B------:R-:W-:Y:S01]  /*4c30*/  IMAD R87, R87, c[0x0][0x194], R86 ;  /* 0x0000650057577a24 */ /* 0x000fe200078e0256 */
[----:B------:R-:W-:Y:S01]  /*4c40*/  P2R R104, PR, RZ, 0x4 ;  /* 0x00000004ff687803 */ /* 0x000fe20000000000 */
[----:B------:R-:W2:Y:S01]  /*4c50*/  @!P3 LDG.E R95, [R40.64+0x280] ;  /* 0x00028004285fb981 */ /* 0x000ea2000c1e1900 */
[----:B------:R-:W-:Y:S01]  /*4c60*/  LOP3.LUT P2, RZ, R64, 0x20, RZ, 0xc0, !PT ;  /* 0x0000002040ff7812 */ /* 0x000fe2000784c0ff */
[----:B------:R-:W-:Y:S01]  /*4c70*/  CS2R R110, SRZ ;  /* 0x00000000006e7805 */ /* 0x000fe2000001ff00 */
[----:B------:R-:W-:Y:S01]  /*4c80*/  IADD3 R85, R85, R87, RZ ;  /* 0x0000005755557210 */ /* 0x000fe20007ffe0ff */
[----:B------:R-:W-:Y:S01]  /*4c90*/  IMAD R87, R92, c[0x0][0x198], RZ ;  /* 0x000066005c577a24 */ /* 0x000fe200078e02ff */
[----:B------:R-:W-:Y:S01]  /*4ca0*/  P2R R105, PR, RZ, 0x2 ;  /* 0x00000002ff697803 */ /* 0x000fe20000000000 */
[----:B------:R-:W-:Y:S01]  /*4cb0*/  CS2R R112, SRZ ;  /* 0x0000000000707805 */ /* 0x000fe2000001ff00 */
[----:B------:R-:W-:Y:S01]  /*4cc0*/  LOP3.LUT P1, RZ, R64, 0x10, RZ, 0xc0, !PT ;  /* 0x0000001040ff7812 */ /* 0x000fe2000782c0ff */
[C---:B------:R-:W-:Y:S01]  /*4cd0*/  IMAD R87, R0.reuse, c[0x0][0x19c], R87 ;  /* 0x0000670000577a24 */ /* 0x040fe200078e0257 */
[----:B------:R-:W-:Y:S01]  /*4ce0*/  P2R R106, PR, RZ, 0x1 ;  /* 0x00000001ff6a7803 */ /* 0x000fe20000000000 */
[----:B------:R-:W-:Y:S01]  /*4cf0*/  IMAD.WIDE.U32 R84, R0, c[0x0][0x198], R84 ;  /* 0x0000660000547a25 */ /* 0x000fe200078e0054 */
[C---:B------:R-:W-:Y:S01]  /*4d00*/  LOP3.LUT P0, RZ, R64.reuse, 0x8, RZ, 0xc0, !PT ;  /* 0x0000000840ff7812 */ /* 0x040fe2000780c0ff */
[----:B------:R-:W-:Y:S01]  /*4d10*/  CS2R R114, SRZ ;  /* 0x0000000000727805 */ /* 0x000fe2000001ff00 */
[----:B------:R-:W-:Y:S01]  /*4d20*/  LOP3.LUT P6, RZ, R64, 0x2, RZ, 0xc0, !PT ;  /* 0x0000000240ff7812 */ /* 0x000fe200078cc0ff */
[----:B------:R-:W-:Y:S01]  /*4d30*/  IMAD.IADD R85, R85, 0x1, R87 ;  /* 0x0000000155557824 */ /* 0x000fe200078e0257 */
[C---:B------:R-:W-:Y:S01]  /*4d40*/  LEA R86, P5, R84.reuse, c[0x0][0x250], 0x2 ;  /* 0x0000940054567a11 */ /* 0x040fe200078a10ff */
[----:B------:R-:W3:Y:S03]  /*4d50*/  @!P2 LDG.E R98, [R40.64+0x300] ;  /* 0x000300042862a981 */ /* 0x000ee6000c1e1900 */
[----:B------:R-:W-:Y:S01]  /*4d60*/  LEA.HI.X R87, R84, c[0x0][0x254], R85, 0x2, P5 ;  /* 0x0000950054577a11 */ /* 0x000fe200028f1455 */
[----:B------:R-:W4:Y:S01]  /*4d70*/  @!P1 LDG.E R107, [R40.64+0x380] ;  /* 0x00038004286b9981 */ /* 0x000f22000c1e1900 */
[----:B------:R-:W-:Y:S01]  /*4d80*/  CS2R R84, SRZ ;  /* 0x0000000000547805 */ /* 0x000fe2000001ff00 */
[----:B------:R-:W-:-:S02]  /*4d90*/  LOP3.LUT P5, RZ, R64, 0x4, RZ, 0xc0, !PT ;  /* 0x0000000440ff7812 */ /* 0x000fc400078ac0ff */
[----:B------:R-:W-:Y:S01]  /*4da0*/  ISETP.NE.AND P3, PT, R103, RZ, PT ;  /* 0x000000ff6700720c */ /* 0x000fe20003f65270 */
[----:B------:R-:W5:Y:S04]  /*4db0*/  @!P0 LDG.E R108, [R40.64+0x400] ;  /* 0x00040004286c8981 */ /* 0x000f68000c1e1900 */
[----:B------:R-:W2:Y:S01]  /*4dc0*/  @!P4 LDG.E R84, [R40.64] ;  /* 0x000000042854c981 */ /* 0x000ea2000c1e1900 */
[----:B------:R-:W-:Y:S02]  /*4dd0*/  ISETP.NE.AND P4, PT, R97, RZ, PT ;  /* 0x000000ff6100720c */ /* 0x000fe40003f85270 */
[----:B------:R-:W-:Y:S01]  /*4de0*/  ISETP.NE.AND P2, PT, R104, RZ, PT ;  /* 0x000000ff6800720c */ /* 0x000fe20003f45270 */
[----:B------:R-:W3:Y:S01]  /*4df0*/  @!P6 LDG.E R110, [R40.64+0x500] ;  /* 0x00050004286ee981 */ /* 0x000ee2000c1e1900 */
[----:B------:R-:W-:-:S03]  /*4e00*/  ISETP.NE.AND P1, PT, R105, RZ, PT ;  /* 0x000000ff6900720c */ /* 0x000fc60003f25270 */
[----:B------:R-:W3:Y:S04]  /*4e10*/  @!P5 LDG.E R109, [R40.64+0x480] ;  /* 0x00048004286dd981 */ /* 0x000ee8000c1e1900 */
[----:B------:R-:W3:Y:S04]  /*4e20*/  @!P3 LDG.E R112, [R40.64+0x600] ;  /* 0x000600042870b981 */ /* 0x000ee8000c1e1900 */
[----:B------:R-:W3:Y:S01]  /*4e30*/  @!P4 LDG.E R85, [R40.64+0x80] ;  /* 0x000080042855c981 */ /* 0x000ee2000c1e1900 */
[----:B------:R-:W-:Y:S02]  /*4e40*/  ISETP.NE.AND P4, PT, R99, RZ, PT ;  /* 0x000000ff6300720c */ /* 0x000fe40003f85270 */
[----:B------:R-:W-:Y:S01]  /*4e50*/  ISETP.NE.AND P0, PT, R106, RZ, PT ;  /* 0x000000ff6a00720c */ /* 0x000fe20003f05270 */
[----:B------:R-:W4:Y:S04]  /*4e60*/  @!P2 LDG.E R113, [R40.64+0x680] ;  /* 0x000680042871a981 */ /* 0x000f28000c1e1900 */
[----:B------:R-:W4:Y:S04]  /*4e70*/  @!P1 LDG.E R114, [R40.64+0x700] ;  /* 0x0007000428729981 */ /* 0x000f28000c1e1900 */
[----:B------:R-:W4:Y:S04]  /*4e80*/  LDG.E R86, [R86.64] ;  /* 0x0000000456567981 */ /* 0x000f28000c1e1900 */
[----:B------:R-:W4:Y:S01]  /*4e90*/  @!P4 LDG.E R94, [R40.64+0x100] ;  /* 0x00010004285ec981 */ /* 0x000f22000c1e1900 */
[----:B------:R-:W-:-:S03]  /*4ea0*/  ISETP.NE.AND P4, PT, R100, RZ, PT ;  /* 0x000000ff6400720c */ /* 0x000fc60003f85270 */
[----:B------:R-:W5:Y:S10]  /*4eb0*/  @!P0 LDG.E R115, [R40.64+0x780] ;  /* 0x0007800428738981 */ /* 0x000f74000c1e1900 */
[----:B------:R-:W5:Y:S01]  /*4ec0*/  @!P4 LDG.E R93, [R40.64+0x180] ;  /* 0x00018004285dc981 */ /* 0x000f62000c1e1900 */
[----:B------:R-:W-:-:S13]  /*4ed0*/  ISETP.NE.AND P4, PT, R101, RZ, PT ;  /* 0x000000ff6500720c */ /* 0x000fda0003f85270 */
[----:B------:R-:W5:Y:S01]  /*4ee0*/  @!P4 LDG.E R96, [R40.64+0x200] ;  /* 0x000200042860c981 */ /* 0x000f62000c1e1900 */
[----:B------:R-:W-:-:S13]  /*4ef0*/  ISETP.NE.AND P4, PT, R102, RZ, PT ;  /* 0x000000ff6600720c */ /* 0x000fda0003f85270 */
[----:B------:R-:W5:Y:S04]  /*4f00*/  @!P4 LDG.E R111, [R40.64+0x580] ;  /* 0x00058004286fc981 */ /* 0x000f68000c1e1900 */
[----:B------:R-:W0:Y:S04]  /*4f10*/  S2R R153, SR_TID.X ;  /* 0x0000000000997919 */ /* 0x000e280000002100 */
[----:B--2---:R-:W-:Y:S04]  /*4f20*/  STS [R63], R84 ;  /* 0x000000543f007388 */ /* 0x004fe80000000800 */
[----:B---3--:R-:W-:Y:S04]  /*4f30*/  STS [R62.X4+0x80], R85 ;  /* 0x000080553e007388 */ /* 0x008fe80000004800 */
[----:B----4-:R-:W-:Y:S04]  /*4f40*/  STS [R61.X4+0x100], R94 ;  /* 0x0001005e3d007388 */ /* 0x010fe80000004800 */
[----:B-----5:R0:W-:Y:S04]  /*4f50*/  STS [R60.X4+0x180], R93 ;  /* 0x0001805d3c007388 */ /* 0x0201e80000004800 */
[----:B------:R-:W-:Y:S04]  /*4f60*/  STS [R59.X4+0x200], R96 ;  /* 0x000200603b007388 */ /* 0x000fe80000004800 */
[----:B------:R-:W-:Y:S04]  /*4f70*/  STS [R58.X4+0x280], R95 ;  /* 0x0002805f3a007388 */ /* 0x000fe80000004800 */
[----:B------:R-:W-:Y:S04]  /*4f80*/  STS [R57.X4+0x300], R98 ;  /* 0x0003006239007388 */ /* 0x000fe80000004800 */
[----:B------:R-:W-:Y:S04]  /*4f90*/  STS [R56.X4+0x380], R107 ;  /* 0x0003806b38007388 */ /* 0x000fe80000004800 */
[----:B------:R-:W-:Y:S04]  /*4fa0*/  STS [R55.X4+0x400], R108 ;  /* 0x0004006c37007388 */ /* 0x000fe80000004800 */
[----:B------:R-:W-:Y:S04]  /*4fb0*/  STS [R54.X4+0x480], R109 ;  /* 0x0004806d36007388 */ /* 0x000fe80000004800 */
[----:B------:R1:W-:Y:S04]  /*4fc0*/  STS [R53.X4+0x500], R110 ;  /* 0x0005006e35007388 */ /* 0x0003e80000004800 */
[----:B------:R-:W-:Y:S04]  /*4fd0*/  STS [R52.X4+0x580], R111 ;  /* 0x0005806f34007388 */ /* 0x000fe80000004800 */
[----:B------:R-:W-:Y:S04]  /*4fe0*/  STS [R51.X4+0x600], R112 ;  /* 0x0006007033007388 */ /* 0x000fe80000004800 */
[----:B------:R-:W-:Y:S04]  /*4ff0*/  STS [R50.X4+0x680], R113 ;  /* 0x0006807132007388 */ /* 0x000fe80000004800 */
[----:B------:R-:W-:Y:S04]  /*5000*/  STS [R49.X4+0x700], R114 ;  /* 0x0007007231007388 */ /* 0x000fe80000004800 */
[----:B------:R-:W-:Y:S01]  /*5010*/  STS [R48.X4+0x780], R115 ;  /* 0x0007807330007388 */ /* 0x000fe20000004800 */
[----:B------:R-:W-:-:S06]  /*5020*/  NOP ;  /* 0x0000000000007918 */ /* 0x000fcc0000000000 */
[----:B------:R-:W2:Y:S01]  /*5030*/  LDS R41, [R47.X4] ;  /* 0x000000002f297984 */ /* 0x000ea20000004800 */
[----:B------:R-:W-:Y:S01]  /*5040*/  FMUL.FTZ R40, R86, 1.4426950216293334961 ;  /* 0x3fb8aa3b56287820 */ /* 0x000fe20000410000 */
[----:B0-----:R-:W-:Y:S02]  /*5050*/  SHF.L.U32 R93, R153, 0x4, RZ ;  /* 0x00000004995d7819 */ /* 0x001fe400000006ff */
[----:B------:R-:W0:Y:S01]  /*5060*/  LDS R84, [R47.X4+0x4] ;  /* 0x000004002f547984 */ /* 0x000e220000004800 */
[----:B------:R-:W-:-:S06]  /*5070*/  FMUL.FTZ R63, R40, R46 ;  /* 0x0000002e283f7220 */ /* 0x000fcc0000410000 */
[----:B------:R-:W1:Y:S01]  /*5080*/  MUFU.EX2 R63, R63 ;  /* 0x0000003f003f7308 */ /* 0x000e620000000800 */
[----:B------:R-:W-:-:S04]  /*5090*/  ISETP.GE.U32.AND P5, PT, R93, R66, PT ;  /* 0x000000425d00720c */ /* 0x000fc80003fa6070 */
[----:B-1----:R-:W-:Y:S01]  /*50a0*/  FSEL R110, R63, 1, !P5 ;  /* 0x3f8000003f6e7808 */ /* 0x002fe20006800000 */
[----:B--2---:R-:W-:-:S05]  /*50b0*/  FMUL.FTZ R41, R10, R41 ;  /* 0x000000290a297220 */ /* 0x004fca0000410000 */
[----:B------:R-:W-:Y:S02]  /*50c0*/  FSEL R111, R41, RZ, !P5 ;  /* 0x000000ff296f7208 */ /* 0x000fe40006800000 */
[----:B------:R-:W-:-:S04]  /*50d0*/  IADD3 R41, R93, 0x1, RZ ;  /* 0x000000015d297810 */ /* 0x000fc80007ffe0ff */
[----:B------:R-:W-:Y:S02]  /*50e0*/  ISETP.GE.U32.AND P5, PT, R41, R66, PT ;  /* 0x000000422900720c */ /* 0x000fe40003fa6070 */
[----:B------:R-:W1:Y:S01]  /*50f0*/  LDS R41, [R47.X4+0x8] ;  /* 0x000008002f297984 */ /* 0x000e620000004800 */
[----:B------:R-:W-:Y:S02]  /*5100*/  FMUL.FTZ R85, R40, R45 ;  /* 0x0000002d28557220 */ /* 0x000fe40000410000 */
[----:B0-----:R-:W-:-:S04]  /*5110*/  FMUL.FTZ R84, R9, R84 ;  /* 0x0000005409547220 */ /* 0x001fc80000410000 */
[----:B------:R-:W0:Y:S01]  /*5120*/  MUFU.EX2 R85, R85 ;  /* 0x0000005500557308 */ /* 0x000e220000000800 */
[----:B------:R-:W-:Y:S01]  /*5130*/  FSEL R113, R84, RZ, !P5 ;  /* 0x000000ff54717208 */ /* 0x000fe20006800000 */
[----:B------:R-:W-:Y:S01]  /*5140*/  FMUL.FTZ R84, R40, R44 ;  /* 0x0000002c28547220 */ /* 0x000fe20000410000 */
[----:B------:R-:W-:-:S05]  /*5150*/  IADD3 R63, R93, 0x2, RZ ;  /* 0x000000025d3f7810 */ /* 0x000fca0007ffe0ff */
[----:B------:R-:W2:Y:S01]  /*5160*/  MUFU.EX2 R84, R84 ;  /* 0x0000005400547308 */ /* 0x000ea20000000800 */
[----:B0-----:R-:W-:Y:S02]  /*5170*/  FSEL R112, R85, 1, !P5 ;  /* 0x3f80000055707808 */ /* 0x001fe40006800000 */
[----:B------:R-:W-:Y:S01]  /*5180*/  ISETP.GE.U32.AND P5, PT, R63, R66, PT ;  /* 0x000000423f00720c */ /* 0x000fe20003fa6070 */
[----:B-1----:R-:W-:-:S05]  /*5190*/  FMUL.FTZ R41, R142, R41 ;  /* 0x000000298e297220 */ /* 0x002fca0000410000 */
[----:B------:R-:W-:Y:S02]  /*51a0*/  FSEL R115, R41, RZ, !P5 ;  /* 0x000000ff29737208 */ /* 0x000fe40006800000 */
[----:B------:R-:W0:Y:S01]  /*51b0*/  LDS R41, [R47.X4+0xc] ;  /* 0x00000c002f297984 */ /* 0x000e220000004800 */
[----:B--2---:R-:W-:-:S03]  /*51c0*/  FSEL R114, R84, 1, !P5 ;  /* 0x3f80000054727808 */ /* 0x004fc60006800000 */
[----:B------:R-:W1:Y:S01]  /*51d0*/  LDS R84, [R47.X4+0x10] ;  /* 0x000010002f547984 */ /* 0x000e620000004800 */
[----:B------:R-:W-:Y:S01]  /*51e0*/  FMUL.FTZ R85, R40, R39 ;  /* 0x0000002728557220 */ /* 0x000fe20000410000 */
[----:B------:R-:W-:-:S05]  /*51f0*/  IADD3 R63, R93, 0x3, RZ ;  /* 0x000000035d3f7810 */ /* 0x000fca0007ffe0ff */
[----:B------:R-:W2:Y:S01]  /*5200*/  MUFU.EX2 R85, R85 ;  /* 0x0000005500557308 */ /* 0x000ea20000000800 */
[----:B------:R-:W-:Y:S01]  /*5210*/  ISETP.GE.U32.AND P5, PT, R63, R66, PT ;  /* 0x000000423f00720c */ /* 0x000fe20003fa6070 */
[----:B------:R-:W-:-:S06]  /*5220*/  FMUL.FTZ R63, R40, R38 ;  /* 0x00000026283f7220 */ /* 0x000fcc0000410000 */
[----:B------:R-:W3:Y:S01]  /*5230*/  MUFU.EX2 R63, R63 ;  /* 0x0000003f003f7308 */ /* 0x000ee20000000800 */
[----:B--2---:R-:W-:Y:S01]  /*5240*/  FSEL R116, R85, 1, !P5 ;  /* 0x3f80000055747808 */ /* 0x004fe20006800000 */
[----:B0-----:R-:W-:-:S05]  /*5250*/  FMUL.FTZ R41, R8, R41 ;  /* 0x0000002908297220 */ /* 0x001fca0000410000 */
[----:B------:R-:W-:Y:S02]  /*5260*/  FSEL R117, R41, RZ, !P5 ;  /* 0x000000ff29757208 */ /* 0x000fe40006800000 */
[----:B------:R-:W-:Y:S01]  /*5270*/  IADD3 R41, R93, 0x4, RZ ;  /* 0x000000045d297810 */ /* 0x000fe20007ffe0ff */
[----:B-1----:R-:W-:-:S03]  /*5280*/  FMUL.FTZ R84, R143, R84 ;  /* 0x000000548f547220 */ /* 0x002fc60000410000 */
[----:B------:R-:W-:-:S04]  /*5290*/  ISETP.GE.U32.AND P5, PT, R41, R66, PT ;  /* 0x000000422900720c */ /* 0x000fc80003fa6070 */
[----:B------:R-:W-:Y:S02]  /*52a0*/  FSEL R119, R84, RZ, !P5 ;  /* 0x000000ff54777208 */ /* 0x000fe40006800000 */
[----:B------:R-:W0:Y:S01]  /*52b0*/  LDS R84, [R47.X4+0x14] ;  /* 0x000014002f547984 */ /* 0x000e220000004800 */
[----:B------:R-:W-:Y:S02]  /*52c0*/  IADD3 R41, R93, 0x5, RZ ;  /* 0x000000055d297810 */ /* 0x000fe40007ffe0ff */
[----:B---3--:R-:W-:Y:S02]  /*52d0*/  FSEL R118, R63, 1, !P5 ;  /* 0x3f8000003f767808 */ /* 0x008fe40006800000 */
[----:B------:R-:W-:Y:S02]  /*52e0*/  ISETP.GE.U32.AND P5, PT, R41, R66, PT ;  /* 0x000000422900720c */ /* 0x000fe40003fa6070 */
[----:B------:R-:W1:Y:S01]  /*52f0*/  LDS R41, [R47.X4+0x18] ;  /* 0x000018002f297984 */ /* 0x000e620000004800 */
[----:B------:R-:W-:-:S06]  /*5300*/  FMUL.FTZ R85, R40, R37 ;  /* 0x0000002528557220 */ /* 0x000fcc0000410000 */
[----:B------:R-:W2:Y:S01]  /*5310*/  MUFU.EX2 R85, R85 ;  /* 0x0000005500557308 */ /* 0x000ea20000000800 */
[----:B------:R-:W-:Y:S01]  /*5320*/  IADD3 R63, R93, 0x6, RZ ;  /* 0x000000065d3f7810 */ /* 0x000fe20007ffe0ff */
[----:B0-----:R-:W-:-:S05]  /*5330*/  FMUL.FTZ R84, R7, R84 ;  /* 0x0000005407547220 */ /* 0x001fca0000410000 */
[----:B------:R-:W-:Y:S01]  /*5340*/  FSEL R121, R84, RZ, !P5 ;  /* 0x000000ff54797208 */ /* 0x000fe20006800000 */
[----:B------:R-:W-:Y:S01]  /*5350*/  FMUL.FTZ R84, R40, R36 ;  /* 0x0000002428547220 */ /* 0x000fe20000410000 */
[----:B--2---:R-:W-:Y:S01]  /*5360*/  FSEL R120, R85, 1, !P5 ;  /* 0x3f80000055787808 */ /* 0x004fe20006800000 */
[----:B-1----:R-:W-:Y:S01]  /*5370*/  FMUL.FTZ R41, R144, R41 ;  /* 0x0000002990297220 */ /* 0x002fe20000410000 */
[----:B------:R-:W-:-:S03]  /*5380*/  ISETP.GE.U32.AND P5, PT, R63, R66, PT ;  /* 0x000000423f00720c */ /* 0x000fc60003fa6070 */
[----:B------:R-:W0:Y:S01]  /*5390*/  MUFU.EX2 R84, R84 ;  /* 0x0000005400547308 */ /* 0x000e220000000800 */
[----:B------:R-:W-:Y:S02]  /*53a0*/  FSEL R123, R41, RZ, !P5 ;  /* 0x000000ff297b7208 */ /* 0x000fe40006800000 */
[----:B------:R-:W1:Y:S01]  /*53b0*/  LDS R41, [R47.X4+0x1c] ;  /* 0x00001c002f297984 */ /* 0x000e620000004800 */
[----:B0-----:R-:W-:-:S03]  /*53c0*/  FSEL R122, R84, 1, !P5 ;  /* 0x3f800000547a7808 */ /* 0x001fc60006800000 */
[----:B------:R-:W0:Y:S01]  /*53d0*/  LDS R84, [R47.X4+0x20] ;  /* 0x000020002f547984 */ /* 0x000e220000004800 */
[----:B------:R-:W-:Y:S01]  /*53e0*/  FMUL.FTZ R85, R40, R35 ;  /* 0x0000002328557220 */ /* 0x000fe20000410000 */
[----:B------:R-:W-:-:S05]  /*53f0*/  IADD3 R63, R93, 0x7, RZ ;  /* 0x000000075d3f7810 */ /* 0x000fca0007ffe0ff */
[----:B------:R-:W2:Y:S01]  /*5400*/  MUFU.EX2 R85, R85 ;  /* 0x0000005500557308 */ /* 0x000ea20000000800 */
[----:B------:R-:W-:Y:S01]  /*5410*/  ISETP.GE.U32.AND P5, PT, R63, R66, PT ;  /* 0x000000423f00720c */ /* 0x000fe20003fa6070 */
[----:B------:R-:W-:Y:S02]  /*5420*/  FMUL.FTZ R63, R40, R34 ;  /* 0x00000022283f7220 */ /* 0x000fe40000410000 */
[----:B-1----:R-:W-:Y:S01]  /*5430*/  FMUL.FTZ R41, R6, R41 ;  /* 0x0000002906297220 */ /* 0x002fe20000410000 */
[----:B--2---:R-:W-:-:S04]  /*5440*/  FSEL R124, R85, 1, !P5 ;  /* 0x3f800000557c7808 */ /* 0x004fc80006800000 */
[----:B------:R-:W-:Y:S02]  /*5450*/  FSEL R125, R41, RZ, !P5 ;  /* 0x000000ff297d7208 */ /* 0x000fe40006800000 */
[----:B------:R-:W-:Y:S01]  /*5460*/  IADD3 R41, R93, 0x8, RZ ;  /* 0x000000085d297810 */ /* 0x000fe20007ffe0ff */
[----:B------:R-:W1:Y:S03]  /*5470*/  MUFU.EX2 R63, R63 ;  /* 0x0000003f003f7308 */ /* 0x000e660000000800 */
[----:B------:R-:W-:Y:S01]  /*5480*/  ISETP.GE.U32.AND P5, PT, R41, R66, PT ;  /* 0x000000422900720c */ /* 0x000fe20003fa6070 */
[----:B0-----:R-:W-:-:S05]  /*5490*/  FMUL.FTZ R84, R145, R84 ;  /* 0x0000005491547220 */ /* 0x001fca0000410000 */
[----:B------:R-:W-:Y:S02]  /*54a0*/  FSEL R127, R84, RZ, !P5 ;  /* 0x000000ff547f7208 */ /* 0x000fe40006800000 */
[----:B------:R-:W0:Y:S01]  /*54b0*/  LDS R84, [R47.X4+0x24] ;  /* 0x000024002f547984 */ /* 0x000e220000004800 */
[----:B------:R-:W-:Y:S02]  /*54c0*/  IADD3 R41, R93, 0x9, RZ ;  /* 0x000000095d297810 */ /* 0x000fe40007ffe0ff */
[----:B-1----:R-:W-:Y:S02]  /*54d0*/  FSEL R126, R63, 1, !P5 ;  /* 0x3f8000003f7e7808 */ /* 0x002fe40006800000 */
        /* <DEDUP_REMOVED lines=20> */
[----:B------:R-:W-:-:S06]  /*5620*/  FMUL.FTZ R63, R40, R30 ;  /* 0x0000001e283f7220 */ /* 0x000fcc0000410000 */
[----:B------:R-:W3:Y:S01]  /*5630*/  MUFU.EX2 R63, R63 ;  /* 0x0000003f003f7308 */ /* 0x000ee20000000800 */
[----:B-1----:R-:W-:Y:S01]  /*5640*/  FMUL.FTZ R41, R4, R41 ;  /* 0x0000002904297220 */ /* 0x002fe20000410000 */
[----:B--2---:R-:W-:-:S04]  /*5650*/  FSEL R132, R85, 1, !P5 ;  /* 0x3f80000055847808 */ /* 0x004fc80006800000 */
[----:B------:R-:W-:Y:S02]  /*5660*/  FSEL R133, R41, RZ, !P5 ;  /* 0x000000ff29857208 */ /* 0x000fe40006800000 */
[----:B------:R-:W-:-:S04]  /*5670*/  IADD3 R41, R93, 0xc, RZ ;  /* 0x0000000c5d297810 */ /* 0x000fc80007ffe0ff */
[----:B------:R-:W-:Y:S01]  /*5680*/  ISETP.GE.U32.AND P5, PT, R41, R66, PT ;  /* 0x000000422900720c */ /* 0x000fe20003fa6070 */
[----:B0-----:R-:W-:Y:S01]  /*5690*/  FMUL.FTZ R84, R147, R84 ;  /* 0x0000005493547220 */ /* 0x001fe20000410000 */
[----:B------:R-:W-:-:S04]  /*56a0*/  IADD3 R41, R93, 0xd, RZ ;  /* 0x0000000d5d297810 */ /* 0x000fc80007ffe0ff */
[----:B------:R-:W-:Y:S02]  /*56b0*/  FSEL R135, R84, RZ, !P5 ;  /* 0x000000ff54877208 */ /* 0x000fe40006800000 */
[----:B------:R-:W0:Y:S01]  /*56c0*/  LDS R84, [R47.X4+0x34] ;  /* 0x000034002f547984 */ /* 0x000e220000004800 */
[----:B---3--:R-:W-:Y:S02]  /*56d0*/  FSEL R134, R63, 1, !P5 ;  /* 0x3f8000003f867808 */ /* 0x008fe40006800000 */
[----:B------:R-:W-:Y:S02]  /*56e0*/  ISETP.GE.U32.AND P5, PT, R41, R66, PT ;  /* 0x000000422900720c */ /* 0x000fe40003fa6070 */
[----:B------:R-:W1:Y:S01]  /*56f0*/  LDS R41, [R47.X4+0x38] ;  /* 0x000038002f297984 */ /* 0x000e620000004800 */
[----:B------:R-:W-:-:S06]  /*5700*/  FMUL.FTZ R85, R40, R29 ;  /* 0x0000001d28557220 */ /* 0x000fcc0000410000 */
[----:B------:R-:W2:Y:S01]  /*5710*/  MUFU.EX2 R85, R85 ;  /* 0x0000005500557308 */ /* 0x000ea20000000800 */
[----:B------:R-:W-:Y:S02]  /*5720*/  IADD3 R63, R93, 0xe, RZ ;  /* 0x0000000e5d3f7810 */ /* 0x000fe40007ffe0ff */
[----:B------:R-:W-:Y:S02]  /*5730*/  P2R R99, PR, RZ, 0x40 ;  /* 0x00000040ff637803 */ /* 0x000fe40000000000 */
[----:B------:R-:W-:Y:S02]  /*5740*/  LOP3.LUT P6, RZ, R64, 0x8, RZ, 0xc0, !PT ;  /* 0x0000000840ff7812 */ /* 0x000fe400078cc0ff */
[----:B--2---:R-:W-:Y:S01]  /*5750*/  FSEL R136, R85, 1, !P5 ;  /* 0x3f80000055887808 */ /* 0x004fe20006800000 */
[----:B0-----:R-:W-:-:S05]  /*5760*/  FMUL.FTZ R84, R3, R84 ;  /* 0x0000005403547220 */ /* 0x001fca0000410000 */
[----:B------:R-:W-:Y:S01]  /*5770*/  FSEL R137, R84, RZ, !P5 ;  /* 0x000000ff54897208 */ /* 0x000fe20006800000 */
[----:B-1----:R-:W-:Y:S01]  /*5780*/  FMUL.FTZ R41, R148, R41 ;  /* 0x0000002994297220 */ /* 0x002fe20000410000 */
[----:B------:R-:W-:-:S04]  /*5790*/  ISETP.GE.U32.AND P5, PT, R63, R66, PT ;  /* 0x000000423f00720c */ /* 0x000fc80003fa6070 */
[----:B------:R-:W-:Y:S02]  /*57a0*/  FSEL R139, R41, RZ, !P5 ;  /* 0x000000ff298b7208 */ /* 0x000fe40006800000 */
[----:B------:R-:W0:Y:S01]  /*57b0*/  LDS R41, [R47.X4+0x3c] ;  /* 0x00003c002f297984 */ /* 0x000e220000004800 */
[----:B------:R-:W-:Y:S02]  /*57c0*/  P2R R97, PR, RZ, 0x40 ;  /* 0x00000040ff617803 */ /* 0x000fe40000000000 */
[----:B------:R-:W-:-:S04]  /*57d0*/  LOP3.LUT P6, RZ, R64, 0x10, RZ, 0xc0, !PT ;  /* 0x0000001040ff7812 */ /* 0x000fc800078cc0ff */
[----:B------:R-:W-:Y:S02]  /*57e0*/  P2R R100, PR, RZ, 0x40 ;  /* 0x00000040ff647803 */ /* 0x000fe40000000000 */
[----:B------:R-:W-:-:S04]  /*57f0*/  LOP3.LUT P6, RZ, R64, 0x20, RZ, 0xc0, !PT ;  /* 0x0000002040ff7812 */ /* 0x000fc800078cc0ff */
[----:B------:R-:W-:Y:S02]  /*5800*/  P2R R101, PR, RZ, 0x40 ;  /* 0x00000040ff657803 */ /* 0x000fe40000000000 */
[----:B------:R-:W-:Y:S01]  /*5810*/  LOP3.LUT P6, RZ, R64, 0x40, RZ, 0xc0, !PT ;  /* 0x0000004040ff7812 */ /* 0x000fe200078cc0ff */
[----:B------:R-:W-:-:S03]  /*5820*/  FMUL.FTZ R84, R40, R28 ;  /* 0x0000001c28547220 */ /* 0x000fc60000410000 */
[----:B------:R-:W-:Y:S02]  /*5830*/  P2R R102, PR, RZ, 0x40 ;  /* 0x00000040ff667803 */ /* 0x000fe40000000000 */
[C---:B------:R-:W-:Y:S01]  /*5840*/  LOP3.LUT P6, RZ, R64.reuse, 0x80, RZ, 0xc0, !PT ;  /* 0x0000008040ff7812 */ /* 0x040fe200078cc0ff */
[----:B------:R-:W1:Y:S03]  /*5850*/  MUFU.EX2 R84, R84 ;  /* 0x0000005400547308 */ /* 0x000e660000000800 */
[----:B------:R-:W-:Y:S02]  /*5860*/  P2R R103, PR, RZ, 0x40 ;  /* 0x00000040ff677803 */ /* 0x000fe40000000000 */
[----:B------:R-:W-:-:S04]  /*5870*/  LOP3.LUT P6, RZ, R64, 0x100, RZ, 0xc0, !PT ;  /* 0x0000010040ff7812 */ /* 0x000fc800078cc0ff */
[----:B------:R-:W-:Y:S02]  /*5880*/  P2R R104, PR, RZ, 0x40 ;  /* 0x00000040ff687803 */ /* 0x000fe40000000000 */
[----:B------:R-:W-:-:S04]  /*5890*/  LOP3.LUT P6, RZ, R64, 0x200, RZ, 0xc0, !PT ;  /* 0x0000020040ff7812 */ /* 0x000fc800078cc0ff */
[----:B------:R-:W-:Y:S02]  /*58a0*/  P2R R105, PR, RZ, 0x40 ;  /* 0x00000040ff697803 */ /* 0x000fe40000000000 */
[----:B------:R-:W-:Y:S02]  /*58b0*/  LOP3.LUT P6, RZ, R64, 0x400, RZ, 0xc0, !PT ;  /* 0x0000040040ff7812 */ /* 0x000fe400078cc0ff */
[----:B------:R-:W-:Y:S02]  /*58c0*/  IADD3 R63, R93, 0xf, RZ ;  /* 0x0000000f5d3f7810 */ /* 0x000fe40007ffe0ff */
[----:B------:R-:W-:Y:S01]  /*58d0*/  P2R R106, PR, RZ, 0x40 ;  /* 0x00000040ff6a7803 */ /* 0x000fe20000000000 */
[----:B0-----:R-:W-:Y:S01]  /*58e0*/  FMUL.FTZ R41, R2, R41 ;  /* 0x0000002902297220 */ /* 0x001fe20000410000 */
[----:B------:R-:W-:Y:S02]  /*58f0*/  LOP3.LUT P6, RZ, R64, 0x800, RZ, 0xc0, !PT ;  /* 0x0000080040ff7812 */ /* 0x000fe400078cc0ff */
[----:B-1----:R-:W-:-:S02]  /*5900*/  FSEL R138, R84, 1, !P5 ;  /* 0x3f800000548a7808 */ /* 0x002fc40006800000 */
[----:B------:R-:W-:Y:S01]  /*5910*/  ISETP.GE.U32.AND P5, PT, R63, R66, PT ;  /* 0x000000423f00720c */ /* 0x000fe20003fa6070 */
[----:B------:R-:W-:-:S03]  /*5920*/  FMUL.FTZ R85, R40, R27 ;  /* 0x0000001b28557220 */ /* 0x000fc60000410000 */
[----:B------:R-:W-:Y:S02]  /*5930*/  FSEL R141, R41, RZ, !P5 ;  /* 0x000000ff298d7208 */ /* 0x000fe40006800000 */
[----:B------:R-:W-:-:S06]  /*5940*/  CS2R R40, SRZ ;  /* 0x0000000000287805 */ /* 0x000fcc000001ff00 */
[----:B------:R-:W2:Y:S01]  /*5950*/  @!P6 LDG.E R40, [R42.64] ;  /* 0x000000042a28e981 */ /* 0x000ea2000c1e1900 */
[----:B------:R-:W-:Y:S01]  /*5960*/  ISETP.NE.AND P6, PT, R106, RZ, PT ;  /* 0x000000ff6a00720c */ /* 0x000fe20003fc5270 */
[----:B------:R-:W-:Y:S02]  /*5970*/  IMAD.MOV.U32 R107, RZ, RZ, RZ ;  /* 0x000000ffff6b7224 */ /* 0x000fe400078e00ff */
[----:B------:R-:W-:-:S10]  /*5980*/  IMAD.MOV.U32 R98, RZ, RZ, RZ ;  /* 0x000000ffff627224 */ /* 0x000fd400078e00ff */
[----:B------:R-:W3:Y:S01]  /*5990*/  @!P6 LDG.E R107, [R42.64+0x80] ;  /* 0x000080042a6be981 */ /* 0x000ee2000c1e1900 */
[----:B------:R-:W-:Y:S01]  /*59a0*/  ISETP.NE.AND P6, PT, R105, RZ, PT ;  /* 0x000000ff6900720c */ /* 0x000fe20003fc5270 */
[----:B------:R-:W-:-:S12]  /*59b0*/  CS2R R94, SRZ ;  /* 0x00000000005e7805 */ /* 0x000fd8000001ff00 */
[----:B------:R-:W4:Y:S01]  /*59c0*/  @!P6 LDG.E R98, [R42.64+0x100] ;  /* 0x000100042a62e981 */ /* 0x000f22000c1e1900 */
[----:B------:R-:W-:Y:S02]  /*59d0*/  ISETP.NE.AND P6, PT, R104, RZ, PT ;  /* 0x000000ff6800720c */ /* 0x000fe40003fc5270 */
[----:B------:R-:W-:-:S11]  /*59e0*/  MOV R96, RZ ;  /* 0x000000ff00607202 */ /* 0x000fd60000000f00 */
[----:B------:R-:W5:Y:S01]  /*59f0*/  @!P6 LDG.E R95, [R42.64+0x180] ;  /* 0x000180042a5fe981 */ /* 0x000f62000c1e1900 */
[----:B------:R-:W-:Y:S01]  /*5a00*/  ISETP.NE.AND P6, PT, R103, RZ, PT ;  /* 0x000000ff6700720c */ /* 0x000fe20003fc5270 */
[----:B------:R-:W-:-:S12]  /*5a10*/  CS2R R86, SRZ ;  /* 0x0000000000567805 */ /* 0x000fd8000001ff00 */
[----:B------:R-:W5:Y:S01]  /*5a20*/  @!P6 LDG.E R96, [R42.64+0x200] ;  /* 0x000200042a60e981 */ /* 0x000f62000c1e1900 */
[----:B------:R-:W-:Y:S01]  /*5a30*/  ISETP.NE.AND P6, PT, R102, RZ, PT ;  /* 0x000000ff6600720c */ /* 0x000fe20003fc5270 */
[----:B------:R-:W0:-:S12]  /*5a40*/  MUFU.EX2 R85, R85 ;  /* 0x0000005500557308 */ /* 0x000e180000000800 */
[----:B------:R-:W5:Y:S01]  /*5a50*/  @!P6 LDG.E R87, [R42.64+0x280] ;  /* 0x000280042a57e981 */ /* 0x000f62000c1e1900 */
[----:B------:R-:W-:Y:S02]  /*5a60*/  ISETP.NE.AND P6, PT, R101, RZ, PT ;  /* 0x000000ff6500720c */ /* 0x000fe40003fc5270 */
[----:B0-----:R-:W-:Y:S02]  /*5a70*/  FSEL R140, R85, 1, !P5 ;  /* 0x3f800000558c7808 */ /* 0x001fe40006800000 */
[----:B------:R-:W-:-:S09]  /*5a80*/  CS2R R84, SRZ ;  /* 0x0000000000547805 */ /* 0x000fd2000001ff00 */
[----:B------:R-:W5:Y:S01]  /*5a90*/  @!P6 LDG.E R94, [R42.64+0x300] ;  /* 0x000300042a5ee981 */ /* 0x000f62000c1e1900 */
[----:B------:R-:W-:-:S13]  /*5aa0*/  ISETP.NE.AND P6, PT, R100, RZ, PT ;  /* 0x000000ff6400720c */ /* 0x000fda0003fc5270 */
[----:B------:R-:W5:Y:S01]  /*5ab0*/  @!P6 LDG.E R85, [R42.64+0x380] ;  /* 0x000380042a55e981 */ /* 0x000f62000c1e1900 */
[----:B------:R-:W-:Y:S02]  /*5ac0*/  ISETP.NE.AND P6, PT, R97, RZ, PT ;  /* 0x000000ff6100720c */ /* 0x000fe40003fc5270 */
[----:B------:R-:W-:Y:S01]  /*5ad0*/  LOP3.LUT P5, RZ, R64, 0x4, RZ, 0xc0, !PT ;  /* 0x0000000440ff7812 */ /* 0x000fe200078ac0ff */
[----:B------:R-:W-:Y:S01]  /*5ae0*/  CS2R R100, SRZ ;  /* 0x0000000000647805 */ /* 0x000fe2000001ff00 */
[----:B------:R-:W-:Y:S01]  /*5af0*/  CS2R R102, SRZ ;  /* 0x0000000000667805 */ /* 0x000fe2000001ff00 */
[----:B------:R-:W-:-:S04]  /*5b00*/  IMAD.MOV.U32 R105, RZ, RZ, RZ ;  /* 0x000000ffff697224 */ /* 0x000fc800078e00ff */
[----:B------:R-:W5:Y:S04]  /*5b10*/  @!P4 LDG.E R101, [R42.64+0x580] ;  /* 0x000580042a65c981 */ /* 0x000f68000c1e1900 */
[----:B------:R-:W5:Y:S01]  /*5b20*/  @!P6 LDG.E R86, [R42.64+0x400] ;  /* 0x000400042a56e981 */ /* 0x000f62000c1e1900 */
[----:B------:R-:W-:-:S03]  /*5b30*/  ISETP.NE.AND P6, PT, R99, RZ, PT ;  /* 0x000000ff6300720c */ /* 0x000fc60003fc5270 */
[----:B------:R-:W5:Y:S04]  /*5b40*/  @!P5 LDG.E R41, [R42.64+0x480] ;  /* 0x000480042a29d981 */ /* 0x000f68000c1e1900 */
[----:B------:R-:W5:Y:S04]  /*5b50*/  @!P3 LDG.E R100, [R42.64+0x600] ;  /* 0x000600042a64b981 */ /* 0x000f68000c1e1900 */
[----:B------:R-:W5:Y:S04]  /*5b60*/  @!P2 LDG.E R103, [R42.64+0x680] ;  /* 0x000680042a67a981 */ /* 0x000f68000c1e1900 */
[----:B------:R-:W5:Y:S04]  /*5b70*/  @!P6 LDG.E R84, [R42.64+0x500] ;  /* 0x000500042a54e981 */ /* 0x000f68000c1e1900 */
[----:B------:R-:W5:Y:S04]  /*5b80*/  @!P1 LDG.E R102, [R42.64+0x700] ;  /* 0x000700042a669981 */ /* 0x000f68000c1e1900 */
[----:B------:R-:W5:Y:S01]  /*5b90*/  @!P0 LDG.E R105, [R42.64+0x780] ;  /* 0x000780042a698981 */ /* 0x000f62000c1e1900 */
[----:B------:R-:W-:-:S05]  /*5ba0*/  IMAD.IADD R63, R65, 0x1, R151 ;  /* 0x00000001413f7824 */ /* 0x000fca00078e0297 */
[----:B------:R-:W-:-:S04]  /*5bb0*/  LEA.HI.SX32 R63, R63, R63, 0x1b ;  /* 0x0000003f3f3f7211 */ /* 0x000fc800078fdaff */
[----:B------:R-:W-:Y:S02]  /*5bc0*/  SHF.L.U32 R63, R63, 0x2, RZ ;  /* 0x000000023f3f7819 */ /* 0x000fe400000006ff */
[----:B------:R-:W-:-:S03]  /*5bd0*/  ISETP.NE.AND P5, PT, R67, RZ, PT ;  /* 0x000000ff4300720c */ /* 0x000fc60003fa5270 */
[----:B--2---:R0:W-:Y:S04]  /*5be0*/  STS [R63+0x2100], R40 ;  /* 0x002100283f007388 */ /* 0x0041e80000000800 */
[----:B---3--:R0:W-:Y:S04]  /*5bf0*/  STS [R62.X4+0x2180], R107 ;  /* 0x0021806b3e007388 */ /* 0x0081e80000004800 */
[----:B----4-:R0:W-:Y:S04]  /*5c00*/  STS [R61.X4+0x2200], R98 ;  /* 0x002200623d007388 */ /* 0x0101e80000004800 */
[----:B-----5:R0:W-:Y:S04]  /*5c10*/  STS [R60.X4+0x2280], R95 ;  /* 0x0022805f3c007388 */ /* 0x0201e80000004800 */
[----:B------:R0:W-:Y:S04]  /*5c20*/  STS [R59.X4+0x2300], R96 ;  /* 0x002300603b007388 */ /* 0x0001e80000004800 */
        /* <DEDUP_REMOVED lines=10> */
[----:B------:R0:W-:Y:S01]  /*5cd0*/  STS [R48.X4+0x2880], R105 ;  /* 0x0028806930007388 */ /* 0x0001e20000004800 */
[----:B------:R-:W-:-:S06]  /*5ce0*/  NOP ;  /* 0x0000000000007918 */ /* 0x000fcc0000000000 */
[----:B------:R0:W1:Y:S04]  /*5cf0*/  LDS R94, [R47.X4+0x2100] ;  /* 0x002100002f5e7984 */ /* 0x0000680000004800 */
[----:B------:R0:W2:Y:S04]  /*5d00*/  LDS R95, [R47.X4+0x2104] ;  /* 0x002104002f5f7984 */ /* 0x0000a80000004800 */
[----:B------:R0:W3:Y:S04]  /*5d10*/  LDS R96, [R47.X4+0x2108] ;  /* 0x002108002f607984 */ /* 0x0000e80000004800 */
        /* <DEDUP_REMOVED lines=13> */
[----:B------:R0:W0:Y:S01]  /*5df0*/  @P5 LDS.64 R84, [R0.X8+0x4240] ;  /* 0x0042400000545984 */ /* 0x0000220000008a00 */
[----:B------:R-:W-:Y:S05]  /*5e00*/  @P5 BRA `(.L_x_38) ;  /* 0x0000021000005947 */ /* 0x000fea0003800000 */
[----:B-1234-:R-:W-:Y:S01]  /*5e10*/  ULDC.U8 UR6, c[0x0][0x189] ;  /* 0x0000624000067ab9 */ /* 0x01efe20000000000 */
[----:B------:R-:W-:Y:S01]  /*5e20*/  ISETP.NE.U32.AND P5, PT, R88, RZ, PT ;  /* 0x000000ff5800720c */ /* 0x000fe20003fa5070 */
[----:B0-----:R-:W-:Y:S01]  /*5e30*/  IMAD.MOV.U32 R84, RZ, RZ, 0x3f800000 ;  /* 0x3f800000ff547424 */ /* 0x001fe200078e00ff */
[----:B------:R-:W-:-:S02]  /*5e40*/  ISETP.NE.AND P6, PT, RZ, UR6, PT ;  /* 0x00000006ff007c0c */ /* 0x000fc4000bfc5270 */
[----:B------:R-:W-:Y:S02]  /*5e50*/  ISETP.NE.AND.EX P5, PT, R77, RZ, PT, P5 ;  /* 0x000000ff4d00720c */ /* 0x000fe40003fa5350 */
[----:B------:R-:W-:-:S13]  /*5e60*/  ISETP.NE.AND P6, PT, R68, RZ, P6 ;  /* 0x000000ff4400720c */ /* 0x000fda00037c5270 */
[----:B------:R-:W-:Y:S05]  /*5e70*/  @P6 BRA P5, `(.L_x_39) ;  /* 0x000000d000006947 */ /* 0x000fea0002800000 */
[----:B------:R-:W-:Y:S01]  /*5e80*/  ISETP.NE.AND P5, PT, R68, RZ, PT ;  /* 0x000000ff4400720c */ /* 0x000fe20003fa5270 */
[----:B------:R-:W-:-:S12]  /*5e90*/  IMAD.MOV.U32 R85, RZ, RZ, RZ ;  /* 0x000000ffff557224 */ /* 0x000fd800078e00ff */
[----:B------:R-:W-:Y:S05]  /*5ea0*/  @!P5 BRA `(.L_x_38) ;  /* 0x000001700000d947 */ /* 0x000fea0003800000 */
[----:B------:R-:W-:Y:S01]  /*5eb0*/  MOV R40, R90 ;  /* 0x0000005a00287202 */ /* 0x000fe20000000f00 */
[----:B------:R-:W-:Y:S02]  /*5ec0*/  IMAD R43, R92, c[0x0][0x240], RZ ;  /* 0x000090005c2b7a24 */ /* 0x000fe400078e02ff */
[----:B------:R-:W-:Y:S02]  /*5ed0*/  IMAD.MOV.U32 R41, RZ, RZ, R89 ;  /* 0x000000ffff297224 */ /* 0x000fe400078e0059 */
[C---:B------:R-:W-:Y:S02]  /*5ee0*/  IMAD R43, R0.reuse, c[0x0][0x244], R43 ;  /* 0x00009100002b7a24 */ /* 0x040fe400078e022b */
[----:B------:R-:W-:-:S04]  /*5ef0*/  IMAD.WIDE.U32 R40, R0, c[0x0][0x240], R40 ;  /* 0x0000900000287a25 */ /* 0x000fc800078e0028 */
[----:B------:R-:W-:Y:S01]  /*5f00*/  IMAD.IADD R41, R41, 0x1, R43 ;  /* 0x0000000129297824 */ /* 0x000fe200078e022b */
[----:B------:R-:W-:-:S04]  /*5f10*/  LEA R42, P5, R40, c[0x0][0x290], 0x2 ;  /* 0x0000a400282a7a11 */ /* 0x000fc800078a10ff */
[----:B------:R-:W-:-:S05]  /*5f20*/  LEA.HI.X R43, R40, c[0x0][0x294], R41, 0x2, P5 ;  /* 0x0000a500282b7a11 */ /* 0x000fca00028f1429 */
[----:B------:R0:W5:Y:S01]  /*5f30*/  LDG.E R85, [R42.64] ;  /* 0x000000042a557981 */ /* 0x000162000c1e1900 */
[----:B------:R-:W-:Y:S05]  /*5f40*/  BRA `(.L_x_38) ;  /* 0x000000d000007947 */ /* 0x000fea0003800000 */
.L_x_39:
[----:B------:R-:W-:Y:S01]  /*5f50*/  MOV R40, R90 ;  /* 0x0000005a00287202 */ /* 0x000fe20000000f00 */
[----:B------:R-:W-:Y:S02]  /*5f60*/  IMAD R43, R91, c[0x0][0x230], RZ ;  /* 0x00008c005b2b7a24 */ /* 0x000fe400078e02ff */
[----:B------:R-:W-:Y:S02]  /*5f70*/  IMAD.MOV.U32 R41, RZ, RZ, R89 ;  /* 0x000000ffff297224 */ /* 0x000fe400078e0059 */
[C---:B------:R-:W-:Y:S02]  /*5f80*/  IMAD R43, R76.reuse, c[0x0][0x234], R43 ;  /* 0x00008d004c2b7a24 */ /* 0x040fe400078e022b */
[----:B------:R-:W-:-:S04]  /*5f90*/  IMAD.WIDE.U32 R40, R76, c[0x0][0x230], R40 ;  /* 0x00008c004c287a25 */ /* 0x000fc800078e0028 */
[----:B------:R-:W-:Y:S02]  /*5fa0*/  IMAD.IADD R41, R41, 0x1, R43 ;  /* 0x0000000129297824 */ /* 0x000fe400078e022b */
[----:B------:R-:W-:Y:S02]  /*5fb0*/  IMAD R43, R92, c[0x0][0x240], RZ ;  /* 0x000090005c2b7a24 */ /* 0x000fe400078e02ff */
[----:B------:R-:W-:-:S04]  /*5fc0*/  IMAD.WIDE.U32 R40, R0, c[0x0][0x240], R40 ;  /* 0x0000900000287a25 */ /* 0x000fc800078e0028 */
[----:B------:R-:W-:Y:S01]  /*5fd0*/  IMAD R43, R0, c[0x0][0x244], R43 ;  /* 0x00009100002b7a24 */ /* 0x000fe200078e022b */
[----:B------:R-:W-:-:S04]  /*5fe0*/  LEA R42, P5, R40, c[0x0][0x290], 0x2 ;  /* 0x0000a400282a7a11 */ /* 0x000fc800078a10ff */
[----:B------:R-:W-:-:S04]  /*5ff0*/  IADD3 R41, R43, R41, RZ ;  /* 0x000000292b297210 */ /* 0x000fc80007ffe0ff */
[----:B------:R-:W-:-:S05]  /*6000*/  LEA.HI.X R43, R40, c[0x0][0x294], R41, 0x2, P5 ;  /* 0x0000a500282b7a11 */ /* 0x000fca00028f1429 */
[----:B------:R0:W5:Y:S02]  /*6010*/  LDG.E R85, [R42.64] ;  /* 0x000000042a557981 */ /* 0x000164000c1e1900 */
.L_x_38:
[-C--:B01234-:R-:W-:Y:S01]  /*6020*/  FFMA.FTZ R40, R111, R112.reuse, R113 ;  /* 0x000000706f287223 */ /* 0x09ffe20000010071 */
[----:B------:R-:W-:Y:S01]  /*6030*/  ISETP.GE.AND P5, PT, R151, 0x1, PT ;  /* 0x000000019700780c */ /* 0x000fe20003fa6270 */
[----:B------:R-:W-:Y:S01]  /*6040*/  FMUL.FTZ R41, R110, R112 ;  /* 0x000000706e297220 */ /* 0x000fe20000410000 */
[----:B------:R-:W-:Y:S01]  /*6050*/  SHF.R.U32.HI R164, RZ, 0x5, R153 ;  /* 0x00000005ffa47819 */ /* 0x000fe20000011699 */
[C---:B------:R-:W-:Y:S01]  /*6060*/  FFMA.FTZ R40, R114.reuse, R40, R115 ;  /* 0x0000002872287223 */ /* 0x040fe20000010073 */
[----:B------:R-:W-:Y:S01]  /*6070*/  BSSY B0, `(.L_x_40) ;  /* 0x0000056000007945 */ /* 0x000fe20003800000 */
[----:B------:R-:W-:Y:S01]  /*6080*/  FMUL.FTZ R41, R114, R41 ;  /* 0x0000002972297220 */ /* 0x000fe20000410000 */
[----:B------:R-:W-:Y:S01]  /*6090*/  ISETP.NE.AND P6, PT, R164, 0x3, PT ;  /* 0x00000003a400780c */ /* 0x000fe20003fc5270 */
[C---:B------:R-:W-:Y:S02]  /*60a0*/  FFMA.FTZ R40, R116.reuse, R40, R117 ;  /* 0x0000002874287223 */ /* 0x040fe40000010075 */
[----:B------:R-:W-:-:S02]  /*60b0*/  FMUL.FTZ R41, R116, R41 ;  /* 0x0000002974297220 */ /* 0x000fc40000410000 */
[C---:B------:R-:W-:Y:S02]  /*60c0*/  FFMA.FTZ R40, R118.reuse, R40, R119 ;  /* 0x0000002876287223 */ /* 0x040fe40000010077 */
[----:B------:R-:W-:Y:S02]  /*60d0*/  FMUL.FTZ R41, R118, R41 ;  /* 0x0000002976297220 */ /* 0x000fe40000410000 */
[C---:B------:R-:W-:Y:S02]  /*60e0*/  FFMA.FTZ R40, R120.reuse, R40, R121 ;  /* 0x0000002878287223 */ /* 0x040fe40000010079 */
[----:B------:R-:W-:Y:S02]  /*60f0*/  FMUL.FTZ R41, R120, R41 ;  /* 0x0000002978297220 */ /* 0x000fe40000410000 */
        /* <DEDUP_REMOVED lines=19> */
[----:B------:R-:W-:-:S03]  /*6230*/  FMUL.FTZ R86, R140, R41 ;  /* 0x000000298c567220 */ /* 0x000fc60000410000 */
[----:B------:R-:W0:Y:S04]  /*6240*/  SHFL.UP PT, R40, R87, 0x1, RZ ;  /* 0x0420000057287989 */ /* 0x000e2800000e00ff */
[----:B------:R-:W1:Y:S01]  /*6250*/  SHFL.UP PT, R41, R86, 0x1, RZ ;  /* 0x0420000056297989 */ /* 0x000e6200000e00ff */
[C---:B0-----:R-:W-:Y:S02]  /*6260*/  @P5 FFMA.FTZ R87, R86.reuse, R40, R87 ;  /* 0x0000002856575223 */ /* 0x041fe40000010057 */
[----:B-1----:R-:W-:-:S03]  /*6270*/  @P5 FMUL.FTZ R86, R86, R41 ;  /* 0x0000002956565220 */ /* 0x002fc60000410000 */
[----:B------:R-:W0:Y:S01]  /*6280*/  SHFL.UP PT, R40, R87, 0x2, RZ ;  /* 0x0440000057287989 */ /* 0x000e2200000e00ff */
[----:B------:R-:W-:-:S03]  /*6290*/  ISETP.GE.AND P5, PT, R151, 0x2, PT ;  /* 0x000000029700780c */ /* 0x000fc60003fa6270 */
[----:B------:R-:W1:Y:S10]  /*62a0*/  SHFL.UP PT, R41, R86, 0x2, RZ ;  /* 0x0440000056297989 */ /* 0x000e7400000e00ff */
[----:B0-----:R-:W-:-:S02]  /*62b0*/  @P5 FFMA.FTZ R87, R86, R40, R87 ;  /* 0x0000002856575223 */ /* 0x001fc40000010057 */
        /* <DEDUP_REMOVED lines=15> */
[----:B-1----:R-:W-:Y:S01]  /*63b0*/  @P5 FMUL.FTZ R86, R86, R41 ;  /* 0x0000002956565220 */ /* 0x002fe20000410000 */
[----:B------:R-:W-:-:S13]  /*63c0*/  ISETP.NE.AND P5, PT, R151, 0x1f, PT ;  /* 0x0000001f9700780c */ /* 0x000fda0003fa5270 */
[----:B------:R-:W-:-:S04]  /*63d0*/  @!P5 SHF.R.U32.HI R40, RZ, 0x2, R153 ;  /* 0x00000002ff28d819 */ /* 0x000fc80000011699 */
[----:B------:R-:W-:-:S05]  /*63e0*/  @!P5 LOP3.LUT R40, R40, 0x3ffffff8, RZ, 0xc0, !PT ;  /* 0x3ffffff82828d812 */ /* 0x000fca00078ec0ff */
[----:B------:R-:W-:Y:S04]  /*63f0*/  @!P5 STS.64 [R40+0x4200], R86 ;  /* 0x004200562800d388 */ /* 0x000fe80000000a00 */
[----:B------:R-:W-:Y:S01]  /*6400*/  BAR.SYNC.DEFER_BLOCKING 0x0 ;  /* 0x0000000000007b1d */ /* 0x000fe20000010000 */
[----:B------:R-:W-:-:S05]  /*6410*/  ISETP.NE.AND P5, PT, R164, 0x2, PT ;  /* 0x00000002a400780c */ /* 0x000fca0003fa5270 */
[----:B------:R-:W-:Y:S04]  /*6420*/  SHFL.UP PT, R86, R86, 0x1, RZ ;  /* 0x0420000056567989 */ /* 0x000fe800000e00ff */
[----:B------:R-:W-:Y:S04]  /*6430*/  SHFL.UP PT, R87, R87, 0x1, RZ ;  /* 0x0420000057577989 */ /* 0x000fe800000e00ff */
[----:B------:R-:W0:Y:S02]  /*6440*/  LDS.128 R40, [0x4200] ;  /* 0x00420000ff287984 */ /* 0x000e240000000c00 */
[----:B0-----:R-:W-:-:S02]  /*6450*/  FFMA.FTZ R159, R41, R42, R43 ;  /* 0x0000002a299f7223 */ /* 0x001fc4000001002b */
[----:B------:R-:W-:-:S03]  /*6460*/  FMUL.FTZ R162, R40, R42 ;  /* 0x0000002a28a27220 */ /* 0x000fc60000410000 */
[C---:B------:R-:W-:Y:S02]  /*6470*/  FSEL R165, R159.reuse, R41, !P5 ;  /* 0x000000299fa57208 */ /* 0x040fe40006800000 */
[----:B------:R-:W-:Y:S02]  /*6480*/  FSEL R163, R162, R40, !P5 ;  /* 0x00000028a2a37208 */ /* 0x000fe40006800000 */
[----:B------:R-:W0:Y:S01]  /*6490*/  LDS.128 R40, [0x4210] ;  /* 0x00421000ff287984 */ /* 0x000e220000000c00 */
[----:B------:R-:W-:Y:S01]  /*64a0*/  ISETP.NE.AND P5, PT, R164, RZ, PT ;  /* 0x000000ffa400720c */ /* 0x000fe20003fa5270 */
[-C--:B0-----:R-:W-:Y:S02]  /*64b0*/  FMUL.FTZ R162, R162, R40.reuse ;  /* 0x00000028a2a27220 */ /* 0x081fe40000410000 */
[----:B------:R-:W-:-:S03]  /*64c0*/  FFMA.FTZ R41, R159, R40, R41 ;  /* 0x000000289f297223 */ /* 0x000fc60000010029 */
[----:B------:R-:W-:Y:S01]  /*64d0*/  FSEL R163, R162, R163, !P6 ;  /* 0x000000a3a2a37208 */ /* 0x000fe20007000000 */
[C---:B------:R-:W-:Y:S01]  /*64e0*/  FFMA.FTZ R43, R42.reuse, R41, R43 ;  /* 0x000000292a2b7223 */ /* 0x040fe2000001002b */
[----:B------:R-:W-:Y:S01]  /*64f0*/  FSEL R165, R41, R165, !P6 ;  /* 0x000000a529a57208 */ /* 0x000fe20007000000 */
[----:B------:R-:W-:Y:S01]  /*6500*/  FMUL.FTZ R42, R42, R162 ;  /* 0x000000a22a2a7220 */ /* 0x000fe20000410000 */
[----:B------:R-:W-:-:S13]  /*6510*/  ISETP.NE.AND P6, PT, R151, RZ, P5 ;  /* 0x000000ff9700720c */ /* 0x000fda0002fc5270 */
[C---:B------:R-:W-:Y:S02]  /*6520*/  @P6 FMUL.FTZ R163, R86.reuse, R163 ;  /* 0x000000a356a36220 */ /* 0x040fe40000410000 */
[----:B------:R-:W-:Y:S02]  /*6530*/  @P6 FFMA.FTZ R165, R86, R165, R87 ;  /* 0x000000a556a56223 */ /* 0x000fe40000010057 */
[----:B------:R-:W-:Y:S02]  /*6540*/  @P5 IMAD.MOV.U32 R86, RZ, RZ, R163 ;  /* 0x000000ffff565224 */ /* 0x000fe400078e00a3 */
[----:B------:R-:W-:Y:S01]  /*6550*/  @P5 IMAD.MOV.U32 R87, RZ, RZ, R165 ;  /* 0x000000ffff575224 */ /* 0x000fe200078e00a5 */
[----:B------:R-:W-:Y:S05]  /*6560*/  @P5 BRA `(.L_x_41) ;  /* 0x0000006000005947 */ /* 0x000fea0003800000 */
[----:B------:R-:W-:-:S13]  /*6570*/  ISETP.NE.AND P5, PT, R151, RZ, PT ;  /* 0x000000ff9700720c */ /* 0x000fda0003fa5270 */
[----:B-----5:R0:W-:Y:S01]  /*6580*/  @!P5 STS.64 [0x4228], R84 ;  /* 0x00422854ff00d388 */ /* 0x0201e20000000a00 */
[-C--:B------:R-:W-:Y:S01]  /*6590*/  @!P5 MOV R86, R84.reuse ;  /* 0x000000540056d202 */ /* 0x080fe20000000f00 */
[----:B------:R-:W-:Y:S02]  /*65a0*/  @!P5 IMAD.MOV.U32 R87, RZ, RZ, R85 ;  /* 0x000000ffff57d224 */ /* 0x000fe400078e0055 */
[C---:B0-----:R-:W-:Y:S02]  /*65b0*/  FFMA.FTZ R85, R42.reuse, R85, R43 ;  /* 0x000000552a557223 */ /* 0x041fe4000001002b */
[----:B------:R-:W-:Y:S02]  /*65c0*/  FMUL.FTZ R84, R42, R84 ;  /* 0x000000542a547220 */ /* 0x000fe40000410000 */
.L_x_41:
[----:B------:R-:W-:Y:S05]  /*65d0*/  BSYNC B0 ;  /* 0x0000000000007941 */ /* 0x000fea0003800000 */
.L_x_40:
[----:B------:R-:W-:Y:S01]  /*65e0*/  BAR.SYNC.DEFER_BLOCKING 0x0 ;  /* 0x0000000000007b1d */ /* 0x000fe20000010000 */
[----:B------:R-:W-:-:S05]  /*65f0*/  ISETP.NE.AND P5, PT, R153, RZ, PT ;  /* 0x000000ff9900720c */ /* 0x000fca0003fa5270 */
[----:B------:R-:W-:Y:S01]  /*6600*/  BSSY B0, `(.L_x_42) ;  /* 0x000005a000007945 */ /* 0x000fe20003800000 */
[----:B------:R-:W0:Y:S07]  /*6610*/  LDS R41, [0x422c] ;  /* 0x00422c00ff297984 */ /* 0x000e2e0000000800 */
[----:B0-----:R-:W-:Y:S01]  /*6620*/  @P5 FFMA.FTZ R87, R41, R86, R87 ;  /* 0x0000005629575223 */ /* 0x001fe20000010057 */
[----:B------:R-:W-:-:S03]  /*6630*/  ISETP.NE.AND P5, PT, R153, RZ, PT ;  /* 0x000000ff9900720c */ /* 0x000fc60003fa5270 */
[----:B------:R-:W-:-:S04]  /*6640*/  FFMA.FTZ R110, R110, R87, R111 ;  /* 0x000000576e6e7223 */ /* 0x000fc8000001006f */
        /* <DEDUP_REMOVED lines=14> */
[----:B------:R-:W-:Y:S01]  /*6730*/  FFMA.FTZ R140, R140, R139, R141 ;  /* 0x0000008b8c8c7223 */ /* 0x000fe2000001008d */
[----:B------:R-:W-:Y:S05]  /*6740*/  @P5 BRA `(.L_x_43) ;  /* 0x0000045000005947 */ /* 0x000fea0003800000 */
[----:B-----5:R0:W-:Y:S01]  /*6750*/  STS.64 [R0.X8+0x4240], R84 ;  /* 0x0042405400007388 */ /* 0x0201e20000008a00 */
[----:B------:R-:W-:Y:S01]  /*6760*/  ISETP.NE.U32.AND P5, PT, R88, RZ, PT ;  /* 0x000000ff5800720c */ /* 0x000fe20003fa5070 */
[----:B------:R-:W-:Y:S01]  /*6770*/  ULDC.U8 UR6, c[0x0][0x189] ;  /* 0x0000624000067ab9 */ /* 0x000fe20000000000 */
[----:B------:R-:W-:Y:S02]  /*6780*/  LOP3.LUT R64, R64, 0xfffffffe, RZ, 0xc0, !PT ;  /* 0xfffffffe40407812 */ /* 0x000fe400078ec0ff */
[----:B------:R-:W-:Y:S02]  /*6790*/  ISETP.NE.AND.EX P5, PT, R77, RZ, PT, P5 ;  /* 0x000000ff4d00720c */ /* 0x000fe40003fa5350 */
[----:B------:R-:W-:-:S13]  /*67a0*/  ISETP.NE.AND P6, PT, RZ, UR6, PT ;  /* 0x00000006ff007c0c */ /* 0x000fda000bfc5270 */
[----:B------:R-:W-:Y:S01]  /*67b0*/  @P6 LOP3.LUT R64, R64, 0x1, RZ, 0xfc, !PT ;  /* 0x0000000140406812 */ /* 0x000fe200078efcff */
[----:B------:R-:W-:Y:S05]  /*67c0*/  @P6 BRA P5, `(.L_x_44) ;  /* 0x000000d000006947 */ /* 0x000fea0002800000 */
[----:B0-----:R-:W-:-:S04]  /*67d0*/  IADD3 R40, R69, -0x1, RZ ;  /* 0xffffffff45287810 */ /* 0x001fc80007ffe0ff */
[----:B------:R-:W-:-:S13]  /*67e0*/  ISETP.NE.OR P5, PT, R67, R40, P6 ;  /* 0x000000284300720c */ /* 0x000fda00037a5670 */
[----:B------:R-:W-:Y:S05]  /*67f0*/  @P5 BRA `(.L_x_43) ;  /* 0x000003a000005947 */ /* 0x000fea0003800000 */
        /* <DEDUP_REMOVED lines=8> */
[----:B------:R0:W-:Y:S01]  /*6880*/  STG.E [R42.64], R85 ;  /* 0x000000552a007986 */ /* 0x0001e2000c101904 */
[----:B------:R-:W-:Y:S05]  /*6890*/  BRA `(.L_x_43) ;  /* 0x0000030000007947 */ /* 0x000fea0003800000 */
.L_x_44:
[----:B0-----:R-:W-:-:S04]  /*68a0*/  IADD3 R40, R69, -0x1, RZ ;  /* 0xffffffff45287810 */ /* 0x001fc80007ffe0ff */
[----:B------:R-:W-:-:S13]  /*68b0*/  ISETP.NE.AND P5, PT, R67, R40, PT ;  /* 0x000000284300720c */ /* 0x000fda0003fa5270 */
[----:B------:R-:W-:Y:S05]  /*68c0*/  @!P5 BRA `(.L_x_45) ;  /* 0x000001c00000d947 */ /* 0x000fea0003800000 */
[-C--:B------:R-:W-:Y:S02]  /*68d0*/  IABS R84, R71.reuse ;  /* 0x0000004700547213 */ /* 0x080fe40000000000 */
[----:B------:R-:W-:Y:S02]  /*68e0*/  IADD3 R42, R70, -0x1, R66 ;  /* 0xffffffff462a7810 */ /* 0x000fe40007ffe042 */
[----:B------:R-:W0:Y:S01]  /*68f0*/  I2F.RP R43, R84 ;  /* 0x00000054002b7306 */ /* 0x000e220000209400 */
[-C--:B------:R-:W-:Y:S02]  /*6900*/  IABS R86, R71.reuse ;  /* 0x0000004700567213 */ /* 0x080fe40000000000 */
[----:B------:R-:W-:Y:S02]  /*6910*/  IABS R111, R42 ;  /* 0x0000002a006f7213 */ /* 0x000fe40000000000 */
[----:B------:R-:W-:-:S03]  /*6920*/  LOP3.LUT R42, R42, R71, RZ, 0x3c, !PT ;  /* 0x000000472a2a7212 */ /* 0x000fc600078e3cff */
[----:B0-----:R-:W0:Y:S02]  /*6930*/  MUFU.RCP R43, R43 ;  /* 0x0000002b002b7308 */ /* 0x001e240000001000 */
[----:B0-----:R-:W-:Y:S02]  /*6940*/  IADD3 R40, R43, 0xffffffe, RZ ;  /* 0x0ffffffe2b287810 */ /* 0x001fe40007ffe0ff */
[----:B------:R-:W-:-:S04]  /*6950*/  IADD3 R43, RZ, -R86, RZ ;  /* 0x80000056ff2b7210 */ /* 0x000fc80007ffe0ff */
[----:B------:R0:W1:Y:S02]  /*6960*/  F2I.FTZ.U32.TRUNC.NTZ R41, R40 ;  /* 0x0000002800297305 */ /* 0x000064000021f000 */
[----:B0-----:R-:W-:Y:S02]  /*6970*/  IMAD.MOV.U32 R40, RZ, RZ, RZ ;  /* 0x000000ffff287224 */ /* 0x001fe400078e00ff */
[----:B-1----:R-:W-:-:S04]  /*6980*/  IMAD.MOV R87, RZ, RZ, -R41 ;  /* 0x000000ffff577224 */ /* 0x002fc800078e0a29 */
[----:B------:R-:W-:-:S04]  /*6990*/  IMAD R87, R87, R84, RZ ;  /* 0x0000005457577224 */ /* 0x000fc800078e02ff */
[----:B------:R-:W-:-:S04]  /*69a0*/  IMAD.HI.U32 R86, R41, R87, R40 ;  /* 0x0000005729567227 */ /* 0x000fc800078e0028 */
[----:B------:R-:W-:-:S04]  /*69b0*/  IMAD.MOV.U32 R41, RZ, RZ, R111 ;  /* 0x000000ffff297224 */ /* 0x000fc800078e006f */
[----:B------:R-:W-:-:S04]  /*69c0*/  IMAD.HI.U32 R40, R86, R41, RZ ;  /* 0x0000002956287227 */ /* 0x000fc800078e00ff */
[----:B------:R-:W-:-:S05]  /*69d0*/  IMAD R41, R40, R43, R41 ;  /* 0x0000002b28297224 */ /* 0x000fca00078e0229 */
[----:B------:R-:W-:-:S13]  /*69e0*/  ISETP.GT.U32.AND P5, PT, R84, R41, PT ;  /* 0x000000295400720c */ /* 0x000fda0003fa4070 */
[-C--:B------:R-:W-:Y:S02]  /*69f0*/  @!P5 IADD3 R41, R41, -R84.reuse, RZ ;  /* 0x800000542929d210 */ /* 0x080fe40007ffe0ff */
[----:B------:R-:W-:Y:S02]  /*6a00*/  @!P5 IADD3 R40, R40, 0x1, RZ ;  /* 0x000000012828d810 */ /* 0x000fe40007ffe0ff */
[----:B------:R-:W-:-:S13]  /*6a10*/  ISETP.GE.U32.AND P5, PT, R41, R84, PT ;  /* 0x000000542900720c */ /* 0x000fda0003fa6070 */
[----:B------:R-:W-:Y:S02]  /*6a20*/  @P5 IADD3 R40, R40, 0x1, RZ ;  /* 0x0000000128285810 */ /* 0x000fe40007ffe0ff */
[----:B------:R-:W-:-:S13]  /*6a30*/  ISETP.GE.AND P5, PT, R42, RZ, PT ;  /* 0x000000ff2a00720c */ /* 0x000fda0003fa6270 */
[----:B------:R-:W-:Y:S01]  /*6a40*/  @!P5 IMAD.MOV R40, RZ, RZ, -R40 ;  /* 0x000000ffff28d224 */ /* 0x000fe200078e0a28 */
[----:B------:R-:W-:-:S13]  /*6a50*/  ISETP.NE.AND P5, PT, R71, RZ, PT ;  /* 0x000000ff4700720c */ /* 0x000fda0003fa5270 */
[----:B------:R-:W-:-:S04]  /*6a60*/  @!P5 LOP3.LUT R40, RZ, R71, RZ, 0x33, !PT ;  /* 0x00000047ff28d212 */ /* 0x000fc800078e33ff */
[----:B------:R-:W-:Y:S01]  /*6a70*/  MOV R41, R40 ;  /* 0x0000002800297202 */ /* 0x000fe20000000f00 */
[----:B------:R-:W-:Y:S05]  /*6a80*/  BRA `(.L_x_46) ;  /* 0x0000001000007947 */ /* 0x000fea0003800000 */
.L_x_45:
[----:B------:R0:W5:Y:S02]  /*6a90*/  LDG.E R41, [R80.64] ;  /* 0x0000000450297981 */ /* 0x000164000c1e1900 */
.L_x_46:
[----:B-----5:R-:W-:-:S05]  /*6aa0*/  IMAD.WIDE R40, R41, 0x4, R78 ;  /* 0x0000000429287825 */ /* 0x020fca00078e024e */
[----:B------:R1:W2:Y:S01]  /*6ab0*/  LDG.E R43, [R40.64] ;  /* 0x00000004282b7981 */ /* 0x0002a2000c1e1900 */
[----:B------:R-:W-:-:S04]  /*6ac0*/  IMAD R87, R92, c[0x0][0x240], RZ ;  /* 0x000090005c577a24 */ /* 0x000fc800078e02ff */
[----:B------:R-:W-:Y:S01]  /*6ad0*/  IMAD R87, R0, c[0x0][0x244], R87 ;  /* 0x0000910000577a24 */ /* 0x000fe200078e0257 */
[----:B-1----:R-:W-:Y:S01]  /*6ae0*/  MOV R41, R89 ;  /* 0x0000005900297202 */ /* 0x002fe20000000f00 */
[----:B------:R-:W-:Y:S01]  /*6af0*/  IMAD.MOV.U32 R40, RZ, RZ, R90 ;  /* 0x000000ffff287224 */ /* 0x000fe200078e005a */
[----:B--2---:R-:W-:-:S03]  /*6b00*/  SHF.R.S32.HI R42, RZ, 0x1f, R43 ;  /* 0x0000001fff2a7819 */ /* 0x004fc6000001142b */
[----:B------:R-:W-:-:S04]  /*6b10*/  IMAD.WIDE.U32 R40, R43, c[0x0][0x230], R40 ;  /* 0x00008c002b287a25 */ /* 0x000fc800078e0028 */
[----:B------:R-:W-:-:S04]  /*6b20*/  IMAD R42, R42, c[0x0][0x230], RZ ;  /* 0x00008c002a2a7a24 */ /* 0x000fc800078e02ff */
[----:B------:R-:W-:-:S04]  /*6b30*/  IMAD R43, R43, c[0x0][0x234], R42 ;  /* 0x00008d002b2b7a24 */ /* 0x000fc800078e022a */
[----:B------:R-:W-:-:S04]  /*6b40*/  IMAD.IADD R41, R41, 0x1, R43 ;  /* 0x0000000129297824 */ /* 0x000fc800078e022b */
[----:B------:R-:W-:-:S05]  /*6b50*/  IMAD.WIDE.U32 R40, R0, c[0x0][0x240], R40 ;  /* 0x0000900000287a25 */ /* 0x000fca00078e0028 */
[----:B------:R-:W-:Y:S02]  /*6b60*/  IADD3 R41, R87, R41, RZ ;  /* 0x0000002957297210 */ /* 0x000fe40007ffe0ff */
[----:B------:R-:W-:-:S04]  /*6b70*/  LEA R42, P5, R40, c[0x0][0x290], 0x2 ;  /* 0x0000a400282a7a11 */ /* 0x000fc800078a10ff */
[----:B------:R-:W-:-:S05]  /*6b80*/  LEA.HI.X R43, R40, c[0x0][0x294], R41, 0x2, P5 ;  /* 0x0000a500282b7a11 */ /* 0x000fca00028f1429 */
[----:B------:R1:W-:Y:S04]  /*6b90*/  STG.E [R42.64], R85 ;  /* 0x000000552a007986 */ /* 0x0003e8000c101904 */
.L_x_43:
[----:B------:R-:W-:Y:S05]  /*6ba0*/  BSYNC B0 ;  /* 0x0000000000007941 */ /* 0x000fea0003800000 */
.L_x_42:
[----:B------:R-:W-:Y:S01]  /*6bb0*/  IADD3 R0, R0, 0x1, RZ ;  /* 0x0000000100007810 */ /* 0x000fe20007ffe0ff */
[----:B------:R-:W-:Y:S02]  /*6bc0*/  FFMA.FTZ R26, R94, R110, R26 ;  /* 0x0000006e5e1a7223 */ /* 0x000fe4000001001a */
[----:B------:R-:W-:Y:S01]  /*6bd0*/  FFMA.FTZ R25, R95, R112, R25 ;  /* 0x000000705f197223 */ /* 0x000fe20000010019 */
[----:B------:R-:W-:Y:S01]  /*6be0*/  ISETP.GE.AND P5, PT, R0, c[0x0][0x16c], PT ;  /* 0x00005b0000007a0c */ /* 0x000fe20003fa6270 */
[----:B------:R-:W-:Y:S02]  /*6bf0*/  FFMA.FTZ R24, R96, R114, R24 ;  /* 0x0000007260187223 */ /* 0x000fe40000010018 */
[----:B------:R-:W-:Y:S02]  /*6c00*/  FFMA.FTZ R23, R97, R116, R23 ;  /* 0x0000007461177223 */ /* 0x000fe40000010017 */
[----:B------:R-:W-:Y:S02]  /*6c10*/  FFMA.FTZ R22, R98, R118, R22 ;  /* 0x0000007662167223 */ /* 0x000fe40000010016 */
[----:B------:R-:W-:-:S02]  /*6c20*/  FFMA.FTZ R21, R99, R120, R21 ;  /* 0x0000007863157223 */ /* 0x000fc40000010015 */
[----:B------:R-:W-:Y:S02]  /*6c30*/  FFMA.FTZ R20, R100, R122, R20 ;  /* 0x0000007a64147223 */ /* 0x000fe40000010014 */
[----:B------:R-:W-:Y:S02]  /*6c40*/  FFMA.FTZ R19, R101, R124, R19 ;  /* 0x0000007c65137223 */ /* 0x000fe40000010013 */
[----:B------:R-:W-:Y:S02]  /*6c50*/  FFMA.FTZ R18, R102, R126, R18 ;  /* 0x0000007e66127223 */ /* 0x000fe40000010012 */
[----:B------:R-:W-:Y:S02]  /*6c60*/  FFMA.FTZ R17, R103, R128, R17 ;  /* 0x0000008067117223 */ /* 0x000fe40000010011 */
[----:B------:R-:W-:Y:S02]  /*6c70*/  FFMA.FTZ R16, R104, R130, R16 ;  /* 0x0000008268107223 */ /* 0x000fe40000010010 */
[----:B------:R-:W-:-:S02]  /*6c80*/  FFMA.FTZ R15, R105, R132, R15 ;  /* 0x00000084690f7223 */ /* 0x000fc4000001000f */
[----:B------:R-:W-:Y:S02]  /*6c90*/  FFMA.FTZ R14, R106, R135, R14 ;  /* 0x000000876a0e7223 */ /* 0x000fe4000001000e */
[----:B------:R-:W-:Y:S02]  /*6ca0*/  FFMA.FTZ R13, R107, R136, R13 ;  /* 0x000000886b0d7223 */ /* 0x000fe4000001000d */
[----:B------:R-:W-:Y:S02]  /*6cb0*/  FFMA.FTZ R12, R108, R139, R12 ;  /* 0x0000008b6c0c7223 */ /* 0x000fe4000001000c */
[----:B------:R-:W-:Y:S01]  /*6cc0*/  FFMA.FTZ R11, R109, R140, R11 ;  /* 0x0000008c6d0b7223 */ /* 0x000fe2000001000b */
[----:B------:R-:W-:Y:S01]  /*6cd0*/  @P5 CALL.REL.NOINC `(.L_x_37) ;  /* 0x0000001000005944 */ /* 0x000fe20003c00000 */
[----:B------:R-:W-:Y:S05]  /*6ce0*/  BRA `(.L_x_47) ;  /* 0xffffdd0000007947 */ /* 0x000fea000383ffff */
.L_x_37:
[----:B------:R-:W-:Y:S01]  /*6cf0*/  BAR.SYNC.DEFER_BLOCKING 0x0 ;  /* 0x0000000000007b1d */ /* 0x000fe20000010000 */
[----:B------:R-:W-:-:S05]  /*6d00*/  ISETP.NE.AND P0, PT, R153, RZ, PT ;  /* 0x000000ff9900720c */ /* 0x000fca0003f05270 */
[----:B------:R-:W2:Y:S01]  /*6d10*/  S2R R29, SR_CTAID.X ;  /* 0x00000000001d7919 */ /* 0x000ea20000002500 */
[----:B------:R-:W-:Y:S03]  /*6d20*/  BSSY B0, `(.L_x_48) ;  /* 0x000003a000007945 */ /* 0x000fe60003800000 */
[----:B------:R-:W3:Y:S04]  /*6d30*/  S2R R41, SR_CTAID.Y ;  /* 0x0000000000297919 */ /* 0x000ee80000002600 */
[----:B------:R-:W4:Y:S04]  /*6d40*/  S2R R40, SR_CTAID.Y ;  /* 0x0000000000287919 */ /* 0x000f280000002600 */
[----:B------:R-:W-:Y:S04]  /*6d50*/  STS [R47.X4], R26 ;  /* 0x0000001a2f007388 */ /* 0x000fe80000004800 */
[----:B------:R-:W-:Y:S01]  /*6d60*/  STS [R47.X4+0x4], R25 ;  /* 0x000004192f007388 */ /* 0x000fe20000004800 */
[----:B--2---:R-:W-:Y:S01]  /*6d70*/  SHF.R.S32.HI R0, RZ, 0x1f, R29 ;  /* 0x0000001fff007819 */ /* 0x004fe2000001141d */
[----:B------:R-:W-:-:S02]  /*6d80*/  IMAD.WIDE.U32 R2, R29, c[0x0][0x210], RZ ;  /* 0x000084001d027a25 */ /* 0x000fc400078e00ff */
[----:B------:R-:W-:Y:S01]  /*6d90*/  STS [R47.X4+0x8], R24 ;  /* 0x000008182f007388 */ /* 0x000fe20000004800 */
[----:B---3--:R-:W-:Y:S01]  /*6da0*/  SHF.R.S32.HI R41, RZ, 0x1f, R41 ;  /* 0x0000001fff297819 */ /* 0x008fe20000011429 */
[----:B------:R-:W-:Y:S02]  /*6db0*/  IMAD R0, R0, c[0x0][0x210], RZ ;  /* 0x0000840000007a24 */ /* 0x000fe400078e02ff */
[----:B------:R-:W-:Y:S02]  /*6dc0*/  STS [R47.X4+0xc], R23 ;  /* 0x00000c172f007388 */ /* 0x000fe40000004800 */
[----:B------:R-:W-:Y:S02]  /*6dd0*/  IMAD R7, R29, c[0x0][0x214], R0 ;  /* 0x000085001d077a24 */ /* 0x000fe400078e0200 */
[----:B------:R-:W-:Y:S02]  /*6de0*/  STS [R47.X4+0x10], R22 ;  /* 0x000010162f007388 */ /* 0x000fe40000004800 */
[----:B------:R-:W-:-:S02]  /*6df0*/  IMAD.IADD R9, R3, 0x1, R7 ;  /* 0x0000000103097824 */ /* 0x000fc400078e0207 */
        /* <DEDUP_REMOVED lines=12> */
[----:B------:R-:W-:Y:S04]  /*6ec0*/  LDS R63, [R63] ;  /* 0x000000003f3f7984 */ /* 0x000fe80000000800 */
        /* <DEDUP_REMOVED lines=15> */
[----:B------:R-:W-:Y:S04]  /*6fc0*/  @!P0 STS [0x2100], R66 ;  /* 0x00210042ff008388 */ /* 0x000fe80000000800 */
[----:B------:R-:W-:Y:S06]  /*6fd0*/  BAR.SYNC.DEFER_BLOCKING 0x0 ;  /* 0x0000000000007b1d */ /* 0x000fec0000010000 */
[----:B------:R-:W2:Y:S02]  /*6fe0*/  LDS R27, [0x2100] ;  /* 0x00210000ff1b7984 */ /* 0x000ea40000000800 */
[----:B--2---:R-:W-:-:S13]  /*6ff0*/  ISETP.GE.AND P0, PT, R82, R27, PT ;  /* 0x0000001b5200720c */ /* 0x004fda0003f06270 */
[----:B------:R-:W-:Y:S05]  /*7000*/  @P0 BRA `(.L_x_49) ;  /* 0x000000b000000947 */ /* 0x000fea0003800000 */
[----:B----4-:R-:W-:Y:S01]  /*7010*/  IADD3 R4, P0, R82, R152, RZ ;  /* 0x0000009852047210 */ /* 0x010fe20007f1e0ff */
[----:B------:R-:W-:-:S03]  /*7020*/  IMAD R0, R41, c[0x0][0x218], RZ ;  /* 0x0000860029007a24 */ /* 0x000fc600078e02ff */
[----:B------:R-:W-:-:S05]  /*7030*/  LEA.HI.X.SX32 R5, R152, R83, 0x1, P0 ;  /* 0x0000005398057211 */ /* 0x000fca00000f0eff */
[----:B------:R-:W-:-:S05]  /*7040*/  IMAD.WIDE.U32 R4, R29, c[0x0][0x210], R4 ;  /* 0x000084001d047a25 */ /* 0x000fca00078e0004 */
[----:B------:R-:W-:Y:S01]  /*7050*/  IADD3 R5, R7, R5, RZ ;  /* 0x0000000507057210 */ /* 0x000fe20007ffe0ff */
[----:B------:R-:W-:-:S04]  /*7060*/  IMAD R7, R40, c[0x0][0x21c], R0 ;  /* 0x0000870028077a24 */ /* 0x000fc800078e0200 */
[----:B------:R-:W-:-:S04]  /*7070*/  IMAD.WIDE.U32 R4, R40, c[0x0][0x218], R4 ;  /* 0x0000860028047a25 */ /* 0x000fc800078e0004 */
[----:B------:R-:W-:Y:S01]  /*7080*/  IMAD.IADD R5, R5, 0x1, R7 ;  /* 0x0000000105057824 */ /* 0x000fe200078e0207 */
[----:B------:R-:W-:-:S04]  /*7090*/  LEA R6, P0, R4, c[0x0][0x288], 0x2 ;  /* 0x0000a20004067a11 */ /* 0x000fc800078010ff */
[----:B------:R-:W-:-:S05]  /*70a0*/  LEA.HI.X R7, R4, c[0x0][0x28c], R5, 0x2, P0 ;  /* 0x0000a30004077a11 */ /* 0x000fca00000f1405 */
[----:B------:R2:W-:Y:S04]  /*70b0*/  STG.E [R6.64], R63 ;  /* 0x0000003f06007986 */ /* 0x0005e8000c101904 */
.L_x_49:
[----:B----4-:R-:W-:Y:S05]  /*70c0*/  BSYNC B0 ;  /* 0x0000000000007941 */ /* 0x010fea0003800000 */
.L_x_48:
[----:B------:R-:W-:Y:S01]  /*70d0*/  MOV R4, R2 ;  /* 0x0000000200047202 */ /* 0x000fe20000000f00 */
[----:B------:R-:W-:Y:S01]  /*70e0*/  IMAD.MOV.U32 R5, RZ, RZ, R9 ;  /* 0x000000ffff057224 */ /* 0x000fe200078e0009 */
[----:B------:R-:W-:Y:S01]  /*70f0*/  LOP3.LUT R0, R93, 0xfffffe00, RZ, 0xc0, !PT ;  /* 0xfffffe005d007812 */ /* 0x000fe200078ec0ff */
[----:B------:R-:W-:Y:S01]  /*7100*/  IMAD R3, R41, c[0x0][0x218], RZ ;  /* 0x0000860029037a24 */ /* 0x000fe200078e02ff */
[----:B------:R-:W-:Y:S01]  /*7110*/  HFMA2.MMA R2, -RZ, RZ, 0, 2.384185791015625e-07 ;  /* 0x00000004ff027435 */ /* 0x000fe200000001ff */
[----:B------:R-:W-:Y:S01]  /*7120*/  IMAD.WIDE.U32 R4, R40, c[0x0][0x218], R4 ;  /* 0x0000860028047a25 */ /* 0x000fe200078e0004 */
[----:B------:R-:W-:Y:S02]  /*7130*/  SHF.R.S32.HI R29, RZ, 0x1f, R152 ;  /* 0x0000001fff1d7819 */ /* 0x000fe40000011498 */
[----:B------:R-:W-:Y:S01]  /*7140*/  LOP3.LUT R9, R0, 0x1f, R153, 0xf8, !PT ;  /* 0x0000001f00097812 */ /* 0x000fe200078ef899 */
[----:B--2---:R-:W-:Y:S01]  /*7150*/  IMAD R6, R40, c[0x0][0x21c], R3 ;  /* 0x0000870028067a24 */ /* 0x004fe200078e0203 */
[----:B------:R-:W-:Y:S01]  /*7160*/  IADD3 R7, P0, R152, R4, RZ ;  /* 0x0000000498077210 */ /* 0x000fe20007f1e0ff */
[----:B------:R-:W-:Y:S01]  /*7170*/  IMAD.IADD R70, R66, 0x1, R70 ;  /* 0x0000000142467824 */ /* 0x000fe200078e0246 */
[----:B------:R-:W-:-:S02]  /*7180*/  LOP3.LUT R0, R9, 0x20, RZ, 0xfc, !PT ;  /* 0x0000002009007812 */ /* 0x000fc400078efcff */
[----:B------:R-:W-:Y:S01]  /*7190*/  IADD3.X R4, R29, R6, R5, P0, !PT ;  /* 0x000000061d047210 */ /* 0x000fe200007fe405 */
[C---:B------:R-:W-:Y:S01]  /*71a0*/  IMAD.WIDE R2, R9.reuse, R2, c[0x0][0x288] ;  /* 0x0000a20009027625 */ /* 0x040fe200078e0202 */
[C---:B------:R-:W-:Y:S02]  /*71b0*/  LOP3.LUT R6, R9.reuse, 0x40, RZ, 0xfc, !PT ;  /* 0x0000004009067812 */ /* 0x040fe400078efcff */
[-C--:B------:R-:W-:Y:S02]  /*71c0*/  ISETP.GE.AND P3, PT, R0, R27.reuse, PT ;  /* 0x0000001b0000720c */ /* 0x080fe40003f66270 */
[----:B------:R-:W-:Y:S02]  /*71d0*/  ISETP.GE.AND P4, PT, R6, R27, PT ;  /* 0x0000001b0600720c */ /* 0x000fe40003f86270 */
[C---:B------:R-:W-:Y:S02]  /*71e0*/  LOP3.LUT R8, R9.reuse, 0x60, RZ, 0xfc, !PT ;  /* 0x0000006009087812 */ /* 0x040fe400078efcff */
[----:B------:R-:W-:-:S02]  /*71f0*/  LOP3.LUT R10, R9, 0x80, RZ, 0xfc, !PT ;  /* 0x00000080090a7812 */ /* 0x000fc400078efcff */
[----:B------:R-:W-:Y:S02]  /*7200*/  LEA R6, P0, R7, R2, 0x2 ;  /* 0x0000000207067211 */ /* 0x000fe400078010ff */
[-C--:B------:R-:W-:Y:S02]  /*7210*/  ISETP.GE.AND P5, PT, R8, R27.reuse, PT ;  /* 0x0000001b0800720c */ /* 0x080fe40003fa6270 */
[----:B------:R-:W-:Y:S02]  /*7220*/  ISETP.GE.AND P6, PT, R10, R27, PT ;  /* 0x0000001b0a00720c */ /* 0x000fe40003fc6270 */
[C---:B------:R-:W-:Y:S02]  /*7230*/  LOP3.LUT R0, R9.reuse, 0xa0, RZ, 0xfc, !PT ;  /* 0x000000a009007812 */ /* 0x040fe400078efcff */
[----:B------:R-:W-:Y:S02]  /*7240*/  LOP3.LUT R2, R9, 0xc0, RZ, 0xfc, !PT ;  /* 0x000000c009027812 */ /* 0x000fe400078efcff */
[----:B------:R-:W-:Y:S01]  /*7250*/  LEA.HI.X R7, R7, R3, R4, 0x2, P0 ;  /* 0x0000000307077211 */ /* 0x000fe200000f1404 */
[----:B------:R-:W-:Y:S01]  /*7260*/  IMAD.MOV.U32 R4, RZ, RZ, R73 ;  /* 0x000000ffff047224 */ /* 0x000fe200078e0049 */
[----:B------:R-:W-:-:S02]  /*7270*/  ISETP.GE.AND P0, PT, R0, R27, PT ;  /* 0x0000001b0000720c */ /* 0x000fc40003f06270 */
[-C--:B------:R-:W-:Y:S01]  /*7280*/  ISETP.GE.AND P1, PT, R2, R27.reuse, PT ;  /* 0x0000001b0200720c */ /* 0x080fe20003f26270 */
[----:B------:R2:W-:Y:S01]  /*7290*/  @!P3 STG.E [R6.64+0x80], R19 ;  /* 0x000080130600b986 */ /* 0x0005e2000c101904 */
[C---:B------:R-:W-:Y:S02]  /*72a0*/  LOP3.LUT R0, R9.reuse, 0x100, RZ, 0xfc, !PT ;  /* 0x0000010009007812 */ /* 0x040fe400078efcff */
[C---:B------:R-:W-:Y:S01]  /*72b0*/  LOP3.LUT R2, R9.reuse, 0x120, RZ, 0xfc, !PT ;  /* 0x0000012009027812 */ /* 0x040fe200078efcff */
[----:B------:R2:W-:Y:S01]  /*72c0*/  @!P4 STG.E [R6.64+0x100], R61 ;  /* 0x0001003d0600c986 */ /* 0x0005e2000c101904 */
[----:B------:R-:W-:Y:S02]  /*72d0*/  LOP3.LUT R8, R9, 0xe0, RZ, 0xfc, !PT ;  /* 0x000000e009087812 */ /* 0x000fe400078efcff */
[-C--:B------:R-:W-:Y:S01]  /*72e0*/  ISETP.GE.AND P3, PT, R0, R27.reuse, PT ;  /* 0x0000001b0000720c */ /* 0x080fe20003f66270 */
[----:B------:R2:W-:Y:S01]  /*72f0*/  @!P5 STG.E [R6.64+0x180], R17 ;  /* 0x000180110600d986 */ /* 0x0005e2000c101904 */
[----:B------:R-:W-:-:S02]  /*7300*/  ISETP.GE.AND P4, PT, R2, R27, PT ;  /* 0x0000001b0200720c */ /* 0x000fc40003f86270 */
[-C--:B------:R-:W-:Y:S01]  /*7310*/  ISETP.GE.AND P2, PT, R8, R27.reuse, PT ;  /* 0x0000001b0800720c */ /* 0x080fe20003f46270 */
[----:B------:R2:W-:Y:S01]  /*7320*/  @!P6 STG.E [R6.64+0x200], R59 ;  /* 0x0002003b0600e986 */ /* 0x0005e2000c101904 */
[C---:B------:R-:W-:Y:S02]  /*7330*/  LOP3.LUT R0, R9.reuse, 0x140, RZ, 0xfc, !PT ;  /* 0x0000014009007812 */ /* 0x040fe400078efcff */
[C---:B------:R-:W-:Y:S01]  /*7340*/  LOP3.LUT R2, R9.reuse, 0x160, RZ, 0xfc, !PT ;  /* 0x0000016009027812 */ /* 0x040fe200078efcff */
[----:B------:R2:W-:Y:S01]  /*7350*/  @!P0 STG.E [R6.64+0x280], R15 ;  /* 0x0002800f06008986 */ /* 0x0005e2000c101904 */
[-C--:B------:R-:W-:Y:S02]  /*7360*/  ISETP.GE.AND P5, PT, R0, R27.reuse, PT ;  /* 0x0000001b0000720c */ /* 0x080fe40003fa6270 */
[----:B------:R-:W-:Y:S01]  /*7370*/  ISETP.GE.AND P6, PT, R2, R27, PT ;  /* 0x0000001b0200720c */ /* 0x000fe20003fc6270 */
[----:B------:R2:W-:Y:S01]  /*7380*/  @!P1 STG.E [R6.64+0x300], R57 ;  /* 0x0003003906009986 */ /* 0x0005e2000c101904 */
[----:B------:R-:W-:-:S02]  /*7390*/  LOP3.LUT R0, R9, 0x180, RZ, 0xfc, !PT ;  /* 0x0000018009007812 */ /* 0x000fc400078efcff */
[C---:B------:R-:W-:Y:S01]  /*73a0*/  LOP3.LUT R2, R9.reuse, 0x1a0, RZ, 0xfc, !PT ;  /* 0x000001a009027812 */ /* 0x040fe200078efcff */
[----:B------:R2:W-:Y:S01]  /*73b0*/  @!P2 STG.E [R6.64+0x380], R13 ;  /* 0x0003800d0600a986 */ /* 0x0005e2000c101904 */
[-C--:B------:R-:W-:Y:S02]  /*73c0*/  ISETP.GE.AND P0, PT, R0, R27.reuse, PT ;  /* 0x0000001b0000720c */ /* 0x080fe40003f06270 */
[-C--:B------:R-:W-:Y:S01]  /*73d0*/  ISETP.GE.AND P1, PT, R2, R27.reuse, PT ;  /* 0x0000001b0200720c */ /* 0x080fe20003f26270 */
[----:B------:R2:W-:Y:S01]  /*73e0*/  @!P3 STG.E [R6.64+0x400], R55 ;  /* 0x000400370600b986 */ /* 0x0005e2000c101904 */
[C---:B------:R-:W-:Y:S02]  /*73f0*/  LOP3.LUT R0, R9.reuse, 0x1c0, RZ, 0xfc, !PT ;  /* 0x000001c009007812 */ /* 0x040fe400078efcff */
[----:B------:R-:W-:Y:S01]  /*7400*/  LOP3.LUT R2, R9, 0x1e0, RZ, 0xfc, !PT ;  /* 0x000001e009027812 */ /* 0x000fe200078efcff */
[----:B------:R2:W-:Y:S01]  /*7410*/  @!P4 STG.E [R6.64+0x480], R11 ;  /* 0x0004800b0600c986 */ /* 0x0005e2000c101904 */
[----:B------:R-:W-:-:S02]  /*7420*/  ISETP.GE.AND P2, PT, R0, R27, PT ;  /* 0x0000001b0000720c */ /* 0x000fc40003f46270 */
[----:B------:R-:W-:Y:S01]  /*7430*/  ISETP.GE.AND P3, PT, R2, R27, PT ;  /* 0x0000001b0200720c */ /* 0x000fe20003f66270 */
[----:B------:R2:W-:Y:S01]  /*7440*/  @!P5 STG.E [R6.64+0x500], R53 ;  /* 0x000500350600d986 */ /* 0x0005e2000c101904 */
[----:B------:R-:W-:Y:S01]  /*7450*/  IADD3 R67, R67, 0x1, RZ ;  /* 0x0000000143437810 */ /* 0x000fe20007ffe0ff */
[----:B------:R-:W-:Y:S01]  /*7460*/  IMAD.MOV.U32 R2, RZ, RZ, R75 ;  /* 0x000000ffff027224 */ /* 0x000fe200078e004b */
[----:B------:R-:W-:Y:S01]  /*7470*/  MOV R3, R74 ;  /* 0x0000004a00037202 */ /* 0x000fe20000000f00 */
[----:B------:R2:W-:Y:S01]  /*7480*/  @!P6 STG.E [R6.64+0x580], R21 ;  /* 0x000580150600e986 */ /* 0x0005e2000c101904 */
[----:B------:R-:W-:Y:S02]  /*7490*/  MOV R5, R72 ;  /* 0x0000004800057202 */ /* 0x000fe40000000f00 */
[C---:B------:R-:W-:Y:S01]  /*74a0*/  IADD3 R152, R66.reuse, R152, RZ ;  /* 0x0000009842987210 */ /* 0x040fe20007ffe0ff */
[----:B------:R2:W-:Y:S01]  /*74b0*/  @!P1 STG.E [R6.64+0x680], R23 ;  /* 0x0006801706009986 */ /* 0x0005e2000c101904 */
[----:B------:R-:W-:-:S03]  /*74c0*/  IMAD.WIDE R2, R66, 0x4, R2 ;  /* 0x0000000442027825 */ /* 0x000fc600078e0202 */
[----:B------:R2:W-:Y:S01]  /*74d0*/  @!P2 STG.E [R6.64+0x700], R49 ;  /* 0x000700310600a986 */ /* 0x0005e2000c101904 */
[----:B------:R-:W-:Y:S01]  /*74e0*/  IMAD.WIDE R4, R66, 0x4, R4 ;  /* 0x0000000442047825 */ /* 0x000fe200078e0204 */
[----:B------:R-:W-:Y:S02]  /*74f0*/  MOV R74, R3 ;  /* 0x00000003004a7202 */ /* 0x000fe40000000f00 */
[----:B------:R2:W-:Y:S01]  /*7500*/  @!P3 STG.E [R6.64+0x780], R25 ;  /* 0x000780190600b986 */ /* 0x0005e2000c101904 */
[----:B------:R-:W-:Y:S01]  /*7510*/  IMAD.MOV.U32 R75, RZ, RZ, R2 ;  /* 0x000000ffff4b7224 */ /* 0x000fe200078e0002 */
[----:B------:R-:W-:Y:S01]  /*7520*/  MOV R72, R5 ;  /* 0x0000000500487202 */ /* 0x000fe20000000f00 */
[----:B------:R-:W-:Y:S01]  /*7530*/  IMAD.MOV.U32 R73, RZ, RZ, R4 ;  /* 0x000000ffff497224 */ /* 0x000fe200078e0004 */
[----:B------:R2:W-:Y:S01]  /*7540*/  @!P0 STG.E [R6.64+0x600], R51 ;  /* 0x0006003306008986 */ /* 0x0005e2000c101904 */
[----:B------:R-:W-:-:S13]  /*7550*/  ISETP.GE.AND P0, PT, R67, R69, PT ;  /* 0x000000454300720c */ /* 0x000fda0003f06270 */
[----:B--2---:R-:W-:Y:S01]  /*7560*/  @P0 CALL.REL.NOINC `(.L_x_50) ;  /* 0x0000001000000944 */ /* 0x004fe20003c00000 */
[----:B------:R-:W-:Y:S05]  /*7570*/  BRA `(.L_x_51) ;  /* 0xffff9c2000007947 */ /* 0x000fea000383ffff */
.L_x_50:
[----:B------:R-:W-:Y:S05]  /*7580*/  EXIT ;  /* 0x000000000000794d */ /* 0x000fea0003800000 */
.L_x_52:
[----:B------:R-:W-:-:S00]  /*7590*/  BRA `(.L_x_52) ;  /* 0xfffffff000007947 */ /* 0x000fc0000383ffff */
[----:B------:R-:W-:-:S00]  /*75a0*/  NOP ;  /* 0x0000000000007918 */ /* 0x000fc00000000000 */
        /* <DEDUP_REMOVED lines=13> */
.L_x_8810:


//--------------------- .text._Z25selective_scan_fwd_kernelI32Selective_Scan_fwd_kernel_traitsILi128ELi16ELi1ELb0ELb1ELb1ELb0ELb1EfffEEv13SSMParamsBase --------------------------
	.section	.text._Z25selective_scan_fwd_kernelI32Selective_Scan_fwd_kernel_traitsILi128ELi16ELi1ELb0ELb1ELb1ELb0ELb1EfffEEv13SSMParamsBase,"ax",@progbits
	.sectioninfo	@"SHI_REGISTERS=168"
	.align	128
        .global         _Z25selective_scan_fwd_kernelI32Selective_Scan_fwd_kernel_traitsILi128ELi16ELi1ELb0ELb1ELb1ELb0ELb1EfffEEv13SSMParamsBase
        .type           _Z25selective_scan_fwd_kernelI32Selective_Scan_fwd_kernel_traitsILi128ELi16ELi1ELb0ELb1ELb1ELb0ELb1EfffEEv13SSMParamsBase,@function
        .size           _Z25selective_scan_fwd_kernelI32Selective_Scan_fwd_kernel_traitsILi128ELi16ELi1ELb0ELb1ELb1ELb0ELb1EfffEEv13SSMParamsBase,(.L_x_8811 - _Z25selective_scan_fwd_kernelI32Selective_Scan_fwd_kernel_traitsILi128ELi16ELi1ELb0ELb1ELb1ELb0ELb1EfffEEv13SSMParamsBase)
        .other          _Z25selective_scan_fwd_kernelI32Selective_Scan_fwd_kernel_traitsILi128ELi16ELi1ELb0ELb1ELb1ELb0ELb1EfffEEv13SSMParamsBase,@"STO_CUDA_ENTRY STV_DEFAULT"
_Z25selective_scan_fwd_kernelI32Selective_Scan_fwd_kernel_traitsILi128ELi16ELi1ELb0ELb1ELb1ELb0ELb1EfffEEv13SSMParamsBase:
.text._Z25selective_scan_fwd_kernelI32Selective_Scan_fwd_kernel_traitsILi128ELi16ELi1ELb0ELb1ELb1ELb0ELb1EfffEEv13SSMParamsBase:
[----:B------:R-:W-:Y:S02]  /*0000*/  IMAD.MOV.U32 R1, RZ, RZ, c[0x0][0x28] ;  /* 0x00000a00ff017624 */ /* 0x000fe400078e00ff */
[----:B------:R-:W-:Y:S01]  /*0010*/  ISETP.NE.U32.AND P2, PT, RZ, c[0x0][0x2b0], PT ;  /* 0x0000ac00ff007a0c */ /* 0x000fe20003f45070 */
[----:B------:R-:W-:Y:S01]  /*0020*/  HFMA2.MMA R11, -RZ, RZ, 0, 0 ;  /* 0x00000000ff0b7435 */ /* 0x000fe200000001ff */
[----:B------:R-:W-:Y:S01]  /*0030*/  IMAD.MOV.U32 R2, RZ, RZ, RZ ;  /* 0x000000ffff027224 */ /* 0x000fe200078e00ff */
[----:B------:R-:W0:Y:S01]  /*0040*/  S2R R0, SR_CTAID.X ;  /* 0x0000000000007919 */ /* 0x000e220000002500 */
[----:B------:R-:W-:Y:S01]  /*0050*/  ISETP.NE.AND.EX P2, PT, RZ, c[0x0][0x2b4], PT, P2 ;  /* 0x0000ad00ff007a0c */ /* 0x000fe20003f45320 */
[----:B------:R-:W-:Y:S01]  /*0060*/  HFMA2.MMA R13, -RZ, RZ, 0, 0 ;  /* 0x00000000ff0d7435 */ /* 0x000fe200000001ff */
[----:B------:R-:W-:Y:S01]  /*0070*/  ULDC.64 UR4, c[0x0][0x118] ;  /* 0x0000460000047ab9 */ /* 0x000fe20000000a00 */
[----:B------:R-:W-:Y:S01]  /*0080*/  IMAD.MOV.U32 R15, RZ, RZ, RZ ;  /* 0x000000ffff0f7224 */ /* 0x000fe200078e00ff */
[----:B------:R-:W-:-:S09]  /*0090*/  IADD3 R1, R1, -0x10, RZ ;  /* 0xfffffff001017810 */ /* 0x000fd20007ffe0ff */
[----:B------:R-:W-:Y:S01]  /*00a0*/  @P2 IMAD.MOV.U32 R2, RZ, RZ, c[0x0][0x2b0] ;  /* 0x0000ac00ff022624 */ /* 0x000fe200078e00ff */
[----:B------:R-:W-:Y:S01]  /*00b0*/  @P2 MOV R13, c[0x0][0x2b0] ;  /* 0x0000ac00000d2a02 */ /* 0x000fe20000000f00 */
[----:B------:R-:W-:Y:S02]  /*00c0*/  @P2 IMAD.MOV.U32 R11, RZ, RZ, c[0x0][0x2b4] ;  /* 0x0000ad00ff0b2624 */ /* 0x000fe400078e00ff */
[----:B------:R-:W-:Y:S01]  /*00d0*/  @P2 IMAD.MOV.U32 R15, RZ, RZ, c[0x0][0x2b4] ;  /* 0x0000ad00ff0f2624 */ /* 0x000fe200078e00ff */
[C---:B------:R-:W-:Y:S02]  /*00e0*/  ISETP.NE.U32.AND P0, PT, R2.reuse, RZ, PT ;  /* 0x000000ff0200720c */ /* 0x040fe40003f05070 */
[----:B------:R-:W-:Y:S02]  /*00f0*/  ISETP.NE.U32.AND P1, PT, R2, RZ, PT ;  /* 0x000000ff0200720c */ /* 0x000fe40003f25070 */
[----:B------:R-:W-:Y:S01]  /*0100*/  ISETP.NE.AND.EX P0, PT, R11, RZ, PT, P0 ;  /* 0x000000ff0b00720c */ /* 0x000fe20003f05300 */
[--C-:B0-----:R-:W-:Y:S01]  /*0110*/  IMAD.MOV.U32 R77, RZ, RZ, R0.reuse ;  /* 0x000000ffff4d7224 */ /* 0x101fe200078e0000 */
[----:B------:R-:W-:-:S11]  /*0120*/  SHF.R.S32.HI R3, RZ, 0x1f, R0 ;  /* 0x0000001fff037819 */ /* 0x000fd60000011400 */
[----:B------:R-:W-:Y:S05]  /*0130*/  @!P0 BRA `(.L_x_53) ;  /* 0x0000010000008947 */ /* 0x000fea0003800000 */
[----:B------:R-:W0:Y:S02]  /*0140*/  LDC.U8 R4, c[0x0][0x189] ;  /* 0x00006240ff047b82 */ /* 0x000e240000000000 */
[----:B0-----:R-:W-:-:S13]  /*0150*/  ISETP.NE.AND P2, PT, R4, RZ, PT ;  /* 0x000000ff0400720c */ /* 0x001fda0003f45270 */
[----:B------:R-:W-:-:S04]  /*0160*/  @P2 LEA R4, P3, R0, c[0x0][0x2d0], 0x2 ;  /* 0x0000b40000042a11 */ /* 0x000fc800078610ff */
[----:B------:R-:W-:-:S05]  /*0170*/  @P2 LEA.HI.X R5, R0, c[0x0][0x2d4], R3, 0x2, P3 ;  /* 0x0000b50000052a11 */ /* 0x000fca00018f1403 */
[----:B------:R-:W2:Y:S01]  /*0180*/  @P2 LDG.E R6, [R4.64] ;  /* 0x0000000404062981 */ /* 0x000ea2000c1e1900 */
        /* <DEDUP_REMOVED lines=8> */
[----:B------:R-:W-:-:S04]  /*0210*/  @!P2 LEA R6, P3, R0, R13, 0x2 ;  /* 0x0000000d0006a211 */ /* 0x000fc800078610ff */
[----:B------:R-:W-:-:S05]  /*0220*/  @!P2 LEA.HI.X R7, R0, R15, R3, 0x2, P3 ;  /* 0x0000000f0007a211 */ /* 0x000fca00018f1403 */
[----:B------:R0:W5:Y:S04]  /*0230*/  @!P2 LDG.E R77, [R6.64] ;  /* 0x00000004064da981 */ /* 0x000168000c1e1900 */
.L_x_53:
[----:B-----5:R-:W-:Y:S02]  /*0240*/  ISETP.NE.U32.AND P2, PT, R77, c[0x0][0x180], PT ;  /* 0x000060004d007a0c */ /* 0x020fe40003f45070 */
[----:B------:R-:W-:Y:S02]  /*0250*/  SHF.R.S32.HI R92, RZ, 0x1f, R77 ;  /* 0x0000001fff5c7819 */ /* 0x000fe4000001144d */
[----:B------:R-:W-:Y:S02]  /*0260*/  ISETP.NE.AND.EX P3, PT, R11, RZ, PT, P1 ;  /* 0x000000ff0b00720c */ /* 0x000fe40003f65310 */
[----:B------:R-:W-:-:S13]  /*0270*/  ISETP.NE.AND.EX P1, PT, R92, c[0x0][0x184], PT, P2 ;  /* 0x000061005c007a0c */ /* 0x000fda0003f25320 */
[----:B------:R-:W-:Y:S05]  /*0280*/  @!P1 EXIT P3 ;  /* 0x000000000000994d */ /* 0x000fea0001800000 */
[----:B------:R-:W1:Y:S01]  /*0290*/  LDC.U8 R4, c[0x0][0x189] ;  /* 0x00006240ff047b82 */ /* 0x000e620000000000 */
[----:B------:R-:W2:Y:S01]  /*02a0*/  S2R R16, SR_CTAID.Y ;  /* 0x0000000000107919 */ /* 0x000ea20000002600 */
[----:B------:R-:W-:Y:S01]  /*02b0*/  ISETP.NE.U32.AND P1, PT, RZ, c[0x0][0x2d0], PT ;  /* 0x0000b400ff007a0c */ /* 0x000fe20003f25070 */
[----:B------:R-:W-:Y:S01]  /*02c0*/  CS2R R78, SRZ ;  /* 0x00000000004e7805 */ /* 0x000fe2000001ff00 */
[----:B------:R-:W-:Y:S02]  /*02d0*/  CS2R R88, SRZ ;  /* 0x0000000000587805 */ /* 0x000fe4000001ff00 */
[----:B------:R-:W-:Y:S02]  /*02e0*/  ISETP.NE.AND.EX P1, PT, RZ, c[0x0][0x2d4], PT, P1 ;  /* 0x0000b500ff007a0c */ /* 0x000fe40003f25310 */
[----:B-1----:R-:W-:Y:S02]  /*02f0*/  ISETP.NE.AND P6, PT, R4, RZ, PT ;  /* 0x000000ff0400720c */ /* 0x002fe40003fc5270 */
[----:B--2---:R-:W-:-:S11]  /*0300*/  SHF.R.S32.HI R18, RZ, 0x1f, R16 ;  /* 0x0000001fff127819 */ /* 0x004fd60000011410 */
[----:B0-----:R-:W-:Y:S02]  /*0310*/  @P6 IMAD R6, R18, c[0x0][0x238], RZ ;  /* 0x00008e0012066a24 */ /* 0x001fe400078e02ff */
[----:B------:R-:W-:-:S04]  /*0320*/  @P6 IMAD.WIDE.U32 R4, R16, c[0x0][0x238], RZ ;  /* 0x00008e0010046a25 */ /* 0x000fc800078e00ff */
[----:B------:R-:W-:Y:S01]  /*0330*/  @P6 IMAD R7, R16, c[0x0][0x23c], R6 ;  /* 0x00008f0010076a24 */ /* 0x000fe200078e0206 */
[----:B------:R-:W-:-:S03]  /*0340*/  @P6 MOV R91, R4 ;  /* 0x00000004005b6202 */ /* 0x000fc60000000f00 */
[----:B------:R-:W-:Y:S01]  /*0350*/  @P6 IMAD.IADD R90, R5, 0x1, R7 ;  /* 0x00000001055a6824 */ /* 0x000fe200078e0207 */
        /* <DEDUP_REMOVED lines=10> */
.L_x_54:
        /* <DEDUP_REMOVED lines=11> */
.L_x_55:
[----:B------:R-:W-:Y:S01]  /*04b0*/  ISETP.EQ.U32.AND P0, PT, R89, RZ, PT ;  /* 0x000000ff5900720c */ /* 0x000fe20003f02070 */
[----:B------:R-:W-:Y:S01]  /*04c0*/  HFMA2.MMA R7, -RZ, RZ, 0, 0 ;  /* 0x00000000ff077435 */ /* 0x000fe200000001ff */
[----:B------:R-:W-:Y:S01]  /*04d0*/  IMAD.MOV.U32 R2, RZ, RZ, RZ ;  /* 0x000000ffff027224 */ /* 0x000fe200078e00ff */
[----:B------:R-:W-:Y:S02]  /*04e0*/  @P1 MOV R2, c[0x0][0x2d4] ;  /* 0x0000b50000021a02 */ /* 0x000fe40000000f00 */
[----:B------:R-:W-:Y:S02]  /*04f0*/  ISETP.EQ.OR.EX P0, PT, R88, RZ, !P6, P0 ;  /* 0x000000ff5800720c */ /* 0x000fe40007702700 */
[----:B------:R-:W-:-:S11]  /*0500*/  @P1 IMAD.MOV.U32 R7, RZ, RZ, c[0x0][0x2d0] ;  /* 0x0000b400ff071624 */ /* 0x000fd600078e00ff */
[----:B------:R-:W-:-:S04]  /*0510*/  @!P0 LEA R6, P1, R0, R7, 0x2 ;  /* 0x0000000700068211 */ /* 0x000fc800078210ff */
[----:B------:R-:W-:-:S05]  /*0520*/  @!P0 LEA.HI.X R7, R0, R2, R3, 0x2, P1 ;  /* 0x0000000200078211 */ /* 0x000fca00008f1403 */
[----:B------:R0:W2:Y:S01]  /*0530*/  @!P0 LDG.E R9, [R6.64] ;  /* 0x0000000406098981 */ /* 0x0000a2000c1e1900 */
[----:B------:R-:W-:-:S04]  /*0540*/  IMAD.MOV.U32 R5, RZ, RZ, 0x4 ;  /* 0x00000004ff057424 */ /* 0x000fc800078e00ff */
[----:B------:R-:W-:-:S05]  /*0550*/  IMAD.WIDE R4, R0, R5, c[0x0][0x2a8] ;  /* 0x0000aa0000047625 */ /* 0x000fca00078e0205 */
[----:B------:R2:W3:Y:S01]  /*0560*/  LDG.E R153, [R4.64] ;  /* 0x0000000404997981 */ /* 0x0004e2000c1e1900 */
[----:B------:R-:W-:Y:S02]  /*0570*/  ISETP.NE.U32.AND P1, PT, RZ, c[0x0][0x2b8], PT ;  /* 0x0000ae00ff007a0c */ /* 0x000fe40003f25070 */
[----:B------:R-:W-:Y:S01]  /*0580*/  ISETP.NE.U32.AND P2, PT, RZ, c[0x0][0x2c0], PT ;  /* 0x0000b000ff007a0c */ /* 0x000fe20003f45070 */
[----:B------:R2:W4:Y:S01]  /*0590*/  LDG.E R2, [R4.64+0x4] ;  /* 0x0000040404027981 */ /* 0x000522000c1e1900 */
[----:B------:R-:W-:Y:S02]  /*05a0*/  ISETP.NE.AND.EX P1, PT, RZ, c[0x0][0x2bc], PT, P1 ;  /* 0x0000af00ff007a0c */ /* 0x000fe40003f25310 */
[----:B------:R-:W-:Y:S02]  /*05b0*/  ISETP.NE.AND.EX P2, PT, RZ, c[0x0][0x2c4], PT, P2 ;  /* 0x0000b100ff007a0c */ /* 0x000fe40003f45320 */
[----:B------:R-:W-:Y:S01]  /*05c0*/  ISETP.NE.U32.AND P3, PT, RZ, c[0x0][0x268], PT ;  /* 0x00009a00ff007a0c */ /* 0x000fe20003f65070 */
[----:B------:R-:W-:Y:S01]  /*05d0*/  IMAD.MOV.U32 R8, RZ, RZ, RZ ;  /* 0x000000ffff087224 */ /* 0x000fe200078e00ff */
[----:B------:R-:W-:-:S02]  /*05e0*/  ISETP.NE.U32.AND P5, PT, RZ, c[0x0][0x280], PT ;  /* 0x0000a000ff007a0c */ /* 0x000fc40003fa5070 */
[----:B------:R-:W-:Y:S01]  /*05f0*/  ISETP.NE.AND.EX P3, PT, RZ, c[0x0][0x26c], PT, P3 ;  /* 0x00009b00ff007a0c */ /* 0x000fe20003f65330 */
[----:B------:R-:W-:-:S04]  /*0600*/  IMAD.MOV.U32 R10, RZ, RZ, RZ ;  /* 0x000000ffff0a7224 */ /* 0x000fc800078e00ff */
[----:B0-----:R-:W-:Y:S02]  /*0610*/  @P1 IADD3 R6, P4, R0, c[0x0][0x2b8], RZ ;  /* 0x0000ae0000061a10 */ /* 0x001fe40007f9e0ff */
[----:B------:R-:W-:Y:S01]  /*0620*/  @P2 MOV R8, c[0x0][0x2c0] ;  /* 0x0000b00000082a02 */ /* 0x000fe20000000f00 */
[----:B------:R-:W-:Y:S01]  /*0630*/  @P2 IMAD.MOV.U32 R10, RZ, RZ, c[0x0][0x2c4] ;  /* 0x0000b100ff0a2624 */ /* 0x000fe200078e00ff */
[----:B------:R-:W-:Y:S02]  /*0640*/  @P1 IADD3.X R7, R3, c[0x0][0x2bc], RZ, P4, !PT ;  /* 0x0000af0003071a10 */ /* 0x000fe400027fe4ff */
[----:B------:R-:W-:Y:S02]  /*0650*/  ISETP.NE.AND.EX P5, PT, RZ, c[0x0][0x284], PT, P5 ;  /* 0x0000a100ff007a0c */ /* 0x000fe40003fa5350 */
[----:B------:R-:W-:Y:S02]  /*0660*/  ISETP.EQ.U32.AND P4, PT, R8, RZ, PT ;  /* 0x000000ff0800720c */ /* 0x000fe40003f82070 */
[----:B------:R-:W-:-:S02]  /*0670*/  PRMT R68, RZ, 0x7610, R68 ;  /* 0x00007610ff447816 */ /* 0x000fc40000000044 */
[----:B------:R-:W-:-:S04]  /*0680*/  ISETP.EQ.OR.EX P4, PT, R10, RZ, !P6, P4 ;  /* 0x000000ff0a00720c */ /* 0x000fc80007782740 */
[----:B------:R0:W5:Y:S01]  /*0690*/  @P1 LDG.E.U8 R68, [R6.64] ;  /* 0x0000000406441981 */ /* 0x000162000c1e1100 */
[----:B------:R-:W-:Y:S01]  /*06a0*/  @P3 LEA R8, P1, R16, c[0x0][0x268], 0x2 ;  /* 0x00009a0010083a11 */ /* 0x000fe200078210ff */
[----:B------:R-:W-:Y:S02]  /*06b0*/  CS2R R12, SRZ ;  /* 0x00000000000c7805 */ /* 0x000fe4000001ff00 */
[----:B------:R-:W-:Y:S01]  /*06c0*/  @P2 MOV R13, c[0x0][0x2c0] ;  /* 0x0000b000000d2a02 */ /* 0x000fe20000000f00 */
[----:B------:R-:W-:Y:S01]  /*06d0*/  @P2 IMAD.MOV.U32 R12, RZ, RZ, c[0x0][0x2c4] ;  /* 0x0000b100ff0c2624 */ /* 0x000fe200078e00ff */
[----:B------:R-:W-:Y:S01]  /*06e0*/  IABS R14, c[0x0][0x174] ;  /* 0x00005d00000e7a13 */ /* 0x000fe20000000000 */
[----:B------:R-:W-:Y:S01]  /*06f0*/  CS2R R148, SRZ ;  /* 0x0000000000947805 */ /* 0x000fe2000001ff00 */
[----:B------:R-:W-:Y:S02]  /*0700*/  IMAD.MOV.U32 R71, RZ, RZ, RZ ;  /* 0x000000ffff477224 */ /* 0x000fe400078e00ff */
[----:B--2---:R-:W-:-:S05]  /*0710*/  @!P0 IMAD.WIDE R4, R9, 0x4, R78 ;  /* 0x0000000409048825 */ /* 0x004fca00078e024e */
[----:B------:R1:W2:Y:S01]  /*0720*/  @!P0 LDG.E R77, [R4.64] ;  /* 0x00000004044d8981 */ /* 0x0002a2000c1e1900 */
[C---:B------:R-:W-:Y:S02]  /*0730*/  @P3 LEA.HI.X R9, R16.reuse, c[0x0][0x26c], R18, 0x2, P1 ;  /* 0x00009b0010093a11 */ /* 0x040fe400008f1412 */
[----:B------:R-:W-:-:S03]  /*0740*/  @P5 LEA R10, P1, R16, c[0x0][0x280], 0x2 ;  /* 0x0000a000100a5a11 */ /* 0x000fc600078210ff */
[----:B------:R1:W5:Y:S01]  /*0750*/  @P3 LDG.E R148, [R8.64] ;  /* 0x0000000408943981 */ /* 0x000362000c1e1900 */
[----:B------:R-:W-:Y:S02]  /*0760*/  @P5 LEA.HI.X R11, R16, c[0x0][0x284], R18, 0x2, P1 ;  /* 0x0000a100100b5a11 */ /* 0x000fe400008f1412 */
[----:B0-----:R-:W-:-:S03]  /*0770*/  @!P4 LEA R6, P1, R0, R13, 0x2 ;  /* 0x0000000d0006c211 */ /* 0x001fc600078210ff */
[----:B------:R0:W5:Y:S01]  /*0780*/  @P5 LDG.E R149, [R10.64] ;  /* 0x000000040a955981 */ /* 0x000162000c1e1900 */
[----:B------:R-:W-:Y:S02]  /*0790*/  @!P4 LEA.HI.X R7, R0, R12, R3, 0x2, P1 ;  /* 0x0000000c0007c211 */ /* 0x000fe400008f1403 */
[----:B------:R-:W0:Y:S03]  /*07a0*/  I2F.RP R12, R14 ;  /* 0x0000000e000c7306 */ /* 0x000e260000209400 */
[----:B------:R0:W5:Y:S05]  /*07b0*/  @!P4 LDG.E R71, [R6.64] ;  /* 0x000000040647c981 */ /* 0x00016a000c1e1900 */
[----:B0-----:R-:W1:Y:S02]  /*07c0*/  MUFU.RCP R12, R12 ;  /* 0x0000000c000c7308 */ /* 0x001e640000001000 */
[----:B-1----:R-:W-:-:S06]  /*07d0*/  IADD3 R4, R12, 0xffffffe, RZ ;  /* 0x0ffffffe0c047810 */ /* 0x002fcc0007ffe0ff */
[----:B------:R0:W1:Y:S01]  /*07e0*/  F2I.FTZ.U32.TRUNC.NTZ R5, R4 ;  /* 0x0000000400057305 */ /* 0x000062000021f000 */
[----:B------:R-:W-:Y:S01]  /*07f0*/  IABS R6, R16 ;  /* 0x0000001000067213 */ /* 0x000fe20000000000 */
[----:B0-----:R-:W-:Y:S01]  /*0800*/  IMAD.MOV.U32 R4, RZ, RZ, RZ ;  /* 0x000000ffff047224 */ /* 0x001fe200078e00ff */
[----:B-1----:R-:W-:-:S05]  /*0810*/  IADD3 R13, RZ, -R5, RZ ;  /* 0x80000005ff0d7210 */ /* 0x002fca0007ffe0ff */
[----:B------:R-:W-:-:S04]  /*0820*/  IMAD R9, R13, R14, RZ ;  /* 0x0000000e0d097224 */ /* 0x000fc800078e02ff */
[----:B------:R-:W-:-:S06]  /*0830*/  IMAD.HI.U32 R5, R5, R9, R4 ;  /* 0x0000000905057227 */ /* 0x000fcc00078e0004 */
[----:B------:R-:W-:-:S04]  /*0840*/  IMAD.HI.U32 R10, R5, R6, RZ ;  /* 0x00000006050a7227 */ /* 0x000fc800078e00ff */
[----:B------:R-:W-:-:S04]  /*0850*/  IMAD.MOV R5, RZ, RZ, -R10 ;  /* 0x000000ffff057224 */ /* 0x000fc800078e0a0a */
[----:B------:R-:W-:-:S05]  /*0860*/  IMAD R5, R14, R5, R6 ;  /* 0x000000050e057224 */ /* 0x000fca00078e0206 */
[----:B------:R-:W-:Y:S02]  /*0870*/  ISETP.GT.U32.AND P2, PT, R14, R5, PT ;  /* 0x000000050e00720c */ /* 0x000fe40003f44070 */
[----:B---3--:R-:W-:-:S05]  /*0880*/  SHF.R.S32.HI R15, RZ, 0x1f, R153 ;  /* 0x0000001fff0f7819 */ /* 0x008fca0000011499 */
[----:B------:R-:W-:-:S06]  /*0890*/  IMAD R8, R15, c[0x0][0x1e0], RZ ;  /* 0x000078000f087a24 */ /* 0x000fcc00078e02ff */
[----:B------:R-:W-:-:S04]  /*08a0*/  @!P2 IADD3 R5, R5, -R14, RZ ;  /* 0x8000000e0505a210 */ /* 0x000fc80007ffe0ff */
[----:B------:R-:W-:Y:S01]  /*08b0*/  ISETP.GE.U32.AND P1, PT, R5, R14, PT ;  /* 0x0000000e0500720c */ /* 0x000fe20003f26070 */
[----:B------:R-:W-:Y:S01]  /*08c0*/  IMAD R11, R153, c[0x0][0x1e4], R8 ;  /* 0x00007900990b7a24 */ /* 0x000fe200078e0208 */
[----:B------:R-:W-:Y:S02]  /*08d0*/  LOP3.LUT R8, R16, c[0x0][0x174], RZ, 0x3c, !PT ;  /* 0x00005d0010087a12 */ /* 0x000fe400078e3cff */
[----:B------:R-:W-:Y:S02]  /*08e0*/  @!P2 IADD3 R10, R10, 0x1, RZ ;  /* 0x000000010a0aa810 */ /* 0x000fe40007ffe0ff */
[----:B------:R-:W-:Y:S01]  /*08f0*/  ISETP.GE.AND P3, PT, R8, RZ, PT ;  /* 0x000000ff0800720c */ /* 0x000fe20003f66270 */
[----:B------:R-:W-:Y:S01]  /*0900*/  IMAD R4, R15, c[0x0][0x1a0], RZ ;  /* 0x000068000f047a24 */ /* 0x000fe200078e02ff */
[----:B------:R-:W-:Y:S01]  /*0910*/  ISETP.NE.AND P2, PT, RZ, c[0x0][0x174], PT ;  /* 0x00005d00ff007a0c */ /* 0x000fe20003f45270 */
[----:B------:R-:W-:-:S04]  /*0920*/  IMAD.WIDE.U32 R6, R153, c[0x0][0x1a0], RZ ;  /* 0x0000680099067a25 */ /* 0x000fc800078e00ff */
[----:B------:R-:W-:Y:S01]  /*0930*/  @P1 IADD3 R10, R10, 0x1, RZ ;  /* 0x000000010a0a1810 */ /* 0x000fe20007ffe0ff */
[----:B------:R-:W-:Y:S02]  /*0940*/  IMAD R9, R153, c[0x0][0x1a4], R4 ;  /* 0x0000690099097a24 */ /* 0x000fe400078e0204 */
[----:B------:R-:W-:Y:S01]  /*0950*/  IMAD R12, R15, c[0x0][0x1f0], RZ ;  /* 0x00007c000f0c7a24 */ /* 0x000fe200078e02ff */
[----:B------:R-:W-:Y:S01]  /*0960*/  MOV R8, R6 ;  /* 0x0000000600087202 */ /* 0x000fe20000000f00 */
[----:B------:R-:W-:-:S04]  /*0970*/  IMAD.WIDE.U32 R4, R153, c[0x0][0x1e0], RZ ;  /* 0x0000780099047a25 */ /* 0x000fc800078e00ff */
[----:B------:R-:W-:Y:S02]  /*0980*/  IMAD.MOV.U32 R13, RZ, RZ, R10 ;  /* 0x000000ffff0d7224 */ /* 0x000fe400078e000a */
[----:B------:R-:W-:Y:S02]  /*0990*/  IMAD.IADD R9, R7, 0x1, R9 ;  /* 0x0000000107097824 */ /* 0x000fe400078e0209 */
[----:B------:R-:W-:Y:S02]  /*09a0*/  IMAD R14, R15, c[0x0][0x1c0], RZ ;  /* 0x000070000f0e7a24 */ /* 0x000fe400078e02ff */
[----:B------:R-:W-:-:S04]  /*09b0*/  IMAD.WIDE.U32 R6, R153, c[0x0][0x1f0], RZ ;  /* 0x00007c0099067a25 */ /* 0x000fc800078e00ff */
[----:B------:R-:W-:Y:S02]  /*09c0*/  IMAD R15, R153, c[0x0][0x1f4], R12 ;  /* 0x00007d00990f7a24 */ /* 0x000fe400078e020c */
[----:B------:R-:W-:Y:S02]  /*09d0*/  IMAD.IADD R5, R5, 0x1, R11 ;  /* 0x0000000105057824 */ /* 0x000fe400078e020b */
[----:B------:R-:W-:Y:S02]  /*09e0*/  IMAD R12, R18, c[0x0][0x1e8], RZ ;  /* 0x00007a00120c7a24 */ /* 0x000fe400078e02ff */
[----:B------:R-:W-:Y:S01]  /*09f0*/  @!P3 IMAD.MOV R13, RZ, RZ, -R13 ;  /* 0x000000ffff0db224 */ /* 0x000fe200078e0a0d */
[----:B------:R-:W-:Y:S01]  /*0a00*/  @!P2 LOP3.LUT R13, RZ, c[0x0][0x174], RZ, 0x33, !PT ;  /* 0x00005d00ff0daa12 */ /* 0x000fe200078e33ff */
[----:B------:R-:W-:Y:S01]  /*0a10*/  IMAD.WIDE.U32 R154, R16, c[0x0][0x1e8], R4 ;  /* 0x00007a00109a7a25 */ /* 0x000fe200078e0004 */
[----:B------:R-:W-:-:S03]  /*0a20*/  IADD3 R7, R7, R15, RZ ;  /* 0x0000000f07077210 */ /* 0x000fc60007ffe0ff */
[----:B------:R-:W-:Y:S01]  /*0a30*/  IMAD R15, R16, c[0x0][0x1ec], R12 ;  /* 0x00007b00100f7a24 */ /* 0x000fe200078e020c */
[----:B------:R-:W-:Y:S01]  /*0a40*/  SHF.R.S32.HI R12, RZ, 0x1f, R13 ;  /* 0x0000001fff0c7819 */ /* 0x000fe2000001140d */
[----:B------:R-:W-:-:S04]  /*0a50*/  IMAD.WIDE.U32 R10, R153, c[0x0][0x1c0], RZ ;  /* 0x00007000990a7a25 */ /* 0x000fc800078e00ff */
[----:B------:R-:W-:Y:S01]  /*0a60*/  IMAD.IADD R5, R155, 0x1, R15 ;  /* 0x000000019b057824 */ /* 0x000fe200078e020f */
[----:B------:R-:W-:Y:S01]  /*0a70*/  LEA R155, P1, R154, c[0x0][0x270], 0x2 ;  /* 0x00009c009a9b7a11 */ /* 0x000fe200078210ff */
[----:B------:R-:W-:Y:S02]  /*0a80*/  IMAD R17, R153, c[0x0][0x1c4], R14 ;  /* 0x0000710099117a24 */ /* 0x000fe400078e020e */
[----:B------:R-:W-:Y:S01]  /*0a90*/  IMAD.WIDE.U32 R156, R16, c[0x0][0x1f8], R6 ;  /* 0x00007e00109c7a25 */ /* 0x000fe200078e0006 */
[----:B------:R-:W-:-:S03]  /*0aa0*/  LEA.HI.X R154, R154, c[0x0][0x274], R5, 0x2, P1 ;  /* 0x00009d009a9a7a11 */ /* 0x000fc600008f1405 */
[----:B------:R-:W-:Y:S02]  /*0ab0*/  IMAD R14, R18, c[0x0][0x1f8], RZ ;  /* 0x00007e00120e7a24 */ /* 0x000fe400078e02ff */
[----:B------:R-:W-:Y:S02]  /*0ac0*/  IMAD R6, R12, c[0x0][0x1b8], RZ ;  /* 0x00006e000c067a24 */ /* 0x000fe400078e02ff */
[----:B------:R-:W-:Y:S02]  /*0ad0*/  IMAD.IADD R11, R11, 0x1, R17 ;  /* 0x000000010b0b7824 */ /* 0x000fe400078e0211 */
[----:B------:R-:W-:Y:S02]  /*0ae0*/  IMAD R17, R16, c[0x0][0x1fc], R14 ;  /* 0x00007f0010117a24 */ /* 0x000fe400078e020e */
[----:B------:R-:W-:-:S04]  /*0af0*/  IMAD.WIDE.U32 R4, R13, c[0x0][0x1b8], R8 ;  /* 0x00006e000d047a25 */ /* 0x000fc800078e0008 */
[----:B------:R-:W-:Y:S01]  /*0b00*/  IMAD R75, R13, c[0x0][0x1bc], R6 ;  /* 0x00006f000d4b7a24 */ /* 0x000fe200078e0206 */
[----:B------:R-:W-:Y:S02]  /*0b10*/  ISETP.NE.U32.AND P3, PT, RZ, c[0x0][0x2d8], PT ;  /* 0x0000b600ff007a0c */ /* 0x000fe40003f65070 */
[----:B------:R-:W-:Y:S01]  /*0b20*/  IADD3 R9, R157, R17, RZ ;  /* 0x000000119d097210 */ /* 0x000fe20007ffe0ff */
[----:B------:R-:W-:Y:S01]  /*0b30*/  IMAD.IADD R75, R5, 0x1, R75 ;  /* 0x00000001054b7824 */ /* 0x000fe200078e024b */
[----:B------:R-:W-:Y:S02]  /*0b40*/  LEA R76, P2, R4, c[0x0][0x258], 0x2 ;  /* 0x00009600044c7a11 */ /* 0x000fe400078410ff */
[----:B------:R-:W-:Y:S02]  /*0b50*/  LEA R157, P1, R156, c[0x0][0x278], 0x2 ;  /* 0x00009e009c9d7a11 */ /* 0x000fe400078210ff */
[----:B------:R-:W-:Y:S02]  /*0b60*/  ISETP.NE.AND.EX P3, PT, RZ, c[0x0][0x2dc], PT, P3 ;  /* 0x0000b700ff007a0c */ /* 0x000fe40003f65330 */
[----:B------:R-:W-:-:S02]  /*0b70*/  LEA.HI.X R75, R4, c[0x0][0x25c], R75, 0x2, P2 ;  /* 0x00009700044b7a11 */ /* 0x000fc400010f144b */
[----:B------:R-:W-:Y:S02]  /*0b80*/  LEA.HI.X R156, R156, c[0x0][0x27c], R9, 0x2, P1 ;  /* 0x00009f009c9c7a11 */ /* 0x000fe400008f1409 */
[----:B------:R-:W-:Y:S02]  /*0b90*/  ISETP.NE.U32.AND P2, PT, RZ, c[0x0][0x2c8], PT ;  /* 0x0000b200ff007a0c */ /* 0x000fe40003f45070 */
[----:B------:R-:W-:Y:S01]  /*0ba0*/  ISETP.NE.U32.AND P1, PT, RZ, c[0x0][0x2e0], PT ;  /* 0x0000b800ff007a0c */ /* 0x000fe20003f25070 */
[----:B------:R-:W-:Y:S01]  /*0bb0*/  HFMA2.MMA R16, -RZ, RZ, 0, 0 ;  /* 0x00000000ff107435 */ /* 0x000fe200000001ff */
[----:B------:R-:W-:Y:S02]  /*0bc0*/  ISETP.NE.AND.EX P2, PT, RZ, c[0x0][0x2cc], PT, P2 ;  /* 0x0000b300ff007a0c */ /* 0x000fe40003f45320 */
[----:B------:R-:W-:Y:S01]  /*0bd0*/  ISETP.NE.AND.EX P1, PT, RZ, c[0x0][0x2e4], PT, P1 ;  /* 0x0000b900ff007a0c */ /* 0x000fe20003f25310 */
[----:B------:R-:W-:Y:S01]  /*0be0*/  IMAD R12, R12, c[0x0][0x1d8], RZ ;  /* 0x000076000c0c7a24 */ /* 0x000fe200078e02ff */
[----:B----4-:R-:W-:Y:S01]  /*0bf0*/  IADD3 R14, -R153, R2, RZ ;  /* 0x00000002990e7210 */ /* 0x010fe20007ffe1ff */
[----:B------:R-:W-:-:S04]  /*0c00*/  IMAD.WIDE.U32 R6, R13, c[0x0][0x1d8], R10 ;  /* 0x000076000d067a25 */ /* 0x000fc800078e000a */
[----:B------:R-:W-:Y:S02]  /*0c10*/  IMAD R73, R13, c[0x0][0x1dc], R12 ;  /* 0x000077000d497a24 */ /* 0x000fe400078e020c */
[----:B------:R-:W-:Y:S01]  /*0c20*/  IMAD.MOV.U32 R15, RZ, RZ, RZ ;  /* 0x000000ffff0f7224 */ /* 0x000fe200078e00ff */
[----:B------:R-:W-:Y:S01]  /*0c30*/  @P3 MOV R15, c[0x0][0x2dc] ;  /* 0x0000b700000f3a02 */ /* 0x000fe20000000f00 */
[----:B------:R-:W-:Y:S01]  /*0c40*/  @P3 IMAD.MOV.U32 R16, RZ, RZ, c[0x0][0x2d8] ;  /* 0x0000b600ff103624 */ /* 0x000fe200078e00ff */
[----:B------:R0:W-:Y:S01]  /*0c50*/  STL [R1+0x8], R14 ;  /* 0x0000080e01007387 */ /* 0x0001e20000100800 */
[----:B------:R-:W-:Y:S01]  /*0c60*/  IMAD.IADD R73, R7, 0x1, R73 ;  /* 0x0000000107497824 */ /* 0x000fe200078e0249 */
[----:B------:R-:W-:Y:S01]  /*0c70*/  LEA R74, P4, R6, c[0x0][0x260], 0x2 ;  /* 0x00009800064a7a11 */ /* 0x000fe200078810ff */
[----:B------:R-:W-:Y:S01]  /*0c80*/  IMAD.MOV.U32 R81, RZ, RZ, RZ ;  /* 0x000000ffff517224 */ /* 0x000fe200078e00ff */
[----:B------:R0:W-:Y:S01]  /*0c90*/  STL [R1], R16 ;  /* 0x0000001001007387 */ /* 0x0001e20000100800 */
[----:B------:R-:W-:Y:S01]  /*0ca0*/  IMAD.MOV.U32 R8, RZ, RZ, RZ ;  /* 0x000000ffff087224 */ /* 0x000fe200078e00ff */
[----:B------:R-:W-:Y:S01]  /*0cb0*/  @P2 MOV R81, c[0x0][0x2c8] ;  /* 0x0000b20000512a02 */ /* 0x000fe20000000f00 */
[----:B------:R-:W-:Y:S01]  /*0cc0*/  @P2 IMAD.MOV.U32 R8, RZ, RZ, c[0x0][0x2cc] ;  /* 0x0000b300ff082624 */ /* 0x000fe200078e00ff */
[----:B------:R0:W-:Y:S01]  /*0cd0*/  STL [R1+0x4], R15 ;  /* 0x0000040f01007387 */ /* 0x0001e20000100800 */
[----:B------:R-:W-:-:S02]  /*0ce0*/  @P1 ISETP.NE.U32.AND P5, PT, RZ, c[0x0][0x2e0], PT ;  /* 0x0000b800ff001a0c */ /* 0x000fc40003fa5070 */
[----:B------:R-:W-:Y:S02]  /*0cf0*/  ISETP.NE.U32.AND P2, PT, R16, RZ, PT ;  /* 0x000000ff1000720c */ /* 0x000fe40003f45070 */
[----:B------:R-:W-:Y:S02]  /*0d00*/  LEA.HI.X R73, R6, c[0x0][0x264], R73, 0x2, P4 ;  /* 0x0000990006497a11 */ /* 0x000fe400020f1449 */
[----:B------:R-:W-:Y:S02]  /*0d10*/  PLOP3.LUT P4, PT, PT, PT, PT, 0x8, 0x0 ;  /* 0x000000000000781c */ /* 0x000fe40003f8e170 */
[----:B------:R-:W-:Y:S02]  /*0d20*/  @P1 ISETP.NE.AND.EX P4, PT, RZ, c[0x0][0x2e4], PT, P5 ;  /* 0x0000b900ff001a0c */ /* 0x000fe40003f85350 */
[----:B------:R-:W-:Y:S01]  /*0d30*/  ISETP.NE.AND.EX P2, PT, R15, RZ, PT, P2 ;  /* 0x000000ff0f00720c */ /* 0x000fe20003f45320 */
[----:B------:R-:W-:Y:S01]  /*0d40*/  IMAD.MOV.U32 R72, RZ, RZ, c[0x0][0x18c] ;  /* 0x00006300ff487624 */ /* 0x000fe200078e00ff */
[----:B------:R-:W-:Y:S01]  /*0d50*/  CS2R R160, SRZ ;  /* 0x0000000000a07805 */ /* 0x000fe2000001ff00 */
[----:B------:R-:W-:Y:S01]  /*0d60*/  IMAD.MOV.U32 R7, RZ, RZ, RZ ;  /* 0x000000ffff077224 */ /* 0x000fe200078e00ff */
[----:B------:R-:W-:Y:S01]  /*0d70*/  @P3 MOV R160, c[0x0][0x2d8] ;  /* 0x0000b60000a03a02 */ /* 0x000fe20000000f00 */
[----:B------:R-:W-:Y:S01]  /*0d80*/  IMAD.MOV.U32 R2, RZ, RZ, RZ ;  /* 0x000000ffff027224 */ /* 0x000fe200078e00ff */
[----:B------:R-:W-:Y:S01]  /*0d90*/  @P1 MOV R2, c[0x0][0x2e4] ;  /* 0x0000b90000021a02 */ /* 0x000fe20000000f00 */
[----:B------:R-:W-:Y:S01]  /*0da0*/  @P3 IMAD.MOV.U32 R161, RZ, RZ, c[0x0][0x2dc] ;  /* 0x0000b700ffa13624 */ /* 0x000fe200078e00ff */
[----:B------:R-:W-:Y:S01]  /*0db0*/  SEL R72, R72, 0x800, P6 ;  /* 0x0000080048487807 */ /* 0x000fe20003000000 */
[----:B------:R-:W-:Y:S01]  /*0dc0*/  @P1 IMAD.MOV.U32 R7, RZ, RZ, c[0x0][0x2e0] ;  /* 0x0000b800ff071624 */ /* 0x000fe200078e00ff */
[----:B--2---:R-:W-:-:S03]  /*0dd0*/  @!P0 SHF.R.S32.HI R92, RZ, 0x1f, R77 ;  /* 0x0000001fff5c8819 */ /* 0x004fc6000001144d */
[----:B------:R-:W-:Y:S05]  /*0de0*/  @P4 BRA P2, `(.L_x_56) ;  /* 0x000001e000004947 */ /* 0x000fea0001000000 */
[-C--:B0-----:R-:W-:Y:S01]  /*0df0*/  IABS R9, R72.reuse ;  /* 0x0000004800097213 */ /* 0x081fe20000000000 */
[----:B------:R-:W-:Y:S01]  /*0e00*/  IMAD.MOV.U32 R158, RZ, RZ, RZ ;  /* 0x000000ffff9e7224 */ /* 0x000fe200078e00ff */
[----:B------:R-:W-:Y:S01]  /*0e10*/  IADD3 R7, R14, -0x1, R72 ;  /* 0xffffffff0e077810 */ /* 0x000fe20007ffe048 */
[----:B-----5:R-:W-:Y:S01]  /*0e20*/  IMAD.MOV.U32 R71, RZ, RZ, RZ ;  /* 0x000000ffff477224 */ /* 0x020fe200078e00ff */
[----:B------:R-:W0:Y:S01]  /*0e30*/  I2F.RP R2, R9 ;  /* 0x0000000900027306 */ /* 0x000e220000209400 */
[----:B------:R-:W-:-:S05]  /*0e40*/  IABS R10, R72 ;  /* 0x00000048000a7213 */ /* 0x000fca0000000000 */
[----:B------:R-:W-:Y:S02]  /*0e50*/  IMAD.MOV R10, RZ, RZ, -R10 ;  /* 0x000000ffff0a7224 */ /* 0x000fe400078e0a0a */
[----:B0-----:R-:W0:Y:S02]  /*0e60*/  MUFU.RCP R2, R2 ;  /* 0x0000000200027308 */ /* 0x001e240000001000 */
[----:B0-----:R-:W-:Y:S02]  /*0e70*/  IADD3 R4, R2, 0xffffffe, RZ ;  /* 0x0ffffffe02047810 */ /* 0x001fe40007ffe0ff */
[----:B------:R-:W-:-:S04]  /*0e80*/  IABS R2, R7 ;  /* 0x0000000700027213 */ /* 0x000fc80000000000 */
[----:B------:R0:W1:Y:S01]  /*0e90*/  F2I.FTZ.U32.TRUNC.NTZ R5, R4 ;  /* 0x0000000400057305 */ /* 0x000062000021f000 */
[----:B------:R-:W-:-:S04]  /*0ea0*/  LOP3.LUT R7, R7, R72, RZ, 0x3c, !PT ;  /* 0x0000004807077212 */ /* 0x000fc800078e3cff */
[----:B------:R-:W-:Y:S02]  /*0eb0*/  ISETP.GE.AND P2, PT, R7, RZ, PT ;  /* 0x000000ff0700720c */ /* 0x000fe40003f46270 */
[----:B0-----:R-:W-:Y:S01]  /*0ec0*/  MOV R4, RZ ;  /* 0x000000ff00047202 */ /* 0x001fe20000000f00 */
[----:B-1----:R-:W-:-:S04]  /*0ed0*/  IMAD.MOV R6, RZ, RZ, -R5 ;  /* 0x000000ffff067224 */ /* 0x002fc800078e0a05 */
[----:B------:R-:W-:-:S04]  /*0ee0*/  IMAD R11, R6, R9, RZ ;  /* 0x00000009060b7224 */ /* 0x000fc800078e02ff */
[----:B------:R-:W-:-:S04]  /*0ef0*/  IMAD.HI.U32 R5, R5, R11, R4 ;  /* 0x0000000b05057227 */ /* 0x000fc800078e0004 */
[----:B------:R-:W-:Y:S02]  /*0f00*/  IMAD.MOV.U32 R4, RZ, RZ, R10 ;  /* 0x000000ffff047224 */ /* 0x000fe400078e000a */
[----:B------:R-:W-:-:S04]  /*0f10*/  IMAD.HI.U32 R5, R5, R2, RZ ;  /* 0x0000000205057227 */ /* 0x000fc800078e00ff */
[----:B------:R-:W-:-:S05]  /*0f20*/  IMAD R2, R5, R4, R2 ;  /* 0x0000000405027224 */ /* 0x000fca00078e0202 */
[----:B------:R-:W-:-:S13]  /*0f30*/  ISETP.GT.U32.AND P1, PT, R9, R2, PT ;  /* 0x000000020900720c */ /* 0x000fda0003f24070 */
[----:B------:R-:W-:Y:S01]  /*0f40*/  @!P1 IMAD.IADD R2, R2, 0x1, -R9 ;  /* 0x0000000102029824 */ /* 0x000fe200078e0a09 */
[----:B------:R-:W-:Y:S02]  /*0f50*/  @!P1 IADD3 R5, R5, 0x1, RZ ;  /* 0x0000000105059810 */ /* 0x000fe40007ffe0ff */
[----:B------:R-:W-:Y:S02]  /*0f60*/  ISETP.NE.AND P1, PT, R72, RZ, PT ;  /* 0x000000ff4800720c */ /* 0x000fe40003f25270 */
[----:B------:R-:W-:-:S13]  /*0f70*/  ISETP.GE.U32.AND P0, PT, R2, R9, PT ;  /* 0x000000090200720c */ /* 0x000fda0003f06070 */
[----:B------:R-:W-:-:S04]  /*0f80*/  @P0 IADD3 R5, R5, 0x1, RZ ;  /* 0x0000000105050810 */ /* 0x000fc80007ffe0ff */
[----:B------:R-:W-:Y:S02]  /*0f90*/  @!P2 IADD3 R5, -R5, RZ, RZ ;  /* 0x000000ff0505a210 */ /* 0x000fe40007ffe1ff */
[----:B------:R-:W-:-:S04]  /*0fa0*/  @!P1 LOP3.LUT R5, RZ, R72, RZ, 0x33, !PT ;  /* 0x00000048ff059212 */ /* 0x000fc800078e33ff */
[----:B------:R-:W-:Y:S01]  /*0fb0*/  MOV R70, R5 ;  /* 0x0000000500467202 */ /* 0x000fe20000000f00 */
[----:B------:R-:W-:Y:S05]  /*0fc0*/  BRA `(.L_x_57) ;  /* 0x0000012000007947 */ /* 0x000fea0003800000 */
.L_x_56:
[C---:B0-----:R-:W-:Y:S02]  /*0fd0*/  ISETP.NE.AND P0, PT, R0.reuse, RZ, PT ;  /* 0x000000ff0000720c */ /* 0x041fe40003f05270 */
[----:B------:R-:W-:-:S04]  /*0fe0*/  LEA R6, P1, R0, R7, 0x2 ;  /* 0x0000000700067211 */ /* 0x000fc800078210ff */
[----:B------:R-:W-:Y:S01]  /*0ff0*/  LEA.HI.X R7, R0, R2, R3, 0x2, P1 ;  /* 0x0000000200077211 */ /* 0x000fe200008f1403 */
[----:B------:R-:W-:-:S04]  /*1000*/  IMAD.MOV.U32 R158, RZ, RZ, RZ ;  /* 0x000000ffff9e7224 */ /* 0x000fc800078e00ff */
[----:B------:R-:W2:Y:S04]  /*1010*/  LDG.E R11, [R6.64] ;  /* 0x00000004060b7981 */ /* 0x000ea8000c1e1900 */
[----:B------:R-:W3:Y:S02]  /*1020*/  @P0 LDG.E R2, [R6.64+-0x4] ;  /* 0xfffffc0406020981 */ /* 0x000ee4000c1e1900 */
[----:B---3--:R-:W-:-:S05]  /*1030*/  @P0 IADD3 R158, R2, 0x1, RZ ;  /* 0x00000001029e0810 */ /* 0x008fca0007ffe0ff */
[----:B------:R-:W-:-:S05]  /*1040*/  IMAD.WIDE R4, R158, 0x4, R160 ;  /* 0x000000049e047825 */ /* 0x000fca00078e02a0 */
[----:B------:R-:W3:Y:S04]  /*1050*/  LDG.E R2, [R4.64] ;  /* 0x0000000404027981 */ /* 0x000ee8000c1e1900 */
[----:B------:R-:W3:Y:S01]  /*1060*/  LDG.E R9, [R4.64+0x4] ;  /* 0x0000040404097981 */ /* 0x000ee2000c1e1900 */
[----:B--2---:R-:W-:Y:S01]  /*1070*/  IADD3 R70, R11, -R158, RZ ;  /* 0x8000009e0b467210 */ /* 0x004fe20007ffe0ff */
[----:B---3--:R-:W-:-:S05]  /*1080*/  IMAD.IADD R9, R9, 0x1, -R2 ;  /* 0x0000000109097824 */ /* 0x008fca00078e0a02 */
[C---:B------:R-:W-:Y:S01]  /*1090*/  ISETP.GT.AND P0, PT, R72.reuse, R9, PT ;  /* 0x000000094800720c */ /* 0x040fe20003f04270 */
[----:B------:R-:W-:-:S03]  /*10a0*/  IMAD.IADD R9, R72, 0x1, -R9 ;  /* 0x0000000148097824 */ /* 0x000fc600078e0a09 */
[----:B------:R-:W-:-:S04]  /*10b0*/  ISETP.GT.AND P0, PT, R70, RZ, P0 ;  /* 0x000000ff4600720c */ /* 0x000fc80000704270 */
[----:B------:R-:W-:Y:S02]  /*10c0*/  SEL R9, R9, RZ, P0 ;  /* 0x000000ff09097207 */ /* 0x000fe40000000000 */
[----:B------:R-:W-:-:S03]  /*10d0*/  IADD3 R70, R70, 0x1, RZ ;  /* 0x0000000146467810 */ /* 0x000fc60007ffe0ff */
[----:B-----5:R-:W-:Y:S02]  /*10e0*/  IMAD R71, R71, R72, R9 ;  /* 0x0000004847477224 */ /* 0x020fe400078e0209 */
.L_x_57:
        /* <DEDUP_REMOVED lines=9> */
[----:B0-----:R-:W-:-:S05]  /*1180*/  IMAD.SHL.U32 R2, R83, 0x10, RZ ;  /* 0x0000001053027824 */ /* 0x001fca00078e00ff */
[----:B------:R-:W-:-:S04]  /*1190*/  LOP3.LUT R2, R2, 0xfffffe00, RZ, 0xc0, !PT ;  /* 0xfffffe0002027812 */ /* 0x000fc800078ec0ff */
[----:B-1----:R-:W-:Y:S02]  /*11a0*/  LOP3.LUT R82, R2, 0x1f, R83, 0xf8, !PT ;  /* 0x0000001f02527812 */ /* 0x002fe400078ef853 */
.L_x_104:
[----:B------:R-:W2:Y:S04]  /*11b0*/  LDL R3, [R1] ;  /* 0x0000000001037983 */ /* 0x000ea80000100800 */
[----:B------:R-:W3:Y:S04]  /*11c0*/  LDL R2, [R1+0x4] ;  /* 0x0000040001027983 */ /* 0x000ee80000100800 */
[----:B------:R-:W4:Y:S01]  /*11d0*/  LDL R0, [R1+0x8] ;  /* 0x0000080001007983 */ /* 0x000f220000100800 */
[----:B--2---:R-:W-:-:S04]  /*11e0*/  ISETP.NE.U32.AND P0, PT, R3, RZ, PT ;  /* 0x000000ff0300720c */ /* 0x004fc80003f05070 */
[----:B---3--:R-:W-:-:S13]  /*11f0*/  ISETP.NE.AND.EX P0, PT, R2, RZ, PT, P0 ;  /* 0x000000ff0200720c */ /* 0x008fda0003f05300 */
[----:B------:R-:W-:-:S04]  /*1200*/  @P0 IMAD.IADD R3, R67, 0x1, R158 ;  /* 0x0000000143030824 */ /* 0x000fc800078e029e */
[----:B------:R-:W-:-:S05]  /*1210*/  @P0 IMAD.WIDE R2, R3, 0x4, R160 ;  /* 0x0000000403020825 */ /* 0x000fca00078e02a0 */
[----:B------:R-:W2:Y:S04]  /*1220*/  @P0 LDG.E R66, [R2.64] ;  /* 0x0000000402420981 */ /* 0x000ea8000c1e1900 */
[----:B------:R-:W2:Y:S01]  /*1230*/  @P0 LDG.E R5, [R2.64+0x4] ;  /* 0x0000040402050981 */ /* 0x000ea2000c1e1900 */
[----:B----4-:R-:W-:Y:S01]  /*1240*/  @!P0 IADD3 R7, R0, -R151, RZ ;  /* 0x8000009700078210 */ /* 0x010fe20007ffe0ff */
[----:B--2---:R-:W-:-:S03]  /*1250*/  @P0 IMAD.IADD R66, R5, 0x1, -R66 ;  /* 0x0000000105420824 */ /* 0x004fc600078e0a42 */
[----:B------:R-:W-:-:S04]  /*1260*/  @!P0 IMNMX R66, R7, R72, PT ;  /* 0x0000004807428217 */ /* 0x000fc80003800200 */
[----:B------:R-:W-:-:S13]  /*1270*/  ISETP.GE.AND P0, PT, R66, 0x1, PT ;  /* 0x000000014200780c */ /* 0x000fda0003f06270 */
[----:B01---5:R-:W-:Y:S05]  /*1280*/  @!P0 EXIT ;  /* 0x000000000000894d */ /* 0x023fea0003800000 */
[C---:B------:R-:W-:Y:S01]  /*1290*/  LOP3.LUT R3, R82.reuse, 0x20, RZ, 0xfc, !PT ;  /* 0x0000002052037812 */ /* 0x040fe200078efcff */
[----:B------:R-:W-:Y:S01]  /*12a0*/  BAR.SYNC.DEFER_BLOCKING 0x0 ;  /* 0x0000000000007b1d */ /* 0x000fe20000010000 */
[C---:B------:R-:W-:Y:S01]  /*12b0*/  LOP3.LUT R5, R82.reuse, 0x40, RZ, 0xfc, !PT ;  /* 0x0000004052057812 */ /* 0x040fe200078efcff */
[----:B------:R-:W-:Y:S01]  /*12c0*/  CS2R R10, SRZ ;  /* 0x00000000000a7805 */ /* 0x000fe2000001ff00 */
[-C--:B------:R-:W-:Y:S01]  /*12d0*/  ISETP.GE.AND P5, PT, R3, R66.reuse, PT ;  /* 0x000000420300720c */ /* 0x080fe20003fa6270 */
[----:B------:R-:W-:Y:S01]  /*12e0*/  IMAD.MOV.U32 R0, RZ, RZ, RZ ;  /* 0x000000ffff007224 */ /* 0x000fe200078e00ff */
[-C--:B------:R-:W-:Y:S01]  /*12f0*/  ISETP.GE.AND P4, PT, R5, R66.reuse, PT ;  /* 0x000000420500720c */ /* 0x080fe20003f86270 */
[----:B------:R-:W-:Y:S01]  /*1300*/  CS2R R16, SRZ ;  /* 0x0000000000107805 */ /* 0x000fe2000001ff00 */
[----:B------:R-:W-:Y:S01]  /*1310*/  LOP3.LUT R65, R65, 0xfffffbff, RZ, 0xc0, !PT ;  /* 0xfffffbff41417812 */ /* 0x000fe200078ec0ff */
[----:B------:R-:W-:Y:S01]  /*1320*/  HFMA2.MMA R14, -RZ, RZ, 0, 0 ;  /* 0x00000000ff0e7435 */ /* 0x000fe200000001ff */
[C---:B------:R-:W-:Y:S01]  /*1330*/  LOP3.LUT R7, R82.reuse, 0x60, RZ, 0xfc, !PT ;  /* 0x0000006052077812 */ /* 0x040fe200078efcff */
[----:B------:R-:W-:Y:S01]  /*1340*/  IMAD.MOV.U32 R12, RZ, RZ, RZ ;  /* 0x000000ffff0c7224 */ /* 0x000fe200078e00ff */
[----:B------:R-:W-:Y:S01]  /*1350*/  LOP3.LUT R3, R82, 0x80, RZ, 0xfc, !PT ;  /* 0x0000008052037812 */ /* 0x000fe200078efcff */
[----:B------:R-:W-:Y:S01]  /*1360*/  IMAD.MOV.U32 R29, RZ, RZ, RZ ;  /* 0x000000ffff1d7224 */ /* 0x000fe200078e00ff */
[-C--:B------:R-:W-:Y:S01]  /*1370*/  ISETP.GE.AND P3, PT, R7, R66.reuse, PT ;  /* 0x000000420700720c */ /* 0x080fe20003f66270 */
[----:B------:R-:W-:Y:S01]  /*1380*/  IMAD.MOV.U32 R35, RZ, RZ, RZ ;  /* 0x000000ffff237224 */ /* 0x000fe200078e00ff */
[----:B------:R-:W-:Y:S01]  /*1390*/  ISETP.GE.AND P2, PT, R3, R66, PT ;  /* 0x000000420300720c */ /* 0x000fe20003f46270 */
[----:B------:R-:W-:Y:S01]  /*13a0*/  CS2R R6, SRZ ;  /* 0x0000000000067805 */ /* 0x000fe2000001ff00 */
[----:B------:R-:W-:-:S02]  /*13b0*/  @P5 LOP3.LUT R65, R65, 0x400, RZ, 0xfc, !PT ;  /* 0x0000040041415812 */ /* 0x000fc400078efcff */
[C---:B------:R-:W-:Y:S02]  /*13c0*/  LOP3.LUT R5, R82.reuse, 0xa0, RZ, 0xfc, !PT ;  /* 0x000000a052057812 */ /* 0x040fe400078efcff */
[----:B------:R-:W-:Y:S02]  /*13d0*/  LOP3.LUT R65, R65, 0xfffffdff, RZ, 0xc0, !PT ;  /* 0xfffffdff41417812 */ /* 0x000fe400078ec0ff */
[----:B------:R-:W-:Y:S02]  /*13e0*/  ISETP.GE.AND P1, PT, R5, R66, PT ;  /* 0x000000420500720c */ /* 0x000fe40003f26270 */
[----:B------:R-:W-:Y:S01]  /*13f0*/  @P4 LOP3.LUT R65, R65, 0x200, RZ, 0xfc, !PT ;  /* 0x0000020041414812 */ /* 0x000fe200078efcff */
[----:B------:R-:W-:Y:S01]  /*1400*/  CS2R R4, SRZ ;  /* 0x0000000000047805 */ /* 0x000fe2000001ff00 */
[----:B------:R-:W-:Y:S02]  /*1410*/  LOP3.LUT R9, R82, 0xc0, RZ, 0xfc, !PT ;  /* 0x000000c052097812 */ /* 0x000fe400078efcff */
[----:B------:R-:W-:-:S02]  /*1420*/  LOP3.LUT R65, R65, 0xfffffeff, RZ, 0xc0, !PT ;  /* 0xfffffeff41417812 */ /* 0x000fc400078ec0ff */
[----:B------:R-:W-:Y:S02]  /*1430*/  LOP3.LUT R155, R155, R154, RZ, 0x3c, !PT ;  /* 0x0000009a9b9b7212 */ /* 0x000fe400078e3cff */
[----:B------:R-:W-:Y:S02]  /*1440*/  @P3 LOP3.LUT R65, R65, 0x100, RZ, 0xfc, !PT ;  /* 0x0000010041413812 */ /* 0x000fe400078efcff */
[----:B------:R-:W-:Y:S02]  /*1450*/  ISETP.GE.AND P0, PT, R9, R66, PT ;  /* 0x000000420900720c */ /* 0x000fe40003f06270 */
[----:B------:R-:W-:Y:S01]  /*1460*/  LOP3.LUT R65, R65, 0xffffff7f, RZ, 0xc0, !PT ;  /* 0xffffff7f41417812 */ /* 0x000fe200078ec0ff */
[----:B------:R-:W-:Y:S01]  /*1470*/  CS2R R8, SRZ ;  /* 0x0000000000087805 */ /* 0x000fe2000001ff00 */
[----:B------:R-:W-:Y:S02]  /*1480*/  LOP3.LUT R154, R155, R154, RZ, 0x3c, !PT ;  /* 0x0000009a9b9a7212 */ /* 0x000fe400078e3cff */
[----:B------:R-:W-:-:S02]  /*1490*/  @P2 LOP3.LUT R65, R65, 0x80, RZ, 0xfc, !PT ;  /* 0x0000008041412812 */ /* 0x000fc400078efcff */
[----:B------:R-:W-:Y:S02]  /*14a0*/  LOP3.LUT R155, R155, R154, RZ, 0x3c, !PT ;  /* 0x0000009a9b9b7212 */ /* 0x000fe400078e3cff */
[----:B------:R-:W-:Y:S02]  /*14b0*/  LOP3.LUT R65, R65, 0xffffffbf, RZ, 0xc0, !PT ;  /* 0xffffffbf41417812 */ /* 0x000fe400078ec0ff */
[C---:B------:R-:W-:Y:S01]  /*14c0*/  ISETP.GE.AND P6, PT, R82.reuse, R66, PT ;  /* 0x000000425200720c */ /* 0x040fe20003fc6270 */
[C---:B------:R-:W-:Y:S01]  /*14d0*/  IMAD.WIDE R2, R82.reuse, 0x4, R154 ;  /* 0x0000000452027825 */ /* 0x040fe200078e029a */
[----:B------:R-:W-:Y:S02]  /*14e0*/  @P1 LOP3.LUT R65, R65, 0x40, RZ, 0xfc, !PT ;  /* 0x0000004041411812 */ /* 0x000fe400078efcff */
[C---:B------:R-:W-:Y:S02]  /*14f0*/  LOP3.LUT R13, R82.reuse, 0xe0, RZ, 0xfc, !PT ;  /* 0x000000e0520d7812 */ /* 0x040fe400078efcff */
[----:B------:R-:W-:Y:S01]  /*1500*/  LOP3.LUT R65, R65, 0xffffffdf, RZ, 0xc0, !PT ;  /* 0xffffffdf41417812 */ /* 0x000fe200078ec0ff */
[----:B------:R0:W2:Y:S01]  /*1510*/  @!P0 LDG.E R11, [R2.64+0x300] ;  /* 0x00030004020b8981 */ /* 0x0000a2000c1e1900 */
[----:B------:R-:W-:-:S02]  /*1520*/  LOP3.LUT R15, R82, 0x100, RZ, 0xfc, !PT ;  /* 0x00000100520f7812 */ /* 0x000fc400078efcff */
[----:B------:R-:W-:Y:S01]  /*1530*/  @P0 LOP3.LUT R65, R65, 0x20, RZ, 0xfc, !PT ;  /* 0x0000002041410812 */ /* 0x000fe200078efcff */
[----:B------:R0:W3:Y:S01]  /*1540*/  @!P5 LDG.E R0, [R2.64+0x80] ;  /* 0x000080040200d981 */ /* 0x0000e2000c1e1900 */
[----:B------:R-:W-:Y:S02]  /*1550*/  ISETP.GE.AND P0, PT, R13, R66, PT ;  /* 0x000000420d00720c */ /* 0x000fe40003f06270 */
[----:B------:R-:W-:Y:S01]  /*1560*/  LOP3.LUT R65, R65, 0xfffff7ff, RZ, 0xc0, !PT ;  /* 0xfffff7ff41417812 */ /* 0x000fe200078ec0ff */
[----:B------:R0:W4:Y:S01]  /*1570*/  @!P6 LDG.E R5, [R2.64] ;  /* 0x000000040205e981 */ /* 0x000122000c1e1900 */
[C---:B------:R-:W-:Y:S02]  /*1580*/  LOP3.LUT R19, R82.reuse, 0x120, RZ, 0xfc, !PT ;  /* 0x0000012052137812 */ /* 0x040fe400078efcff */
[----:B------:R-:W-:Y:S01]  /*1590*/  @P6 LOP3.LUT R65, R65, 0x800, RZ, 0xfc, !PT ;  /* 0x0000080041416812 */ /* 0x000fe200078efcff */
[----:B------:R0:W5:Y:S01]  /*15a0*/  @!P4 LDG.E R7, [R2.64+0x100] ;  /* 0x000100040207c981 */ /* 0x000162000c1e1900 */
[----:B------:R-:W-:-:S02]  /*15b0*/  LOP3.LUT R21, R82, 0x140, RZ, 0xfc, !PT ;  /* 0x0000014052157812 */ /* 0x000fc400078efcff */
[----:B------:R-:W-:Y:S01]  /*15c0*/  LOP3.LUT R65, R65, 0xffffffef, RZ, 0xc0, !PT ;  /* 0xffffffef41417812 */ /* 0x000fe200078ec0ff */
[----:B------:R0:W2:Y:S01]  /*15d0*/  @!P3 LDG.E R4, [R2.64+0x180] ;  /* 0x000180040204b981 */ /* 0x0000a2000c1e1900 */
[C---:B------:R-:W-:Y:S02]  /*15e0*/  LOP3.LUT R25, R82.reuse, 0x160, RZ, 0xfc, !PT ;  /* 0x0000016052197812 */ /* 0x040fe400078efcff */
[----:B------:R-:W-:Y:S01]  /*15f0*/  @P0 LOP3.LUT R65, R65, 0x10, RZ, 0xfc, !PT ;  /* 0x0000001041410812 */ /* 0x000fe200078efcff */
[----:B------:R0:W2:Y:S01]  /*1600*/  @!P0 LDG.E R8, [R2.64+0x380] ;  /* 0x0003800402088981 */ /* 0x0000a2000c1e1900 */
[----:B------:R-:W-:Y:S02]  /*1610*/  ISETP.GE.AND P0, PT, R15, R66, PT ;  /* 0x000000420f00720c */ /* 0x000fe40003f06270 */
[C---:B------:R-:W-:Y:S01]  /*1620*/  LOP3.LUT R27, R82.reuse, 0x180, RZ, 0xfc, !PT ;  /* 0x00000180521b7812 */ /* 0x040fe200078efcff */
[----:B------:R0:W2:Y:S01]  /*1630*/  @!P2 LDG.E R9, [R2.64+0x200] ;  /* 0x000200040209a981 */ /* 0x0000a2000c1e1900 */
[----:B------:R-:W-:-:S02]  /*1640*/  LOP3.LUT R31, R82, 0x1a0, RZ, 0xfc, !PT ;  /* 0x000001a0521f7812 */ /* 0x000fc400078efcff */
[-C--:B------:R-:W-:Y:S01]  /*1650*/  ISETP.GE.AND P6, PT, R19, R66.reuse, PT ;  /* 0x000000421300720c */ /* 0x080fe20003fc6270 */
[----:B------:R0:W2:Y:S01]  /*1660*/  @!P1 LDG.E R6, [R2.64+0x280] ;  /* 0x0002800402069981 */ /* 0x0000a2000c1e1900 */
[C---:B------:R-:W-:Y:S02]  /*1670*/  LOP3.LUT R33, R82.reuse, 0x1c0, RZ, 0xfc, !PT ;  /* 0x000001c052217812 */ /* 0x040fe400078efcff */
[----:B------:R-:W-:Y:S02]  /*1680*/  LOP3.LUT R65, R65, 0xfffffff7, RZ, 0xc0, !PT ;  /* 0xfffffff741417812 */ /* 0x000fe400078ec0ff */
[-C--:B------:R-:W-:Y:S01]  /*1690*/  ISETP.GE.AND P5, PT, R21, R66.reuse, PT ;  /* 0x000000421500720c */ /* 0x080fe20003fa6270 */
[----:B------:R0:W2:Y:S01]  /*16a0*/  @!P0 LDG.E R17, [R2.64+0x400] ;  /* 0x0004000402118981 */ /* 0x0000a2000c1e1900 */
[----:B------:R-:W-:Y:S02]  /*16b0*/  LOP3.LUT R37, R82, 0x1e0, RZ, 0xfc, !PT ;  /* 0x000001e052257812 */ /* 0x000fe400078efcff */
[----:B------:R-:W-:-:S02]  /*16c0*/  ISETP.GE.AND P4, PT, R25, R66, PT ;  /* 0x000000421900720c */ /* 0x000fc40003f86270 */
[-C--:B------:R-:W-:Y:S01]  /*16d0*/  ISETP.GE.AND P3, PT, R27, R66.reuse, PT ;  /* 0x000000421b00720c */ /* 0x080fe20003f66270 */
[----:B------:R0:W2:Y:S01]  /*16e0*/  @!P6 LDG.E R10, [R2.64+0x480] ;  /* 0x00048004020ae981 */ /* 0x0000a2000c1e1900 */
[-C--:B------:R-:W-:Y:S02]  /*16f0*/  ISETP.GE.AND P2, PT, R31, R66.reuse, PT ;  /* 0x000000421f00720c */ /* 0x080fe40003f46270 */
[----:B------:R-:W-:Y:S02]  /*1700*/  @P0 LOP3.LUT R65, R65, 0x8, RZ, 0xfc, !PT ;  /* 0x0000000841410812 */ /* 0x000fe400078efcff */
[-C--:B------:R-:W-:Y:S02]  /*1710*/  ISETP.GE.AND P1, PT, R33, R66.reuse, PT ;  /* 0x000000422100720c */ /* 0x080fe40003f26270 */
[----:B------:R-:W-:Y:S02]  /*1720*/  ISETP.GE.AND P0, PT, R37, R66, PT ;  /* 0x000000422500720c */ /* 0x000fe40003f06270 */
[----:B------:R-:W-:Y:S01]  /*1730*/  MOV R23, RZ ;  /* 0x000000ff00177202 */ /* 0x000fe20000000f00 */
[----:B------:R0:W2:Y:S04]  /*1740*/  @!P4 LDG.E R12, [R2.64+0x580] ;  /* 0x00058004020cc981 */ /* 0x0000a8000c1e1900 */
[----:B------:R0:W2:Y:S04]  /*1750*/  @!P3 LDG.E R29, [R2.64+0x600] ;  /* 0x00060004021db981 */ /* 0x0000a8000c1e1900 */
[----:B------:R0:W2:Y:S04]  /*1760*/  @!P5 LDG.E R23, [R2.64+0x500] ;  /* 0x000500040217d981 */ /* 0x0000a8000c1e1900 */
[----:B------:R0:W2:Y:S04]  /*1770*/  @!P2 LDG.E R14, [R2.64+0x680] ;  /* 0x00068004020ea981 */ /* 0x0000a8000c1e1900 */
[----:B------:R0:W2:Y:S04]  /*1780*/  @!P1 LDG.E R35, [R2.64+0x700] ;  /* 0x0007000402239981 */ /* 0x0000a8000c1e1900 */
[----:B------:R0:W2:Y:S04]  /*1790*/  @!P0 LDG.E R16, [R2.64+0x780] ;  /* 0x0007800402108981 */ /* 0x0000a8000c1e1900 */
[----:B------:R-:W1:Y:S01]  /*17a0*/  S2R R152, SR_TID.X ;  /* 0x0000000000987919 */ /* 0x000e620000002100 */
[----:B------:R-:W-:-:S04]  /*17b0*/  LOP3.LUT R65, R65, 0xfffffffb, RZ, 0xc0, !PT ;  /* 0xfffffffb41417812 */ /* 0x000fc800078ec0ff */
[----:B------:R-:W-:Y:S02]  /*17c0*/  @P6 LOP3.LUT R65, R65, 0x4, RZ, 0xfc, !PT ;  /* 0x0000000441416812 */ /* 0x000fe400078efcff */
[----:B------:R-:W-:Y:S02]  /*17d0*/  P2R R45, PR, RZ, 0x40 ;  /* 0x00000040ff2d7803 */ /* 0x000fe40000000000 */
[----:B------:R-:W-:Y:S01]  /*17e0*/  LOP3.LUT P6, RZ, R65, 0x8, RZ, 0xc0, !PT ;  /* 0x0000000841ff7812 */ /* 0x000fe200078cc0ff */
[----:B-1----:R-:W-:-:S05]  /*17f0*/  IMAD.SHL.U32 R150, R152, 0x10, RZ ;  /* 0x0000001098967824 */ /* 0x002fca00078e00ff */
[----:B------:R-:W-:-:S04]  /*1800*/  LOP3.LUT R150, R150, 0xfffffe00, RZ, 0xc0, !PT ;  /* 0xfffffe0096967812 */ /* 0x000fc800078ec0ff */
[----:B------:R-:W-:-:S04]  /*1810*/  IADD3 R49, R150, R69, RZ ;  /* 0x0000004596317210 */ /* 0x000fc80007ffe0ff */
[C---:B------:R-:W-:Y:S02]  /*1820*/  LEA.HI.SX32 R64, R49.reuse, R49, 0x1b ;  /* 0x0000003131407211 */ /* 0x040fe400078fdaff */
[C---:B------:R-:W-:Y:S02]  /*1830*/  IADD3 R18, R49.reuse, 0x20, RZ ;  /* 0x0000002031127810 */ /* 0x040fe40007ffe0ff */
[----:B------:R-:W-:Y:S02]  /*1840*/  P2R R44, PR, RZ, 0x40 ;  /* 0x00000040ff2c7803 */ /* 0x000fe40000000000 */
[----:B------:R-:W-:Y:S01]  /*1850*/  IADD3 R62, R49, 0x40, RZ ;  /* 0x00000040313e7810 */ /* 0x000fe20007ffe0ff */
[----:B------:R-:W-:Y:S01]  /*1860*/  IMAD.SHL.U32 R64, R64, 0x4, RZ ;  /* 0x0000000440407824 */ /* 0x000fe200078e00ff */
[----:B------:R-:W-:Y:S02]  /*1870*/  LOP3.LUT P6, RZ, R65, 0x10, RZ, 0xc0, !PT ;  /* 0x0000001041ff7812 */ /* 0x000fe400078cc0ff */
[----:B------:R-:W-:-:S02]  /*1880*/  IADD3 R20, R49, 0x60, RZ ;  /* 0x0000006031147810 */ /* 0x000fc40007ffe0ff */
[C---:B------:R-:W-:Y:S02]  /*1890*/  IADD3 R60, R49.reuse, 0x80, RZ ;  /* 0x00000080313c7810 */ /* 0x040fe40007ffe0ff */
[C---:B------:R-:W-:Y:S02]  /*18a0*/  IADD3 R22, R49.reuse, 0xa0, RZ ;  /* 0x000000a031167810 */ /* 0x040fe40007ffe0ff */
[-C--:B------:R-:W-:Y:S02]  /*18b0*/  LEA.HI.SX32 R63, R18, R49.reuse, 0x1b ;  /* 0x00000031123f7211 */ /* 0x080fe400078fdaff */
[----:B------:R-:W-:Y:S02]  /*18c0*/  IADD3 R58, R49, 0xc0, RZ ;  /* 0x000000c0313a7810 */ /* 0x000fe40007ffe0ff */
[----:B------:R-:W-:Y:S02]  /*18d0*/  LEA.HI.SX32 R62, R62, R49, 0x1b ;  /* 0x000000313e3e7211 */ /* 0x000fe400078fdaff */
[----:B------:R-:W-:-:S02]  /*18e0*/  P2R R42, PR, RZ, 0x40 ;  /* 0x00000040ff2a7803 */ /* 0x000fc40000000000 */
[----:B0-----:R-:W-:Y:S02]  /*18f0*/  IADD3 R2, R49, 0xe0, RZ ;  /* 0x000000e031027810 */ /* 0x001fe40007ffe0ff */
[-C--:B------:R-:W-:Y:S02]  /*1900*/  LEA.HI.SX32 R61, R20, R49.reuse, 0x1b ;  /* 0x00000031143d7211 */ /* 0x080fe400078fdaff */
[----:B------:R-:W-:Y:S02]  /*1910*/  LOP3.LUT P6, RZ, R65, 0x20, RZ, 0xc0, !PT ;  /* 0x0000002041ff7812 */ /* 0x000fe400078cc0ff */
[C---:B------:R-:W-:Y:S02]  /*1920*/  IADD3 R56, R49.reuse, 0x100, RZ ;  /* 0x0000010031387810 */ /* 0x040fe40007ffe0ff */
[----:B------:R-:W-:Y:S02]  /*1930*/  LEA.HI.SX32 R60, R60, R49, 0x1b ;  /* 0x000000313c3c7211 */ /* 0x000fe400078fdaff */
[----:B------:R-:W-:-:S02]  /*1940*/  IADD3 R24, R49, 0x120, RZ ;  /* 0x0000012031187810 */ /* 0x000fc40007ffe0ff */
[-C--:B------:R-:W-:Y:S02]  /*1950*/  LEA.HI.SX32 R59, R22, R49.reuse, 0x1b ;  /* 0x00000031163b7211 */ /* 0x080fe400078fdaff */
[C---:B------:R-:W-:Y:S02]  /*1960*/  IADD3 R54, R49.reuse, 0x140, RZ ;  /* 0x0000014031367810 */ /* 0x040fe40007ffe0ff */
[-C--:B------:R-:W-:Y:S02]  /*1970*/  LEA.HI.SX32 R58, R58, R49.reuse, 0x1b ;  /* 0x000000313a3a7211 */ /* 0x080fe400078fdaff */
[----:B------:R-:W-:Y:S02]  /*1980*/  IADD3 R26, R49, 0x160, RZ ;  /* 0x00000160311a7810 */ /* 0x000fe40007ffe0ff */
[----:B------:R-:W-:Y:S02]  /*1990*/  LEA.HI.SX32 R57, R2, R49, 0x1b ;  /* 0x0000003102397211 */ /* 0x000fe400078fdaff */
[----:B------:R-:W-:-:S02]  /*19a0*/  P2R R40, PR, RZ, 0x40 ;  /* 0x00000040ff287803 */ /* 0x000fc40000000000 */
[----:B------:R-:W-:Y:S02]  /*19b0*/  IADD3 R52, R49, 0x180, RZ ;  /* 0x0000018031347810 */ /* 0x000fe40007ffe0ff */
[-C--:B------:R-:W-:Y:S02]  /*19c0*/  LEA.HI.SX32 R56, R56, R49.reuse, 0x1b ;  /* 0x0000003138387211 */ /* 0x080fe400078fdaff */
[----:B------:R-:W-:Y:S02]  /*19d0*/  LOP3.LUT P6, RZ, R65, 0x40, RZ, 0xc0, !PT ;  /* 0x0000004041ff7812 */ /* 0x000fe400078cc0ff */
[C---:B------:R-:W-:Y:S02]  /*19e0*/  IADD3 R28, R49.reuse, 0x1a0, RZ ;  /* 0x000001a0311c7810 */ /* 0x040fe40007ffe0ff */
[----:B------:R-:W-:Y:S02]  /*19f0*/  LEA.HI.SX32 R55, R24, R49, 0x1b ;  /* 0x0000003118377211 */ /* 0x000fe400078fdaff */
[----:B------:R-:W-:-:S02]  /*1a00*/  IADD3 R50, R49, 0x1c0, RZ ;  /* 0x000001c031327810 */ /* 0x000fc40007ffe0ff */
[-C--:B------:R-:W-:Y:S01]  /*1a10*/  LEA.HI.SX32 R54, R54, R49.reuse, 0x1b ;  /* 0x0000003136367211 */ /* 0x080fe200078fdaff */
[----:B------:R-:W-:Y:S01]  /*1a20*/  IMAD R48, R69, 0x10, R150 ;  /* 0x0000001045307824 */ /* 0x000fe200078e0296 */
[----:B------:R-:W-:Y:S02]  /*1a30*/  IADD3 R30, R49, 0x1e0, RZ ;  /* 0x000001e0311e7810 */ /* 0x000fe40007ffe0ff */
[-C--:B------:R-:W-:Y:S02]  /*1a40*/  LEA.HI.SX32 R53, R26, R49.reuse, 0x1b ;  /* 0x000000311a357211 */ /* 0x080fe400078fdaff */
[-C--:B------:R-:W-:Y:S02]  /*1a50*/  LEA.HI.SX32 R52, R52, R49.reuse, 0x1b ;  /* 0x0000003134347211 */ /* 0x080fe400078fdaff */
[----:B------:R-:W-:Y:S02]  /*1a60*/  P2R R39, PR, RZ, 0x40 ;  /* 0x00000040ff277803 */ /* 0x000fe40000000000 */
[----:B------:R-:W-:-:S02]  /*1a70*/  LEA.HI.SX32 R51, R28, R49, 0x1b ;  /* 0x000000311c337211 */ /* 0x000fc400078fdaff */
[C---:B------:R-:W-:Y:S02]  /*1a80*/  LOP3.LUT P6, RZ, R65.reuse, 0x80, RZ, 0xc0, !PT ;  /* 0x0000008041ff7812 */ /* 0x040fe400078cc0ff */
[-C--:B------:R-:W-:Y:S02]  /*1a90*/  LEA.HI.SX32 R50, R50, R49.reuse, 0x1b ;  /* 0x0000003132327211 */ /* 0x080fe400078fdaff */
[----:B------:R-:W-:Y:S02]  /*1aa0*/  LEA.HI.SX32 R49, R30, R49, 0x1b ;  /* 0x000000311e317211 */ /* 0x000fe400078fdaff */
[----:B------:R-:W-:Y:S02]  /*1ab0*/  LEA.HI.SX32 R48, R48, R48, 0x1b ;  /* 0x0000003030307211 */ /* 0x000fe400078fdaff */
[----:B------:R-:W-:Y:S02]  /*1ac0*/  P2R R38, PR, RZ, 0x40 ;  /* 0x00000040ff267803 */ /* 0x000fe40000000000 */
[----:B------:R-:W-:-:S04]  /*1ad0*/  LOP3.LUT P6, RZ, R65, 0x100, RZ, 0xc0, !PT ;  /* 0x0000010041ff7812 */ /* 0x000fc800078cc0ff */
[----:B------:R-:W-:Y:S02]  /*1ae0*/  P2R R36, PR, RZ, 0x40 ;  /* 0x00000040ff247803 */ /* 0x000fe40000000000 */
[----:B------:R-:W-:Y:S02]  /*1af0*/  LOP3.LUT P6, RZ, R65, 0x200, RZ, 0xc0, !PT ;  /* 0x0000020041ff7812 */ /* 0x000fe400078cc0ff */
[-C--:B------:R-:W-:Y:S02]  /*1b00*/  LOP3.LUT R157, R157, R156.reuse, RZ, 0x3c, !PT ;  /* 0x0000009c9d9d7212 */ /* 0x080fe400078e3cff */
[----:B------:R-:W-:Y:S02]  /*1b10*/  P2R R34, PR, RZ, 0x40 ;  /* 0x00000040ff227803 */ /* 0x000fe40000000000 */
[----:B------:R-:W-:Y:S02]  /*1b20*/  LOP3.LUT P6, RZ, R65, 0x400, RZ, 0xc0, !PT ;  /* 0x0000040041ff7812 */ /* 0x000fe400078cc0ff */
[----:B------:R-:W-:-:S02]  /*1b30*/  LOP3.LUT R156, R157, R156, RZ, 0x3c, !PT ;  /* 0x0000009c9d9c7212 */ /* 0x000fc400078e3cff */
[----:B------:R-:W-:Y:S02]  /*1b40*/  P2R R32, PR, RZ, 0x40 ;  /* 0x00000040ff207803 */ /* 0x000fe40000000000 */
[----:B------:R-:W-:Y:S02]  /*1b50*/  LOP3.LUT P6, RZ, R65, 0x800, RZ, 0xc0, !PT ;  /* 0x0000080041ff7812 */ /* 0x000fe400078cc0ff */
[----:B------:R-:W-:-:S05]  /*1b60*/  LOP3.LUT R157, R157, R156, RZ, 0x3c, !PT ;  /* 0x0000009c9d9d7212 */ /* 0x000fca00078e3cff */
[----:B------:R-:W-:Y:S01]  /*1b70*/  IMAD.WIDE R2, R82, 0x4, R156 ;  /* 0x0000000452027825 */ /* 0x000fe200078e029c */
[----:B------:R-:W-:Y:S01]  /*1b80*/  MOV R13, RZ ;  /* 0x000000ff000d7202 */ /* 0x000fe20000000f00 */
[----:B----4-:R-:W-:Y:S04]  /*1b90*/  STS [R64], R5 ;  /* 0x0000000540007388 */ /* 0x010fe80000000800 */
[----:B---3--:R-:W-:Y:S04]  /*1ba0*/  STS [R63.X4+0x80], R0 ;  /* 0x000080003f007388 */ /* 0x008fe80000004800 */
[----:B-----5:R-:W-:Y:S04]  /*1bb0*/  STS [R62.X4+0x100], R7 ;  /* 0x000100073e007388 */ /* 0x020fe80000004800 */
[----:B--2---:R0:W-:Y:S04]  /*1bc0*/  STS [R61.X4+0x180], R4 ;  /* 0x000180043d007388 */ /* 0x0041e80000004800 */
[----:B------:R-:W-:Y:S04]  /*1bd0*/  STS [R60.X4+0x200], R9 ;  /* 0x000200093c007388 */ /* 0x000fe80000004800 */
[----:B------:R1:W-:Y:S04]  /*1be0*/  STS [R59.X4+0x280], R6 ;  /* 0x000280063b007388 */ /* 0x0003e80000004800 */
        /* <DEDUP_REMOVED lines=9> */
[----:B------:R2:W-:Y:S01]  /*1c80*/  STS [R49.X4+0x780], R16 ;  /* 0x0007801031007388 */ /* 0x0005e20000004800 */
        /* <DEDUP_REMOVED lines=16> */
[----:B------:R-:W-:Y:S01]  /*1d90*/  LDS R41, [R48.X4+0x3c] ;  /* 0x00003c0030297984 */ /* 0x000fe20000004800 */
[----:B0-----:R-:W-:-:S03]  /*1da0*/  CS2R R4, SRZ ;  /* 0x0000000000047805 */ /* 0x001fc6000001ff00 */
[----:B------:R-:W-:Y:S01]  /*1db0*/  BAR.SYNC.DEFER_BLOCKING 0x0 ;  /* 0x0000000000007b1d */ /* 0x000fe20000010000 */
[----:B------:R-:W-:-:S05]  /*1dc0*/  IMAD.MOV.U32 R0, RZ, RZ, RZ ;  /* 0x000000ffff007224 */ /* 0x000fca00078e00ff */
[----:B------:R-:W3:Y:S01]  /*1dd0*/  @!P6 LDG.E R5, [R2.64] ;  /* 0x000000040205e981 */ /* 0x000ee2000c1e1900 */
[----:B------:R-:W-:-:S13]  /*1de0*/  ISETP.NE.AND P6, PT, R32, RZ, PT ;  /* 0x000000ff2000720c */ /* 0x000fda0003fc5270 */
[----:B------:R-:W4:Y:S01]  /*1df0*/  @!P6 LDG.E R0, [R2.64+0x80] ;  /* 0x000080040200e981 */ /* 0x000f22000c1e1900 */
[----:B------:R-:W-:-:S13]  /*1e00*/  ISETP.NE.AND P6, PT, R34, RZ, PT ;  /* 0x000000ff2200720c */ /* 0x000fda0003fc5270 */
[----:B------:R-:W5:Y:S01]  /*1e10*/  @!P6 LDG.E R13, [R2.64+0x100] ;  /* 0x00010004020de981 */ /* 0x000f62000c1e1900 */
[----:B------:R-:W-:Y:S01]  /*1e20*/  ISETP.NE.AND P6, PT, R36, RZ, PT ;  /* 0x000000ff2400720c */ /* 0x000fe20003fc5270 */
[----:B------:R-:W-:-:S12]  /*1e30*/  IMAD.MOV.U32 R15, RZ, RZ, RZ ;  /* 0x000000ffff0f7224 */ /* 0x000fd800078e00ff */
[----:B------:R-:W5:Y:S01]  /*1e40*/  @!P6 LDG.E R4, [R2.64+0x180] ;  /* 0x000180040204e981 */ /* 0x000f62000c1e1900 */
[----:B------:R-:W-:Y:S01]  /*1e50*/  ISETP.NE.AND P6, PT, R38, RZ, PT ;  /* 0x000000ff2600720c */ /* 0x000fe20003fc5270 */
[----:B-1----:R-:W-:-:S12]  /*1e60*/  IMAD.MOV.U32 R6, RZ, RZ, RZ ;  /* 0x000000ffff067224 */ /* 0x002fd800078e00ff */
[----:B------:R-:W5:Y:S01]  /*1e70*/  @!P6 LDG.E R15, [R2.64+0x200] ;  /* 0x00020004020fe981 */ /* 0x000f62000c1e1900 */
[----:B------:R-:W-:Y:S01]  /*1e80*/  ISETP.NE.AND P6, PT, R39, RZ, PT ;  /* 0x000000ff2700720c */ /* 0x000fe20003fc5270 */
[----:B--2---:R-:W-:Y:S01]  /*1e90*/  CS2R R16, SRZ ;  /* 0x0000000000107805 */ /* 0x004fe2000001ff00 */
[----:B------:R-:W-:Y:S01]  /*1ea0*/  HFMA2.MMA R8, -RZ, RZ, 0, 0 ;  /* 0x00000000ff087435 */ /* 0x000fe200000001ff */
[----:B------:R-:W-:Y:S01]  /*1eb0*/  CS2R R18, SRZ ;  /* 0x0000000000127805 */ /* 0x000fe2000001ff00 */
[----:B------:R-:W-:Y:S01]  /*1ec0*/  IMAD.MOV.U32 R12, RZ, RZ, RZ ;  /* 0x000000ffff0c7224 */ /* 0x000fe200078e00ff */
[----:B------:R-:W-:Y:S01]  /*1ed0*/  HFMA2.MMA R25, -RZ, RZ, 0, 0 ;  /* 0x00000000ff197435 */ /* 0x000fe200000001ff */
[----:B------:R-:W-:Y:S01]  /*1ee0*/  IMAD.MOV.U32 R21, RZ, RZ, RZ ;  /* 0x000000ffff157224 */ /* 0x000fe200078e00ff */
[----:B------:R-:W-:Y:S01]  /*1ef0*/  MOV R14, RZ ;  /* 0x000000ff000e7202 */ /* 0x000fe20000000f00 */
[----:B------:R-:W-:Y:S01]  /*1f00*/  IMAD.MOV.U32 R23, RZ, RZ, RZ ;  /* 0x000000ffff177224 */ /* 0x000fe200078e00ff */
[----:B------:R-:W2:Y:S04]  /*1f10*/  @!P2 LDG.E R16, [R2.64+0x680] ;  /* 0x000680040210a981 */ /* 0x000ea8000c1e1900 */
[----:B------:R-:W2:Y:S01]  /*1f20*/  @!P6 LDG.E R6, [R2.64+0x280] ;  /* 0x000280040206e981 */ /* 0x000ea2000c1e1900 */
[----:B------:R-:W-:-:S03]  /*1f30*/  ISETP.NE.AND P6, PT, R40, RZ, PT ;  /* 0x000000ff2800720c */ /* 0x000fc60003fc5270 */
[----:B------:R-:W2:Y:S04]  /*1f40*/  @!P5 LDG.E R21, [R2.64+0x500] ;  /* 0x000500040215d981 */ /* 0x000ea8000c1e1900 */
[----:B------:R-:W2:Y:S04]  /*1f50*/  @!P4 LDG.E R14, [R2.64+0x580] ;  /* 0x00058004020ec981 */ /* 0x000ea8000c1e1900 */
[----:B------:R-:W2:Y:S04]  /*1f60*/  @!P3 LDG.E R23, [R2.64+0x600] ;  /* 0x000600040217b981 */ /* 0x000ea8000c1e1900 */
[----:B------:R-:W2:Y:S01]  /*1f70*/  @!P6 LDG.E R17, [R2.64+0x300] ;  /* 0x000300040211e981 */ /* 0x000ea2000c1e1900 */
[----:B------:R-:W-:-:S03]  /*1f80*/  ISETP.NE.AND P6, PT, R42, RZ, PT ;  /* 0x000000ff2a00720c */ /* 0x000fc60003fc5270 */
[----:B------:R-:W2:Y:S04]  /*1f90*/  @!P1 LDG.E R25, [R2.64+0x700] ;  /* 0x0007000402199981 */ /* 0x000ea8000c1e1900 */
[----:B------:R-:W2:Y:S06]  /*1fa0*/  @!P0 LDG.E R18, [R2.64+0x780] ;  /* 0x0007800402128981 */ /* 0x000eac000c1e1900 */
[----:B------:R-:W2:Y:S01]  /*1fb0*/  @!P6 LDG.E R8, [R2.64+0x380] ;  /* 0x000380040208e981 */ /* 0x000ea2000c1e1900 */
[----:B------:R-:W-:-:S13]  /*1fc0*/  ISETP.NE.AND P6, PT, R44, RZ, PT ;  /* 0x000000ff2c00720c */ /* 0x000fda0003fc5270 */
[----:B------:R-:W2:Y:S01]  /*1fd0*/  @!P6 LDG.E R19, [R2.64+0x400] ;  /* 0x000400040213e981 */ /* 0x000ea2000c1e1900 */
[----:B------:R-:W-:-:S13]  /*1fe0*/  ISETP.NE.AND P6, PT, R45, RZ, PT ;  /* 0x000000ff2d00720c */ /* 0x000fda0003fc5270 */
[----:B------:R-:W2:Y:S01]  /*1ff0*/  @!P6 LDG.E R12, [R2.64+0x480] ;  /* 0x00048004020ce981 */ /* 0x000ea2000c1e1900 */
[----:B------:R-:W-:Y:S01]  /*2000*/  LOP3.LUT R65, R65, 0xfffffffd, RZ, 0xc0, !PT ;  /* 0xfffffffd41417812 */ /* 0x000fe200078ec0ff */
[----:B------:R-:W-:-:S03]  /*2010*/  ULDC.U8 UR6, c[0x0][0x188] ;  /* 0x0000620000067ab9 */ /* 0x000fc60000000000 */
[----:B------:R-:W-:Y:S01]  /*2020*/  @P5 LOP3.LUT R65, R65, 0x2, RZ, 0xfc, !PT ;  /* 0x0000000241415812 */ /* 0x000fe200078efcff */
[----:B------:R-:W-:Y:S01]  /*2030*/  BSSY B0, `(.L_x_58) ;  /* 0x0000046000007945 */ /* 0x000fe20003800000 */
[----:B---3--:R-:W-:Y:S04]  /*2040*/  STS [R64], R5 ;  /* 0x0000000540007388 */ /* 0x008fe80000000800 */
[----:B----4-:R-:W-:Y:S04]  /*2050*/  STS [R63.X4+0x80], R0 ;  /* 0x000080003f007388 */ /* 0x010fe80000004800 */
[----:B-----5:R-:W-:Y:S04]  /*2060*/  STS [R62.X4+0x100], R13 ;  /* 0x0001000d3e007388 */ /* 0x020fe80000004800 */
[----:B------:R-:W-:Y:S04]  /*2070*/  STS [R61.X4+0x180], R4 ;  /* 0x000180043d007388 */ /* 0x000fe80000004800 */
[----:B------:R-:W-:Y:S04]  /*2080*/  STS [R60.X4+0x200], R15 ;  /* 0x0002000f3c007388 */ /* 0x000fe80000004800 */
[----:B--2---:R-:W-:Y:S04]  /*2090*/  STS [R59.X4+0x280], R6 ;  /* 0x000280063b007388 */ /* 0x004fe80000004800 */
        /* <DEDUP_REMOVED lines=11> */
[----:B------:R-:W0:Y:S04]  /*2150*/  LDS R22, [R48.X4] ;  /* 0x0000000030167984 */ /* 0x000e280000004800 */
[----:B------:R-:W1:Y:S04]  /*2160*/  LDS R46, [R48.X4+0x4] ;  /* 0x00000400302e7984 */ /* 0x000e680000004800 */
[----:B------:R2:W3:Y:S04]  /*2170*/  LDS R20, [R48.X4+0x8] ;  /* 0x0000080030147984 */ /* 0x0004e80000004800 */
[----:B------:R2:W4:Y:S04]  /*2180*/  LDS R44, [R48.X4+0xc] ;  /* 0x00000c00302c7984 */ /* 0x0005280000004800 */
[----:B------:R2:W0:Y:S04]  /*2190*/  LDS R12, [R48.X4+0x10] ;  /* 0x00001000300c7984 */ /* 0x0004280000004800 */
[----:B------:R2:W0:Y:S04]  /*21a0*/  LDS R38, [R48.X4+0x14] ;  /* 0x0000140030267984 */ /* 0x0004280000004800 */
[----:B------:R2:W1:Y:S04]  /*21b0*/  LDS R8, [R48.X4+0x18] ;  /* 0x0000180030087984 */ /* 0x0004680000004800 */
[----:B------:R2:W1:Y:S04]  /*21c0*/  LDS R36, [R48.X4+0x1c] ;  /* 0x00001c0030247984 */ /* 0x0004680000004800 */
[----:B------:R2:W2:Y:S04]  /*21d0*/  LDS R6, [R48.X4+0x20] ;  /* 0x0000200030067984 */ /* 0x0004a80000004800 */
[----:B------:R0:W2:Y:S04]  /*21e0*/  LDS R34, [R48.X4+0x24] ;  /* 0x0000240030227984 */ /* 0x0000a80000004800 */
[----:B------:R0:W2:Y:S04]  /*21f0*/  LDS R4, [R48.X4+0x28] ;  /* 0x0000280030047984 */ /* 0x0000a80000004800 */
[----:B------:R0:W2:Y:S04]  /*2200*/  LDS R32, [R48.X4+0x2c] ;  /* 0x00002c0030207984 */ /* 0x0000a80000004800 */
[----:B------:R0:W2:Y:S04]  /*2210*/  LDS R2, [R48.X4+0x30] ;  /* 0x0000300030027984 */ /* 0x0000a80000004800 */
[----:B------:R0:W2:Y:S04]  /*2220*/  LDS R30, [R48.X4+0x34] ;  /* 0x00003400301e7984 */ /* 0x0000a80000004800 */
[----:B------:R1:W2:Y:S04]  /*2230*/  LDS R0, [R48.X4+0x38] ;  /* 0x0000380030007984 */ /* 0x0002a80000004800 */
[----:B------:R1:W2:Y:S01]  /*2240*/  LDS R28, [R48.X4+0x3c] ;  /* 0x00003c00301c7984 */ /* 0x0002a20000004800 */
[----:B0-----:R-:W-:-:S05]  /*2250*/  FADD.FTZ R47, R22, R149 ;  /* 0x00000095162f7221 */ /* 0x001fca0000010000 */
[----:B------:R-:W-:-:S04]  /*2260*/  FSETP.GTU.FTZ.AND P5, PT, R47, 20, PT ;  /* 0x41a000002f00780b */ /* 0x000fc80003fbc000 */
[----:B------:R-:W-:Y:S01]  /*2270*/  ISETP.EQ.OR P5, PT, RZ, UR6, P5 ;  /* 0x00000006ff007c0c */ /* 0x000fe2000afa2670 */
[----:B-1----:R-:W-:-:S12]  /*2280*/  FADD.FTZ R46, R46, R149 ;  /* 0x000000952e2e7221 */ /* 0x002fd80000010000 */
[----:B------:R-:W-:Y:S05]  /*2290*/  @P5 BRA `(.L_x_59) ;  /* 0x000001f000005947 */ /* 0x000fea0003800000 */
[----:B---34-:R-:W-:Y:S01]  /*22a0*/  FMUL.FTZ R47, R47, 1.4426950216293334961 ;  /* 0x3fb8aa3b2f2f7820 */ /* 0x018fe20000410000 */
        /* <DEDUP_REMOVED lines=30> */
.L_x_59:
[----:B---34-:R-:W-:Y:S05]  /*2490*/  BSYNC B0 ;  /* 0x0000000000007941 */ /* 0x018fea0003800000 */
.L_x_58:
        /* <DEDUP_REMOVED lines=36> */
.L_x_61:
[----:B------:R-:W-:Y:S05]  /*26e0*/  BSYNC B0 ;  /* 0x0000000000007941 */ /* 0x000fea0003800000 */
.L_x_60:
        /* <DEDUP_REMOVED lines=36> */
.L_x_63:
[----:B------:R-:W-:Y:S05]  /*2930*/  BSYNC B0 ;  /* 0x0000000000007941 */ /* 0x000fea0003800000 */
.L_x_62:
        /* <DEDUP_REMOVED lines=36> */
.L_x_65:
[----:B------:R-:W-:Y:S05]  /*2b80*/  BSYNC B0 ;  /* 0x0000000000007941 */ /* 0x000fea0003800000 */
.L_x_64:
        /* <DEDUP_REMOVED lines=36> */
.L_x_67:
[----:B------:R-:W-:Y:S05]  /*2dd0*/  BSYNC B0 ;  /* 0x0000000000007941 */ /* 0x000fea0003800000 */
.L_x_66:
        /* <DEDUP_REMOVED lines=36> */
.L_x_69:
[----:B------:R-:W-:Y:S05]  /*3020*/  BSYNC B0 ;  /* 0x0000000000007941 */ /* 0x000fea0003800000 */
.L_x_68:
        /* <DEDUP_REMOVED lines=36> */
.L_x_71:
[----:B------:R-:W-:Y:S05]  /*3270*/  BSYNC B0 ;  /* 0x0000000000007941 */ /* 0x000fea0003800000 */
.L_x_70:
[----:B------:R-:W-:Y:S01]  /*3280*/  FSETP.GTU.FTZ.AND P5, PT, R36, 20, PT ;  /* 0x41a000002400780b */ /* 0x000fe20003fbc000 */
[----:B------:R-:W-:Y:S01]  /*3290*/  BSSY B0, `(.L_x_72) ;  /* 0x0000023000007945 */ /* 0x000fe20003800000 */
[----:B--2---:R-:W-:Y:S02]  /*32a0*/  FADD.FTZ R35, R6, R149 ;  /* 0x0000009506237221 */ /* 0x004fe40000010000 */
        /* <DEDUP_REMOVED lines=33> */
.L_x_73:
[----:B------:R-:W-:Y:S05]  /*34c0*/  BSYNC B0 ;  /* 0x0000000000007941 */ /* 0x000fea0003800000 */
.L_x_72:
        /* <DEDUP_REMOVED lines=36> */
.L_x_75:
[----:B------:R-:W-:Y:S05]  /*3710*/  BSYNC B0 ;  /* 0x0000000000007941 */ /* 0x000fea0003800000 */
.L_x_74:
        /* <DEDUP_REMOVED lines=36> */
.L_x_77:
[----:B------:R-:W-:Y:S05]  /*3960*/  BSYNC B0 ;  /* 0x0000000000007941 */ /* 0x000fea0003800000 */
.L_x_76:
        /* <DEDUP_REMOVED lines=36> */
.L_x_79:
[----:B------:R-:W-:Y:S05]  /*3bb0*/  BSYNC B0 ;  /* 0x0000000000007941 */ /* 0x000fea0003800000 */
.L_x_78:
        /* <DEDUP_REMOVED lines=36> */
.L_x_81:
[----:B------:R-:W-:Y:S05]  /*3e00*/  BSYNC B0 ;  /* 0x0000000000007941 */ /* 0x000fea0003800000 */
.L_x_80:
        /* <DEDUP_REMOVED lines=36> */
.L_x_83:
[----:B------:R-:W-:Y:S05]  /*4050*/  BSYNC B0 ;  /* 0x0000000000007941 */ /* 0x000fea0003800000 */
.L_x_82:
[----:B------:R-:W-:Y:S01]  /*4060*/  FSETP.GTU.FTZ.AND P5, PT, R30, 20, PT ;  /* 0x41a000001e00780b */ /* 0x000fe20003fbc000 */
[----:B------:R-:W-:Y:S01]  /*4070*/  BSSY B0, `(.L_x_84) ;  /* 0x0000025000007945 */ /* 0x000fe20003800000 */
[C---:B------:R-:W-:Y:S02]  /*4080*/  IMAD.WIDE R4, R66.reuse, 0x4, R154 ;  /* 0x0000000442047825 */ /* 0x040fe400078e029a */
[----:B------:R-:W-:Y:S02]  /*4090*/  ISETP.EQ.OR P5, PT, RZ, UR6, P5 ;  /* 0x00000006ff007c0c */ /* 0x000fe4000afa2670 */
[----:B------:R-:W-:-:S04]  /*40a0*/  IMAD.WIDE R2, R66, 0x4, R156 ;  /* 0x0000000442027825 */ /* 0x000fc800078e029c */
[----:B------:R-:W-:-:S07]  /*40b0*/  FADD.FTZ R29, R0, R149 ;  /* 0x00000095001d7221 */ /* 0x000fce0000010000 */
        /* <DEDUP_REMOVED lines=32> */
.L_x_85:
[----:B------:R-:W-:Y:S05]  /*42c0*/  BSYNC B0 ;  /* 0x0000000000007941 */ /* 0x000fea0003800000 */
.L_x_84:
[----:B------:R-:W-:Y:S01]  /*42d0*/  FSETP.GTU.FTZ.AND P5, PT, R29, 20, PT ;  /* 0x41a000001d00780b */ /* 0x000fe20003fbc000 */
[----:B------:R-:W-:Y:S01]  /*42e0*/  BSSY B0, `(.L_x_86) ;  /* 0x0000027000007945 */ /* 0x000fe20003800000 */
[----:B------:R-:W-:Y:S01]  /*42f0*/  MOV R155, R4 ;  /* 0x00000004009b7202 */ /* 0x000fe20000000f00 */
[----:B------:R-:W-:Y:S01]  /*4300*/  IMAD.MOV.U32 R154, RZ, RZ, R5 ;  /* 0x000000ffff9a7224 */ /* 0x000fe200078e0005 */
[----:B------:R-:W-:Y:S01]  /*4310*/  ISETP.EQ.OR P5, PT, RZ, UR6, P5 ;  /* 0x00000006ff007c0c */ /* 0x000fe2000afa2670 */
[----:B------:R-:W-:Y:S01]  /*4320*/  IMAD.MOV.U32 R157, RZ, RZ, R2 ;  /* 0x000000ffff9d7224 */ /* 0x000fe200078e0002 */
[----:B------:R-:W-:Y:S01]  /*4330*/  MOV R156, R3 ;  /* 0x00000003009c7202 */ /* 0x000fe20000000f00 */
[----:B------:R-:W-:-:S10]  /*4340*/  FADD.FTZ R28, R28, R149 ;  /* 0x000000951c1c7221 */ /* 0x000fd40000010000 */
        /* <DEDUP_REMOVED lines=32> */
.L_x_87:
[----:B------:R-:W-:Y:S05]  /*4550*/  BSYNC B0 ;  /* 0x0000000000007941 */ /* 0x000fea0003800000 */
.L_x_86:
        /* <DEDUP_REMOVED lines=42> */
.L_x_89:
[----:B------:R-:W-:Y:S05]  /*4800*/  BSYNC B0 ;  /* 0x0000000000007941 */ /* 0x000fea0003800000 */
.L_x_88:
        /* <DEDUP_REMOVED lines=29> */
[----:B------:R-:W-:-:S04]  /*49e0*/  IMAD.MOV.U32 R0, RZ, RZ, RZ ;  /* 0x000000ffff007224 */ /* 0x000fc800078e00ff */
.L_x_100:
[----:B0-----:R-:W0:Y:S01]  /*49f0*/  S2R R86, SR_CTAID.Y ;  /* 0x0000000000567919 */ /* 0x001e220000002600 */
[----:B------:R-:W-:Y:S01]  /*4a00*/  SHF.R.S32.HI R93, RZ, 0x1f, R0 ;  /* 0x0000001fff5d7819 */ /* 0x000fe20000011400 */
[----:B------:R-:W-:Y:S01]  /*4a10*/  HFMA2.MMA R103, -RZ, RZ, 0, 0 ;  /* 0x00000000ff677435 */ /* 0x000fe200000001ff */
[--C-:B------:R-:W-:Y:S01]  /*4a20*/  SHF.R.S32.HI R83, RZ, 0x1f, R82.reuse ;  /* 0x0000001fff537819 */ /* 0x100fe20000011452 */
[----:B-1----:R-:W1:Y:S01]  /*4a30*/  S2R R87, SR_CTAID.Y ;  /* 0x0000000000577919 */ /* 0x002e620000002600 */
[----:B------:R-:W-:Y:S01]  /*4a40*/  P2R R98, PR, RZ, 0x10 ;  /* 0x00000010ff627803 */ /* 0x000fe20000000000 */
[----:B------:R-:W-:Y:S01]  /*4a50*/  IMAD R41, R93, c[0x0][0x1b0], RZ ;  /* 0x00006c005d297a24 */ /* 0x000fe200078e02ff */
[C---:B------:R-:W-:Y:S01]  /*4a60*/  LOP3.LUT P4, RZ, R65.reuse, 0x80, RZ, 0xc0, !PT ;  /* 0x0000008041ff7812 */ /* 0x040fe2000788c0ff */
[C---:B------:R-:W-:Y:S01]  /*4a70*/  IMAD.WIDE.U32 R42, R0.reuse, c[0x0][0x1b0], R82 ;  /* 0x00006c00002a7a25 */ /* 0x040fe200078e0052 */
[----:B------:R-:W-:Y:S01]  /*4a80*/  CS2R R104, SRZ ;  /* 0x0000000000687805 */ /* 0x000fe2000001ff00 */
[----:B------:R-:W-:Y:S01]  /*4a90*/  P2R R99, PR, RZ, 0x8 ;  /* 0x00000008ff637803 */ /* 0x000fe20000000000 */
[----:B------:R-:W-:Y:S01]  /*4aa0*/  CS2R R106, SRZ ;  /* 0x00000000006a7805 */ /* 0x000fe2000001ff00 */
[----:B------:R-:W-:Y:S01]  /*4ab0*/  IMAD R41, R0, c[0x0][0x1b4], R41 ;  /* 0x00006d0000297a24 */ /* 0x000fe200078e0229 */
[----:B------:R-:W-:Y:S01]  /*4ac0*/  LEA R40, P5, R42, R76, 0x2 ;  /* 0x0000004c2a287211 */ /* 0x000fe200078a10ff */
[----:B-----5:R-:W-:Y:S01]  /*4ad0*/  IMAD.WIDE.U32 R84, R0, c[0x0][0x1d0], R82 ;  /* 0x0000740000547a25 */ /* 0x020fe200078e0052 */
[----:B------:R-:W-:Y:S01]  /*4ae0*/  P2R R97, PR, RZ, 0x10 ;  /* 0x00000010ff617803 */ /* 0x000fe20000000000 */
[----:B------:R-:W-:Y:S01]  /*4af0*/  CS2R R108, SRZ ;  /* 0x00000000006c7805 */ /* 0x000fe2000001ff00 */
[----:B------:R-:W-:Y:S01]  /*4b00*/  LOP3.LUT P4, RZ, R65, 0x100, RZ, 0xc0, !PT ;  /* 0x0000010041ff7812 */ /* 0x000fe2000788c0ff */
[----:B------:R-:W-:Y:S01]  /*4b10*/  IMAD.IADD R41, R43, 0x1, R41 ;  /* 0x000000012b297824 */ /* 0x000fe200078e0229 */
[----:B------:R-:W-:Y:S01]  /*4b20*/  LOP3.LUT P3, RZ, R65, 0x40, RZ, 0xc0, !PT ;  /* 0x0000004041ff7812 */ /* 0x000fe2000786c0ff */
[----:B------:R-:W-:Y:S01]  /*4b30*/  IMAD R43, R93, c[0x0][0x1d0], RZ ;  /* 0x000074005d2b7a24 */ /* 0x000fe200078e02ff */
[----:B------:R-:W-:Y:S01]  /*4b40*/  P2R R96, PR, RZ, 0x10 ;  /* 0x00000010ff607803 */ /* 0x000fe20000000000 */
[----:B------:R-:W-:Y:S01]  /*4b50*/  CS2R R110, SRZ ;  /* 0x00000000006e7805 */ /* 0x000fe2000001ff00 */
[----:B------:R-:W-:Y:S01]  /*4b60*/  LEA.HI.X R41, R42, R75, R41, 0x2, P5 ;  /* 0x0000004b2a297211 */ /* 0x000fe200028f1429 */
[----:B------:R-:W-:Y:S01]  /*4b70*/  IMAD R43, R0, c[0x0][0x1d4], R43 ;  /* 0x00007500002b7a24 */ /* 0x000fe200078e022b */
[----:B0-----:R-:W-:Y:S01]  /*4b80*/  SHF.R.S32.HI R86, RZ, 0x1f, R86 ;  /* 0x0000001fff567819 */ /* 0x001fe20000011456 */
[----:B------:R-:W-:Y:S01]  /*4b90*/  CS2R R112, SRZ ;  /* 0x0000000000707805 */ /* 0x000fe2000001ff00 */
[----:B------:R-:W-:Y:S01]  /*4ba0*/  LEA R42, P5, R84, R74, 0x2 ;  /* 0x0000004a542a7211 */ /* 0x000fe200078a10ff */
[----:B------:R-:W-:Y:S01]  /*4bb0*/  CS2R R114, SRZ ;  /* 0x0000000000727805 */ /* 0x000fe2000001ff00 */
[----:B------:R-:W-:Y:S01]  /*4bc0*/  IADD3 R43, R85, R43, RZ ;  /* 0x0000002b552b7210 */ /* 0x000fe20007ffe0ff */
[----:B------:R-:W-:Y:S01]  /*4bd0*/  IMAD R86, R86, c[0x0][0x190], RZ ;  /* 0x0000640056567a24 */ /* 0x000fe200078e02ff */
[----:B------:R-:W-:Y:S01]  /*4be0*/  LOP3.LUT P4, RZ, R65, 0x200, RZ, 0xc0, !PT ;  /* 0x0000020041ff7812 */ /* 0x000fe2000788c0ff */
[----:B------:R0:W2:Y:S01]  /*4bf0*/  @!P3 LDG.E R106, [R40.64+0x280] ;  /* 0x00028004286ab981 */ /* 0x0000a2000c1e1900 */
[----:B------:R-:W-:Y:S01]  /*4c00*/  LEA.HI.X R43, R84, R73, R43, 0x2, P5 ;  /* 0x00000049542b7211 */ /* 0x000fe200028f142b */
[----:B-1----:R-:W-:Y:S01]  /*4c10*/  IMAD.WIDE.U32 R84, R87, c[0x0][0x190], RZ ;  /* 0x0000640057547a25 */ /* 0x002fe200078e00ff */
[----:B------:R-:W-:-:S02]  /*4c20*/  P2R R95, PR, RZ, 0x10 ;  /* 0x00000010ff5f7803 */ /* 0x000fc40000000000 */
        /* <DEDUP_REMOVED lines=9> */
[----:B------:R-:W-:Y:S01]  /*4cc0*/  IMAD.WIDE.U32 R84, R0, c[0x0][0x198], R84 ;  /* 0x0000660000547a25 */ /* 0x000fe200078e0054 */
[----:B------:R-:W-:-:S02]  /*4cd0*/  P2R R101, PR, RZ, 0x2 ;  /* 0x00000002ff657803 */ /* 0x000fc40000000000 */
[----:B------:R-:W-:Y:S01]  /*4ce0*/  LOP3.LUT P1, RZ, R65, 0x10, RZ, 0xc0, !PT ;  /* 0x0000001041ff7812 */ /* 0x000fe2000782c0ff */
[----:B------:R-:W-:Y:S01]  /*4cf0*/  IMAD R87, R0, c[0x0][0x19c], R87 ;  /* 0x0000670000577a24 */ /* 0x000fe200078e0257 */
[C---:B------:R-:W-:Y:S02]  /*4d00*/  LEA R86, P5, R84.reuse, c[0x0][0x250], 0x2 ;  /* 0x0000940054567a11 */ /* 0x040fe400078a10ff */
[----:B------:R-:W-:Y:S01]  /*4d10*/  P2R R102, PR, RZ, 0x1 ;  /* 0x00000001ff667803 */ /* 0x000fe20000000000 */
[----:B------:R-:W-:Y:S01]  /*4d20*/  IMAD.IADD R85, R85, 0x1, R87 ;  /* 0x0000000155557824 */ /* 0x000fe200078e0257 */
[C---:B------:R-:W-:Y:S02]  /*4d30*/  LOP3.LUT P0, RZ, R65.reuse, 0x8, RZ, 0xc0, !PT ;  /* 0x0000000841ff7812 */ /* 0x040fe4000780c0ff */
[----:B------:R-:W-:Y:S01]  /*4d40*/  LOP3.LUT P6, RZ, R65, 0x2, RZ, 0xc0, !PT ;  /* 0x0000000241ff7812 */ /* 0x000fe200078cc0ff */
[----:B------:R0:W3:Y:S01]  /*4d50*/  @!P2 LDG.E R107, [R40.64+0x300] ;  /* 0x00030004286ba981 */ /* 0x0000e2000c1e1900 */
[----:B------:R-:W-:-:S02]  /*4d60*/  LEA.HI.X R87, R84, c[0x0][0x254], R85, 0x2, P5 ;  /* 0x0000950054577a11 */ /* 0x000fc400028f1455 */
[----:B------:R-:W-:Y:S01]  /*4d70*/  CS2R R84, SRZ ;  /* 0x0000000000547805 */ /* 0x000fe2000001ff00 */
[----:B------:R-:W-:Y:S01]  /*4d80*/  LOP3.LUT P5, RZ, R65, 0x4, RZ, 0xc0, !PT ;  /* 0x0000000441ff7812 */ /* 0x000fe200078ac0ff */
[----:B------:R0:W4:Y:S04]  /*4d90*/  @!P1 LDG.E R108, [R40.64+0x380] ;  /* 0x00038004286c9981 */ /* 0x000128000c1e1900 */
[----:B------:R0:W5:Y:S01]  /*4da0*/  @!P4 LDG.E R85, [R40.64] ;  /* 0x000000042855c981 */ /* 0x000162000c1e1900 */
[----:B------:R-:W-:Y:S02]  /*4db0*/  ISETP.NE.AND P4, PT, R94, RZ, PT ;  /* 0x000000ff5e00720c */ /* 0x000fe40003f85270 */
[----:B------:R-:W-:Y:S01]  /*4dc0*/  ISETP.NE.AND P3, PT, R99, RZ, PT ;  /* 0x000000ff6300720c */ /* 0x000fe20003f65270 */
[----:B------:R0:W2:Y:S01]  /*4dd0*/  @!P0 LDG.E R109, [R40.64+0x400] ;  /* 0x00040004286d8981 */ /* 0x0000a2000c1e1900 */
[----:B------:R-:W-:-:S03]  /*4de0*/  ISETP.NE.AND P2, PT, R100, RZ, PT ;  /* 0x000000ff6400720c */ /* 0x000fc60003f45270 */
[----:B------:R0:W2:Y:S04]  /*4df0*/  @!P5 LDG.E R110, [R40.64+0x480] ;  /* 0x00048004286ed981 */ /* 0x0000a8000c1e1900 */
[----:B------:R0:W2:Y:S04]  /*4e00*/  @!P6 LDG.E R111, [R40.64+0x500] ;  /* 0x00050004286fe981 */ /* 0x0000a8000c1e1900 */
[----:B------:R0:W2:Y:S01]  /*4e10*/  @!P4 LDG.E R84, [R40.64+0x80] ;  /* 0x000080042854c981 */ /* 0x0000a2000c1e1900 */
[----:B------:R-:W-:Y:S02]  /*4e20*/  ISETP.NE.AND P4, PT, R95, RZ, PT ;  /* 0x000000ff5f00720c */ /* 0x000fe40003f85270 */
[----:B------:R-:W-:Y:S01]  /*4e30*/  ISETP.NE.AND P1, PT, R101, RZ, PT ;  /* 0x000000ff6500720c */ /* 0x000fe20003f25270 */
[----:B------:R0:W3:Y:S01]  /*4e40*/  @!P3 LDG.E R113, [R40.64+0x600] ;  /* 0x000600042871b981 */ /* 0x0000e2000c1e1900 */
[----:B------:R-:W-:-:S03]  /*4e50*/  ISETP.NE.AND P0, PT, R102, RZ, PT ;  /* 0x000000ff6600720c */ /* 0x000fc60003f05270 */
[----:B------:R0:W3:Y:S04]  /*4e60*/  @!P2 LDG.E R114, [R40.64+0x680] ;  /* 0x000680042872a981 */ /* 0x0000e8000c1e1900 */
[----:B------:R1:W3:Y:S04]  /*4e70*/  LDG.E R86, [R86.64] ;  /* 0x0000000456567981 */ /* 0x0002e8000c1e1900 */
[----:B------:R0:W3:Y:S01]  /*4e80*/  @!P4 LDG.E R103, [R40.64+0x100] ;  /* 0x000100042867c981 */ /* 0x0000e2000c1e1900 */
[----:B------:R-:W-:-:S03]  /*4e90*/  ISETP.NE.AND P4, PT, R96, RZ, PT ;  /* 0x000000ff6000720c */ /* 0x000fc60003f85270 */
[----:B------:R0:W4:Y:S04]  /*4ea0*/  @!P1 LDG.E R115, [R40.64+0x700] ;  /* 0x0007000428739981 */ /* 0x000128000c1e1900 */
[----:B------:R0:W4:Y:S06]  /*4eb0*/  @!P0 LDG.E R116, [R40.64+0x780] ;  /* 0x0007800428748981 */ /* 0x00012c000c1e1900 */
[----:B------:R0:W4:Y:S01]  /*4ec0*/  @!P4 LDG.E R104, [R40.64+0x180] ;  /* 0x000180042868c981 */ /* 0x000122000c1e1900 */
[----:B------:R-:W-:-:S13]  /*4ed0*/  ISETP.NE.AND P4, PT, R97, RZ, PT ;  /* 0x000000ff6100720c */ /* 0x000fda0003f85270 */
[----:B------:R0:W4:Y:S01]  /*4ee0*/  @!P4 LDG.E R105, [R40.64+0x200] ;  /* 0x000200042869c981 */ /* 0x000122000c1e1900 */
[----:B------:R-:W-:-:S13]  /*4ef0*/  ISETP.NE.AND P4, PT, R98, RZ, PT ;  /* 0x000000ff6200720c */ /* 0x000fda0003f85270 */
[----:B------:R0:W4:Y:S04]  /*4f00*/  @!P4 LDG.E R112, [R40.64+0x580] ;  /* 0x000580042870c981 */ /* 0x000128000c1e1900 */
[----:B------:R-:W0:Y:S02]  /*4f10*/  S2R R152, SR_TID.X ;  /* 0x0000000000987919 */ /* 0x000e240000002100 */
[----:B0-----:R-:W-:-:S05]  /*4f20*/  IMAD.SHL.U32 R41, R152, 0x10, RZ ;  /* 0x0000001098297824 */ /* 0x001fca00078e00ff */
[C---:B------:R-:W-:Y:S02]  /*4f30*/  ISETP.GE.U32.AND P5, PT, R41.reuse, R66, PT ;  /* 0x000000422900720c */ /* 0x040fe40003fa6070 */
[----:B-1----:R-:W-:Y:S01]  /*4f40*/  IADD3 R87, R41, 0x3, RZ ;  /* 0x0000000329577810 */ /* 0x002fe20007ffe0ff */
[----:B-----5:R-:W-:Y:S04]  /*4f50*/  STS [R64], R85 ;  /* 0x0000005540007388 */ /* 0x020fe80000000800 */
[----:B--2---:R0:W-:Y:S04]  /*4f60*/  STS [R63.X4+0x80], R84 ;  /* 0x000080543f007388 */ /* 0x0041e80000004800 */
[----:B---3--:R-:W-:Y:S04]  /*4f70*/  STS [R62.X4+0x100], R103 ;  /* 0x000100673e007388 */ /* 0x008fe80000004800 */
[----:B----4-:R-:W-:Y:S04]  /*4f80*/  STS [R61.X4+0x180], R104 ;  /* 0x000180683d007388 */ /* 0x010fe80000004800 */
        /* <DEDUP_REMOVED lines=10> */
[----:B------:R-:W-:Y:S04]  /*5030*/  STS [R50.X4+0x700], R115 ;  /* 0x0007007332007388 */ /* 0x000fe80000004800 */
[----:B------:R-:W-:Y:S01]  /*5040*/  STS [R49.X4+0x780], R116 ;  /* 0x0007807431007388 */ /* 0x000fe20000004800 */
[----:B------:R-:W-:-:S06]  /*5050*/  NOP ;  /* 0x0000000000007918 */ /* 0x000fcc0000000000 */
[----:B------:R-:W2:Y:S04]  /*5060*/  LDS R85, [R48.X4] ;  /* 0x0000000030557984 */ /* 0x000ea80000004800 */
[----:B------:R-:W3:Y:S01]  /*5070*/  LDS R64, [R48.X4+0x4] ;  /* 0x0000040030407984 */ /* 0x000ee20000004800 */
[----:B------:R-:W-:-:S04]  /*5080*/  FMUL.FTZ R40, R86, 1.4426950216293334961 ;  /* 0x3fb8aa3b56287820 */ /* 0x000fc80000410000 */
[----:B0-----:R-:W-:-:S06]  /*5090*/  FMUL.FTZ R84, R40, R47 ;  /* 0x0000002f28547220 */ /* 0x001fcc0000410000 */
[----:B------:R-:W1:Y:S01]  /*50a0*/  MUFU.EX2 R84, R84 ;  /* 0x0000005400547308 */ /* 0x000e620000000800 */
[----:B------:R-:W-:-:S07]  /*50b0*/  FMUL.FTZ R86, R40, R46 ;  /* 0x0000002e28567220 */ /* 0x000fce0000410000 */
[----:B------:R-:W0:Y:S01]  /*50c0*/  MUFU.EX2 R86, R86 ;  /* 0x0000005600567308 */ /* 0x000e220000000800 */
[----:B-1----:R-:W-:Y:S01]  /*50d0*/  FSEL R110, R84, 1, !P5 ;  /* 0x3f800000546e7808 */ /* 0x002fe20006800000 */
[----:B--2---:R-:W-:-:S05]  /*50e0*/  FMUL.FTZ R85, R10, R85 ;  /* 0x000000550a557220 */ /* 0x004fca0000410000 */
[----:B------:R-:W-:Y:S02]  /*50f0*/  FSEL R111, R85, RZ, !P5 ;  /* 0x000000ff556f7208 */ /* 0x000fe40006800000 */
[----:B------:R-:W-:Y:S01]  /*5100*/  IADD3 R85, R41, 0x1, RZ ;  /* 0x0000000129557810 */ /* 0x000fe20007ffe0ff */
[----:B---3--:R-:W-:-:S03]  /*5110*/  FMUL.FTZ R64, R9, R64 ;  /* 0x0000004009407220 */ /* 0x008fc60000410000 */
[----:B------:R-:W-:-:S04]  /*5120*/  ISETP.GE.U32.AND P5, PT, R85, R66, PT ;  /* 0x000000425500720c */ /* 0x000fc80003fa6070 */
[----:B------:R-:W-:Y:S02]  /*5130*/  FSEL R113, R64, RZ, !P5 ;  /* 0x000000ff40717208 */ /* 0x000fe40006800000 */
[----:B------:R-:W1:Y:S01]  /*5140*/  LDS R64, [R48.X4+0x8] ;  /* 0x0000080030407984 */ /* 0x000e620000004800 */
[----:B------:R-:W-:Y:S02]  /*5150*/  IADD3 R85, R41, 0x2, RZ ;  /* 0x0000000229557810 */ /* 0x000fe40007ffe0ff */
[----:B0-----:R-:W-:Y:S02]  /*5160*/  FSEL R112, R86, 1, !P5 ;  /* 0x3f80000056707808 */ /* 0x001fe40006800000 */
[----:B------:R-:W-:Y:S02]  /*5170*/  ISETP.GE.U32.AND P5, PT, R85, R66, PT ;  /* 0x000000425500720c */ /* 0x000fe40003fa6070 */
[----:B------:R-:W0:Y:S01]  /*5180*/  LDS R85, [R48.X4+0xc] ;  /* 0x00000c0030557984 */ /* 0x000e220000004800 */
[----:B------:R-:W-:-:S06]  /*5190*/  FMUL.FTZ R84, R40, R45 ;  /* 0x0000002d28547220 */ /* 0x000fcc0000410000 */
[----:B------:R-:W2:Y:S01]  /*51a0*/  MUFU.EX2 R84, R84 ;  /* 0x0000005400547308 */ /* 0x000ea20000000800 */
[----:B-1----:R-:W-:-:S05]  /*51b0*/  FMUL.FTZ R64, R11, R64 ;  /* 0x000000400b407220 */ /* 0x002fca0000410000 */
[----:B------:R-:W-:Y:S01]  /*51c0*/  FSEL R115, R64, RZ, !P5 ;  /* 0x000000ff40737208 */ /* 0x000fe20006800000 */
[----:B------:R-:W-:Y:S01]  /*51d0*/  FMUL.FTZ R64, R40, R44 ;  /* 0x0000002c28407220 */ /* 0x000fe20000410000 */
[----:B--2---:R-:W-:Y:S01]  /*51e0*/  FSEL R114, R84, 1, !P5 ;  /* 0x3f80000054727808 */ /* 0x004fe20006800000 */
[----:B0-----:R-:W-:Y:S01]  /*51f0*/  FMUL.FTZ R85, R8, R85 ;  /* 0x0000005508557220 */ /* 0x001fe20000410000 */
        /* <DEDUP_REMOVED lines=74> */
[----:B-1----:R-:W-:-:S03]  /*56a0*/  FMUL.FTZ R85, R146, R85 ;  /* 0x0000005592557220 */ /* 0x002fc60000410000 */
[----:B--2---:R-:W-:Y:S02]  /*56b0*/  FSEL R134, R84, 1, !P5 ;  /* 0x3f80000054867808 */ /* 0x004fe40006800000 */
[----:B------:R-:W-:Y:S02]  /*56c0*/  FSEL R135, R85, RZ, !P5 ;  /* 0x000000ff55877208 */ /* 0x000fe40006800000 */
[----:B------:R-:W-:-:S04]  /*56d0*/  IADD3 R85, R41, 0xd, RZ ;  /* 0x0000000d29557810 */ /* 0x000fc80007ffe0ff */
[----:B------:R-:W-:Y:S01]  /*56e0*/  ISETP.GE.U32.AND P5, PT, R85, R66, PT ;  /* 0x000000425500720c */ /* 0x000fe20003fa6070 */
[----:B0-----:R-:W-:Y:S01]  /*56f0*/  FMUL.FTZ R64, R3, R64 ;  /* 0x0000004003407220 */ /* 0x001fe20000410000 */
[----:B------:R-:W-:-:S04]  /*5700*/  P2R R94, PR, RZ, 0x40 ;  /* 0x00000040ff5e7803 */ /* 0x000fc80000000000 */
[----:B------:R-:W-:Y:S02]  /*5710*/  FSEL R137, R64, RZ, !P5 ;  /* 0x000000ff40897208 */ /* 0x000fe40006800000 */
[----:B------:R-:W0:Y:S01]  /*5720*/  LDS R64, [R48.X4+0x38] ;  /* 0x0000380030407984 */ /* 0x000e220000004800 */
        /* <DEDUP_REMOVED lines=8> */
[C---:B------:R-:W-:Y:S01]  /*57b0*/  FMUL.FTZ R84, R40.reuse, R29 ;  /* 0x0000001d28547220 */ /* 0x040fe20000410000 */
[----:B------:R-:W1:Y:S02]  /*57c0*/  MUFU.EX2 R86, R86 ;  /* 0x0000005600567308 */ /* 0x000e640000000800 */
[----:B------:R-:W-:Y:S02]  /*57d0*/  P2R R98, PR, RZ, 0x40 ;  /* 0x00000040ff627803 */ /* 0x000fe40000000000 */
[----:B------:R-:W-:Y:S01]  /*57e0*/  LOP3.LUT P6, RZ, R65, 0x80, RZ, 0xc0, !PT ;  /* 0x0000008041ff7812 */ /* 0x000fe200078cc0ff */
[----:B------:R-:W-:-:S03]  /*57f0*/  FMUL.FTZ R40, R40, R28 ;  /* 0x0000001c28287220 */ /* 0x000fc60000410000 */
[----:B------:R-:W-:Y:S01]  /*5800*/  P2R R102, PR, RZ, 0x40 ;  /* 0x00000040ff667803 */ /* 0x000fe20000000000 */
[----:B------:R-:W2:Y:S01]  /*5810*/  MUFU.EX2 R84, R84 ;  /* 0x0000005400547308 */ /* 0x000ea20000000800 */
[----:B------:R-:W-:-:S04]  /*5820*/  LOP3.LUT P6, RZ, R65, 0x100, RZ, 0xc0, !PT ;  /* 0x0000010041ff7812 */ /* 0x000fc800078cc0ff */
[----:B------:R-:W-:Y:S02]  /*5830*/  P2R R101, PR, RZ, 0x40 ;  /* 0x00000040ff657803 */ /* 0x000fe40000000000 */
[----:B------:R-:W-:Y:S01]  /*5840*/  LOP3.LUT P6, RZ, R65, 0x200, RZ, 0xc0, !PT ;  /* 0x0000020041ff7812 */ /* 0x000fe200078cc0ff */
[----:B------:R-:W3:Y:S01]  /*5850*/  MUFU.EX2 R40, R40 ;  /* 0x0000002800287308 */ /* 0x000ee20000000800 */
[----:B------:R-:W-:Y:S02]  /*5860*/  IADD3 R85, R41, 0xe, RZ ;  /* 0x0000000e29557810 */ /* 0x000fe40007ffe0ff */
[----:B------:R-:W-:Y:S01]  /*5870*/  P2R R100, PR, RZ, 0x40 ;  /* 0x00000040ff647803 */ /* 0x000fe20000000000 */
[----:B0-----:R-:W-:Y:S01]  /*5880*/  FMUL.FTZ R64, R147, R64 ;  /* 0x0000004093407220 */ /* 0x001fe20000410000 */
[----:B------:R-:W-:Y:S02]  /*5890*/  LOP3.LUT P6, RZ, R65, 0x400, RZ, 0xc0, !PT ;  /* 0x0000040041ff7812 */ /* 0x000fe400078cc0ff */
[----:B-1----:R-:W-:-:S02]  /*58a0*/  FSEL R136, R86, 1, !P5 ;  /* 0x3f80000056887808 */ /* 0x002fc40006800000 */
[----:B------:R-:W-:Y:S02]  /*58b0*/  ISETP.GE.U32.AND P5, PT, R85, R66, PT ;  /* 0x000000425500720c */ /* 0x000fe40003fa6070 */
[----:B------:R-:W-:Y:S01]  /*58c0*/  IADD3 R41, R41, 0xf, RZ ;  /* 0x0000000f29297810 */ /* 0x000fe20007ffe0ff */
[----:B------:R-:W-:Y:S01]  /*58d0*/  CS2R R106, SRZ ;  /* 0x00000000006a7805 */ /* 0x000fe2000001ff00 */
[----:B------:R-:W-:Y:S01]  /*58e0*/  P2R R99, PR, RZ, 0x40 ;  /* 0x00000040ff637803 */ /* 0x000fe20000000000 */
[----:B------:R-:W-:Y:S01]  /*58f0*/  CS2R R104, SRZ ;  /* 0x0000000000687805 */ /* 0x000fe2000001ff00 */
[----:B------:R-:W-:Y:S01]  /*5900*/  LOP3.LUT P6, RZ, R65, 0x800, RZ, 0xc0, !PT ;  /* 0x0000080041ff7812 */ /* 0x000fe200078cc0ff */
[----:B------:R-:W0:Y:S01]  /*5910*/  LDS R85, [R48.X4+0x3c] ;  /* 0x00003c0030557984 */ /* 0x000e220000004800 */
[----:B--2---:R-:W-:Y:S02]  /*5920*/  FSEL R138, R84, 1, !P5 ;  /* 0x3f800000548a7808 */ /* 0x004fe40006800000 */
[----:B------:R-:W-:-:S02]  /*5930*/  FSEL R139, R64, RZ, !P5 ;  /* 0x000000ff408b7208 */ /* 0x000fc40006800000 */
[----:B------:R-:W-:Y:S01]  /*5940*/  MOV R103, RZ ;  /* 0x000000ff00677202 */ /* 0x000fe20000000f00 */
[----:B------:R-:W-:Y:S01]  /*5950*/  CS2R R86, SRZ ;  /* 0x0000000000567805 */ /* 0x000fe2000001ff00 */
[----:B------:R-:W-:Y:S01]  /*5960*/  ISETP.GE.U32.AND P5, PT, R41, R66, PT ;  /* 0x000000422900720c */ /* 0x000fe20003fa6070 */
[----:B------:R-:W-:Y:S01]  /*5970*/  HFMA2.MMA R108, -RZ, RZ, 0, 0 ;  /* 0x00000000ff6c7435 */ /* 0x000fe200000001ff */
[----:B------:R-:W2:Y:S02]  /*5980*/  @!P1 LDG.E R107, [R42.64+0x700] ;  /* 0x000700042a6b9981 */ /* 0x000ea4000c1e1900 */
[----:B---3--:R-:W-:Y:S02]  /*5990*/  FSEL R140, R40, 1, !P5 ;  /* 0x3f800000288c7808 */ /* 0x008fe40006800000 */
[----:B------:R-:W-:-:S05]  /*59a0*/  CS2R R40, SRZ ;  /* 0x0000000000287805 */ /* 0x000fca000001ff00 */
[----:B------:R-:W3:Y:S04]  /*59b0*/  @!P0 LDG.E R108, [R42.64+0x780] ;  /* 0x000780042a6c8981 */ /* 0x000ee8000c1e1900 */
[----:B------:R-:W4:Y:S01]  /*59c0*/  @!P6 LDG.E R41, [R42.64] ;  /* 0x000000042a29e981 */ /* 0x000f22000c1e1900 */
[----:B------:R-:W-:-:S13]  /*59d0*/  ISETP.NE.AND P6, PT, R99, RZ, PT ;  /* 0x000000ff6300720c */ /* 0x000fda0003fc5270 */
[----:B------:R-:W5:Y:S01]  /*59e0*/  @!P6 LDG.E R106, [R42.64+0x80] ;  /* 0x000080042a6ae981 */ /* 0x000f62000c1e1900 */
[----:B------:R-:W-:-:S13]  /*59f0*/  ISETP.NE.AND P6, PT, R100, RZ, PT ;  /* 0x000000ff6400720c */ /* 0x000fda0003fc5270 */
[----:B------:R-:W2:Y:S01]  /*5a00*/  @!P6 LDG.E R105, [R42.64+0x100] ;  /* 0x000100042a69e981 */ /* 0x000ea2000c1e1900 */
[----:B------:R-:W-:-:S13]  /*5a10*/  ISETP.NE.AND P6, PT, R101, RZ, PT ;  /* 0x000000ff6500720c */ /* 0x000fda0003fc5270 */
[----:B------:R-:W3:Y:S01]  /*5a20*/  @!P6 LDG.E R104, [R42.64+0x180] ;  /* 0x000180042a68e981 */ /* 0x000ee2000c1e1900 */
[----:B------:R-:W-:-:S13]  /*5a30*/  ISETP.NE.AND P6, PT, R102, RZ, PT ;  /* 0x000000ff6600720c */ /* 0x000fda0003fc5270 */
[----:B------:R-:W3:Y:S01]  /*5a40*/  @!P6 LDG.E R103, [R42.64+0x200] ;  /* 0x000200042a67e981 */ /* 0x000ee2000c1e1900 */
[----:B------:R-:W-:-:S13]  /*5a50*/  ISETP.NE.AND P6, PT, R98, RZ, PT ;  /* 0x000000ff6200720c */ /* 0x000fda0003fc5270 */
[----:B------:R-:W3:Y:S01]  /*5a60*/  @!P6 LDG.E R86, [R42.64+0x280] ;  /* 0x000280042a56e981 */ /* 0x000ee2000c1e1900 */
[----:B------:R-:W-:Y:S01]  /*5a70*/  ISETP.NE.AND P6, PT, R97, RZ, PT ;  /* 0x000000ff6100720c */ /* 0x000fe20003fc5270 */
[----:B0-----:R-:W-:-:S05]  /*5a80*/  FMUL.FTZ R85, R2, R85 ;  /* 0x0000005502557220 */ /* 0x001fca0000410000 */
[----:B------:R-:W-:-:S07]  /*5a90*/  FSEL R141, R85, RZ, !P5 ;  /* 0x000000ff558d7208 */ /* 0x000fce0006800000 */
[----:B------:R-:W3:Y:S01]  /*5aa0*/  @!P6 LDG.E R87, [R42.64+0x300] ;  /* 0x000300042a57e981 */ /* 0x000ee2000c1e1900 */
[----:B------:R-:W-:Y:S01]  /*5ab0*/  ISETP.NE.AND P6, PT, R96, RZ, PT ;  /* 0x000000ff6000720c */ /* 0x000fe20003fc5270 */
[----:B------:R-:W-:-:S12]  /*5ac0*/  CS2R R84, SRZ ;  /* 0x0000000000547805 */ /* 0x000fd8000001ff00 */
[----:B------:R-:W3:Y:S01]  /*5ad0*/  @!P6 LDG.E R84, [R42.64+0x380] ;  /* 0x000380042a54e981 */ /* 0x000ee2000c1e1900 */
[----:B------:R-:W-:Y:S02]  /*5ae0*/  ISETP.NE.AND P6, PT, R95, RZ, PT ;  /* 0x000000ff5f00720c */ /* 0x000fe40003fc5270 */
[----:B------:R-:W-:Y:S01]  /*5af0*/  LOP3.LUT P5, RZ, R65, 0x4, RZ, 0xc0, !PT ;  /* 0x0000000441ff7812 */ /* 0x000fe200078ac0ff */
[----:B------:R-:W-:Y:S01]  /*5b00*/  IMAD.MOV.U32 R99, RZ, RZ, RZ ;  /* 0x000000ffff637224 */ /* 0x000fe200078e00ff */
[----:B------:R-:W-:Y:S01]  /*5b10*/  CS2R R100, SRZ ;  /* 0x0000000000647805 */ /* 0x000fe2000001ff00 */
[----:B------:R-:W-:-:S05]  /*5b20*/  IMAD.MOV.U32 R102, RZ, RZ, RZ ;  /* 0x000000ffff667224 */ /* 0x000fca00078e00ff */
[----:B------:R-:W3:Y:S04]  /*5b30*/  @!P4 LDG.E R100, [R42.64+0x580] ;  /* 0x000580042a64c981 */ /* 0x000ee8000c1e1900 */
[----:B------:R-:W3:Y:S01]  /*5b40*/  @!P6 LDG.E R85, [R42.64+0x400] ;  /* 0x000400042a55e981 */ /* 0x000ee2000c1e1900 */
[----:B------:R-:W-:-:S03]  /*5b50*/  ISETP.NE.AND P6, PT, R94, RZ, PT ;  /* 0x000000ff5e00720c */ /* 0x000fc60003fc5270 */
[----:B------:R-:W3:Y:S04]  /*5b60*/  @!P5 LDG.E R40, [R42.64+0x480] ;  /* 0x000480042a28d981 */ /* 0x000ee8000c1e1900 */
[----:B------:R-:W3:Y:S04]  /*5b70*/  @!P3 LDG.E R101, [R42.64+0x600] ;  /* 0x000600042a65b981 */ /* 0x000ee8000c1e1900 */
[----:B------:R-:W3:Y:S04]  /*5b80*/  @!P2 LDG.E R102, [R42.64+0x680] ;  /* 0x000680042a66a981 */ /* 0x000ee8000c1e1900 */
[----:B------:R-:W3:Y:S01]  /*5b90*/  @!P6 LDG.E R99, [R42.64+0x500] ;  /* 0x000500042a63e981 */ /* 0x000ee2000c1e1900 */
[----:B------:R-:W-:-:S05]  /*5ba0*/  IMAD.IADD R64, R150, 0x1, R69 ;  /* 0x0000000196407824 */ /* 0x000fca00078e0245 */
[----:B------:R-:W-:-:S05]  /*5bb0*/  LEA.HI.SX32 R64, R64, R64, 0x1b ;  /* 0x0000004040407211 */ /* 0x000fca00078fdaff */
[----:B------:R-:W-:Y:S01]  /*5bc0*/  IMAD.SHL.U32 R64, R64, 0x4, RZ ;  /* 0x0000000440407824 */ /* 0x000fe200078e00ff */
[----:B------:R-:W-:-:S04]  /*5bd0*/  ISETP.NE.AND P5, PT, R67, RZ, PT ;  /* 0x000000ff4300720c */ /* 0x000fc80003fa5270 */
[----:B----4-:R0:W-:Y:S04]  /*5be0*/  STS [R64+0x2100], R41 ;  /* 0x0021002940007388 */ /* 0x0101e80000000800 */
[----:B-----5:R0:W-:Y:S04]  /*5bf0*/  STS [R63.X4+0x2180], R106 ;  /* 0x0021806a3f007388 */ /* 0x0201e80000004800 */
[----:B--2---:R0:W-:Y:S04]  /*5c00*/  STS [R62.X4+0x2200], R105 ;  /* 0x002200693e007388 */ /* 0x0041e80000004800 */
[----:B---3--:R0:W-:Y:S04]  /*5c10*/  STS [R61.X4+0x2280], R104 ;  /* 0x002280683d007388 */ /* 0x0081e80000004800 */
        /* <DEDUP_REMOVED lines=32> */
[----:B------:R-:W-:-:S02]  /*5e20*/  ISETP.NE.U32.AND P5, PT, R89, RZ, PT ;  /* 0x000000ff5900720c */ /* 0x000fc40003fa5070 */
[----:B------:R-:W-:Y:S02]  /*5e30*/  ISETP.NE.AND P6, PT, RZ, UR6, PT ;  /* 0x00000006ff007c0c */ /* 0x000fe4000bfc5270 */
[----:B------:R-:W-:Y:S02]  /*5e40*/  ISETP.NE.AND.EX P5, PT, R88, RZ, PT, P5 ;  /* 0x000000ff5800720c */ /* 0x000fe40003fa5350 */
[----:B------:R-:W-:Y:S02]  /*5e50*/  ISETP.NE.AND P6, PT, R68, RZ, P6 ;  /* 0x000000ff4400720c */ /* 0x000fe400037c5270 */
[----:B0-----:R-:W-:-:S11]  /*5e60*/  MOV R84, 0x3f800000 ;  /* 0x3f80000000547802 */ /* 0x001fd60000000f00 */
        /* <DEDUP_REMOVED lines=14> */
.L_x_92:
        /* <DEDUP_REMOVED lines=9> */
[----:B------:R-:W-:-:S03]  /*5fe0*/  LEA R42, P5, R40, c[0x0][0x290], 0x2 ;  /* 0x0000a400282a7a11 */ /* 0x000fc600078a10ff */
[----:B------:R-:W-:-:S05]  /*5ff0*/  IMAD.IADD R41, R43, 0x1, R41 ;  /* 0x000000012b297824 */ /* 0x000fca00078e0229 */
[----:B------:R-:W-:-:S05]  /*6000*/  LEA.HI.X R43, R40, c[0x0][0x294], R41, 0x2, P5 ;  /* 0x0000a500282b7a11 */ /* 0x000fca00028f1429 */
[----:B------:R0:W5:Y:S02]  /*6010*/  LDG.E R85, [R42.64] ;  /* 0x000000042a557981 */ /* 0x000164000c1e1900 */
.L_x_91:
        /* <DEDUP_REMOVED lines=81> */
[----:B------:R-:W-:-:S03]  /*6530*/  @P6 FFMA.FTZ R165, R86, R165, R87 ;  /* 0x000000a556a56223 */ /* 0x000fc60000010057 */
[----:B------:R-:W-:Y:S01]  /*6540*/  @P5 MOV R86, R163 ;  /* 0x000000a300565202 */ /* 0x000fe20000000f00 */
[----:B------:R-:W-:Y:S01]  /*6550*/  @P5 IMAD.MOV.U32 R87, RZ, RZ, R165 ;  /* 0x000000ffff575224 */ /* 0x000fe200078e00a5 */
[----:B------:R-:W-:Y:S05]  /*6560*/  @P5 BRA `(.L_x_94) ;  /* 0x0000006000005947 */ /* 0x000fea0003800000 */
[----:B------:R-:W-:-:S13]  /*6570*/  ISETP.NE.AND P5, PT, R69, RZ, PT ;  /* 0x000000ff4500720c */ /* 0x000fda0003fa5270 */
[----:B-----5:R0:W-:Y:S01]  /*6580*/  @!P5 STS.64 [0x4228], R84 ;  /* 0x00422854ff00d388 */ /* 0x0201e20000000a00 */
[----:B------:R-:W-:Y:S01]  /*6590*/  @!P5 IMAD.MOV.U32 R86, RZ, RZ, R84 ;  /* 0x000000ffff56d224 */ /* 0x000fe200078e0054 */
[-C--:B------:R-:W-:Y:S01]  /*65a0*/  @!P5 MOV R87, R85.reuse ;  /* 0x000000550057d202 */ /* 0x080fe20000000f00 */
[C---:B0-----:R-:W-:Y:S02]  /*65b0*/  FFMA.FTZ R85, R42.reuse, R85, R43 ;  /* 0x000000552a557223 */ /* 0x041fe4000001002b */
[----:B------:R-:W-:Y:S02]  /*65c0*/  FMUL.FTZ R84, R42, R84 ;  /* 0x000000542a547220 */ /* 0x000fe40000410000 */
.L_x_94:
[----:B------:R-:W-:Y:S05]  /*65d0*/  BSYNC B0 ;  /* 0x0000000000007941 */ /* 0x000fea0003800000 */
.L_x_93:
        /* <DEDUP_REMOVED lines=34> */
[----:B------:R-:W-:Y:S02]  /*6800*/  IMAD R93, R93, c[0x0][0x240], RZ ;  /* 0x000090005d5d7a24 */ /* 0x000fe400078e02ff */
[----:B------:R-:W-:Y:S02]  /*6810*/  IMAD.MOV.U32 R40, RZ, RZ, R91 ;  /* 0x000000ffff287224 */ /* 0x000fe400078e005b */
[----:B------:R-:W-:Y:S02]  /*6820*/  IMAD.MOV.U32 R41, RZ, RZ, R90 ;  /* 0x000000ffff297224 */ /* 0x000fe400078e005a */
[C---:B------:R-:W-:Y:S02]  /*6830*/  IMAD R93, R0.reuse, c[0x0][0x244], R93 ;  /* 0x00009100005d7a24 */ /* 0x040fe400078e025d */
[----:B------:R-:W-:-:S05]  /*6840*/  IMAD.WIDE.U32 R40, R0, c[0x0][0x240], R40 ;  /* 0x0000900000287a25 */ /* 0x000fca00078e0028 */
[----:B------:R-:W-:Y:S02]  /*6850*/  IADD3 R93, R41, R93, RZ ;  /* 0x0000005d295d7210 */ /* 0x000fe40007ffe0ff */
[----:B------:R-:W-:-:S04]  /*6860*/  LEA R42, P5, R40, c[0x0][0x290], 0x2 ;  /* 0x0000a400282a7a11 */ /* 0x000fc800078a10ff */
[----:B------:R-:W-:-:S05]  /*6870*/  LEA.HI.X R43, R40, c[0x0][0x294], R93, 0x2, P5 ;  /* 0x0000a500282b7a11 */ /* 0x000fca00028f145d */
[----:B------:R0:W-:Y:S01]  /*6880*/  STG.E [R42.64], R85 ;  /* 0x000000552a007986 */ /* 0x0001e2000c101904 */
[----:B------:R-:W-:Y:S05]  /*6890*/  BRA `(.L_x_96) ;  /* 0x0000031000007947 */ /* 0x000fea0003800000 */
.L_x_97:
        /* <DEDUP_REMOVED lines=8> */
[----:B------:R-:W-:Y:S01]  /*6920*/  LOP3.LUT R43, R43, R72, RZ, 0x3c, !PT ;  /* 0x000000482b2b7212 */ /* 0x000fe200078e3cff */
[----:B------:R-:W-:-:S02]  /*6930*/  IMAD.MOV R111, RZ, RZ, -R111 ;  /* 0x000000ffff6f7224 */ /* 0x000fc400078e0a6f */
[----:B0-----:R-:W0:Y:S02]  /*6940*/  MUFU.RCP R84, R84 ;  /* 0x0000005400547308 */ /* 0x001e240000001000 */
[----:B0-----:R-:W-:-:S06]  /*6950*/  IADD3 R40, R84, 0xffffffe, RZ ;  /* 0x0ffffffe54287810 */ /* 0x001fcc0007ffe0ff */
[----:B------:R0:W1:Y:S02]  /*6960*/  F2I.FTZ.U32.TRUNC.NTZ R41, R40 ;  /* 0x0000002800297305 */ /* 0x000064000021f000 */
[----:B0-----:R-:W-:Y:S01]  /*6970*/  HFMA2.MMA R40, -RZ, RZ, 0, 0 ;  /* 0x00000000ff287435 */ /* 0x001fe200000001ff */
[----:B-1----:R-:W-:-:S04]  /*6980*/  IMAD.MOV R87, RZ, RZ, -R41 ;  /* 0x000000ffff577224 */ /* 0x002fc800078e0a29 */
[----:B------:R-:W-:-:S05]  /*6990*/  IMAD R87, R87, R42, RZ ;  /* 0x0000002a57577224 */ /* 0x000fca00078e02ff */
[----:B------:R-:W-:-:S04]  /*69a0*/  IMAD.HI.U32 R84, R41, R87, R40 ;  /* 0x0000005729547227 */ /* 0x000fc800078e0028 */
[----:B------:R-:W-:Y:S02]  /*69b0*/  IMAD.MOV.U32 R41, RZ, RZ, R86 ;  /* 0x000000ffff297224 */ /* 0x000fe400078e0056 */
[----:B------:R-:W-:Y:S02]  /*69c0*/  IMAD.MOV.U32 R86, RZ, RZ, R111 ;  /* 0x000000ffff567224 */ /* 0x000fe400078e006f */
        /* <DEDUP_REMOVED lines=10> */
[----:B------:R-:W-:-:S05]  /*6a70*/  @!P5 LOP3.LUT R40, RZ, R72, RZ, 0x33, !PT ;  /* 0x00000048ff28d212 */ /* 0x000fca00078e33ff */
[----:B------:R-:W-:Y:S01]  /*6a80*/  IMAD.MOV.U32 R41, RZ, RZ, R40 ;  /* 0x000000ffff297224 */ /* 0x000fe200078e0028 */
[----:B------:R-:W-:Y:S05]  /*6a90*/  BRA `(.L_x_99) ;  /* 0x0000001000007947 */ /* 0x000fea0003800000 */
.L_x_98:
[----:B------:R0:W5:Y:S02]  /*6aa0*/  LDG.E R41, [R80.64] ;  /* 0x0000000450297981 */ /* 0x000164000c1e1900 */
.L_x_99:
        /* <DEDUP_REMOVED lines=9> */
[----:B------:R-:W-:-:S05]  /*6b40*/  IMAD R43, R43, c[0x0][0x234], R42 ;  /* 0x00008d002b2b7a24 */ /* 0x000fca00078e022a */
[----:B------:R-:W-:-:S05]  /*6b50*/  IADD3 R41, R41, R43, RZ ;  /* 0x0000002b29297210 */ /* 0x000fca0007ffe0ff */
[----:B------:R-:W-:-:S04]  /*6b60*/  IMAD.WIDE.U32 R40, R0, c[0x0][0x240], R40 ;  /* 0x0000900000287a25 */ /* 0x000fc800078e0028 */
[----:B------:R-:W-:Y:S01]  /*6b70*/  IMAD.IADD R41, R93, 0x1, R41 ;  /* 0x000000015d297824 */ /* 0x000fe200078e0229 */
[----:B------:R-:W-:-:S04]  /*6b80*/  LEA R42, P5, R40, c[0x0][0x290], 0x2 ;  /* 0x0000a400282a7a11 */ /* 0x000fc800078a10ff */
[----:B------:R-:W-:-:S05]  /*6b90*/  LEA.HI.X R43, R40, c[0x0][0x294], R41, 0x2, P5 ;  /* 0x0000a500282b7a11 */ /* 0x000fca00028f1429 */
[----:B------:R1:W-:Y:S04]  /*6ba0*/  STG.E [R42.64], R85 ;  /* 0x000000552a007986 */ /* 0x0003e8000c101904 */
.L_x_96:
[----:B------:R-:W-:Y:S05]  /*6bb0*/  BSYNC B0 ;  /* 0x0000000000007941 */ /* 0x000fea0003800000 */
.L_x_95:
        /* <DEDUP_REMOVED lines=20> */
.L_x_90:
[----:B------:R-:W-:Y:S01]  /*6d00*/  BAR.SYNC.DEFER_BLOCKING 0x0 ;  /* 0x0000000000007b1d */ /* 0x000fe20000010000 */
[----:B------:R-:W-:Y:S01]  /*6d10*/  ISETP.NE.AND P0, PT, R152, RZ, PT ;  /* 0x000000ff9800720c */ /* 0x000fe20003f05270 */
[----:B------:R-:W-:Y:S01]  /*6d20*/  IMAD.WIDE.U32 R2, R153, c[0x0][0x210], RZ ;  /* 0x0000840099027a25 */ /* 0x000fe200078e00ff */
[----:B------:R-:W-:-:S03]  /*6d30*/  SHF.R.S32.HI R40, RZ, 0x1f, R153 ;  /* 0x0000001fff287819 */ /* 0x000fc60000011499 */
[----:B------:R-:W2:Y:S01]  /*6d40*/  S2R R41, SR_CTAID.Y ;  /* 0x0000000000297919 */ /* 0x000ea20000002600 */
[----:B------:R-:W-:Y:S01]  /*6d50*/  BSSY B0, `(.L_x_101) ;  /* 0x0000038000007945 */ /* 0x000fe20003800000 */
[----:B------:R-:W-:Y:S02]  /*6d60*/  IMAD R0, R40, c[0x0][0x210], RZ ;  /* 0x0000840028007a24 */ /* 0x000fe400078e02ff */
[----:B------:R-:W3:Y:S02]  /*6d70*/  S2R R40, SR_CTAID.Y ;  /* 0x0000000000287919 */ /* 0x000ee40000002600 */
[----:B------:R-:W-:Y:S02]  /*6d80*/  IMAD R7, R153, c[0x0][0x214], R0 ;  /* 0x0000850099077a24 */ /* 0x000fe400078e0200 */
[----:B------:R4:W-:Y:S04]  /*6d90*/  STS [R48.X4], R27 ;  /* 0x0000001b30007388 */ /* 0x0009e80000004800 */
[----:B------:R-:W-:Y:S01]  /*6da0*/  STS [R48.X4+0x4], R26 ;  /* 0x0000041a30007388 */ /* 0x000fe20000004800 */
[----:B--2---:R-:W-:-:S03]  /*6db0*/  SHF.R.S32.HI R41, RZ, 0x1f, R41 ;  /* 0x0000001fff297819 */ /* 0x004fc60000011429 */
[----:B------:R-:W-:Y:S01]  /*6dc0*/  STS [R48.X4+0x8], R25 ;  /* 0x0000081930007388 */ /* 0x000fe20000004800 */
[----:B----4-:R-:W-:-:S03]  /*6dd0*/  IADD3 R27, R3, R7, RZ ;  /* 0x00000007031b7210 */ /* 0x010fc60007ffe0ff */
        /* <DEDUP_REMOVED lines=35> */
[----:B---3--:R-:W-:Y:S01]  /*7010*/  SHF.R.S32.HI R5, RZ, 0x1f, R151 ;  /* 0x0000001fff057819 */ /* 0x008fe20000011497 */
[----:B------:R-:W-:Y:S01]  /*7020*/  IMAD R0, R41, c[0x0][0x218], RZ ;  /* 0x0000860029007a24 */ /* 0x000fe200078e02ff */
[----:B------:R-:W-:-:S04]  /*7030*/  IADD3 R4, P0, R82, R151, RZ ;  /* 0x0000009752047210 */ /* 0x000fc80007f1e0ff */
[----:B------:R-:W-:-:S05]  /*7040*/  LEA.HI.X.SX32 R5, R82, R5, 0x1, P0 ;  /* 0x0000000552057211 */ /* 0x000fca00000f0eff */
[----:B------:R-:W-:-:S04]  /*7050*/  IMAD.WIDE.U32 R4, R153, c[0x0][0x210], R4 ;  /* 0x0000840099047a25 */ /* 0x000fc800078e0004 */
[----:B------:R-:W-:Y:S02]  /*7060*/  IMAD.IADD R5, R7, 0x1, R5 ;  /* 0x0000000107057824 */ /* 0x000fe400078e0205 */
[C---:B------:R-:W-:Y:S02]  /*7070*/  IMAD R7, R40.reuse, c[0x0][0x21c], R0 ;  /* 0x0000870028077a24 */ /* 0x040fe400078e0200 */
[----:B------:R-:W-:-:S05]  /*7080*/  IMAD.WIDE.U32 R4, R40, c[0x0][0x218], R4 ;  /* 0x0000860028047a25 */ /* 0x000fca00078e0004 */
[----:B------:R-:W-:Y:S02]  /*7090*/  IADD3 R5, R5, R7, RZ ;  /* 0x0000000705057210 */ /* 0x000fe40007ffe0ff */
[----:B------:R-:W-:-:S04]  /*70a0*/  LEA R6, P0, R4, c[0x0][0x288], 0x2 ;  /* 0x0000a20004067a11 */ /* 0x000fc800078010ff */
[----:B------:R-:W-:-:S05]  /*70b0*/  LEA.HI.X R7, R4, c[0x0][0x28c], R5, 0x2, P0 ;  /* 0x0000a30004077a11 */ /* 0x000fca00000f1405 */
[----:B------:R2:W-:Y:S04]  /*70c0*/  STG.E [R6.64], R9 ;  /* 0x0000000906007986 */ /* 0x0005e8000c101904 */
.L_x_102:
[----:B---3--:R-:W-:Y:S05]  /*70d0*/  BSYNC B0 ;  /* 0x0000000000007941 */ /* 0x008fea0003800000 */
.L_x_101:
[----:B------:R-:W-:Y:S01]  /*70e0*/  MOV R5, R27 ;  /* 0x0000001b00057202 */ /* 0x000fe20000000f00 */
[----:B------:R-:W-:Y:S01]  /*70f0*/  IMAD.MOV.U32 R4, RZ, RZ, R2 ;  /* 0x000000ffff047224 */ /* 0x000fe200078e0002 */
[C---:B------:R-:W-:Y:S01]  /*7100*/  LOP3.LUT R0, R82.reuse, 0x20, RZ, 0xfc, !PT ;  /* 0x0000002052007812 */ /* 0x040fe200078efcff */
[----:B------:R-:W-:Y:S01]  /*7110*/  IMAD R2, R41, c[0x0][0x218], RZ ;  /* 0x0000860029027a24 */ /* 0x000fe200078e02ff */
[----:B--2---:R-:W-:Y:S01]  /*7120*/  LOP3.LUT R6, R82, 0x40, RZ, 0xfc, !PT ;  /* 0x0000004052067812 */ /* 0x004fe200078efcff */
[----:B------:R-:W-:Y:S01]  /*7130*/  IMAD.WIDE.U32 R4, R40, c[0x0][0x218], R4 ;  /* 0x0000860028047a25 */ /* 0x000fe200078e0004 */
[-C--:B------:R-:W-:Y:S02]  /*7140*/  ISETP.GE.AND P3, PT, R0, R25.reuse, PT ;  /* 0x000000190000720c */ /* 0x080fe40003f66270 */
[----:B------:R-:W-:Y:S01]  /*7150*/  SHF.R.S32.HI R9, RZ, 0x1f, R151 ;  /* 0x0000001fff097819 */ /* 0x000fe20000011497 */
[----:B------:R-:W-:Y:S01]  /*7160*/  IMAD.MOV.U32 R3, RZ, RZ, 0x4 ;  /* 0x00000004ff037424 */ /* 0x000fe200078e00ff */
[----:B------:R-:W-:Y:S01]  /*7170*/  IADD3 R7, P0, R151, R4, RZ ;  /* 0x0000000497077210 */ /* 0x000fe20007f1e0ff */
[----:B------:R-:W-:Y:S01]  /*7180*/  IMAD R0, R40, c[0x0][0x21c], R2 ;  /* 0x0000870028007a24 */ /* 0x000fe200078e0202 */
[----:B------:R-:W-:Y:S01]  /*7190*/  ISETP.GE.AND P4, PT, R6, R25, PT ;  /* 0x000000190600720c */ /* 0x000fe20003f86270 */
[C---:B------:R-:W-:Y:S01]  /*71a0*/  IMAD.WIDE R2, R82.reuse, R3, c[0x0][0x288] ;  /* 0x0000a20052027625 */ /* 0x040fe200078e0203 */
[----:B------:R-:W-:-:S02]  /*71b0*/  LOP3.LUT R8, R82, 0x60, RZ, 0xfc, !PT ;  /* 0x0000006052087812 */ /* 0x000fc400078efcff */
[----:B------:R-:W-:Y:S01]  /*71c0*/  LOP3.LUT R10, R82, 0x80, RZ, 0xfc, !PT ;  /* 0x00000080520a7812 */ /* 0x000fe200078efcff */
[----:B------:R-:W-:Y:S01]  /*71d0*/  IMAD.IADD R71, R66, 0x1, R71 ;  /* 0x0000000142477824 */ /* 0x000fe200078e0247 */
[----:B------:R-:W-:Y:S02]  /*71e0*/  IADD3.X R4, R9, R0, R5, P0, !PT ;  /* 0x0000000009047210 */ /* 0x000fe400007fe405 */
[----:B------:R-:W-:Y:S02]  /*71f0*/  LEA R6, P0, R7, R2, 0x2 ;  /* 0x0000000207067211 */ /* 0x000fe400078010ff */
[-C--:B------:R-:W-:Y:S02]  /*7200*/  ISETP.GE.AND P5, PT, R8, R25.reuse, PT ;  /* 0x000000190800720c */ /* 0x080fe40003fa6270 */
[----:B------:R-:W-:Y:S02]  /*7210*/  ISETP.GE.AND P6, PT, R10, R25, PT ;  /* 0x000000190a00720c */ /* 0x000fe40003fc6270 */
[----:B------:R-:W-:-:S02]  /*7220*/  LOP3.LUT R0, R82, 0xa0, RZ, 0xfc, !PT ;  /* 0x000000a052007812 */ /* 0x000fc400078efcff */
[----:B------:R-:W-:Y:S02]  /*7230*/  LOP3.LUT R2, R82, 0xc0, RZ, 0xfc, !PT ;  /* 0x000000c052027812 */ /* 0x000fe400078efcff */
[----:B------:R-:W-:Y:S01]  /*7240*/  LEA.HI.X R7, R7, R3, R4, 0x2, P0 ;  /* 0x0000000307077211 */ /* 0x000fe200000f1404 */
[----:B------:R-:W-:Y:S01]  /*7250*/  IMAD.MOV.U32 R3, RZ, RZ, R75 ;  /* 0x000000ffff037224 */ /* 0x000fe200078e004b */
[-C--:B------:R-:W-:Y:S02]  /*7260*/  ISETP.GE.AND P0, PT, R0, R25.reuse, PT ;  /* 0x000000190000720c */ /* 0x080fe40003f06270 */
[----:B------:R-:W-:Y:S01]  /*7270*/  ISETP.GE.AND P1, PT, R2, R25, PT ;  /* 0x000000190200720c */ /* 0x000fe20003f26270 */
[----:B------:R2:W-:Y:S01]  /*7280*/  @!P3 STG.E [R6.64+0x80], R63 ;  /* 0x0000803f0600b986 */ /* 0x0005e2000c101904 */
[C---:B------:R-:W-:Y:S02]  /*7290*/  LOP3.LUT R0, R82.reuse, 0x100, RZ, 0xfc, !PT ;  /* 0x0000010052007812 */ /* 0x040fe400078efcff */
[C---:B------:R-:W-:Y:S01]  /*72a0*/  LOP3.LUT R2, R82.reuse, 0x120, RZ, 0xfc, !PT ;  /* 0x0000012052027812 */ /* 0x040fe200078efcff */
[----:B------:R2:W-:Y:S01]  /*72b0*/  @!P4 STG.E [R6.64+0x100], R11 ;  /* 0x0001000b0600c986 */ /* 0x0005e2000c101904 */
[----:B------:R-:W-:-:S02]  /*72c0*/  LOP3.LUT R8, R82, 0xe0, RZ, 0xfc, !PT ;  /* 0x000000e052087812 */ /* 0x000fc400078efcff */
[-C--:B------:R-:W-:Y:S01]  /*72d0*/  ISETP.GE.AND P3, PT, R0, R25.reuse, PT ;  /* 0x000000190000720c */ /* 0x080fe20003f66270 */
        /* <DEDUP_REMOVED lines=8> */
[-C--:B------:R-:W-:Y:S01]  /*7360*/  ISETP.GE.AND P6, PT, R2, R25.reuse, PT ;  /* 0x000000190200720c */ /* 0x080fe20003fc6270 */
[----:B------:R2:W-:Y:S01]  /*7370*/  @!P1 STG.E [R6.64+0x300], R15 ;  /* 0x0003000f06009986 */ /* 0x0005e2000c101904 */
[C---:B------:R-:W-:Y:S02]  /*7380*/  LOP3.LUT R0, R82.reuse, 0x180, RZ, 0xfc, !PT ;  /* 0x0000018052007812 */ /* 0x040fe400078efcff */
[----:B------:R-:W-:Y:S01]  /*7390*/  LOP3.LUT R2, R82, 0x1a0, RZ, 0xfc, !PT ;  /* 0x000001a052027812 */ /* 0x000fe200078efcff */
[----:B------:R2:W-:Y:S01]  /*73a0*/  @!P2 STG.E [R6.64+0x380], R57 ;  /* 0x000380390600a986 */ /* 0x0005e2000c101904 */
[-C--:B------:R-:W-:Y:S02]  /*73b0*/  ISETP.GE.AND P0, PT, R0, R25.reuse, PT ;  /* 0x000000190000720c */ /* 0x080fe40003f06270 */
[----:B------:R-:W-:Y:S01]  /*73c0*/  ISETP.GE.AND P1, PT, R2, R25, PT ;  /* 0x000000190200720c */ /* 0x000fe20003f26270 */
[----:B------:R2:W-:Y:S01]  /*73d0*/  @!P3 STG.E [R6.64+0x400], R13 ;  /* 0x0004000d0600b986 */ /* 0x0005e2000c101904 */
[----:B------:R-:W-:-:S02]  /*73e0*/  LOP3.LUT R0, R82, 0x1c0, RZ, 0xfc, !PT ;  /* 0x000001c052007812 */ /* 0x000fc400078efcff */
[----:B------:R-:W-:Y:S01]  /*73f0*/  LOP3.LUT R2, R82, 0x1e0, RZ, 0xfc, !PT ;  /* 0x000001e052027812 */ /* 0x000fe200078efcff */
[----:B------:R2:W-:Y:S01]  /*7400*/  @!P4 STG.E [R6.64+0x480], R55 ;  /* 0x000480370600c986 */ /* 0x0005e2000c101904 */
[-C--:B------:R-:W-:Y:S02]  /*7410*/  ISETP.GE.AND P2, PT, R0, R25.reuse, PT ;  /* 0x000000190000720c */ /* 0x080fe40003f46270 */
[----:B------:R-:W-:Y:S01]  /*7420*/  ISETP.GE.AND P3, PT, R2, R25, PT ;  /* 0x000000190200720c */ /* 0x000fe20003f66270 */
[----:B------:R2:W-:Y:S01]  /*7430*/  @!P5 STG.E [R6.64+0x500], R19 ;  /* 0x000500130600d986 */ /* 0x0005e2000c101904 */
[----:B------:R-:W-:Y:S02]  /*7440*/  IADD3 R67, R67, 0x1, RZ ;  /* 0x0000000143437810 */ /* 0x000fe40007ffe0ff */
[----:B------:R-:W-:Y:S01]  /*7450*/  MOV R2, R76 ;  /* 0x0000004c00027202 */ /* 0x000fe20000000f00 */
[----:B------:R2:W-:Y:S01]  /*7460*/  @!P6 STG.E [R6.64+0x580], R53 ;  /* 0x000580350600e986 */ /* 0x0005e2000c101904 */
[----:B------:R-:W-:-:S02]  /*7470*/  MOV R75, R73 ;  /* 0x00000049004b7202 */ /* 0x000fc40000000f00 */
        /* <DEDUP_REMOVED lines=14> */
.L_x_103:
[----:B------:R-:W-:Y:S05]  /*7560*/  EXIT ;  /* 0x000000000000794d */ /* 0x000fea0003800000 */
.L_x_105:
        /* <DEDUP_REMOVED lines=9> */
.L_x_8811:


//--------------------- .text._Z25selective_scan_fwd_kernelI32Selective_Scan_fwd_kernel_traitsILi128ELi16ELi1ELb0ELb1ELb1ELb1ELb0EfffEEv13SSMParamsBase --------------------------
	.section	.text._Z25selective_scan_fwd_kernelI32Selective_Scan_fwd_kernel_traitsILi128ELi16ELi1ELb0ELb1ELb1ELb1ELb0EfffEEv13SSMParamsBase,"ax",@progbits
	.sectioninfo	@"SHI_REGISTERS=167"
	.align	128
        .global         _Z25selective_scan_fwd_kernelI32Selective_Scan_fwd_kernel_traitsILi128ELi16ELi1ELb0ELb1ELb1ELb1ELb0EfffEEv13SSMParamsBase
        .type           _Z25selective_scan_fwd_kernelI32Selective_Scan_fwd_kernel_traitsILi128ELi16ELi1ELb0ELb1ELb1ELb1ELb0EfffEEv13SSMParamsBase,@function
        .size           _Z25selective_scan_fwd_kernelI32Selective_Scan_fwd_kernel_traitsILi128ELi16ELi1ELb0ELb1ELb1ELb1ELb0EfffEEv13SSMParamsBase,(.L_x_8812 - _Z25selective_scan_fwd_kernelI32Selective_Scan_fwd_kernel_traitsILi128ELi16ELi1ELb0ELb1ELb1ELb1ELb0EfffEEv13SSMParamsBase)
        .other          _Z25selective_scan_fwd_kernelI32Selective_Scan_fwd_kernel_traitsILi128ELi16ELi1ELb0ELb1ELb1ELb1ELb0EfffEEv13SSMParamsBase,@"STO_CUDA_ENTRY STV_DEFAULT"
_Z25selective_scan_fwd_kernelI32Selective_Scan_fwd_kernel_traitsILi128ELi16ELi1ELb0ELb1ELb1ELb1ELb0EfffEEv13SSMParamsBase:
.text._Z25selective_scan_fwd_kernelI32Selective_Scan_fwd_kernel_traitsILi128ELi16ELi1ELb0ELb1ELb1ELb1ELb0EfffEEv13SSMParamsBase:
[----:B------:R-:W-:Y:S02]  /*0000*/  IMAD.MOV.U32 R1, RZ, RZ, c[0x0][0x28] ;  /* 0x00000a00ff017624 */ /* 0x000fe400078e00ff */
[----:B------:R-:W-:Y:S01]  /*0010*/  ULDC.64 UR4, c[0x0][0x2b0] ;  /* 0x0000ac0000047ab9 */ /* 0x000fe20000000a00 */
[----:B------:R-:W0:Y:S01]  /*0020*/  S2UR UR36, SR_CTAID.X ;  /* 0x00000000002479c3 */ /* 0x000e220000002500 */
[----:B------:R-:W-:Y:S02]  /*0030*/  UISETP.NE.U32.AND UP0, UPT, URZ, UR4, UPT ;  /* 0x000000043f00728c */ /* 0x000fe4000bf05070 */
[----:B------:R-:W-:Y:S02]  /*0040*/  UMOV UR6, URZ ;  /* 0x0000003f00067c82 */ /* 0x000fe40008000000 */
[----:B------:R-:W-:Y:S02]  /*0050*/  UISETP.NE.AND.EX UP0, UPT, URZ, UR5, UPT, UP0 ;  /* 0x000000053f00728c */ /* 0x000fe4000bf05300 */
[----:B------:R-:W-:Y:S02]  /*0060*/  UMOV UR7, URZ ;  /* 0x0000003f00077c82 */ /* 0x000fe40008000000 */
[----:B------:R-:W-:-:S02]  /*0070*/  UMOV UR8, URZ ;  /* 0x0000003f00087c82 */ /* 0x000fc40008000000 */
[----:B------:R-:W-:Y:S02]  /*0080*/  UMOV UR9, URZ ;  /* 0x0000003f00097c82 */ /* 0x000fe40008000000 */
[----:B------:R-:W-:Y:S02]  /*0090*/  ULDC.64 UR28, c[0x0][0x118] ;  /* 0x00004600001c7ab9 */ /* 0x000fe40000000a00 */
[----:B------:R-:W-:Y:S02]  /*00a0*/  ULDC.64 UR18, c[0x0][0x180] ;  /* 0x0000600000127ab9 */ /* 0x000fe40000000a00 */
[----:B------:R-:W-:Y:S02]  /*00b0*/  @UP0 UMOV UR6, UR4 ;  /* 0x0000000400060c82 */ /* 0x000fe40008000000 */
[----:B------:R-:W-:Y:S01]  /*00c0*/  ISETP.NE.U32.AND P0, PT, RZ, UR6, PT ;  /* 0x00000006ff007c0c */ /* 0x000fe2000bf05070 */
[----:B------:R-:W-:Y:S02]  /*00d0*/  @UP0 UMOV UR7, UR5 ;  /* 0x0000000500070c82 */ /* 0x000fe40008000000 */
[----:B------:R-:W-:Y:S01]  /*00e0*/  @UP0 UMOV UR8, UR4 ;  /* 0x0000000400080c82 */ /* 0x000fe20008000000 */
[----:B------:R-:W-:Y:S01]  /*00f0*/  ISETP.NE.AND.EX P1, PT, RZ, UR7, PT, P0 ;  /* 0x00000007ff007c0c */ /* 0x000fe2000bf25300 */
[----:B------:R-:W-:-:S02]  /*0100*/  @UP0 UMOV UR9, UR5 ;  /* 0x0000000500090c82 */ /* 0x000fc40008000000 */
[----:B0-----:R-:W-:-:S10]  /*0110*/  UMOV UR17, UR36 ;  /* 0x0000002400117c82 */ /* 0x001fd40008000000 */
[----:B------:R-:W-:Y:S05]  /*0120*/  @!P1 BRA `(.L_x_106) ;  /* 0x000001f000009947 */ /* 0x000fea0003800000 */
[----:B------:R-:W-:Y:S02]  /*0130*/  ULDC.U8 UR4, c[0x0][0x189] ;  /* 0x0000624000047ab9 */ /* 0x000fe40000000000 */
[----:B------:R-:W-:Y:S02]  /*0140*/  UISETP.NE.AND UP0, UPT, UR4, URZ, UPT ;  /* 0x0000003f0400728c */ /* 0x000fe4000bf05270 */
[----:B------:R-:W-:Y:S02]  /*0150*/  ULDC.64 UR12, c[0x0][0x248] ;  /* 0x00009200000c7ab9 */ /* 0x000fe40000000a00 */
[----:B------:R-:W-:Y:S02]  /*0160*/  ULDC.64 UR4, c[0x0][0x2d0] ;  /* 0x0000b40000047ab9 */ /* 0x000fe40000000a00 */
[----:B------:R-:W-:-:S05]  /*0170*/  PLOP3.LUT P0, PT, PT, PT, UP0, 0x80, 0x0 ;  /* 0x000000000000781c */ /* 0x000fca0003f0f008 */
[----:B------:R-:W-:Y:S02]  /*0180*/  @UP0 UMOV UR10, 0x4 ;  /* 0x00000004000a0882 */ /* 0x000fe40000000000 */
[----:B------:R-:W-:-:S06]  /*0190*/  @UP0 UIMAD.WIDE UR4, UR36, UR10, UR4 ;  /* 0x0000000a240402a5 */ /* 0x000fcc000f8e0204 */
[----:B------:R-:W-:Y:S01]  /*01a0*/  IMAD.U32 R2, RZ, RZ, UR4 ;  /* 0x00000004ff027e24 */ /* 0x000fe2000f8e00ff */
[----:B------:R-:W-:-:S05]  /*01b0*/  MOV R3, UR5 ;  /* 0x0000000500037c02 */ /* 0x000fca0008000f00 */
[----:B------:R-:W2:Y:S01]  /*01c0*/  @P0 LDG.E R2, [R2.64] ;  /* 0x0000001c02020981 */ /* 0x000ea2000c1e1900 */
[----:B------:R-:W-:-:S04]  /*01d0*/  @UP0 USHF.R.S32.HI UR10, URZ, 0x1f, UR36 ;  /* 0x0000001f3f0a0899 */ /* 0x000fc80008011424 */
[----:B------:R-:W-:-:S04]  /*01e0*/  @UP0 UIMAD UR10, UR10, UR12, URZ ;  /* 0x0000000c0a0a02a4 */ /* 0x000fc8000f8e023f */
[----:B------:R-:W-:Y:S01]  /*01f0*/  @UP0 UIMAD UR10, UR36, UR13, UR10 ;  /* 0x0000000d240a02a4 */ /* 0x000fe2000f8e020a */
[----:B--2---:R-:W0:Y:S02]  /*0200*/  @P0 R2UR UR4, R2 ;  /* 0x00000000020403c2 */ /* 0x004e2400000e0000 */
[----:B0-----:R-:W-:-:S04]  /*0210*/  @UP0 USHF.R.S32.HI UR5, URZ, 0x1f, UR4 ;  /* 0x0000001f3f050899 */ /* 0x001fc80008011404 */
[----:B------:R-:W-:-:S04]  /*0220*/  @UP0 UIMAD.WIDE.U32 UR4, UR36, UR12, UR4 ;  /* 0x0000000c240402a5 */ /* 0x000fc8000f8e0004 */
[----:B------:R-:W-:Y:S02]  /*0230*/  @UP0 UIADD3 UR5, UR5, UR10, URZ ;  /* 0x0000000a05050290 */ /* 0x000fe4000fffe03f */
[----:B------:R-:W-:-:S04]  /*0240*/  @UP0 ULEA UR10, UP1, UR4, UR8, 0x2 ;  /* 0x00000008040a0291 */ /* 0x000fc8000f82103f */
[----:B------:R-:W-:Y:S02]  /*0250*/  @UP0 ULEA.HI.X UR11, UR4, UR9, UR5, 0x2, UP1 ;  /* 0x00000009040b0291 */ /* 0x000fe400088f1405 */
[----:B------:R-:W-:Y:S01]  /*0260*/  IMAD.U32 R2, RZ, RZ, UR10 ;  /* 0x0000000aff027e24 */ /* 0x000fe2000f8e00ff */
[----:B------:R-:W-:Y:S02]  /*0270*/  @!UP0 UMOV UR4, UR8 ;  /* 0x0000000800048c82 */ /* 0x000fe40008000000 */
[----:B------:R-:W-:Y:S01]  /*0280*/  @!UP0 UMOV UR5, UR9 ;  /* 0x0000000900058c82 */ /* 0x000fe20008000000 */
[----:B------:R-:W-:Y:S01]  /*0290*/  IMAD.U32 R3, RZ, RZ, UR11 ;  /* 0x0000000bff037e24 */ /* 0x000fe2000f8e00ff */
[----:B------:R-:W-:-:S04]  /*02a0*/  @!UP0 UIMAD.WIDE UR4, UR36, 0x4, UR4 ;  /* 0x00000004240488a5 */ /* 0x000fc8000f8e0204 */
[----:B------:R-:W2:Y:S02]  /*02b0*/  @P0 LDG.E R2, [R2.64] ;  /* 0x0000001c02020981 */ /* 0x000ea4000c1e1900 */
[----:B------:R-:W-:Y:S01]  /*02c0*/  MOV R4, UR4 ;  /* 0x0000000400047c02 */ /* 0x000fe20008000f00 */
[----:B------:R-:W-:-:S05]  /*02d0*/  IMAD.U32 R5, RZ, RZ, UR5 ;  /* 0x00000005ff057e24 */ /* 0x000fca000f8e00ff */
[----:B------:R-:W3:Y:S01]  /*02e0*/  @!P0 LDG.E R4, [R4.64] ;  /* 0x0000001c04048981 */ /* 0x000ee2000c1e1900 */
[----:B--2---:R0:W1:Y:S08]  /*02f0*/  @P0 R2UR UR17, R2 ;  /* 0x00000000021103c2 */ /* 0x00407000000e0000 */
[----:B---3--:R0:W2:Y:S01]  /*0300*/  @!P0 R2UR UR17, R4 ;  /* 0x00000000041183c2 */ /* 0x0080a200000e0000 */
[----:B------:R-:W-:-:S07]  /*0310*/  DEPBAR.LE SB0, 0x0, {2,1} ;  /* 0x000080060000791a */ /* 0x000fce0000000000 */
.L_x_106:
[----:B------:R-:W-:Y:S01]  /*0320*/  USHF.R.S32.HI UR14, URZ, 0x1f, UR17 ;  /* 0x0000001f3f0e7899 */ /* 0x000fe20008011411 */
[----:B------:R-:W-:Y:S01]  /*0330*/  ISETP.NE.U32.AND P0, PT, RZ, UR6, PT ;  /* 0x00000006ff007c0c */ /* 0x000fe2000bf05070 */
[----:B------:R-:W-:-:S03]  /*0340*/  UISETP.NE.U32.AND UP0, UPT, UR17, UR18, UPT ;  /* 0x000000121100728c */ /* 0x000fc6000bf05070 */
[----:B------:R-:W-:Y:S01]  /*0350*/  ISETP.NE.AND.EX P0, PT, RZ, UR7, PT, P0 ;  /* 0x00000007ff007c0c */ /* 0x000fe2000bf05300 */
[----:B------:R-:W-:-:S06]  /*0360*/  UISETP.NE.AND.EX UP0, UPT, UR14, UR19, UPT, UP0 ;  /* 0x000000130e00728c */ /* 0x000fcc000bf05300 */
[----:B------:R-:W-:-:S13]  /*0370*/  PLOP3.LUT P2, PT, PT, PT, UP0, 0x80, 0x0 ;  /* 0x000000000000781c */ /* 0x000fda0003f4f008 */
[----:B------:R-:W-:Y:S05]  /*0380*/  @!P2 EXIT P0 ;  /* 0x000000000000a94d */ /* 0x000fea0000000000 */
[----:B------:R-:W0:Y:S01]  /*0390*/  S2UR UR15, SR_CTAID.Y ;  /* 0x00000000000f79c3 */ /* 0x000e220000002600 */
[----:B------:R-:W-:Y:S02]  /*03a0*/  ULDC.U8 UR4, c[0x0][0x189] ;  /* 0x0000624000047ab9 */ /* 0x000fe40000000000 */
[----:B------:R-:W-:Y:S02]  /*03b0*/  UISETP.NE.AND UP5, UPT, UR4, URZ, UPT ;  /* 0x0000003f0400728c */ /* 0x000fe4000bfa5270 */
[----:B------:R-:W-:Y:S02]  /*03c0*/  ULDC.64 UR10, c[0x0][0x238] ;  /* 0x00008e00000a7ab9 */ /* 0x000fe40000000a00 */
[----:B------:R-:W-:Y:S02]  /*03d0*/  ULDC.64 UR12, c[0x0][0x2d0] ;  /* 0x0000b400000c7ab9 */ /* 0x000fe40000000a00 */
[----:B------:R-:W-:Y:S01]  /*03e0*/  PLOP3.LUT P0, PT, PT, PT, UP5, 0x80, 0x0 ;  /* 0x000000000000781c */ /* 0x000fe20003f0f058 */
[----:B------:R-:W-:-:S02]  /*03f0*/  USHF.R.S32.HI UR37, URZ, 0x1f, UR36 ;  /* 0x0000001f3f257899 */ /* 0x000fc40008011424 */
[----:B------:R-:W-:Y:S02]  /*0400*/  UMOV UR30, URZ ;  /* 0x0000003f001e7c82 */ /* 0x000fe40008000000 */
[----:B------:R-:W-:Y:S02]  /*0410*/  UISETP.NE.U32.AND UP1, UPT, URZ, UR12, UPT ;  /* 0x0000000c3f00728c */ /* 0x000fe4000bf25070 */
[----:B------:R-:W-:Y:S02]  /*0420*/  UMOV UR31, URZ ;  /* 0x0000003f001f7c82 */ /* 0x000fe40008000000 */
[----:B------:R-:W-:Y:S02]  /*0430*/  UMOV UR5, URZ ;  /* 0x0000003f00057c82 */ /* 0x000fe40008000000 */
[----:B0-----:R-:W-:Y:S02]  /*0440*/  USHF.R.S32.HI UR16, URZ, 0x1f, UR15 ;  /* 0x0000001f3f107899 */ /* 0x001fe4000801140f */
[----:B------:R-:W-:-:S02]  /*0450*/  @UP5 UIMAD.WIDE.U32 UR18, UR15, UR10, URZ ;  /* 0x0000000a0f1252a5 */ /* 0x000fc4000f8e003f */
[----:B------:R-:W-:-:S04]  /*0460*/  @UP5 UIMAD UR4, UR16, UR10, URZ ;  /* 0x0000000a100452a4 */ /* 0x000fc8000f8e023f */
[----:B------:R-:W-:-:S03]  /*0470*/  @UP5 UIMAD UR10, UR15, UR11, UR4 ;  /* 0x0000000b0f0a52a4 */ /* 0x000fc6000f8e0204 */
[----:B------:R-:W-:Y:S02]  /*0480*/  UMOV UR4, URZ ;  /* 0x0000003f00047c82 */ /* 0x000fe40008000000 */
[----:B------:R-:W-:Y:S01]  /*0490*/  @UP5 UIADD3 UR19, UR19, UR10, URZ ;  /* 0x0000000a13135290 */ /* 0x000fe2000fffe03f */
[----:B------:R-:W-:Y:S06]  /*04a0*/  @P0 BRA `(.L_x_107) ;  /* 0x000000a000000947 */ /* 0x000fec0003800000 */
[----:B------:R-:W-:Y:S02]  /*04b0*/  ULDC.64 UR20, c[0x0][0x230] ;  /* 0x00008c0000147ab9 */ /* 0x000fe40000000a00 */
[----:B------:R-:W-:Y:S02]  /*04c0*/  UIMAD UR18, UR14, UR20, URZ ;  /* 0x000000140e1272a4 */ /* 0x000fe4000f8e023f */
[----:B------:R-:W-:Y:S02]  /*04d0*/  UIMAD.WIDE.U32 UR10, UR17, UR20, URZ ;  /* 0x00000014110a72a5 */ /* 0x000fe4000f8e003f */
[----:B------:R-:W-:Y:S02]  /*04e0*/  UIMAD UR18, UR17, UR21, UR18 ;  /* 0x00000015111272a4 */ /* 0x000fe4000f8e0212 */
[----:B------:R-:W-:-:S02]  /*04f0*/  ULDC.64 UR22, c[0x0][0x238] ;  /* 0x00008e0000167ab9 */ /* 0x000fc40000000a00 */
[----:B------:R-:W-:Y:S02]  /*0500*/  UIADD3 UR11, UR11, UR18, URZ ;  /* 0x000000120b0b7290 */ /* 0x000fe4000fffe03f */
[----:B------:R-:W-:-:S04]  /*0510*/  UIMAD UR18, UR16, UR22, URZ ;  /* 0x00000016101272a4 */ /* 0x000fc8000f8e023f */
[----:B------:R-:W-:Y:S02]  /*0520*/  UIMAD UR20, UR15, UR23, UR18 ;  /* 0x000000170f1472a4 */ /* 0x000fe4000f8e0212 */
[----:B------:R-:W-:-:S04]  /*0530*/  UIMAD.WIDE.U32 UR18, UR15, UR22, UR10 ;  /* 0x000000160f1272a5 */ /* 0x000fc8000f8e000a */
[----:B------:R-:W-:-:S07]  /*0540*/  UIADD3 UR19, UR20, UR19, URZ ;  /* 0x0000001314137290 */ /* 0x000fce000fffe03f */
.L_x_107:
[----:B------:R-:W-:Y:S05]  /*0550*/  @!P1 BRA `(.L_x_108) ;  /* 0x000000b000009947 */ /* 0x000fea0003800000 */
[----:B------:R-:W-:Y:S02]  /*0560*/  ULDC.64 UR20, c[0x0][0x248] ;  /* 0x0000920000147ab9 */ /* 0x000fe40000000a00 */
[----:B------:R-:W-:Y:S02]  /*0570*/  UIMAD UR10, UR37, UR20, URZ ;  /* 0x00000014250a72a4 */ /* 0x000fe4000f8e023f */
[----:B------:R-:W-:Y:S02]  /*0580*/  UIMAD.WIDE.U32 UR4, UR36, UR20, URZ ;  /* 0x00000014240472a5 */ /* 0x000fe4000f8e003f */
[----:B------:R-:W-:Y:S02]  /*0590*/  UIMAD UR11, UR36, UR21, UR10 ;  /* 0x00000015240b72a4 */ /* 0x000fe4000f8e020a */
[----:B------:R-:W-:Y:S02]  /*05a0*/  USHF.L.U32 UR10, UR4, 0x2, URZ ;  /* 0x00000002040a7899 */ /* 0x000fe4000800063f */
[----:B------:R-:W-:-:S02]  /*05b0*/  UIADD3 UR5, UR11, UR5, URZ ;  /* 0x000000050b057290 */ /* 0x000fc4000fffe03f */
[----:B------:R-:W-:Y:S02]  /*05c0*/  UIADD3 UR30, UP0, UR8, UR10, URZ ;  /* 0x0000000a081e7290 */ /* 0x000fe4000ff1e03f */
[----:B------:R-:W-:Y:S02]  /*05d0*/  USHF.L.U64.HI UR5, UR4, 0x2, UR5 ;  /* 0x0000000204057899 */ /* 0x000fe40008010205 */
[----:B------:R-:W-:Y:S02]  /*05e0*/  UIADD3 UR4, UP2, UR6, UR10, URZ ;  /* 0x0000000a06047290 */ /* 0x000fe4000ff5e03f */
[----:B------:R-:W-:Y:S02]  /*05f0*/  UIADD3.X UR31, UR9, UR5, URZ, UP0, !UPT ;  /* 0x00000005091f7290 */ /* 0x000fe400087fe43f */
[----:B------:R-:W-:Y:S02]  /*0600*/  UIADD3.X UR5, UR7, UR5, URZ, UP2, !UPT ;  /* 0x0000000507057290 */ /* 0x000fe400097fe43f */
.L_x_108:
[----:B------:R-:W-:Y:S02]  /*0610*/  UISETP.EQ.U32.AND UP0, UPT, UR4, URZ, UPT ;  /* 0x0000003f0400728c */ /* 0x000fe4000bf02070 */
[----:B------:R-:W-:-:S02]  /*0620*/  UISETP.NE.AND.EX UP1, UPT, URZ, UR13, UPT, UP1 ;  /* 0x0000000d3f00728c */ /* 0x000fc4000bf25310 */
[----:B------:R-:W-:Y:S02]  /*0630*/  UISETP.EQ.OR.EX UP0, UPT, UR5, URZ, !UP5, UP0 ;  /* 0x0000003f0500728c */ /* 0x000fe4000ef02700 */
[----:B------:R-:W-:Y:S02]  /*0640*/  UMOV UR6, URZ ;  /* 0x0000003f00067c82 */ /* 0x000fe40008000000 */
[----:B------:R-:W-:Y:S02]  /*0650*/  UMOV UR7, URZ ;  /* 0x0000003f00077c82 */ /* 0x000fe40008000000 */
[----:B------:R-:W-:Y:S01]  /*0660*/  PLOP3.LUT P3, PT, PT, PT, UP0, 0x80, 0x0 ;  /* 0x000000000000781c */ /* 0x000fe20003f6f008 */
[----:B------:R-:W-:Y:S02]  /*0670*/  ULDC.64 UR22, c[0x0][0x2c0] ;  /* 0x0000b00000167ab9 */ /* 0x000fe40000000a00 */
[----:B------:R-:W-:Y:S02]  /*0680*/  @UP1 UMOV UR6, UR12 ;  /* 0x0000000c00061c82 */ /* 0x000fe40008000000 */
[----:B------:R-:W-:-:S02]  /*0690*/  @!UP0 ULEA UR6, UP2, UR36, UR6, 0x2 ;  /* 0x0000000624068291 */ /* 0x000fc4000f84103f */
[----:B------:R-:W-:Y:S02]  /*06a0*/  @UP1 UMOV UR7, UR13 ;  /* 0x0000000d00071c82 */ /* 0x000fe40008000000 */
[----:B------:R-:W-:Y:S02]  /*06b0*/  @!UP0 ULEA.HI.X UR7, UR36, UR7, UR37, 0x2, UP2 ;  /* 0x0000000724078291 */ /* 0x000fe400090f1425 */
[----:B------:R-:W-:Y:S01]  /*06c0*/  IMAD.U32 R2, RZ, RZ, UR6 ;  /* 0x00000006ff027e24 */ /* 0x000fe2000f8e00ff */
[----:B------:R-:W-:Y:S02]  /*06d0*/  ULDC.64 UR12, c[0x0][0x268] ;  /* 0x00009a00000c7ab9 */ /* 0x000fe40000000a00 */
[----:B------:R-:W-:Y:S01]  /*06e0*/  ULDC.64 UR20, c[0x0][0x280] ;  /* 0x0000a00000147ab9 */ /* 0x000fe20000000a00 */
[----:B------:R-:W-:Y:S01]  /*06f0*/  MOV R3, UR7 ;  /* 0x0000000700037c02 */ /* 0x000fe20008000f00 */
[----:B------:R-:W-:Y:S01]  /*0700*/  UMOV UR8, URZ ;  /* 0x0000003f00087c82 */ /* 0x000fe20008000000 */
[----:B------:R-:W-:Y:S01]  /*0710*/  IABS R11, c[0x0][0x174] ;  /* 0x00005d00000b7a13 */ /* 0x000fe20000000000 */
[----:B------:R-:W-:-:S02]  /*0720*/  ULDC.64 UR26, c[0x0][0x2c8] ;  /* 0x0000b200001a7ab9 */ /* 0x000fc40000000a00 */
[----:B------:R-:W2:Y:S01]  /*0730*/  @!P3 LDG.E R2, [R2.64] ;  /* 0x0000001c0202b981 */ /* 0x000ea2000c1e1900 */
[----:B------:R-:W-:Y:S02]  /*0740*/  UISETP.NE.U32.AND UP1, UPT, URZ, UR12, UPT ;  /* 0x0000000c3f00728c */ /* 0x000fe4000bf25070 */
[----:B------:R-:W-:Y:S02]  /*0750*/  UISETP.NE.U32.AND UP2, UPT, URZ, UR22, UPT ;  /* 0x000000163f00728c */ /* 0x000fe4000bf45070 */
[----:B------:R-:W-:Y:S02]  /*0760*/  UISETP.NE.AND.EX UP1, UPT, URZ, UR13, UPT, UP1 ;  /* 0x0000000d3f00728c */ /* 0x000fe4000bf25310 */
[----:B------:R-:W-:Y:S02]  /*0770*/  UISETP.NE.AND.EX UP2, UPT, URZ, UR23, UPT, UP2 ;  /* 0x000000173f00728c */ /* 0x000fe4000bf45320 */
[----:B------:R-:W-:Y:S02]  /*0780*/  UMOV UR6, URZ ;  /* 0x0000003f00067c82 */ /* 0x000fe40008000000 */
[----:B------:R-:W-:Y:S01]  /*0790*/  UMOV UR7, URZ ;  /* 0x0000003f00077c82 */ /* 0x000fe20008000000 */
[----:B------:R-:W-:Y:S01]  /*07a0*/  PLOP3.LUT P1, PT, PT, PT, UP1, 0x80, 0x0 ;  /* 0x000000000000781c */ /* 0x000fe20003f2f018 */
[----:B------:R-:W-:-:S03]  /*07b0*/  ULDC.64 UR34, c[0x0][0x1c0] ;  /* 0x0000700000227ab9 */ /* 0x000fc60000000a00 */
[----:B------:R-:W-:Y:S02]  /*07c0*/  @UP1 ULEA UR12, UP3, UR15, UR12, 0x2 ;  /* 0x0000000c0f0c1291 */ /* 0x000fe4000f86103f */
[----:B------:R-:W-:Y:S02]  /*07d0*/  @UP2 UMOV UR6, UR22 ;  /* 0x0000001600062c82 */ /* 0x000fe40008000000 */
[----:B------:R-:W-:Y:S02]  /*07e0*/  @UP1 ULEA.HI.X UR13, UR15, UR13, UR16, 0x2, UP3 ;  /* 0x0000000d0f0d1291 */ /* 0x000fe400098f1410 */
[----:B------:R-:W-:Y:S02]  /*07f0*/  UISETP.NE.U32.AND UP3, UPT, URZ, UR20, UPT ;  /* 0x000000143f00728c */ /* 0x000fe4000bf65070 */
[----:B------:R-:W-:Y:S02]  /*0800*/  UISETP.EQ.U32.AND UP4, UPT, UR6, URZ, UPT ;  /* 0x0000003f0600728c */ /* 0x000fe4000bf82070 */
[----:B------:R-:W-:-:S02]  /*0810*/  @UP2 UMOV UR7, UR23 ;  /* 0x0000001700072c82 */ /* 0x000fc40008000000 */
[----:B------:R-:W-:Y:S02]  /*0820*/  UISETP.NE.AND.EX UP3, UPT, URZ, UR21, UPT, UP3 ;  /* 0x000000153f00728c */ /* 0x000fe4000bf65330 */
[----:B------:R-:W-:Y:S01]  /*0830*/  UISETP.EQ.OR.EX UP4, UPT, UR7, URZ, !UP5, UP4 ;  /* 0x0000003f0700728c */ /* 0x000fe2000ef82740 */
[----:B------:R-:W-:Y:S01]  /*0840*/  IMAD.U32 R5, RZ, RZ, UR13 ;  /* 0x0000000dff057e24 */ /* 0x000fe2000f8e00ff */
[----:B------:R-:W-:Y:S01]  /*0850*/  MOV R4, UR12 ;  /* 0x0000000c00047c02 */ /* 0x000fe20008000f00 */
[----:B------:R-:W-:Y:S01]  /*0860*/  @UP2 UMOV UR8, UR22 ;  /* 0x0000001600082c82 */ /* 0x000fe20008000000 */
[----:B------:R-:W-:Y:S01]  /*0870*/  PLOP3.LUT P2, PT, PT, PT, UP3, 0x80, 0x0 ;  /* 0x000000000000781c */ /* 0x000fe20003f4f038 */
[----:B------:R-:W-:Y:S01]  /*0880*/  UMOV UR6, URZ ;  /* 0x0000003f00067c82 */ /* 0x000fe20008000000 */
[----:B------:R-:W-:Y:S01]  /*0890*/  PLOP3.LUT P4, PT, PT, PT, UP4, 0x80, 0x0 ;  /* 0x000000000000781c */ /* 0x000fe20003f8f048 */
[----:B------:R-:W-:Y:S01]  /*08a0*/  @UP2 UMOV UR6, UR23 ;  /* 0x0000001700062c82 */ /* 0x000fe20008000000 */
[----:B------:R0:W3:Y:S01]  /*08b0*/  @P1 LDG.E R5, [R4.64] ;  /* 0x0000001c04051981 */ /* 0x0000e2000c1e1900 */
[----:B------:R-:W-:-:S02]  /*08c0*/  @UP3 ULEA UR20, UP6, UR15, UR20, 0x2 ;  /* 0x000000140f143291 */ /* 0x000fc4000f8c103f */
[----:B------:R-:W-:Y:S02]  /*08d0*/  @!UP4 ULEA UR8, UP1, UR36, UR8, 0x2 ;  /* 0x000000082408c291 */ /* 0x000fe4000f82103f */
[----:B------:R-:W-:Y:S02]  /*08e0*/  @UP3 ULEA.HI.X UR21, UR15, UR21, UR16, 0x2, UP6 ;  /* 0x000000150f153291 */ /* 0x000fe4000b0f1410 */
[----:B------:R-:W-:Y:S01]  /*08f0*/  @!UP4 ULEA.HI.X UR9, UR36, UR6, UR37, 0x2, UP1 ;  /* 0x000000062409c291 */ /* 0x000fe200088f1425 */
[----:B------:R-:W-:Y:S02]  /*0900*/  IMAD.U32 R6, RZ, RZ, UR20 ;  /* 0x00000014ff067e24 */ /* 0x000fe4000f8e00ff */
[----:B------:R-:W-:Y:S01]  /*0910*/  IMAD.U32 R8, RZ, RZ, UR8 ;  /* 0x00000008ff087e24 */ /* 0x000fe2000f8e00ff */
[----:B------:R-:W-:Y:S02]  /*0920*/  MOV R7, UR21 ;  /* 0x0000001500077c02 */ /* 0x000fe40008000f00 */
[----:B------:R-:W-:Y:S01]  /*0930*/  IMAD.U32 R9, RZ, RZ, UR9 ;  /* 0x00000009ff097e24 */ /* 0x000fe2000f8e00ff */
[----:B------:R-:W1:Y:S01]  /*0940*/  R2UR UR41, R11 ;  /* 0x000000000b2973c2 */ /* 0x000e6200000e0000 */
[----:B------:R-:W-:Y:S01]  /*0950*/  ULDC.64 UR8, c[0x0][0x1e0] ;  /* 0x0000780000087ab9 */ /* 0x000fe20000000a00 */
[----:B------:R-:W4:Y:S04]  /*0960*/  @P2 LDG.E R6, [R6.64] ;  /* 0x0000001c06062981 */ /* 0x000f28000c1e1900 */
[----:B------:R-:W3:Y:S01]  /*0970*/  @!P4 LDG.E R8, [R8.64] ;  /* 0x0000001c0808c981 */ /* 0x000ee2000c1e1900 */
[----:B-1----:R-:W1:Y:S08]  /*0980*/  I2F.RP R0, UR41 ;  /* 0x0000002900007d06 */ /* 0x002e700008209400 */
[----:B-1----:R-:W0:Y:S01]  /*0990*/  MUFU.RCP R0, R0 ;  /* 0x0000000000007308 */ /* 0x002e220000001000 */
[----:B--2---:R-:W1:Y:S02]  /*09a0*/  @!P3 R2UR UR10, R2 ;  /* 0x00000000020ab3c2 */ /* 0x004e6400000e0000 */
[----:B-1----:R-:W-:-:S06]  /*09b0*/  @!UP0 UIMAD.WIDE UR10, UR10, 0x4, UR30 ;  /* 0x000000040a0a88a5 */ /* 0x002fcc000f8e021e */
[----:B------:R-:W-:Y:S02]  /*09c0*/  IMAD.U32 R2, RZ, RZ, UR10 ;  /* 0x0000000aff027e24 */ /* 0x000fe4000f8e00ff */
[----:B------:R-:W-:Y:S01]  /*09d0*/  IMAD.U32 R3, RZ, RZ, UR11 ;  /* 0x0000000bff037e24 */ /* 0x000fe2000f8e00ff */
[----:B------:R-:W-:-:S04]  /*09e0*/  ULDC.64 UR10, c[0x0][0x2b8] ;  /* 0x0000ae00000a7ab9 */ /* 0x000fc80000000a00 */
[----:B------:R1:W2:Y:S01]  /*09f0*/  @!P3 LDG.E R12, [R2.64] ;  /* 0x0000001c020cb981 */ /* 0x0002a2000c1e1900 */
[----:B------:R-:W-:-:S04]  /*0a00*/  UISETP.NE.U32.AND UP1, UPT, URZ, UR10, UPT ;  /* 0x0000000a3f00728c */ /* 0x000fc8000bf25070 */
[----:B------:R-:W-:Y:S01]  /*0a10*/  UISETP.NE.AND.EX UP1, UPT, URZ, UR11, UPT, UP1 ;  /* 0x0000000b3f00728c */ /* 0x000fe2000bf25310 */
[----:B0-----:R-:W-:-:S06]  /*0a20*/  IADD3 R4, R0, 0xffffffe, RZ ;  /* 0x0ffffffe00047810 */ /* 0x001fcc0007ffe0ff */
[----:B------:R-:W0:Y:S04]  /*0a30*/  F2I.FTZ.U32.TRUNC.NTZ R4, R4 ;  /* 0x0000000400047305 */ /* 0x000e28000021f000 */
[----:B------:R-:W-:-:S04]  /*0a40*/  @UP1 UIADD3 UR6, UP2, UR36, UR10, URZ ;  /* 0x0000000a24061290 */ /* 0x000fc8000ff5e03f */
[----:B------:R-:W-:-:S06]  /*0a50*/  @UP1 ULEA.HI.X.SX32 UR7, UR36, UR11, 0x1, UP2 ;  /* 0x0000000b24071291 */ /* 0x000fcc00090f0e3f */
[----:B-1----:R-:W-:-:S05]  /*0a60*/  IMAD.U32 R3, RZ, RZ, UR7 ;  /* 0x00000007ff037e24 */ /* 0x002fca000f8e00ff */
[----:B0-----:R-:W0:Y:S01]  /*0a70*/  R2UR UR7, R4 ;  /* 0x00000000040773c2 */ /* 0x001e2200000e0000 */
[----:B------:R-:W-:Y:S01]  /*0a80*/  IABS R0, UR15 ;  /* 0x0000000f00007c13 */ /* 0x000fe20008000000 */
[----:B------:R-:W-:-:S06]  /*0a90*/  UIMAD UR33, UR37, UR8, URZ ;  /* 0x00000008252172a4 */ /* 0x000fcc000f8e023f */
[----:B------:R-:W1:Y:S01]  /*0aa0*/  R2UR UR11, R0 ;  /* 0x00000000000b73c2 */ /* 0x000e6200000e0000 */
[----:B------:R-:W-:Y:S02]  /*0ab0*/  UIMAD.WIDE.U32 UR20, UR36, UR8, URZ ;  /* 0x00000008241472a5 */ /* 0x000fe4000f8e003f */
[----:B------:R-:W-:-:S03]  /*0ac0*/  UIMAD UR33, UR36, UR9, UR33 ;  /* 0x00000009242172a4 */ /* 0x000fc6000f8e0221 */
[----:B------:R-:W-:Y:S02]  /*0ad0*/  ULDC.64 UR8, c[0x0][0x1f0] ;  /* 0x00007c0000087ab9 */ /* 0x000fe40000000a00 */
[----:B------:R-:W-:Y:S01]  /*0ae0*/  UIMAD UR32, UR37, UR8, URZ ;  /* 0x00000008252072a4 */ /* 0x000fe2000f8e023f */
[----:B------:R-:W-:Y:S01]  /*0af0*/  PLOP3.LUT P0, PT, PT, PT, UP1, 0x80, 0x0 ;  /* 0x000000000000781c */ /* 0x000fe20003f0f018 */
[----:B------:R-:W-:Y:S02]  /*0b00*/  UIMAD.WIDE.U32 UR22, UR36, UR8, URZ ;  /* 0x00000008241672a5 */ /* 0x000fe4000f8e003f */
[----:B------:R-:W-:Y:S02]  /*0b10*/  UIMAD UR32, UR36, UR9, UR32 ;  /* 0x00000009242072a4 */ /* 0x000fe4000f8e0220 */
[----:B0-----:R-:W-:Y:S02]  /*0b20*/  UIADD3 UR10, URZ, -UR7, URZ ;  /* 0x800000073f0a7290 */ /* 0x001fe4000fffe03f */
[----:B------:R-:W-:Y:S01]  /*0b30*/  UISETP.NE.U32.AND UP1, UPT, URZ, UR26, UPT ;  /* 0x0000001a3f00728c */ /* 0x000fe2000bf25070 */
[----:B------:R-:W-:Y:S01]  /*0b40*/  MOV R2, UR6 ;  /* 0x0000000600027c02 */ /* 0x000fe20008000f00 */
[----:B------:R-:W-:-:S02]  /*0b50*/  ULDC.64 UR8, c[0x0][0x1a0] ;  /* 0x0000680000087ab9 */ /* 0x000fc40000000a00 */
[----:B------:R-:W-:Y:S02]  /*0b60*/  UIMAD UR10, UR10, UR41, URZ ;  /* 0x000000290a0a72a4 */ /* 0x000fe4000f8e023f */
[----:B------:R-:W-:Y:S02]  /*0b70*/  UIMAD UR25, UR37, UR8, URZ ;  /* 0x00000008251972a4 */ /* 0x000fe4000f8e023f */
[----:B------:R-:W-:Y:S02]  /*0b80*/  UMOV UR6, URZ ;  /* 0x0000003f00067c82 */ /* 0x000fe40008000000 */
[----:B------:R-:W-:Y:S02]  /*0b90*/  UIMAD UR24, UR37, UR34, URZ ;  /* 0x00000022251872a4 */ /* 0x000fe4000f8e023f */
[----:B------:R-:W-:Y:S02]  /*0ba0*/  UISETP.NE.AND.EX UP1, UPT, URZ, UR27, UPT, UP1 ;  /* 0x0000001b3f00728c */ /* 0x000fe4000bf25310 */
[----:B------:R-:W-:-:S02]  /*0bb0*/  UIMAD.WIDE.U32 UR6, UR7, UR10, UR6 ;  /* 0x0000000a070672a5 */ /* 0x000fc4000f8e0006 */
[----:B------:R-:W-:Y:S02]  /*0bc0*/  UIMAD.WIDE.U32 UR12, UR36, UR8, URZ ;  /* 0x00000008240c72a5 */ /* 0x000fe4000f8e003f */
[----:B------:R-:W-:Y:S02]  /*0bd0*/  UIMAD UR25, UR36, UR9, UR25 ;  /* 0x00000009241972a4 */ /* 0x000fe4000f8e0219 */
[----:B------:R-:W-:Y:S02]  /*0be0*/  UIMAD.WIDE.U32 UR8, UR36, UR34, URZ ;  /* 0x00000022240872a5 */ /* 0x000fe4000f8e003f */
[----:B------:R-:W-:Y:S02]  /*0bf0*/  UIMAD UR24, UR36, UR35, UR24 ;  /* 0x00000023241872a4 */ /* 0x000fe4000f8e0218 */
[----:B-1----:R-:W-:Y:S02]  /*0c00*/  UIMAD.WIDE.U32 UR34, UR7, UR11, URZ ;  /* 0x0000000b072272a5 */ /* 0x002fe4000f8e003f */
[----:B------:R-:W-:-:S02]  /*0c10*/  UMOV UR39, URZ ;  /* 0x0000003f00277c82 */ /* 0x000fc40008000000 */
[----:B------:R-:W-:Y:S02]  /*0c20*/  UIADD3 UR34, -UR35, URZ, URZ ;  /* 0x0000003f23227290 */ /* 0x000fe4000fffe13f */
[----:B------:R-:W-:Y:S02]  /*0c30*/  UMOV UR40, URZ ;  /* 0x0000003f00287c82 */ /* 0x000fe40008000000 */
[----:B------:R-:W-:Y:S02]  /*0c40*/  ULDC.64 UR6, c[0x0][0x2e0] ;  /* 0x0000b80000067ab9 */ /* 0x000fe40000000a00 */
[----:B------:R-:W-:Y:S02]  /*0c50*/  @UP1 UMOV UR39, UR26 ;  /* 0x0000001a00271c82 */ /* 0x000fe40008000000 */
[----:B------:R-:W-:Y:S02]  /*0c60*/  @UP1 UMOV UR40, UR27 ;  /* 0x0000001b00281c82 */ /* 0x000fe40008000000 */
[----:B------:R-:W-:-:S02]  /*0c70*/  UISETP.NE.U32.AND UP1, UPT, URZ, UR6, UPT ;  /* 0x000000063f00728c */ /* 0x000fc4000bf25070 */
[----:B------:R-:W-:Y:S02]  /*0c80*/  UIMAD UR34, UR41, UR34, UR11 ;  /* 0x00000022292272a4 */ /* 0x000fe4000f8e020b */
[----:B------:R-:W-:Y:S02]  /*0c90*/  UISETP.NE.AND.EX UP1, UPT, URZ, UR7, UPT, UP1 ;  /* 0x000000073f00728c */ /* 0x000fe4000bf25310 */
[----:B------:R-:W-:Y:S02]  /*0ca0*/  UISETP.GT.U32.AND UP3, UPT, UR41, UR34, UPT ;  /* 0x000000222900728c */ /* 0x000fe4000bf64070 */
[----:B------:R-:W-:Y:S02]  /*0cb0*/  UPLOP3.LUT UP2, UPT, UPT, UPT, UPT, 0x40, 0x0 ;  /* 0x000000000000789c */ /* 0x000fe40003f4e870 */
[----:B------:R-:W-:Y:S02]  /*0cc0*/  ULDC UR42, c[0x0][0x174] ;  /* 0x00005d00002a7ab9 */ /* 0x000fe40000000800 */
[----:B------:R-:W-:-:S02]  /*0cd0*/  UMOV UR10, URZ ;  /* 0x0000003f000a7c82 */ /* 0x000fc40008000000 */
[----:B------:R-:W-:Y:S02]  /*0ce0*/  ULDC.64 UR26, c[0x0][0x1e8] ;  /* 0x00007a00001a7ab9 */ /* 0x000fe40000000a00 */
[----:B------:R-:W-:Y:S02]  /*0cf0*/  @UP1 UISETP.NE.U32.AND UP4, UPT, URZ, UR6, UPT ;  /* 0x000000063f00128c */ /* 0x000fe4000bf85070 */
[----:B------:R-:W-:Y:S02]  /*0d00*/  @!UP3 UIADD3 UR34, UR34, -UR41, URZ ;  /* 0x800000292222b290 */ /* 0x000fe4000fffe03f */
[----:B------:R-:W-:Y:S02]  /*0d10*/  @UP1 UISETP.NE.AND.EX UP2, UPT, URZ, UR7, UPT, UP4 ;  /* 0x000000073f00128c */ /* 0x000fe4000bf45340 */
[----:B------:R-:W-:Y:S02]  /*0d20*/  UISETP.GE.U32.AND UP4, UPT, UR34, UR41, UPT ;  /* 0x000000292200728c */ /* 0x000fe4000bf86070 */
[----:B------:R-:W-:-:S02]  /*0d30*/  ULOP3.LUT UR34, UR15, UR42, URZ, 0x3c, !UPT ;  /* 0x0000002a0f227292 */ /* 0x000fc4000f8e3c3f */
[----:B------:R-:W-:Y:S02]  /*0d40*/  UMOV UR11, URZ ;  /* 0x0000003f000b7c82 */ /* 0x000fe40008000000 */
[----:B------:R-:W-:Y:S02]  /*0d50*/  @!UP3 UIADD3 UR35, UR35, 0x1, URZ ;  /* 0x000000012323b890 */ /* 0x000fe4000fffe03f */
[----:B------:R-:W-:Y:S02]  /*0d60*/  @UP1 UMOV UR10, UR6 ;  /* 0x00000006000a1c82 */ /* 0x000fe40008000000 */
[----:B------:R-:W-:Y:S02]  /*0d70*/  @UP1 UMOV UR11, UR7 ;  /* 0x00000007000b1c82 */ /* 0x000fe40008000000 */
[----:B------:R-:W-:Y:S02]  /*0d80*/  UISETP.GE.AND UP3, UPT, UR34, URZ, UPT ;  /* 0x0000003f2200728c */ /* 0x000fe4000bf66270 */
[----:B------:R-:W-:-:S02]  /*0d90*/  UISETP.NE.AND UP1, UPT, URZ, UR42, UPT ;  /* 0x0000002a3f00728c */ /* 0x000fc4000bf25270 */
[----:B------:R-:W-:Y:S02]  /*0da0*/  UIMAD UR38, UR16, UR26, URZ ;  /* 0x0000001a102672a4 */ /* 0x000fe4000f8e023f */
[----:B------:R-:W-:Y:S02]  /*0db0*/  UIADD3 UR21, UR21, UR33, URZ ;  /* 0x0000002115157290 */ /* 0x000fe4000fffe03f */
[----:B------:R-:W-:Y:S02]  /*0dc0*/  UIMAD UR38, UR15, UR27, UR38 ;  /* 0x0000001b0f2672a4 */ /* 0x000fe4000f8e0226 */
[----:B------:R-:W-:Y:S02]  /*0dd0*/  ULDC.64 UR6, c[0x0][0x1f8] ;  /* 0x00007e0000067ab9 */ /* 0x000fe40000000a00 */
[----:B------:R-:W-:Y:S02]  /*0de0*/  UIMAD.WIDE.U32 UR26, UR15, UR26, UR20 ;  /* 0x0000001a0f1a72a5 */ /* 0x000fe4000f8e0014 */
[----:B------:R-:W-:-:S02]  /*0df0*/  @UP4 UIADD3 UR35, UR35, 0x1, URZ ;  /* 0x0000000123234890 */ /* 0x000fc4000fffe03f */
[----:B------:R-:W-:Y:S02]  /*0e00*/  UIMAD UR33, UR16, UR6, URZ ;  /* 0x00000006102172a4 */ /* 0x000fe4000f8e023f */
[----:B------:R-:W-:Y:S02]  /*0e10*/  UIADD3 UR23, UR23, UR32, URZ ;  /* 0x0000002017177290 */ /* 0x000fe4000fffe03f */
[----:B------:R-:W-:Y:S02]  /*0e20*/  ULDC.64 UR20, c[0x0][0x270] ;  /* 0x00009c0000147ab9 */ /* 0x000fe40000000a00 */
[----:B------:R-:W-:Y:S02]  /*0e30*/  UIADD3 UR27, UR27, UR38, URZ ;  /* 0x000000261b1b7290 */ /* 0x000fe4000fffe03f */
[----:B------:R-:W-:Y:S02]  /*0e40*/  @!UP3 UIADD3 UR35, -UR35, URZ, URZ ;  /* 0x0000003f2323b290 */ /* 0x000fe4000fffe13f */
[----:B------:R-:W-:-:S02]  /*0e50*/  UIMAD UR33, UR15, UR7, UR33 ;  /* 0x000000070f2172a4 */ /* 0x000fc4000f8e0221 */
[----:B------:R-:W-:Y:S02]  /*0e60*/  @!UP1 ULOP3.LUT UR35, URZ, UR42, URZ, 0x33, !UPT ;  /* 0x0000002a3f239292 */ /* 0x000fe4000f8e333f */
[----:B------:R-:W-:Y:S02]  /*0e70*/  ULEA UR20, UP4, UR26, UR20, 0x2 ;  /* 0x000000141a147291 */ /* 0x000fe4000f88103f */
[----:B------:R-:W-:Y:S02]  /*0e80*/  UIMAD.WIDE.U32 UR6, UR15, UR6, UR22 ;  /* 0x000000060f0672a5 */ /* 0x000fe4000f8e0016 */
[----:B------:R-:W-:Y:S02]  /*0e90*/  UIADD3 UR13, UR13, UR25, URZ ;  /* 0x000000190d0d7290 */ /* 0x000fe4000fffe03f */
[----:B------:R-:W-:Y:S02]  /*0ea0*/  ULDC.64 UR22, c[0x0][0x278] ;  /* 0x00009e0000167ab9 */ /* 0x000fe40000000a00 */
[----:B------:R-:W-:-:S02]  /*0eb0*/  USHF.R.S32.HI UR32, URZ, 0x1f, UR35 ;  /* 0x0000001f3f207899 */ /* 0x000fc40008011423 */
[----:B------:R-:W-:Y:S02]  /*0ec0*/  ULEA.HI.X UR21, UR26, UR21, UR27, 0x2, UP4 ;  /* 0x000000151a157291 */ /* 0x000fe4000a0f141b */
[----:B------:R-:W-:Y:S02]  /*0ed0*/  UIADD3 UR7, UR7, UR33, URZ ;  /* 0x0000002107077290 */ /* 0x000fe4000fffe03f */
[----:B------:R-:W-:Y:S02]  /*0ee0*/  ULEA UR22, UP1, UR6, UR22, 0x2 ;  /* 0x0000001606167291 */ /* 0x000fe4000f82103f */
[----:B------:R-:W-:Y:S02]  /*0ef0*/  ULDC.64 UR26, c[0x0][0x1b8] ;  /* 0x00006e00001a7ab9 */ /* 0x000fe40000000a00 */
[----:B------:R-:W-:Y:S02]  /*0f00*/  UIMAD UR25, UR32, UR26, URZ ;  /* 0x0000001a201972a4 */ /* 0x000fe4000f8e023f */
[----:B------:R-:W-:-:S02]  /*0f10*/  ULEA.HI.X UR23, UR6, UR23, UR7, 0x2, UP1 ;  /* 0x0000001706177291 */ /* 0x000fc400088f1407 */
[----:B------:R-:W-:-:S03]  /*0f20*/  UIMAD.WIDE.U32 UR6, UR35, UR26, UR12 ;  /* 0x0000001a230672a5 */ /* 0x000fc6000f8e000c */
[----:B------:R-:W-:Y:S02]  /*0f30*/  ULDC.64 UR12, c[0x0][0x1d8] ;  /* 0x00007600000c7ab9 */ /* 0x000fe40000000a00 */
[----:B------:R-:W-:Y:S02]  /*0f40*/  UIMAD UR27, UR35, UR27, UR25 ;  /* 0x0000001b231b72a4 */ /* 0x000fe4000f8e0219 */
[----:B------:R-:W-:Y:S02]  /*0f50*/  UIMAD UR32, UR32, UR12, URZ ;  /* 0x0000000c202072a4 */ /* 0x000fe4000f8e023f */
[----:B------:R-:W-:-:S03]  /*0f60*/  UIADD3 UR9, UR9, UR24, URZ ;  /* 0x0000001809097290 */ /* 0x000fc6000fffe03f */
[----:B------:R-:W-:Y:S02]  /*0f70*/  ULDC.64 UR24, c[0x0][0x258] ;  /* 0x0000960000187ab9 */ /* 0x000fe40000000a00 */
[----:B------:R-:W-:Y:S02]  /*0f80*/  ULEA UR24, UP1, UR6, UR24, 0x2 ;  /* 0x0000001806187291 */ /* 0x000fe4000f82103f */
[----:B------:R-:W-:Y:S02]  /*0f90*/  UIADD3 UR7, UR7, UR27, URZ ;  /* 0x0000001b07077290 */ /* 0x000fe4000fffe03f */
[----:B------:R-:W-:Y:S02]  /*0fa0*/  UIMAD UR13, UR35, UR13, UR32 ;  /* 0x0000000d230d72a4 */ /* 0x000fe4000f8e0220 */
[----:B------:R-:W-:Y:S02]  /*0fb0*/  ULEA.HI.X UR25, UR6, UR25, UR7, 0x2, UP1 ;  /* 0x0000001906197291 */ /* 0x000fe400088f1407 */
[----:B------:R-:W-:-:S02]  /*0fc0*/  ULDC.64 UR32, c[0x0][0x2d8] ;  /* 0x0000b60000207ab9 */ /* 0x000fc40000000a00 */
[----:B------:R-:W-:Y:S02]  /*0fd0*/  UISETP.NE.U32.AND UP1, UPT, URZ, UR32, UPT ;  /* 0x000000203f00728c */ /* 0x000fe4000bf25070 */
[----:B------:R-:W-:Y:S02]  /*0fe0*/  UIMAD.WIDE.U32 UR8, UR35, UR12, UR8 ;  /* 0x0000000c230872a5 */ /* 0x000fe4000f8e0008 */
[----:B------:R-:W-:Y:S02]  /*0ff0*/  UISETP.NE.AND.EX UP1, UPT, URZ, UR33, UPT, UP1 ;  /* 0x000000213f00728c */ /* 0x000fe4000bf25310 */
[----:B------:R-:W-:Y:S01]  /*1000*/  ULDC.64 UR26, c[0x0][0x260] ;  /* 0x00009800001a7ab9 */ /* 0x000fe20000000a00 */
[----:B------:R-:W-:Y:S01]  /*1010*/  PRMT R10, RZ, 0x7610, R10 ;  /* 0x00007610ff0a7816 */ /* 0x000fe2000000000a */
[----:B------:R-:W-:Y:S02]  /*1020*/  ULEA UR26, UP3, UR8, UR26, 0x2 ;  /* 0x0000001a081a7291 */ /* 0x000fe4000f86103f */
[----:B------:R-:W-:-:S02]  /*1030*/  UIADD3 UR9, UR9, UR13, URZ ;  /* 0x0000000d09097290 */ /* 0x000fc4000fffe03f */
[----:B------:R-:W-:Y:S01]  /*1040*/  UMOV UR7, URZ ;  /* 0x0000003f00077c82 */ /* 0x000fe20008000000 */
[----:B------:R0:W5:Y:S01]  /*1050*/  @P0 LDG.E.U8 R10, [R2.64] ;  /* 0x0000001c020a0981 */ /* 0x000162000c1e1100 */
[----:B------:R-:W-:-:S03]  /*1060*/  ULEA.HI.X UR27, UR8, UR27, UR9, 0x2, UP3 ;  /* 0x0000001b081b7291 */ /* 0x000fc600098f1409 */
[----:B------:R-:W-:Y:S02]  /*1070*/  UMOV UR8, URZ ;  /* 0x0000003f00087c82 */ /* 0x000fe40008000000 */
[----:B------:R-:W-:Y:S02]  /*1080*/  @UP1 UMOV UR8, UR32 ;  /* 0x0000002000081c82 */ /* 0x000fe40008000000 */
[----:B------:R-:W-:Y:S01]  /*1090*/  ISETP.NE.U32.AND P0, PT, RZ, UR8, PT ;  /* 0x00000008ff007c0c */ /* 0x000fe2000bf05070 */
[----:B------:R-:W-:Y:S01]  /*10a0*/  UMOV UR9, URZ ;  /* 0x0000003f00097c82 */ /* 0x000fe20008000000 */
[----:B---3--:R0:W1:Y:S01]  /*10b0*/  @P1 R2UR UR7, R5 ;  /* 0x00000000050713c2 */ /* 0x00806200000e0000 */
[----:B------:R-:W-:Y:S01]  /*10c0*/  @UP1 UMOV UR9, UR33 ;  /* 0x0000002100091c82 */ /* 0x000fe20008000000 */
[----:B------:R-:W-:Y:S02]  /*10d0*/  PLOP3.LUT P1, PT, PT, PT, UP2, 0x80, 0x0 ;  /* 0x000000000000781c */ /* 0x000fe40003f2f028 */
[----:B------:R-:W-:Y:S01]  /*10e0*/  ISETP.NE.AND.EX P0, PT, RZ, UR9, PT, P0 ;  /* 0x00000009ff007c0c */ /* 0x000fe2000bf05300 */
[----:B------:R-:W-:-:S02]  /*10f0*/  UMOV UR6, URZ ;  /* 0x0000003f00067c82 */ /* 0x000fc40008000000 */
[----:B------:R-:W-:Y:S02]  /*1100*/  UMOV UR12, URZ ;  /* 0x0000003f000c7c82 */ /* 0x000fe40008000000 */
[----:B------:R-:W-:Y:S02]  /*1110*/  UMOV UR13, URZ ;  /* 0x0000003f000d7c82 */ /* 0x000fe40008000000 */
[----:B------:R-:W-:Y:S02]  /*1120*/  UMOV UR34, URZ ;  /* 0x0000003f00227c82 */ /* 0x000fe40008000000 */
[----:B------:R-:W-:Y:S02]  /*1130*/  ULDC UR38, c[0x0][0x18c] ;  /* 0x0000630000267ab9 */ /* 0x000fe40000000800 */
[----:B------:R-:W-:Y:S02]  /*1140*/  @UP1 UMOV UR13, UR32 ;  /* 0x00000020000d1c82 */ /* 0x000fe40008000000 */
[----:B------:R-:W-:Y:S01]  /*1150*/  @UP1 UMOV UR34, UR33 ;  /* 0x0000002100221c82 */ /* 0x000fe20008000000 */
[----:B----4-:R0:W3:Y:S01]  /*1160*/  @P2 R2UR UR6, R6 ;  /* 0x00000000060623c2 */ /* 0x0100e200000e0000 */
[----:B------:R-:W-:-:S02]  /*1170*/  USEL UR38, UR38, 0x800, UP5 ;  /* 0x0000080026267887 */ /* 0x000fc4000a800000 */
[----:B------:R-:W-:Y:S02]  /*1180*/  UMOV UR32, UR13 ;  /* 0x0000000d00207c82 */ /* 0x000fe40008000000 */
[----:B------:R-:W-:-:S03]  /*1190*/  UMOV UR33, UR34 ;  /* 0x0000002200217c82 */ /* 0x000fc60008000000 */
[----:B------:R0:W4:Y:S08]  /*11a0*/  @!P4 R2UR UR12, R8 ;  /* 0x00000000080cc3c2 */ /* 0x00013000000e0000 */
[----:B--2---:R-:W2:Y:S02]  /*11b0*/  @!P3 R2UR UR35, R12 ;  /* 0x000000000c23b3c2 */ /* 0x004ea400000e0000 */
[----:B--2---:R-:W-:-:S02]  /*11c0*/  @!UP0 USHF.R.S32.HI UR14, URZ, 0x1f, UR35 ;  /* 0x0000001f3f0e8899 */ /* 0x004fc40008011423 */
[----:B------:R-:W-:Y:S01]  /*11d0*/  @!UP0 UMOV UR17, UR35 ;  /* 0x0000002300118c82 */ /* 0x000fe20008000000 */
[----:B0---4-:R-:W-:Y:S05]  /*11e0*/  @P1 BRA P0, `(.L_x_109) ;  /* 0x0000021000001947 */ /* 0x011fea0000000000 */
[----:B-1-3--:R-:W-:Y:S01]  /*11f0*/  IABS R5, UR38 ;  /* 0x0000002600057c13 */ /* 0x00afe20008000000 */
[----:B------:R-:W-:Y:S01]  /*1200*/  ULDC UR10, c[0x0][0x168] ;  /* 0x00005a00000a7ab9 */ /* 0x000fe20000000800 */
[----:B------:R-:W-:Y:S01]  /*1210*/  IABS R8, UR38 ;  /* 0x0000002600087c13 */ /* 0x000fe20008000000 */
[----:B------:R-:W-:Y:S01]  /*1220*/  UIADD3 UR10, UR38, UR10, URZ ;  /* 0x0000000a260a7290 */ /* 0x000fe2000fffe03f */
[----:B------:R-:W0:Y:S01]  /*1230*/  I2F.RP R0, R5 ;  /* 0x0000000500007306 */ /* 0x000e220000209400 */
[----:B------:R-:W-:Y:S02]  /*1240*/  UMOV UR11, URZ ;  /* 0x0000003f000b7c82 */ /* 0x000fe40008000000 */
[----:B------:R-:W-:-:S06]  /*1250*/  UIADD3 UR10, UR10, -0x1, URZ ;  /* 0xffffffff0a0a7890 */ /* 0x000fcc000fffe03f */
[----:B------:R-:W-:Y:S01]  /*1260*/  MOV R4, UR10 ;  /* 0x0000000a00047c02 */ /* 0x000fe20008000f00 */
[----:B------:R-:W-:-:S03]  /*1270*/  ULOP3.LUT UR10, UR10, UR38, URZ, 0x3c, !UPT ;  /* 0x000000260a0a7292 */ /* 0x000fc6000f8e3c3f */
[----:B------:R-:W-:Y:S01]  /*1280*/  IABS R4, R4 ;  /* 0x0000000400047213 */ /* 0x000fe20000000000 */
[----:B0-----:R-:W0:Y:S02]  /*1290*/  MUFU.RCP R0, R0 ;  /* 0x0000000000007308 */ /* 0x001e240000001000 */
[----:B------:R-:W-:Y:S01]  /*12a0*/  ISETP.LE.AND P2, PT, RZ, UR10, PT ;  /* 0x0000000aff007c0c */ /* 0x000fe2000bf43270 */
[----:B------:R-:W-:Y:S01]  /*12b0*/  UMOV UR10, URZ ;  /* 0x0000003f000a7c82 */ /* 0x000fe20008000000 */
[----:B0-----:R-:W-:Y:S01]  /*12c0*/  IADD3 R2, R0, 0xffffffe, RZ ;  /* 0x0ffffffe00027810 */ /* 0x001fe20007ffe0ff */
[----:B------:R-:W-:-:S03]  /*12d0*/  IMAD.MOV R0, RZ, RZ, -R8 ;  /* 0x000000ffff007224 */ /* 0x000fc600078e0a08 */
[----:B------:R0:W1:Y:S02]  /*12e0*/  F2I.FTZ.U32.TRUNC.NTZ R3, R2 ;  /* 0x0000000200037305 */ /* 0x000064000021f000 */
[----:B0-----:R-:W-:Y:S02]  /*12f0*/  IMAD.MOV.U32 R2, RZ, RZ, RZ ;  /* 0x000000ffff027224 */ /* 0x001fe400078e00ff */
[----:B-1----:R-:W-:-:S04]  /*1300*/  IMAD.MOV R6, RZ, RZ, -R3 ;  /* 0x000000ffff067224 */ /* 0x002fc800078e0a03 */
[----:B------:R-:W-:-:S04]  /*1310*/  IMAD R7, R6, R5, RZ ;  /* 0x0000000506077224 */ /* 0x000fc800078e02ff */
[----:B------:R-:W-:Y:S01]  /*1320*/  IMAD.HI.U32 R2, R3, R7, R2 ;  /* 0x0000000703027227 */ /* 0x000fe200078e0002 */
[----:B------:R-:W-:-:S05]  /*1330*/  MOV R3, R4 ;  /* 0x0000000400037202 */ /* 0x000fca0000000f00 */
[----:B------:R-:W-:-:S04]  /*1340*/  IMAD.HI.U32 R2, R2, R3, RZ ;  /* 0x0000000302027227 */ /* 0x000fc800078e00ff */
[----:B------:R-:W-:-:S05]  /*1350*/  IMAD R0, R2, R0, R3 ;  /* 0x0000000002007224 */ /* 0x000fca00078e0203 */
[----:B------:R-:W-:-:S13]  /*1360*/  ISETP.GT.U32.AND P1, PT, R5, R0, PT ;  /* 0x000000000500720c */ /* 0x000fda0003f24070 */
[----:B------:R-:W-:Y:S01]  /*1370*/  @!P1 IMAD.IADD R0, R0, 0x1, -R5 ;  /* 0x0000000100009824 */ /* 0x000fe200078e0a05 */
[----:B------:R-:W-:Y:S02]  /*1380*/  @!P1 IADD3 R2, R2, 0x1, RZ ;  /* 0x0000000102029810 */ /* 0x000fe40007ffe0ff */
[----:B------:R-:W-:Y:S02]  /*1390*/  ISETP.NE.AND P1, PT, RZ, UR38, PT ;  /* 0x00000026ff007c0c */ /* 0x000fe4000bf25270 */
[----:B------:R-:W-:-:S13]  /*13a0*/  ISETP.GE.U32.AND P0, PT, R0, R5, PT ;  /* 0x000000050000720c */ /* 0x000fda0003f06070 */
[----:B------:R-:W-:-:S05]  /*13b0*/  @P0 IADD3 R2, R2, 0x1, RZ ;  /* 0x0000000102020810 */ /* 0x000fca0007ffe0ff */
[----:B------:R-:W-:-:S05]  /*13c0*/  IMAD.MOV.U32 R0, RZ, RZ, R2 ;  /* 0x000000ffff007224 */ /* 0x000fca00078e0002 */
[----:B------:R-:W-:Y:S02]  /*13d0*/  @!P2 IADD3 R0, -R0, RZ, RZ ;  /* 0x000000ff0000a210 */ /* 0x000fe40007ffe1ff */
[----:B------:R-:W-:Y:S01]  /*13e0*/  @!P1 LOP3.LUT R0, RZ, UR38, RZ, 0x33, !PT ;  /* 0x00000026ff009c12 */ /* 0x000fe2000f8e33ff */
[----:B------:R-:W-:Y:S05]  /*13f0*/  BRA `(.L_x_110) ;  /* 0x000001c000007947 */ /* 0x000fea0003800000 */
.L_x_109:
[----:B-1-3--:R-:W-:Y:S02]  /*1400*/  UISETP.NE.AND UP0, UPT, UR36, URZ, UPT ;  /* 0x0000003f2400728c */ /* 0x00afe4000bf05270 */
[----:B------:R-:W-:-:S04]  /*1410*/  ULEA UR10, UP1, UR36, UR10, 0x2 ;  /* 0x0000000a240a7291 */ /* 0x000fc8000f82103f */
[----:B------:R-:W-:Y:S01]  /*1420*/  PLOP3.LUT P0, PT, PT, PT, UP0, 0x80, 0x0 ;  /* 0x000000000000781c */ /* 0x000fe20003f0f008 */
[----:B------:R-:W-:Y:S01]  /*1430*/  ULEA.HI.X UR11, UR36, UR11, UR37, 0x2, UP1 ;  /* 0x0000000b240b7291 */ /* 0x000fe200088f1425 */
[----:B------:R-:W-:-:S05]  /*1440*/  IMAD.U32 R2, RZ, RZ, UR10 ;  /* 0x0000000aff027e24 */ /* 0x000fca000f8e00ff */
[----:B------:R-:W-:Y:S01]  /*1450*/  IMAD.U32 R3, RZ, RZ, UR11 ;  /* 0x0000000bff037e24 */ /* 0x000fe2000f8e00ff */
[----:B------:R-:W-:-:S04]  /*1460*/  UMOV UR10, URZ ;  /* 0x0000003f000a7c82 */ /* 0x000fc80008000000 */
[----:B------:R-:W2:Y:S04]  /*1470*/  LDG.E R6, [R2.64] ;  /* 0x0000001c02067981 */ /* 0x000ea8000c1e1900 */
[----:B------:R-:W3:Y:S02]  /*1480*/  @P0 LDG.E R0, [R2.64+-0x4] ;  /* 0xfffffc1c02000981 */ /* 0x000ee4000c1e1900 */
[----:B---3--:R-:W0:Y:S02]  /*1490*/  @P0 R2UR UR11, R0 ;  /* 0x00000000000b03c2 */ /* 0x008e2400000e0000 */
[----:B0-----:R-:W-:-:S04]  /*14a0*/  @UP0 UIADD3 UR10, UR11, 0x1, URZ ;  /* 0x000000010b0a0890 */ /* 0x001fc8000fffe03f */
[----:B------:R-:W-:-:S06]  /*14b0*/  UIMAD.WIDE UR34, UR10, 0x4, UR32 ;  /* 0x000000040a2278a5 */ /* 0x000fcc000f8e0220 */
[----:B------:R-:W-:Y:S01]  /*14c0*/  MOV R4, UR34 ;  /* 0x0000002200047c02 */ /* 0x000fe20008000f00 */
[----:B------:R-:W-:-:S05]  /*14d0*/  IMAD.U32 R5, RZ, RZ, UR35 ;  /* 0x00000023ff057e24 */ /* 0x000fca000f8e00ff */
[----:B------:R-:W3:Y:S04]  /*14e0*/  LDG.E R7, [R4.64] ;  /* 0x0000001c04077981 */ /* 0x000ee8000c1e1900 */
[----:B------:R-:W4:Y:S01]  /*14f0*/  LDG.E R8, [R4.64+0x4] ;  /* 0x0000041c04087981 */ /* 0x000f22000c1e1900 */
[----:B--2---:R-:W0:Y:S08]  /*1500*/  R2UR UR34, R6 ;  /* 0x00000000062273c2 */ /* 0x004e3000000e0000 */
[----:B---3--:R-:W1:Y:S08]  /*1510*/  R2UR UR11, R7 ;  /* 0x00000000070b73c2 */ /* 0x008e7000000e0000 */
[----:B----4-:R-:W1:Y:S02]  /*1520*/  R2UR UR13, R8 ;  /* 0x00000000080d73c2 */ /* 0x010e6400000e0000 */
[----:B-1----:R-:W-:-:S02]  /*1530*/  UIADD3 UR13, -UR11, UR13, URZ ;  /* 0x0000000d0b0d7290 */ /* 0x002fc4000fffe13f */
[----:B0-----:R-:W-:Y:S02]  /*1540*/  UIADD3 UR11, UR34, -UR10, URZ ;  /* 0x8000000a220b7290 */ /* 0x001fe4000fffe03f */
[----:B------:R-:W-:Y:S02]  /*1550*/  UISETP.GT.AND UP0, UPT, UR38, UR13, UPT ;  /* 0x0000000d2600728c */ /* 0x000fe4000bf04270 */
[----:B------:R-:W-:Y:S02]  /*1560*/  UIADD3 UR13, -UR13, UR38, URZ ;  /* 0x000000260d0d7290 */ /* 0x000fe4000fffe13f */
[----:B------:R-:W-:-:S04]  /*1570*/  UISETP.GT.AND UP0, UPT, UR11, URZ, UP0 ;  /* 0x0000003f0b00728c */ /* 0x000fc80008704270 */
[----:B------:R-:W-:Y:S02]  /*1580*/  USEL UR34, UR13, URZ, UP0 ;  /* 0x0000003f0d227287 */ /* 0x000fe40008000000 */
[----:B------:R-:W-:Y:S02]  /*1590*/  UIADD3 UR13, UR11, 0x1, URZ ;  /* 0x000000010b0d7890 */ /* 0x000fe4000fffe03f */
[----:B------:R-:W-:-:S04]  /*15a0*/  UIMAD UR11, UR12, UR38, UR34 ;  /* 0x000000260c0b72a4 */ /* 0x000fc8000f8e0222 */
[----:B------:R-:W-:-:S05]  /*15b0*/  IMAD.U32 R0, RZ, RZ, UR13 ;  /* 0x0000000dff007e24 */ /* 0x000fca000f8e00ff */
.L_x_110:
[----:B------:R-:W-:-:S13]  /*15c0*/  ISETP.GE.AND P0, PT, R0, 0x1, PT ;  /* 0x000000010000780c */ /* 0x000fda0003f06270 */
[----:B------:R-:W-:Y:S05]  /*15d0*/  @!P0 EXIT ;  /* 0x000000000000894d */ /* 0x000fea0003800000 */
[----:B------:R-:W0:Y:S01]  /*15e0*/  S2R R91, SR_TID.X ;  /* 0x00000000005b7919 */ /* 0x000e220000002100 */
[----:B------:R-:W-:Y:S02]  /*15f0*/  ULEA UR39, UP0, UR36, UR39, 0x2 ;  /* 0x0000002724277291 */ /* 0x000fe4000f80103f */
[----:B------:R-:W-:Y:S01]  /*1600*/  UMOV UR12, URZ ;  /* 0x0000003f000c7c82 */ /* 0x000fe20008000000 */
[----:B------:R-:W1:Y:S01]  /*1610*/  S2R R3, SR_LANEID ;  /* 0x0000000000037919 */ /* 0x000e620000000000 */
[----:B------:R-:W-:Y:S02]  /*1620*/  ULEA.HI.X UR40, UR36, UR40, UR37, 0x2, UP0 ;  /* 0x0000002824287291 */ /* 0x000fe400080f1425 */
[----:B------:R-:W-:Y:S01]  /*1630*/  UMOV UR13, URZ ;  /* 0x0000003f000d7c82 */ /* 0x000fe20008000000 */
[----:B0-----:R-:W-:-:S04]  /*1640*/  SHF.L.U32 R2, R91, 0x4, RZ ;  /* 0x000000045b027819 */ /* 0x001fc800000006ff */
[----:B------:R-:W-:-:S04]  /*1650*/  LOP3.LUT R2, R2, 0xfffffe00, RZ, 0xc0, !PT ;  /* 0xfffffe0002027812 */ /* 0x000fc800078ec0ff */
[----:B------:R-:W-:Y:S02]  /*1660*/  LOP3.LUT R90, R2, 0x1f, R91, 0xf8, !PT ;  /* 0x0000001f025a7812 */ /* 0x000fe400078ef85b */
[----:B-----5:R-:W-:Y:S02]  /*1670*/  LOP3.LUT R2, R10, 0xff, RZ, 0xc0, !PT ;  /* 0x000000ff0a027812 */ /* 0x020fe400078ec0ff */
[----:B------:R-:W-:Y:S02]  /*1680*/  SHF.R.S32.HI R91, RZ, 0x1f, R90 ;  /* 0x0000001fff5b7819 */ /* 0x000fe4000001145a */
[C---:B------:R-:W-:Y:S02]  /*1690*/  LOP3.LUT R4, R90.reuse, 0x20, RZ, 0xfc, !PT ;  /* 0x000000205a047812 */ /* 0x040fe400078efcff */
[C---:B------:R-:W-:Y:S02]  /*16a0*/  LOP3.LUT R5, R90.reuse, 0x40, RZ, 0xfc, !PT ;  /* 0x000000405a057812 */ /* 0x040fe400078efcff */
[----:B------:R-:W-:-:S02]  /*16b0*/  LOP3.LUT R6, R90, 0x60, RZ, 0xfc, !PT ;  /* 0x000000605a067812 */ /* 0x000fc400078efcff */
[C---:B------:R-:W-:Y:S02]  /*16c0*/  LOP3.LUT R7, R90.reuse, 0x80, RZ, 0xfc, !PT ;  /* 0x000000805a077812 */ /* 0x040fe400078efcff */
[C---:B------:R-:W-:Y:S02]  /*16d0*/  LOP3.LUT R8, R90.reuse, 0xa0, RZ, 0xfc, !PT ;  /* 0x000000a05a087812 */ /* 0x040fe400078efcff */
[C---:B------:R-:W-:Y:S02]  /*16e0*/  LOP3.LUT R9, R90.reuse, 0xc0, RZ, 0xfc, !PT ;  /* 0x000000c05a097812 */ /* 0x040fe400078efcff */
        /* <DEDUP_REMOVED lines=8> */
[----:B-1----:R-:W-:-:S02]  /*1770*/  LOP3.LUT R18, R90, 0x1e0, RZ, 0xfc, !PT ;  /* 0x000001e05a127812 */ /* 0x002fc400078efcff */
.L_x_159:
[----:B------:R-:W-:-:S04]  /*1780*/  UISETP.NE.U32.AND UP0, UPT, UR8, URZ, UPT ;  /* 0x0000003f0800728c */ /* 0x000fc8000bf05070 */
[----:B------:R-:W-:-:S06]  /*1790*/  UISETP.NE.AND.EX UP0, UPT, UR9, URZ, UPT, UP0 ;  /* 0x0000003f0900728c */ /* 0x000fcc000bf05300 */
[----:B------:R-:W-:-:S05]  /*17a0*/  PLOP3.LUT P0, PT, PT, PT, UP0, 0x80, 0x0 ;  /* 0x000000000000781c */ /* 0x000fca0003f0f008 */
[----:B------:R-:W-:-:S04]  /*17b0*/  @UP0 UIADD3 UR34, UR12, UR10, URZ ;  /* 0x0000000a0c220290 */ /* 0x000fc8000fffe03f */
[----:B------:R-:W-:-:S06]  /*17c0*/  @UP0 UIMAD.WIDE UR34, UR34, 0x4, UR32 ;  /* 0x00000004222208a5 */ /* 0x000fcc000f8e0220 */
[----:B------:R-:W-:Y:S02]  /*17d0*/  IMAD.U32 R20, RZ, RZ, UR34 ;  /* 0x00000022ff147e24 */ /* 0x000fe4000f8e00ff */
[----:B------:R-:W-:-:S05]  /*17e0*/  IMAD.U32 R21, RZ, RZ, UR35 ;  /* 0x00000023ff157e24 */ /* 0x000fca000f8e00ff */
[----:B------:R-:W2:Y:S04]  /*17f0*/  @P0 LDG.E R23, [R20.64] ;  /* 0x0000001c14170981 */ /* 0x000ea8000c1e1900 */
[----:B------:R-:W3:Y:S01]  /*1800*/  @P0 LDG.E R22, [R20.64+0x4] ;  /* 0x0000041c14160981 */ /* 0x000ee2000c1e1900 */
[----:B------:R-:W-:Y:S02]  /*1810*/  ULDC UR35, c[0x0][0x168] ;  /* 0x00005a0000237ab9 */ /* 0x000fe40000000800 */
[----:B------:R-:W-:-:S04]  /*1820*/  @!UP0 UIADD3 UR35, -UR13, UR35, URZ ;  /* 0x000000230d238290 */ /* 0x000fc8000fffe13f */
[----:B------:R-:W-:Y:S01]  /*1830*/  UISETP.LT.AND UP1, UPT, UR35, UR38, UPT ;  /* 0x000000262300728c */ /* 0x000fe2000bf21270 */
[----:B--2---:R-:W0:Y:S08]  /*1840*/  @P0 R2UR UR41, R23 ;  /* 0x00000000172903c2 */ /* 0x004e3000000e0000 */
[----:B---3--:R-:W0:Y:S02]  /*1850*/  @P0 R2UR UR34, R22 ;  /* 0x00000000162203c2 */ /* 0x008e2400000e0000 */
[----:B0-----:R-:W-:-:S02]  /*1860*/  @UP0 UIADD3 UR41, -UR41, UR34, URZ ;  /* 0x0000002229290290 */ /* 0x001fc4000fffe13f */
[----:B------:R-:W-:-:S04]  /*1870*/  @!UP0 USEL UR41, UR35, UR38, UP1 ;  /* 0x0000002623298287 */ /* 0x000fc80008800000 */
[----:B------:R-:W-:-:S06]  /*1880*/  UISETP.GE.AND UP0, UPT, UR41, 0x1, UPT ;  /* 0x000000012900788c */ /* 0x000fcc000bf06270 */
[----:B------:R-:W-:-:S13]  /*1890*/  PLOP3.LUT P0, PT, PT, PT, UP0, 0x80, 0x0 ;  /* 0x000000000000781c */ /* 0x000fda0003f0f008 */
[----:B------:R-:W-:Y:S05]  /*18a0*/  @!P0 EXIT ;  /* 0x000000000000894d */ /* 0x000fea0003800000 */
[----:B------:R-:W-:Y:S01]  /*18b0*/  ISETP.GE.AND P1, PT, R4, UR41, PT ;  /* 0x0000002904007c0c */ /* 0x000fe2000bf26270 */
[----:B------:R-:W-:Y:S01]  /*18c0*/  BAR.SYNC.DEFER_BLOCKING 0x0 ;  /* 0x0000000000007b1d */ /* 0x000fe20000010000 */
[----:B------:R-:W-:Y:S01]  /*18d0*/  ISETP.GE.AND P0, PT, R5, UR41, PT ;  /* 0x0000002905007c0c */ /* 0x000fe2000bf06270 */
[----:B------:R-:W-:Y:S01]  /*18e0*/  CS2R R38, SRZ ;  /* 0x0000000000267805 */ /* 0x000fe2000001ff00 */
[----:B------:R-:W-:Y:S01]  /*18f0*/  LOP3.LUT R19, R19, 0xfffff7ff, RZ, 0xc0, !PT ;  /* 0xfffff7ff13137812 */ /* 0x000fe200078ec0ff */
[----:B------:R-:W-:Y:S01]  /*1900*/  CS2R R48, SRZ ;  /* 0x0000000000307805 */ /* 0x000fe2000001ff00 */
[----:B------:R-:W-:Y:S01]  /*1910*/  SHF.L.U32 R40, R90, 0x2, RZ ;  /* 0x000000025a287819 */ /* 0x000fe200000006ff */
[----:B------:R-:W-:Y:S01]  /*1920*/  CS2R R46, SRZ ;  /* 0x00000000002e7805 */ /* 0x000fe2000001ff00 */
[----:B------:R-:W-:Y:S01]  /*1930*/  ISETP.GE.AND P6, PT, R6, UR41, PT ;  /* 0x0000002906007c0c */ /* 0x000fe2000bfc6270 */
[----:B------:R-:W-:Y:S01]  /*1940*/  CS2R R44, SRZ ;  /* 0x00000000002c7805 */ /* 0x000fe2000001ff00 */
[----:B------:R-:W-:Y:S01]  /*1950*/  SHF.L.U64.HI R20, R90, 0x2, R91 ;  /* 0x000000025a147819 */ /* 0x000fe2000001025b */
[----:B------:R-:W-:Y:S01]  /*1960*/  CS2R R42, SRZ ;  /* 0x00000000002a7805 */ /* 0x000fe2000001ff00 */
[----:B------:R-:W-:Y:S01]  /*1970*/  ISETP.GE.AND P5, PT, R7, UR41, PT ;  /* 0x0000002907007c0c */ /* 0x000fe2000bfa6270 */
[----:B------:R-:W-:Y:S01]  /*1980*/  CS2R R50, SRZ ;  /* 0x0000000000327805 */ /* 0x000fe2000001ff00 */
[----:B------:R-:W-:Y:S01]  /*1990*/  @P1 LOP3.LUT R19, R19, 0x800, RZ, 0xfc, !PT ;  /* 0x0000080013131812 */ /* 0x000fe200078efcff */
[----:B------:R-:W-:Y:S01]  /*19a0*/  CS2R R52, SRZ ;  /* 0x0000000000347805 */ /* 0x000fe2000001ff00 */
[----:B------:R-:W-:Y:S01]  /*19b0*/  IADD3 R24, P1, R40, UR20, RZ ;  /* 0x0000001428187c10 */ /* 0x000fe2000ff3e0ff */
[----:B------:R-:W-:Y:S01]  /*19c0*/  IMAD.MOV.U32 R54, RZ, RZ, RZ ;  /* 0x000000ffff367224 */ /* 0x000fe200078e00ff */
[----:B------:R-:W-:Y:S01]  /*19d0*/  LOP3.LUT R19, R19, 0xfffffbff, RZ, 0xc0, !PT ;  /* 0xfffffbff13137812 */ /* 0x000fe200078ec0ff */
[----:B------:R-:W-:Y:S01]  /*19e0*/  IMAD.MOV.U32 R56, RZ, RZ, RZ ;  /* 0x000000ffff387224 */ /* 0x000fe200078e00ff */
[----:B------:R-:W-:-:S02]  /*19f0*/  IADD3.X R25, R20, UR21, RZ, P1, !PT ;  /* 0x0000001514197c10 */ /* 0x000fc40008ffe4ff */
[----:B------:R-:W-:Y:S02]  /*1a00*/  @P0 LOP3.LUT R19, R19, 0x400, RZ, 0xfc, !PT ;  /* 0x0000040013130812 */ /* 0x000fe400078efcff */
[----:B------:R-:W-:Y:S01]  /*1a10*/  IADD3 R40, P0, R40, UR22, RZ ;  /* 0x0000001628287c10 */ /* 0x000fe2000ff1e0ff */
[----:B------:R0:W2:Y:S01]  /*1a20*/  @!P6 LDG.E R44, [R24.64+0x180] ;  /* 0x0001801c182ce981 */ /* 0x0000a2000c1e1900 */
[C---:B------:R-:W-:Y:S02]  /*1a30*/  LOP3.LUT P1, RZ, R19.reuse, 0x400, RZ, 0xc0, !PT ;  /* 0x0000040013ff7812 */ /* 0x040fe4000782c0ff */
[----:B------:R-:W-:Y:S01]  /*1a40*/  LOP3.LUT R19, R19, 0xfffffdff, RZ, 0xc0, !PT ;  /* 0xfffffdff13137812 */ /* 0x000fe200078ec0ff */
[----:B------:R0:W3:Y:S01]  /*1a50*/  @!P5 LDG.E R43, [R24.64+0x200] ;  /* 0x0002001c182bd981 */ /* 0x0000e2000c1e1900 */
[----:B------:R-:W-:Y:S02]  /*1a60*/  IADD3.X R41, R20, UR23, RZ, P0, !PT ;  /* 0x0000001714297c10 */ /* 0x000fe400087fe4ff */
[----:B------:R-:W-:-:S02]  /*1a70*/  @P6 LOP3.LUT R19, R19, 0x200, RZ, 0xfc, !PT ;  /* 0x0000020013136812 */ /* 0x000fc400078efcff */
[----:B------:R-:W-:Y:S02]  /*1a80*/  ISETP.GE.AND P3, PT, R8, UR41, PT ;  /* 0x0000002908007c0c */ /* 0x000fe4000bf66270 */
[C---:B------:R-:W-:Y:S02]  /*1a90*/  LOP3.LUT P0, RZ, R19.reuse, 0x800, RZ, 0xc0, !PT ;  /* 0x0000080013ff7812 */ /* 0x040fe4000780c0ff */
[----:B------:R-:W-:Y:S01]  /*1aa0*/  LOP3.LUT R19, R19, 0xfffffeff, RZ, 0xc0, !PT ;  /* 0xfffffeff13137812 */ /* 0x000fe200078ec0ff */
[----:B------:R0:W4:Y:S01]  /*1ab0*/  @!P1 LDG.E R39, [R24.64+0x100] ;  /* 0x0001001c18279981 */ /* 0x000122000c1e1900 */
[----:B------:R-:W-:Y:S02]  /*1ac0*/  ISETP.GE.AND P2, PT, R9, UR41, PT ;  /* 0x0000002909007c0c */ /* 0x000fe4000bf46270 */
[----:B------:R-:W-:Y:S02]  /*1ad0*/  @P5 LOP3.LUT R19, R19, 0x100, RZ, 0xfc, !PT ;  /* 0x0000010013135812 */ /* 0x000fe400078efcff */
[----:B------:R-:W-:-:S02]  /*1ae0*/  ISETP.GE.AND P4, PT, R90, UR41, PT ;  /* 0x000000295a007c0c */ /* 0x000fc4000bf86270 */
[----:B------:R-:W-:Y:S01]  /*1af0*/  LOP3.LUT R19, R19, 0xffffff7f, RZ, 0xc0, !PT ;  /* 0xffffff7f13137812 */ /* 0x000fe200078ec0ff */
[----:B------:R0:W5:Y:S03]  /*1b00*/  @!P3 LDG.E R46, [R24.64+0x280] ;  /* 0x0002801c182eb981 */ /* 0x000166000c1e1900 */
[----:B------:R-:W-:Y:S01]  /*1b10*/  @P3 LOP3.LUT R19, R19, 0x80, RZ, 0xfc, !PT ;  /* 0x0000008013133812 */ /* 0x000fe200078efcff */
[----:B------:R0:W2:Y:S01]  /*1b20*/  @!P0 LDG.E R38, [R24.64+0x80] ;  /* 0x0000801c18268981 */ /* 0x0000a2000c1e1900 */
[----:B------:R-:W-:Y:S02]  /*1b30*/  ISETP.GE.AND P0, PT, R10, UR41, PT ;  /* 0x000000290a007c0c */ /* 0x000fe4000bf06270 */
[----:B------:R-:W-:Y:S01]  /*1b40*/  LOP3.LUT R19, R19, 0xffffffbf, RZ, 0xc0, !PT ;  /* 0xffffffbf13137812 */ /* 0x000fe200078ec0ff */
[----:B------:R0:W2:Y:S03]  /*1b50*/  @!P2 LDG.E R45, [R24.64+0x300] ;  /* 0x0003001c182da981 */ /* 0x0000a6000c1e1900 */
[----:B------:R-:W-:Y:S01]  /*1b60*/  @P2 LOP3.LUT R19, R19, 0x40, RZ, 0xfc, !PT ;  /* 0x0000004013132812 */ /* 0x000fe200078efcff */
[----:B------:R0:W2:Y:S03]  /*1b70*/  @!P4 LDG.E R42, [R24.64] ;  /* 0x0000001c182ac981 */ /* 0x0000a6000c1e1900 */
[----:B------:R-:W-:-:S03]  /*1b80*/  LOP3.LUT R19, R19, 0xffffffdf, RZ, 0xc0, !PT ;  /* 0xffffffdf13137812 */ /* 0x000fc600078ec0ff */
[----:B------:R0:W3:Y:S01]  /*1b90*/  @!P0 LDG.E R48, [R24.64+0x380] ;  /* 0x0003801c18308981 */ /* 0x0000e2000c1e1900 */
[----:B------:R-:W-:Y:S02]  /*1ba0*/  @P0 LOP3.LUT R19, R19, 0x20, RZ, 0xfc, !PT ;  /* 0x0000002013130812 */ /* 0x000fe400078efcff */
[----:B------:R-:W-:Y:S02]  /*1bb0*/  ISETP.GE.AND P0, PT, R11, UR41, PT ;  /* 0x000000290b007c0c */ /* 0x000fe4000bf06270 */
[----:B------:R-:W-:-:S11]  /*1bc0*/  LOP3.LUT R19, R19, 0xffffffef, RZ, 0xc0, !PT ;  /* 0xffffffef13137812 */ /* 0x000fd600078ec0ff */
[----:B------:R-:W-:Y:S01]  /*1bd0*/  @P0 LOP3.LUT R19, R19, 0x10, RZ, 0xfc, !PT ;  /* 0x0000001013130812 */ /* 0x000fe200078efcff */
[----:B------:R0:W5:Y:S01]  /*1be0*/  @!P0 LDG.E R47, [R24.64+0x400] ;  /* 0x0004001c182f8981 */ /* 0x000162000c1e1900 */
[----:B------:R-:W-:Y:S02]  /*1bf0*/  ISETP.GE.AND P0, PT, R12, UR41, PT ;  /* 0x000000290c007c0c */ /* 0x000fe4000bf06270 */
[----:B------:R-:W-:Y:S02]  /*1c00*/  LOP3.LUT R19, R19, 0xfffffff7, RZ, 0xc0, !PT ;  /* 0xfffffff713137812 */ /* 0x000fe400078ec0ff */
[----:B------:R-:W-:Y:S02]  /*1c10*/  ISETP.GE.AND P6, PT, R13, UR41, PT ;  /* 0x000000290d007c0c */ /* 0x000fe4000bfc6270 */
[----:B------:R-:W-:Y:S02]  /*1c20*/  ISETP.GE.AND P5, PT, R14, UR41, PT ;  /* 0x000000290e007c0c */ /* 0x000fe4000bfa6270 */
[----:B------:R-:W-:-:S02]  /*1c30*/  ISETP.GE.AND P3, PT, R15, UR41, PT ;  /* 0x000000290f007c0c */ /* 0x000fc4000bf66270 */
[----:B------:R-:W-:Y:S02]  /*1c40*/  ISETP.GE.AND P2, PT, R16, UR41, PT ;  /* 0x0000002910007c0c */ /* 0x000fe4000bf46270 */
[----:B------:R-:W-:Y:S01]  /*1c50*/  ISETP.GE.AND P1, PT, R17, UR41, PT ;  /* 0x0000002911007c0c */ /* 0x000fe2000bf26270 */
[----:B------:R0:W5:Y:S01]  /*1c60*/  @!P0 LDG.E R50, [R24.64+0x480] ;  /* 0x0004801c18328981 */ /* 0x000162000c1e1900 */
[----:B------:R-:W-:Y:S02]  /*1c70*/  @P0 LOP3.LUT R19, R19, 0x8, RZ, 0xfc, !PT ;  /* 0x0000000813130812 */ /* 0x000fe400078efcff */
[----:B------:R-:W-:Y:S01]  /*1c80*/  ISETP.GE.AND P0, PT, R18, UR41, PT ;  /* 0x0000002912007c0c */ /* 0x000fe2000bf06270 */
[----:B------:R0:W5:Y:S04]  /*1c90*/  @!P6 LDG.E R49, [R24.64+0x500] ;  /* 0x0005001c1831e981 */ /* 0x000168000c1e1900 */
[----:B------:R0:W5:Y:S04]  /*1ca0*/  @!P5 LDG.E R52, [R24.64+0x580] ;  /* 0x0005801c1834d981 */ /* 0x000168000c1e1900 */
[----:B------:R0:W5:Y:S04]  /*1cb0*/  @!P3 LDG.E R51, [R24.64+0x600] ;  /* 0x0006001c1833b981 */ /* 0x000168000c1e1900 */
[----:B------:R0:W5:Y:S04]  /*1cc0*/  @!P2 LDG.E R54, [R24.64+0x680] ;  /* 0x0006801c1836a981 */ /* 0x000168000c1e1900 */
[----:B------:R0:W5:Y:S04]  /*1cd0*/  @!P1 LDG.E R53, [R24.64+0x700] ;  /* 0x0007001c18359981 */ /* 0x000168000c1e1900 */
[----:B------:R0:W5:Y:S04]  /*1ce0*/  @!P0 LDG.E R56, [R24.64+0x780] ;  /* 0x0007801c18388981 */ /* 0x000168000c1e1900 */
[----:B------:R-:W1:Y:S01]  /*1cf0*/  S2R R20, SR_TID.X ;  /* 0x0000000000147919 */ /* 0x000e620000002100 */
[----:B------:R-:W-:-:S04]  /*1d00*/  LOP3.LUT R19, R19, 0xfffffffb, RZ, 0xc0, !PT ;  /* 0xfffffffb13137812 */ /* 0x000fc800078ec0ff */
[----:B------:R-:W-:Y:S02]  /*1d10*/  @P6 LOP3.LUT R19, R19, 0x4, RZ, 0xfc, !PT ;  /* 0x0000000413136812 */ /* 0x000fe400078efcff */
[----:B------:R-:W-:Y:S02]  /*1d20*/  P2R R73, PR, RZ, 0x40 ;  /* 0x00000040ff497803 */ /* 0x000fe40000000000 */
[----:B------:R-:W-:Y:S02]  /*1d30*/  LOP3.LUT P6, RZ, R19, 0x8, RZ, 0xc0, !PT ;  /* 0x0000000813ff7812 */ /* 0x000fe400078cc0ff */
[----:B-1----:R-:W-:-:S04]  /*1d40*/  SHF.L.U32 R22, R20, 0x4, RZ ;  /* 0x0000000414167819 */ /* 0x002fc800000006ff */
[----:B------:R-:W-:-:S05]  /*1d50*/  LOP3.LUT R22, R22, 0xfffffe00, RZ, 0xc0, !PT ;  /* 0xfffffe0016167812 */ /* 0x000fca00078ec0ff */
[----:B------:R-:W-:Y:S01]  /*1d60*/  IMAD.IADD R37, R22, 0x1, R3 ;  /* 0x0000000116257824 */ /* 0x000fe200078e0203 */
[----:B------:R-:W-:-:S04]  /*1d70*/  P2R R71, PR, RZ, 0x40 ;  /* 0x00000040ff477803 */ /* 0x000fc80000000000 */
[C---:B------:R-:W-:Y:S02]  /*1d80*/  LEA.HI.SX32 R21, R37.reuse, R37, 0x1b ;  /* 0x0000002525157211 */ /* 0x040fe400078fdaff */
[C---:B------:R-:W-:Y:S02]  /*1d90*/  IADD3 R26, R37.reuse, 0x20, RZ ;  /* 0x00000020251a7810 */ /* 0x040fe40007ffe0ff */
[----:B------:R-:W-:Y:S01]  /*1da0*/  IADD3 R28, R37, 0x40, RZ ;  /* 0x00000040251c7810 */ /* 0x000fe20007ffe0ff */
[----:B------:R-:W-:Y:S01]  /*1db0*/  IMAD.SHL.U32 R21, R21, 0x4, RZ ;  /* 0x0000000415157824 */ /* 0x000fe200078e00ff */
[----:B------:R-:W-:Y:S02]  /*1dc0*/  LOP3.LUT P6, RZ, R19, 0x10, RZ, 0xc0, !PT ;  /* 0x0000001013ff7812 */ /* 0x000fe400078cc0ff */
[C---:B------:R-:W-:Y:S02]  /*1dd0*/  IADD3 R30, R37.reuse, 0x60, RZ ;  /* 0x00000060251e7810 */ /* 0x040fe40007ffe0ff */
[----:B------:R-:W-:-:S02]  /*1de0*/  IADD3 R32, R37, 0x80, RZ ;  /* 0x0000008025207810 */ /* 0x000fc40007ffe0ff */
[C---:B------:R-:W-:Y:S02]  /*1df0*/  IADD3 R34, R37.reuse, 0xa0, RZ ;  /* 0x000000a025227810 */ /* 0x040fe40007ffe0ff */
[-C--:B------:R-:W-:Y:S02]  /*1e00*/  LEA.HI.SX32 R23, R26, R37.reuse, 0x1b ;  /* 0x000000251a177211 */ /* 0x080fe400078fdaff */
[C---:B------:R-:W-:Y:S02]  /*1e10*/  IADD3 R36, R37.reuse, 0xc0, RZ ;  /* 0x000000c025247810 */ /* 0x040fe40007ffe0ff */
[----:B0-----:R-:W-:Y:S02]  /*1e20*/  LEA.HI.SX32 R24, R28, R37, 0x1b ;  /* 0x000000251c187211 */ /* 0x001fe400078fdaff */
[----:B------:R-:W-:Y:S02]  /*1e30*/  P2R R69, PR, RZ, 0x40 ;  /* 0x00000040ff457803 */ /* 0x000fe40000000000 */
[----:B------:R-:W-:-:S02]  /*1e40*/  IADD3 R58, R37, 0xe0, RZ ;  /* 0x000000e0253a7810 */ /* 0x000fc40007ffe0ff */
[-C--:B------:R-:W-:Y:S02]  /*1e50*/  LEA.HI.SX32 R25, R30, R37.reuse, 0x1b ;  /* 0x000000251e197211 */ /* 0x080fe400078fdaff */
[----:B------:R-:W-:Y:S02]  /*1e60*/  LOP3.LUT P6, RZ, R19, 0x20, RZ, 0xc0, !PT ;  /* 0x0000002013ff7812 */ /* 0x000fe400078cc0ff */
[C---:B------:R-:W-:Y:S02]  /*1e70*/  IADD3 R60, R37.reuse, 0x100, RZ ;  /* 0x00000100253c7810 */ /* 0x040fe40007ffe0ff */
[-C--:B------:R-:W-:Y:S02]  /*1e80*/  LEA.HI.SX32 R26, R32, R37.reuse, 0x1b ;  /* 0x00000025201a7211 */ /* 0x080fe400078fdaff */
[----:B------:R-:W-:Y:S02]  /*1e90*/  IADD3 R62, R37, 0x120, RZ ;  /* 0x00000120253e7810 */ /* 0x000fe40007ffe0ff */
[----:B------:R-:W-:-:S02]  /*1ea0*/  LEA.HI.SX32 R27, R34, R37, 0x1b ;  /* 0x00000025221b7211 */ /* 0x000fc400078fdaff */
[C---:B------:R-:W-:Y:S02]  /*1eb0*/  IADD3 R64, R37.reuse, 0x140, RZ ;  /* 0x0000014025407810 */ /* 0x040fe40007ffe0ff */
[-C--:B------:R-:W-:Y:S02]  /*1ec0*/  LEA.HI.SX32 R28, R36, R37.reuse, 0x1b ;  /* 0x00000025241c7211 */ /* 0x080fe400078fdaff */
[C---:B------:R-:W-:Y:S02]  /*1ed0*/  IADD3 R66, R37.reuse, 0x160, RZ ;  /* 0x0000016025427810 */ /* 0x040fe40007ffe0ff */
[----:B------:R-:W-:Y:S02]  /*1ee0*/  LEA.HI.SX32 R29, R58, R37, 0x1b ;  /* 0x000000253a1d7211 */ /* 0x000fe400078fdaff */
        /* <DEDUP_REMOVED lines=8> */
[----:B------:R-:W-:Y:S02]  /*1f70*/  IADD3 R74, R37, 0x1e0, RZ ;  /* 0x000001e0254a7810 */ /* 0x000fe40007ffe0ff */
[-C--:B------:R-:W-:Y:S02]  /*1f80*/  LEA.HI.SX32 R33, R66, R37.reuse, 0x1b ;  /* 0x0000002542217211 */ /* 0x080fe400078fdaff */
[-C--:B------:R-:W-:Y:S02]  /*1f90*/  LEA.HI.SX32 R34, R68, R37.reuse, 0x1b ;  /* 0x0000002544227211 */ /* 0x080fe400078fdaff */
[----:B------:R-:W-:Y:S02]  /*1fa0*/  P2R R65, PR, RZ, 0x40 ;  /* 0x00000040ff417803 */ /* 0x000fe40000000000 */
[----:B------:R-:W-:Y:S02]  /*1fb0*/  LEA.HI.SX32 R35, R70, R37, 0x1b ;  /* 0x0000002546237211 */ /* 0x000fe400078fdaff */
[----:B------:R-:W-:-:S02]  /*1fc0*/  LOP3.LUT P6, RZ, R19, 0x80, RZ, 0xc0, !PT ;  /* 0x0000008013ff7812 */ /* 0x000fc400078cc0ff */
[-C--:B------:R-:W-:Y:S02]  /*1fd0*/  LEA.HI.SX32 R36, R72, R37.reuse, 0x1b ;  /* 0x0000002548247211 */ /* 0x080fe400078fdaff */
        /* <DEDUP_REMOVED lines=9> */
[----:B--2---:R-:W-:Y:S04]  /*2070*/  STS [R21], R42 ;  /* 0x0000002a15007388 */ /* 0x004fe80000000800 */
[----:B------:R0:W-:Y:S04]  /*2080*/  STS [R23.X4+0x80], R38 ;  /* 0x0000802617007388 */ /* 0x0001e80000004800 */
[----:B----4-:R1:W-:Y:S04]  /*2090*/  STS [R24.X4+0x100], R39 ;  /* 0x0001002718007388 */ /* 0x0103e80000004800 */
[----:B------:R-:W-:Y:S04]  /*20a0*/  STS [R25.X4+0x180], R44 ;  /* 0x0001802c19007388 */ /* 0x000fe80000004800 */
[----:B---3--:R-:W-:Y:S01]  /*20b0*/  STS [R26.X4+0x200], R43 ;  /* 0x0002002b1a007388 */ /* 0x008fe20000004800 */
[----:B0-----:R-:W-:-:S03]  /*20c0*/  LEA R38, R3, R22, 0x4 ;  /* 0x0000001603267211 */ /* 0x001fc600078e20ff */
[----:B-----5:R-:W-:Y:S04]  /*20d0*/  STS [R27.X4+0x280], R46 ;  /* 0x0002802e1b007388 */ /* 0x020fe80000004800 */
[----:B------:R-:W-:Y:S04]  /*20e0*/  STS [R28.X4+0x300], R45 ;  /* 0x0003002d1c007388 */ /* 0x000fe80000004800 */
[----:B------:R-:W-:Y:S04]  /*20f0*/  STS [R29.X4+0x380], R48 ;  /* 0x000380301d007388 */ /* 0x000fe80000004800 */
[----:B------:R0:W-:Y:S01]  /*2100*/  STS [R30.X4+0x400], R47 ;  /* 0x0004002f1e007388 */ /* 0x0001e20000004800 */
[----:B------:R-:W-:-:S03]  /*2110*/  LEA.HI.SX32 R38, R38, R38, 0x1b ;  /* 0x0000002626267211 */ /* 0x000fc600078fdaff */
[----:B------:R-:W-:Y:S04]  /*2120*/  STS [R31.X4+0x480], R50 ;  /* 0x000480321f007388 */ /* 0x000fe80000004800 */
[----:B------:R2:W-:Y:S04]  /*2130*/  STS [R32.X4+0x500], R49 ;  /* 0x0005003120007388 */ /* 0x0005e80000004800 */
[----:B------:R-:W-:Y:S04]  /*2140*/  STS [R33.X4+0x580], R52 ;  /* 0x0005803421007388 */ /* 0x000fe80000004800 */
[----:B------:R3:W-:Y:S04]  /*2150*/  STS [R34.X4+0x600], R51 ;  /* 0x0006003322007388 */ /* 0x0007e80000004800 */
[----:B------:R-:W-:Y:S04]  /*2160*/  STS [R35.X4+0x680], R54 ;  /* 0x0006803623007388 */ /* 0x000fe80000004800 */
[----:B------:R4:W-:Y:S04]  /*2170*/  STS [R36.X4+0x700], R53 ;  /* 0x0007003524007388 */ /* 0x0009e80000004800 */
        /* <DEDUP_REMOVED lines=18> */
[----:B------:R-:W-:-:S03]  /*22a0*/  HFMA2.MMA R42, -RZ, RZ, 0, 0 ;  /* 0x00000000ff2a7435 */ /* 0x000fc600000001ff */
[----:B------:R-:W-:Y:S01]  /*22b0*/  BAR.SYNC.DEFER_BLOCKING 0x0 ;  /* 0x0000000000007b1d */ /* 0x000fe20000010000 */
[----:B-1----:R-:W-:Y:S01]  /*22c0*/  IMAD.MOV.U32 R39, RZ, RZ, RZ ;  /* 0x000000ffff277224 */ /* 0x002fe200078e00ff */
[----:B0-----:R-:W-:-:S05]  /*22d0*/  CS2R R46, SRZ ;  /* 0x00000000002e7805 */ /* 0x001fca000001ff00 */
[----:B------:R-:W5:Y:S01]  /*22e0*/  @!P6 LDG.E R42, [R40.64+0x80] ;  /* 0x0000801c282ae981 */ /* 0x000f62000c1e1900 */
[----:B------:R-:W-:-:S13]  /*22f0*/  ISETP.NE.AND P6, PT, R57, RZ, PT ;  /* 0x000000ff3900720c */ /* 0x000fda0003fc5270 */
[----:B------:R-:W5:Y:S01]  /*2300*/  @!P6 LDG.E R39, [R40.64+0x100] ;  /* 0x0001001c2827e981 */ /* 0x000f62000c1e1900 */
[----:B------:R-:W-:Y:S01]  /*2310*/  ISETP.NE.AND P6, PT, R59, RZ, PT ;  /* 0x000000ff3b00720c */ /* 0x000fe20003fc5270 */
[----:B------:R-:W-:Y:S01]  /*2320*/  CS2R R44, SRZ ;  /* 0x00000000002c7805 */ /* 0x000fe2000001ff00 */
[----:B--2---:R-:W-:Y:S01]  /*2330*/  CS2R R48, SRZ ;  /* 0x0000000000307805 */ /* 0x004fe2000001ff00 */
[----:B---3--:R-:W-:Y:S01]  /*2340*/  CS2R R50, SRZ ;  /* 0x0000000000327805 */ /* 0x008fe2000001ff00 */
[----:B----4-:R-:W-:-:S03]  /*2350*/  CS2R R52, SRZ ;  /* 0x0000000000347805 */ /* 0x010fc6000001ff00 */
[----:B------:R-:W2:Y:S01]  /*2360*/  @!P4 LDG.E R44, [R40.64] ;  /* 0x0000001c282cc981 */ /* 0x000ea2000c1e1900 */
[----:B------:R-:W-:Y:S01]  /*2370*/  CS2R R54, SRZ ;  /* 0x0000000000367805 */ /* 0x000fe2000001ff00 */
[----:B------:R-:W-:Y:S02]  /*2380*/  IMAD.MOV.U32 R56, RZ, RZ, RZ ;  /* 0x000000ffff387224 */ /* 0x000fe400078e00ff */
[----:B------:R-:W-:Y:S01]  /*2390*/  IMAD.MOV.U32 R58, RZ, RZ, RZ ;  /* 0x000000ffff3a7224 */ /* 0x000fe200078e00ff */
[----:B------:R-:W3:Y:S04]  /*23a0*/  @!P3 LDG.E R53, [R40.64+0x600] ;  /* 0x0006001c2835b981 */ /* 0x000ee8000c1e1900 */
[----:B------:R-:W4:Y:S01]  /*23b0*/  @!P6 LDG.E R46, [R40.64+0x180] ;  /* 0x0001801c282ee981 */ /* 0x000f22000c1e1900 */
[----:B------:R-:W-:-:S03]  /*23c0*/  ISETP.NE.AND P6, PT, R61, RZ, PT ;  /* 0x000000ff3d00720c */ /* 0x000fc60003fc5270 */
[----:B------:R-:W3:Y:S04]  /*23d0*/  @!P5 LDG.E R54, [R40.64+0x580] ;  /* 0x0005801c2836d981 */ /* 0x000ee8000c1e1900 */
[----:B------:R-:W3:Y:S04]  /*23e0*/  @!P2 LDG.E R56, [R40.64+0x680] ;  /* 0x0006801c2838a981 */ /* 0x000ee8000c1e1900 */
[----:B------:R-:W3:Y:S04]  /*23f0*/  @!P1 LDG.E R55, [R40.64+0x700] ;  /* 0x0007001c28379981 */ /* 0x000ee8000c1e1900 */
[----:B------:R-:W3:Y:S01]  /*2400*/  @!P6 LDG.E R45, [R40.64+0x200] ;  /* 0x0002001c282de981 */ /* 0x000ee2000c1e1900 */
[----:B------:R-:W-:-:S03]  /*2410*/  ISETP.NE.AND P6, PT, R63, RZ, PT ;  /* 0x000000ff3f00720c */ /* 0x000fc60003fc5270 */
[----:B------:R-:W3:Y:S10]  /*2420*/  @!P0 LDG.E R58, [R40.64+0x780] ;  /* 0x0007801c283a8981 */ /* 0x000ef4000c1e1900 */
[----:B------:R-:W3:Y:S01]  /*2430*/  @!P6 LDG.E R48, [R40.64+0x280] ;  /* 0x0002801c2830e981 */ /* 0x000ee2000c1e1900 */
[----:B------:R-:W-:-:S13]  /*2440*/  ISETP.NE.AND P6, PT, R65, RZ, PT ;  /* 0x000000ff4100720c */ /* 0x000fda0003fc5270 */
        /* <DEDUP_REMOVED lines=9> */
[----:B------:R-:W-:Y:S01]  /*24e0*/  LOP3.LUT R19, R19, 0xfffffffd, RZ, 0xc0, !PT ;  /* 0xfffffffd13137812 */ /* 0x000fe200078ec0ff */
[----:B------:R-:W-:-:S03]  /*24f0*/  ULDC.U8 UR34, c[0x0][0x188] ;  /* 0x0000620000227ab9 */ /* 0x000fc60000000000 */
[----:B------:R-:W-:Y:S01]  /*2500*/  @P5 LOP3.LUT R19, R19, 0x2, RZ, 0xfc, !PT ;  /* 0x0000000213135812 */ /* 0x000fe200078efcff */
[----:B------:R-:W-:Y:S01]  /*2510*/  BSSY B0, `(.L_x_111) ;  /* 0x0000046000007945 */ /* 0x000fe20003800000 */
[----:B--2---:R-:W-:Y:S04]  /*2520*/  STS [R21], R44 ;  /* 0x0000002c15007388 */ /* 0x004fe80000000800 */
[----:B-----5:R-:W-:Y:S04]  /*2530*/  STS [R23.X4+0x80], R42 ;  /* 0x0000802a17007388 */ /* 0x020fe80000004800 */
[----:B------:R-:W-:Y:S04]  /*2540*/  STS [R24.X4+0x100], R39 ;  /* 0x0001002718007388 */ /* 0x000fe80000004800 */
[----:B----4-:R-:W-:Y:S04]  /*2550*/  STS [R25.X4+0x180], R46 ;  /* 0x0001802e19007388 */ /* 0x010fe80000004800 */
[----:B---3--:R-:W-:Y:S04]  /*2560*/  STS [R26.X4+0x200], R45 ;  /* 0x0002002d1a007388 */ /* 0x008fe80000004800 */
        /* <DEDUP_REMOVED lines=28> */
[----:B0-----:R-:W-:-:S05]  /*2730*/  FADD.FTZ R39, R39, UR6 ;  /* 0x0000000627277e21 */ /* 0x001fca0008010000 */
[----:B------:R-:W-:-:S04]  /*2740*/  FSETP.GTU.FTZ.AND P5, PT, R39, 20, PT ;  /* 0x41a000002700780b */ /* 0x000fc80003fbc000 */
[----:B------:R-:W-:Y:S01]  /*2750*/  ISETP.EQ.OR P5, PT, RZ, UR34, P5 ;  /* 0x00000022ff007c0c */ /* 0x000fe2000afa2670 */
[----:B-1----:R-:W-:-:S12]  /*2760*/  FADD.FTZ R44, R44, UR6 ;  /* 0x000000062c2c7e21 */ /* 0x002fd80008010000 */
[----:B------:R-:W-:Y:S05]  /*2770*/  @P5 BRA `(.L_x_112) ;  /* 0x000001f000005947 */ /* 0x000fea0003800000 */
[----:B---34-:R-:W-:Y:S02]  /*2780*/  FMUL.FTZ R39, R39, 1.4426950216293334961 ;  /* 0x3fb8aa3b27277820 */ /* 0x018fe40000410000 */
        /* <DEDUP_REMOVED lines=30> */
.L_x_112:
[----:B---34-:R-:W-:Y:S05]  /*2970*/  BSYNC B0 ;  /* 0x0000000000007941 */ /* 0x018fea0003800000 */
.L_x_111:
[----:B------:R-:W-:Y:S01]  /*2980*/  FSETP.GTU.FTZ.AND P5, PT, R44, 20, PT ;  /* 0x41a000002c00780b */ /* 0x000fe20003fbc000 */
[----:B------:R-:W-:Y:S01]  /*2990*/  BSSY B0, `(.L_x_113) ;  /* 0x0000023000007945 */ /* 0x000fe20003800000 */
[----:B------:R-:W-:Y:S02]  /*29a0*/  FADD.FTZ R45, R45, UR6 ;  /* 0x000000062d2d7e21 */ /* 0x000fe40008010000 */
        /* <DEDUP_REMOVED lines=33> */
.L_x_114:
[----:B------:R-:W-:Y:S05]  /*2bc0*/  BSYNC B0 ;  /* 0x0000000000007941 */ /* 0x000fea0003800000 */
.L_x_113:
[----:B------:R-:W-:Y:S01]  /*2bd0*/  FSETP.GTU.FTZ.AND P5, PT, R45, 20, PT ;  /* 0x41a000002d00780b */ /* 0x000fe20003fbc000 */
[----:B------:R-:W-:Y:S01]  /*2be0*/  BSSY B0, `(.L_x_115) ;  /* 0x0000023000007945 */ /* 0x000fe20003800000 */
[----:B------:R-:W-:Y:S02]  /*2bf0*/  FADD.FTZ R46, R46, UR6 ;  /* 0x000000062e2e7e21 */ /* 0x000fe40008010000 */
        /* <DEDUP_REMOVED lines=33> */
.L_x_116:
[----:B------:R-:W-:Y:S05]  /*2e10*/  BSYNC B0 ;  /* 0x0000000000007941 */ /* 0x000fea0003800000 */
.L_x_115:
[----:B------:R-:W-:Y:S01]  /*2e20*/  FSETP.GTU.FTZ.AND P5, PT, R46, 20, PT ;  /* 0x41a000002e00780b */ /* 0x000fe20003fbc000 */
[----:B------:R-:W-:Y:S01]  /*2e30*/  BSSY B0, `(.L_x_117) ;  /* 0x0000023000007945 */ /* 0x000fe20003800000 */
[----:B------:R-:W-:Y:S02]  /*2e40*/  FADD.FTZ R47, R47, UR6 ;  /* 0x000000062f2f7e21 */ /* 0x000fe40008010000 */
        /* <DEDUP_REMOVED lines=33> */
.L_x_118:
[----:B------:R-:W-:Y:S05]  /*3060*/  BSYNC B0 ;  /* 0x0000000000007941 */ /* 0x000fea0003800000 */
.L_x_117:
        /* <DEDUP_REMOVED lines=36> */
.L_x_120:
[----:B------:R-:W-:Y:S05]  /*32b0*/  BSYNC B0 ;  /* 0x0000000000007941 */ /* 0x000fea0003800000 */
.L_x_119:
        /* <DEDUP_REMOVED lines=36> */
.L_x_122:
[----:B------:R-:W-:Y:S05]  /*3500*/  BSYNC B0 ;  /* 0x0000000000007941 */ /* 0x000fea0003800000 */
.L_x_121:
        /* <DEDUP_REMOVED lines=36> */
.L_x_124:
[----:B------:R-:W-:Y:S05]  /*3750*/  BSYNC B0 ;  /* 0x0000000000007941 */ /* 0x000fea0003800000 */
.L_x_123:
[----:B------:R-:W-:Y:S01]  /*3760*/  FSETP.GTU.FTZ.AND P5, PT, R50, 20, PT ;  /* 0x41a000003200780b */ /* 0x000fe20003fbc000 */
[----:B------:R-:W-:Y:S01]  /*3770*/  BSSY B0, `(.L_x_125) ;  /* 0x0000023000007945 */ /* 0x000fe20003800000 */
[----:B--2---:R-:W-:Y:S02]  /*3780*/  FADD.FTZ R51, R51, UR6 ;  /* 0x0000000633337e21 */ /* 0x004fe40008010000 */
        /* <DEDUP_REMOVED lines=33> */
.L_x_126:
[----:B------:R-:W-:Y:S05]  /*39a0*/  BSYNC B0 ;  /* 0x0000000000007941 */ /* 0x000fea0003800000 */
.L_x_125:
        /* <DEDUP_REMOVED lines=36> */
.L_x_128:
[----:B------:R-:W-:Y:S05]  /*3bf0*/  BSYNC B0 ;  /* 0x0000000000007941 */ /* 0x000fea0003800000 */
.L_x_127:
        /* <DEDUP_REMOVED lines=36> */
.L_x_130:
[----:B------:R-:W-:Y:S05]  /*3e40*/  BSYNC B0 ;  /* 0x0000000000007941 */ /* 0x000fea0003800000 */
.L_x_129:
        /* <DEDUP_REMOVED lines=36> */
.L_x_132:
[----:B------:R-:W-:Y:S05]  /*4090*/  BSYNC B0 ;  /* 0x0000000000007941 */ /* 0x000fea0003800000 */
.L_x_131:
        /* <DEDUP_REMOVED lines=36> */
.L_x_134:
[----:B------:R-:W-:Y:S05]  /*42e0*/  BSYNC B0 ;  /* 0x0000000000007941 */ /* 0x000fea0003800000 */
.L_x_133:
        /* <DEDUP_REMOVED lines=36> */
.L_x_136:
[----:B------:R-:W-:Y:S05]  /*4530*/  BSYNC B0 ;  /* 0x0000000000007941 */ /* 0x000fea0003800000 */
.L_x_135:
        /* <DEDUP_REMOVED lines=36> */
.L_x_138:
[----:B------:R-:W-:Y:S05]  /*4780*/  BSYNC B0 ;  /* 0x0000000000007941 */ /* 0x000fea0003800000 */
.L_x_137:
[----:B------:R-:W-:Y:S01]  /*4790*/  FSETP.GTU.FTZ.AND P5, PT, R57, 20, PT ;  /* 0x41a000003900780b */ /* 0x000fe20003fbc000 */
[----:B------:R-:W-:Y:S01]  /*47a0*/  BSSY B0, `(.L_x_139) ;  /* 0x0000027000007945 */ /* 0x000fe20003800000 */
[----:B------:R-:W-:Y:S02]  /*47b0*/  IMAD.MOV.U32 R78, RZ, RZ, c[0x0][0x16c] ;  /* 0x00005b00ff4e7624 */ /* 0x000fe400078e00ff */
[----:B------:R-:W-:Y:S01]  /*47c0*/  ISETP.EQ.OR P5, PT, RZ, UR34, P5 ;  /* 0x00000022ff007c0c */ /* 0x000fe2000afa2670 */
[----:B------:R-:W-:Y:S02]  /*47d0*/  FMUL.FTZ R59, R74, UR7 ;  /* 0x000000074a3b7c20 */ /* 0x000fe40008410000 */
[----:B------:R-:W-:Y:S02]  /*47e0*/  FMUL.FTZ R61, R105, UR7 ;  /* 0x00000007693d7c20 */ /* 0x000fe40008410000 */
[----:B------:R-:W-:Y:S02]  /*47f0*/  FMUL.FTZ R63, R72, UR7 ;  /* 0x00000007483f7c20 */ /* 0x000fe40008410000 */
[----:B------:R-:W-:-:S06]  /*4800*/  FADD.FTZ R58, R58, UR6 ;  /* 0x000000063a3a7e21 */ /* 0x000fcc0008010000 */
[----:B------:R-:W-:Y:S05]  /*4810*/  @P5 BRA `(.L_x_140) ;  /* 0x000001f000005947 */ /* 0x000fea0003800000 */
[----:B------:R-:W-:Y:S01]  /*4820*/  FMUL.FTZ R57, R57, 1.4426950216293334961 ;  /* 0x3fb8aa3b39397820 */ /* 0x000fe20000410000 */
[----:B------:R-:W-:Y:S01]  /*4830*/  HFMA2.MMA R67, -RZ, RZ, 1.625, 0 ;  /* 0x3e800000ff437435 */ /* 0x000fe200000001ff */
[----:B------:R-:W-:Y:S02]  /*4840*/  MOV R76, 0x3d39bf78 ;  /* 0x3d39bf78004c7802 */ /* 0x000fe40000000f00 */
        /* <DEDUP_REMOVED lines=28> */
.L_x_140:
[----:B------:R-:W-:Y:S05]  /*4a10*/  BSYNC B0 ;  /* 0x0000000000007941 */ /* 0x000fea0003800000 */
.L_x_139:
[----:B------:R-:W-:Y:S01]  /*4a20*/  FSETP.GTU.FTZ.AND P5, PT, R58, 20, PT ;  /* 0x41a000003a00780b */ /* 0x000fe20003fbc000 */
[----:B------:R-:W-:Y:S01]  /*4a30*/  BSSY B0, `(.L_x_141) ;  /* 0x0000029000007945 */ /* 0x000fe20003800000 */
[----:B------:R-:W-:Y:S02]  /*4a40*/  FMUL.FTZ R65, R103, UR7 ;  /* 0x0000000767417c20 */ /* 0x000fe40008410000 */
[----:B------:R-:W-:Y:S01]  /*4a50*/  ISETP.EQ.OR P5, PT, RZ, UR34, P5 ;  /* 0x00000022ff007c0c */ /* 0x000fe2000afa2670 */
[----:B------:R-:W-:Y:S02]  /*4a60*/  FMUL.FTZ R67, R70, UR7 ;  /* 0x0000000746437c20 */ /* 0x000fe40008410000 */
[----:B------:R-:W-:Y:S02]  /*4a70*/  FMUL.FTZ R69, R101, UR7 ;  /* 0x0000000765457c20 */ /* 0x000fe40008410000 */
[----:B------:R-:W-:Y:S02]  /*4a80*/  FMUL.FTZ R71, R68, UR7 ;  /* 0x0000000744477c20 */ /* 0x000fe40008410000 */
[----:B------:R-:W-:-:S02]  /*4a90*/  FMUL.FTZ R73, R99, UR7 ;  /* 0x0000000763497c20 */ /* 0x000fc40008410000 */
[----:B------:R-:W-:Y:S02]  /*4aa0*/  FMUL.FTZ R75, R66, UR7 ;  /* 0x00000007424b7c20 */ /* 0x000fe40008410000 */
[----:B------:R-:W-:Y:S02]  /*4ab0*/  FMUL.FTZ R77, R97, UR7 ;  /* 0x00000007614d7c20 */ /* 0x000fe40008410000 */
        /* <DEDUP_REMOVED lines=32> */
.L_x_142:
[----:B------:R-:W-:Y:S05]  /*4cc0*/  BSYNC B0 ;  /* 0x0000000000007941 */ /* 0x000fea0003800000 */
.L_x_141:
[----:B------:R-:W-:Y:S01]  /*4cd0*/  ISETP.GE.AND P5, PT, R78, 0x1, PT ;  /* 0x000000014e00780c */ /* 0x000fe20003fa6270 */
[----:B------:R-:W-:Y:S01]  /*4ce0*/  UIMAD.WIDE UR20, UR41, 0x4, UR20 ;  /* 0x00000004291478a5 */ /* 0x000fe2000f8e0214 */
[----:B------:R-:W-:Y:S01]  /*4cf0*/  BAR.SYNC.DEFER_BLOCKING 0x0 ;  /* 0x0000000000007b1d */ /* 0x000fe20000010000 */
[----:B------:R-:W-:Y:S01]  /*4d00*/  UIMAD.WIDE UR22, UR41, 0x4, UR22 ;  /* 0x00000004291678a5 */ /* 0x000fe2000f8e0216 */
[----:B------:R-:W-:Y:S02]  /*4d10*/  FMUL.FTZ R79, R64, UR7 ;  /* 0x00000007404f7c20 */ /* 0x000fe40008410000 */
[----:B------:R-:W-:Y:S02]  /*4d20*/  FMUL.FTZ R81, R95, UR7 ;  /* 0x000000075f517c20 */ /* 0x000fe40008410000 */
[----:B------:R-:W-:Y:S02]  /*4d30*/  FMUL.FTZ R83, R62, UR7 ;  /* 0x000000073e537c20 */ /* 0x000fe40008410000 */
[----:B------:R-:W-:-:S02]  /*4d40*/  FMUL.FTZ R85, R93, UR7 ;  /* 0x000000075d557c20 */ /* 0x000fc40008410000 */
[----:B------:R-:W-:Y:S02]  /*4d50*/  FMUL.FTZ R87, R60, UR7 ;  /* 0x000000073c577c20 */ /* 0x000fe40008410000 */
[----:B------:R-:W-:Y:S01]  /*4d60*/  FMUL.FTZ R89, R43, UR7 ;  /* 0x000000072b597c20 */ /* 0x000fe20008410000 */
[----:B------:R-:W-:Y:S05]  /*4d70*/  @!P5 BRA `(.L_x_143) ;  /* 0x000024e00000d947 */ /* 0x000fea0003800000 */
[----:B------:R-:W-:Y:S01]  /*4d80*/  FMUL.FTZ R84, R97, R52 ;  /* 0x0000003461547220 */ /* 0x000fe20000410000 */
[----:B------:R-:W-:Y:S01]  /*4d90*/  HFMA2.MMA R97, -RZ, RZ, 0, 0 ;  /* 0x00000000ff617435 */ /* 0x000fe200000001ff */
        /* <DEDUP_REMOVED lines=15> */
.L_x_153:
[----:B------:R-:W-:Y:S01]  /*4e90*/  P2R R117, PR, RZ, 0x8 ;  /* 0x00000008ff757803 */ /* 0x000fe20000000000 */
[----:B0-----:R-:W-:Y:S01]  /*4ea0*/  IMAD.WIDE.U32 R40, R97, c[0x0][0x1b0], R90 ;  /* 0x00006c0061287a25 */ /* 0x001fe200078e005a */
[C---:B------:R-:W-:Y:S01]  /*4eb0*/  LOP3.LUT P3, RZ, R19.reuse, 0x40, RZ, 0xc0, !PT ;  /* 0x0000004013ff7812 */ /* 0x040fe2000786c0ff */
[----:B------:R-:W-:Y:S01]  /*4ec0*/  ULDC.64 UR34, c[0x0][0x190] ;  /* 0x0000640000227ab9 */ /* 0x000fe20000000a00 */
[----:B------:R-:W-:Y:S01]  /*4ed0*/  SHF.R.S32.HI R98, RZ, 0x1f, R97 ;  /* 0x0000001fff627819 */ /* 0x000fe20000011461 */
[----:B------:R-:W-:Y:S01]  /*4ee0*/  UIMAD UR42, UR16, UR34, URZ ;  /* 0x00000022102a72a4 */ /* 0x000fe2000f8e023f */
[----:B------:R-:W-:Y:S01]  /*4ef0*/  P2R R116, PR, RZ, 0x8 ;  /* 0x00000008ff747803 */ /* 0x000fe20000000000 */
[----:B------:R-:W-:Y:S01]  /*4f00*/  UIMAD.WIDE.U32 UR36, UR15, UR34, URZ ;  /* 0x000000220f2472a5 */ /* 0x000fe2000f8e003f */
[----:B------:R-:W-:Y:S01]  /*4f10*/  LOP3.LUT P3, RZ, R19, 0x80, RZ, 0xc0, !PT ;  /* 0x0000008013ff7812 */ /* 0x000fe2000786c0ff */
[----:B------:R-:W-:Y:S01]  /*4f20*/  IMAD R20, R98, c[0x0][0x1b0], RZ ;  /* 0x00006c0062147a24 */ /* 0x000fe200078e02ff */
[----:B------:R-:W-:Y:S01]  /*4f30*/  LEA R42, P5, R40, UR24, 0x2 ;  /* 0x00000018282a7c11 */ /* 0x000fe2000f8a10ff */
[----:B------:R-:W-:Y:S01]  /*4f40*/  IMAD.WIDE.U32 R92, R97, c[0x0][0x1d0], R90 ;  /* 0x00007400615c7a25 */ /* 0x000fe200078e005a */
[----:B------:R-:W-:Y:S01]  /*4f50*/  P2R R115, PR, RZ, 0x8 ;  /* 0x00000008ff737803 */ /* 0x000fe20000000000 */
[----:B------:R-:W-:Y:S01]  /*4f60*/  UIMAD UR34, UR15, UR35, UR42 ;  /* 0x000000230f2272a4 */ /* 0x000fe2000f8e022a */
[----:B------:R-:W-:Y:S01]  /*4f70*/  LOP3.LUT P3, RZ, R19, 0x100, RZ, 0xc0, !PT ;  /* 0x0000010013ff7812 */ /* 0x000fe2000786c0ff */
[----:B------:R-:W-:Y:S01]  /*4f80*/  IMAD R43, R97, c[0x0][0x1b4], R20 ;  /* 0x00006d00612b7a24 */ /* 0x000fe200078e0214 */
[----:B------:R-:W-:Y:S01]  /*4f90*/  CS2R R100, SRZ ;  /* 0x0000000000647805 */ /* 0x000fe2000001ff00 */
[----:B------:R-:W-:Y:S01]  /*4fa0*/  IMAD R20, R98, c[0x0][0x1d0], RZ ;  /* 0x0000740062147a24 */ /* 0x000fe200078e02ff */
[----:B------:R-:W-:Y:S01]  /*4fb0*/  P2R R114, PR, RZ, 0x8 ;  /* 0x00000008ff727803 */ /* 0x000fe20000000000 */
[----:B------:R-:W-:Y:S01]  /*4fc0*/  IMAD.IADD R41, R41, 0x1, R43 ;  /* 0x0000000129297824 */ /* 0x000fe200078e022b */
[C---:B------:R-:W-:Y:S01]  /*4fd0*/  LOP3.LUT P3, RZ, R19.reuse, 0x200, RZ, 0xc0, !PT ;  /* 0x0000020013ff7812 */ /* 0x040fe2000786c0ff */
[----:B------:R-:W-:Y:S01]  /*4fe0*/  UIADD3 UR34, UR37, UR34, URZ ;  /* 0x0000002225227290 */ /* 0x000fe2000fffe03f */
[----:B------:R-:W-:Y:S01]  /*4ff0*/  CS2R R102, SRZ ;  /* 0x0000000000667805 */ /* 0x000fe2000001ff00 */
[----:B------:R-:W-:Y:S01]  /*5000*/  P2R R118, PR, RZ, 0x4 ;  /* 0x00000004ff767803 */ /* 0x000fe20000000000 */
[----:B------:R-:W-:Y:S01]  /*5010*/  CS2R R104, SRZ ;  /* 0x0000000000687805 */ /* 0x000fe2000001ff00 */
[----:B------:R-:W-:Y:S01]  /*5020*/  P2R R113, PR, RZ, 0x8 ;  /* 0x00000008ff717803 */ /* 0x000fe20000000000 */
[----:B------:R-:W-:Y:S01]  /*5030*/  CS2R R106, SRZ ;  /* 0x00000000006a7805 */ /* 0x000fe2000001ff00 */
[----:B------:R-:W-:Y:S01]  /*5040*/  LOP3.LUT P3, RZ, R19, 0x400, RZ, 0xc0, !PT ;  /* 0x0000040013ff7812 */ /* 0x000fe2000786c0ff */
[----:B------:R-:W-:Y:S01]  /*5050*/  CS2R R108, SRZ ;  /* 0x00000000006c7805 */ /* 0x000fe2000001ff00 */
[----:B------:R-:W-:Y:S01]  /*5060*/  LEA.HI.X R43, R40, UR25, R41, 0x2, P5 ;  /* 0x00000019282b7c11 */ /* 0x000fe2000a8f1429 */
[----:B------:R-:W-:Y:S01]  /*5070*/  IMAD R41, R97, c[0x0][0x1d4], R20 ;  /* 0x0000750061297a24 */ /* 0x000fe200078e0214 */
[----:B------:R-:W-:Y:S01]  /*5080*/  P2R R111, PR, RZ, 0x8 ;  /* 0x00000008ff6f7803 */ /* 0x000fe20000000000 */
[----:B------:R-:W-:Y:S01]  /*5090*/  IMAD R20, R98, c[0x0][0x198], RZ ;  /* 0x0000660062147a24 */ /* 0x000fe200078e02ff */
[----:B------:R-:W-:Y:S01]  /*50a0*/  LOP3.LUT P3, RZ, R19, 0x800, RZ, 0xc0, !PT ;  /* 0x0000080013ff7812 */ /* 0x000fe2000786c0ff */
[----:B------:R-:W-:Y:S01]  /*50b0*/  IMAD.MOV.U32 R110, RZ, RZ, RZ ;  /* 0x000000ffff6e7224 */ /* 0x000fe200078e00ff */
[----:B------:R-:W-:Y:S01]  /*50c0*/  IADD3 R41, R93, R41, RZ ;  /* 0x000000295d297210 */ /* 0x000fe20007ffe0ff */
[----:B------:R-:W-:Y:S01]  /*50d0*/  IMAD R99, R97, c[0x0][0x19c], R20 ;  /* 0x0000670061637a24 */ /* 0x000fe200078e0214 */
[C---:B------:R-:W-:Y:S01]  /*50e0*/  LEA R40, P5, R92.reuse, UR26, 0x2 ;  /* 0x0000001a5c287c11 */ /* 0x040fe2000f8a10ff */
[----:B------:R-:W-:Y:S01]  /*50f0*/  IMAD.MOV.U32 R20, RZ, RZ, RZ ;  /* 0x000000ffff147224 */ /* 0x000fe200078e00ff */
[----:B------:R-:W-:Y:S01]  /*5100*/  MOV R93, UR37 ;  /* 0x00000025005d7c02 */ /* 0x000fe20008000f00 */
[----:B------:R-:W-:Y:S01]  /*5110*/  IMAD.U32 R93, RZ, RZ, UR34 ;  /* 0x00000022ff5d7e24 */ /* 0x000fe2000f8e00ff */
[----:B------:R-:W-:Y:S01]  /*5120*/  LEA.HI.X R41, R92, UR27, R41, 0x2, P5 ;  /* 0x0000001b5c297c11 */ /* 0x000fe2000a8f1429 */
[----:B------:R-:W-:Y:S01]  /*5130*/  IMAD.U32 R92, RZ, RZ, UR36 ;  /* 0x00000024ff5c7e24 */ /* 0x000fe2000f8e00ff */
[----:B------:R-:W-:-:S02]  /*5140*/  LOP3.LUT P2, RZ, R19, 0x20, RZ, 0xc0, !PT ;  /* 0x0000002013ff7812 */ /* 0x000fc4000784c0ff */
[----:B------:R-:W-:Y:S01]  /*5150*/  P2R R119, PR, RZ, 0x2 ;  /* 0x00000002ff777803 */ /* 0x000fe20000000000 */
[----:B------:R-:W-:Y:S01]  /*5160*/  IMAD.WIDE.U32 R94, R97, c[0x0][0x198], R92 ;  /* 0x00006600615e7a25 */ /* 0x000fe200078e005c */
[----:B------:R-:W2:Y:S01]  /*5170*/  @!P3 LDG.E R20, [R42.64+0x80] ;  /* 0x0000801c2a14b981 */ /* 0x000ea2000c1e1900 */
[----:B------:R-:W-:Y:S02]  /*5180*/  ISETP.NE.AND P3, PT, R111, RZ, PT ;  /* 0x000000ff6f00720c */ /* 0x000fe40003f65270 */
[----:B------:R-:W-:Y:S02]  /*5190*/  LOP3.LUT P1, RZ, R19, 0x10, RZ, 0xc0, !PT ;  /* 0x0000001013ff7812 */ /* 0x000fe4000782c0ff */
[----:B------:R-:W-:Y:S02]  /*51a0*/  IADD3 R93, R95, R99, RZ ;  /* 0x000000635f5d7210 */ /* 0x000fe40007ffe0ff */
[C---:B------:R-:W-:Y:S02]  /*51b0*/  LEA R92, P5, R94.reuse, c[0x0][0x250], 0x2 ;  /* 0x000094005e5c7a11 */ /* 0x040fe400078a10ff */
[----:B------:R-:W-:Y:S01]  /*51c0*/  MOV R99, RZ ;  /* 0x000000ff00637202 */ /* 0x000fe20000000f00 */
[----:B------:R-:W3:Y:S01]  /*51d0*/  @!P2 LDG.E R104, [R42.64+0x380] ;  /* 0x0003801c2a68a981 */ /* 0x000ee2000c1e1900 */
[----:B------:R-:W-:-:S02]  /*51e0*/  LEA.HI.X R93, R94, c[0x0][0x254], R93, 0x2, P5 ;  /* 0x000095005e5d7a11 */ /* 0x000fc400028f145d */
[----:B------:R-:W-:Y:S01]  /*51f0*/  CS2R R94, SRZ ;  /* 0x00000000005e7805 */ /* 0x000fe2000001ff00 */
[----:B------:R-:W-:Y:S02]  /*5200*/  P2R R120, PR, RZ, 0x1 ;  /* 0x00000001ff787803 */ /* 0x000fe40000000000 */
[C---:B------:R-:W-:Y:S01]  /*5210*/  LOP3.LUT P0, RZ, R19.reuse, 0x8, RZ, 0xc0, !PT ;  /* 0x0000000813ff7812 */ /* 0x040fe2000780c0ff */
[----:B------:R-:W4:Y:S01]  /*5220*/  @!P1 LDG.E R103, [R42.64+0x400] ;  /* 0x0004001c2a679981 */ /* 0x000f22000c1e1900 */
[C---:B------:R-:W-:Y:S02]  /*5230*/  LOP3.LUT P5, RZ, R19.reuse, 0x4, RZ, 0xc0, !PT ;  /* 0x0000000413ff7812 */ /* 0x040fe400078ac0ff */
[----:B------:R-:W-:Y:S01]  /*5240*/  LOP3.LUT P6, RZ, R19, 0x2, RZ, 0xc0, !PT ;  /* 0x0000000213ff7812 */ /* 0x000fe200078cc0ff */
[----:B------:R-:W5:Y:S01]  /*5250*/  @!P3 LDG.E R95, [R42.64+0x100] ;  /* 0x0001001c2a5fb981 */ /* 0x000f62000c1e1900 */
[----:B------:R-:W-:Y:S02]  /*5260*/  ISETP.NE.AND P3, PT, R113, RZ, PT ;  /* 0x000000ff7100720c */ /* 0x000fe40003f65270 */
[----:B------:R-:W-:Y:S01]  /*5270*/  ISETP.NE.AND P2, PT, R118, RZ, PT ;  /* 0x000000ff7600720c */ /* 0x000fe20003f45270 */
[----:B------:R-:W2:Y:S01]  /*5280*/  @!P4 LDG.E R94, [R42.64] ;  /* 0x0000001c2a5ec981 */ /* 0x000ea2000c1e1900 */
[----:B------:R-:W-:-:S02]  /*5290*/  ISETP.NE.AND P1, PT, R119, RZ, PT ;  /* 0x000000ff7700720c */ /* 0x000fc40003f25270 */
[----:B------:R-:W-:Y:S01]  /*52a0*/  MOV R112, RZ ;  /* 0x000000ff00707202 */ /* 0x000fe20000000f00 */
[----:B------:R-:W3:Y:S04]  /*52b0*/  @!P0 LDG.E R106, [R42.64+0x480] ;  /* 0x0004801c2a6a8981 */ /* 0x000ee8000c1e1900 */
[----:B------:R-:W3:Y:S04]  /*52c0*/  @!P5 LDG.E R105, [R42.64+0x500] ;  /* 0x0005001c2a69d981 */ /* 0x000ee8000c1e1900 */
[----:B------:R-:W3:Y:S01]  /*52d0*/  @!P3 LDG.E R100, [R42.64+0x180] ;  /* 0x0001801c2a64b981 */ /* 0x000ee2000c1e1900 */
[----:B------:R-:W-:-:S03]  /*52e0*/  ISETP.NE.AND P3, PT, R114, RZ, PT ;  /* 0x000000ff7200720c */ /* 0x000fc60003f65270 */
[----:B------:R-:W4:Y:S04]  /*52f0*/  @!P6 LDG.E R108, [R42.64+0x580] ;  /* 0x0005801c2a6ce981 */ /* 0x000f28000c1e1900 */
[----:B------:R-:W4:Y:S04]  /*5300*/  @!P2 LDG.E R110, [R42.64+0x680] ;  /* 0x0006801c2a6ea981 */ /* 0x000f28000c1e1900 */
[----:B------:R-:W4:Y:S04]  /*5310*/  @!P1 LDG.E R109, [R42.64+0x700] ;  /* 0x0007001c2a6d9981 */ /* 0x000f28000c1e1900 */
[----:B------:R-:W4:Y:S01]  /*5320*/  @!P3 LDG.E R99, [R42.64+0x200] ;  /* 0x0002001c2a63b981 */ /* 0x000f22000c1e1900 */
[----:B------:R-:W-:-:S03]  /*5330*/  ISETP.NE.AND P3, PT, R115, RZ, PT ;  /* 0x000000ff7300720c */ /* 0x000fc60003f65270 */
[----:B------:R-:W4:Y:S10]  /*5340*/  LDG.E R92, [R92.64] ;  /* 0x0000001c5c5c7981 */ /* 0x000f34000c1e1900 */
[----:B------:R-:W4:Y:S01]  /*5350*/  @!P3 LDG.E R102, [R42.64+0x280] ;  /* 0x0002801c2a66b981 */ /* 0x000f22000c1e1900 */
[----:B------:R-:W-:-:S02]  /*5360*/  ISETP.NE.AND P3, PT, R116, RZ, PT ;  /* 0x000000ff7400720c */ /* 0x000fc40003f65270 */
[----:B------:R-:W-:-:S11]  /*5370*/  ISETP.NE.AND P0, PT, R120, RZ, PT ;  /* 0x000000ff7800720c */ /* 0x000fd60003f05270 */
[----:B------:R-:W4:Y:S01]  /*5380*/  @!P3 LDG.E R101, [R42.64+0x300] ;  /* 0x0003001c2a65b981 */ /* 0x000f22000c1e1900 */
[----:B------:R-:W-:-:S03]  /*5390*/  ISETP.NE.AND P3, PT, R117, RZ, PT ;  /* 0x000000ff7500720c */ /* 0x000fc60003f65270 */
[----:B------:R-:W4:Y:S10]  /*53a0*/  @!P0 LDG.E R112, [R42.64+0x780] ;  /* 0x0007801c2a708981 */ /* 0x000f34000c1e1900 */
[----:B------:R-:W4:Y:S04]  /*53b0*/  @!P3 LDG.E R107, [R42.64+0x600] ;  /* 0x0006001c2a6bb981 */ /* 0x000f28000c1e1900 */
[----:B--2---:R-:W-:Y:S04]  /*53c0*/  STS [R21], R94 ;  /* 0x0000005e15007388 */ /* 0x004fe80000000800 */
[----:B------:R0:W-:Y:S04]  /*53d0*/  STS [R23.X4+0x80], R20 ;  /* 0x0000801417007388 */ /* 0x0001e80000004800 */
[----:B-----5:R-:W-:Y:S04]  /*53e0*/  STS [R24.X4+0x100], R95 ;  /* 0x0001005f18007388 */ /* 0x020fe80000004800 */
[----:B---3--:R-:W-:Y:S04]  /*53f0*/  STS [R25.X4+0x180], R100 ;  /* 0x0001806419007388 */ /* 0x008fe80000004800 */
        /* <DEDUP_REMOVED lines=14> */
[----:B0-----:R-:W0:Y:S02]  /*54e0*/  S2R R20, SR_TID.X ;  /* 0x0000000000147919 */ /* 0x001e240000002100 */
[----:B0-----:R-:W-:-:S05]  /*54f0*/  IMAD.SHL.U32 R42, R20, 0x10, RZ ;  /* 0x00000010142a7824 */ /* 0x001fca00078e00ff */
[----:B------:R-:W-:Y:S01]  /*5500*/  ISETP.GE.U32.AND P5, PT, R42, UR41, PT ;  /* 0x000000292a007c0c */ /* 0x000fe2000bfa6070 */
[----:B-1----:R-:W-:-:S05]  /*5510*/  FMUL.FTZ R43, R74, R43 ;  /* 0x0000002b4a2b7220 */ /* 0x002fca0000410000 */
[----:B------:R-:W-:Y:S02]  /*5520*/  FSEL R100, R43, RZ, !P5 ;  /* 0x000000ff2b647208 */ /* 0x000fe40006800000 */
[----:B------:R-:W0:Y:S01]  /*5530*/  LDS R43, [R38.X4+0x4] ;  /* 0x00000400262b7984 */ /* 0x000e220000004800 */
[----:B------:R-:W-:-:S04]  /*5540*/  FMUL.FTZ R21, R92, 1.4426950216293334961 ;  /* 0x3fb8aa3b5c157820 */ /* 0x000fc80000410000 */
[----:B------:R-:W-:-:S06]  /*5550*/  FMUL.FTZ R93, R21, R39 ;  /* 0x00000027155d7220 */ /* 0x000fcc0000410000 */
[----:B------:R-:W1:Y:S01]  /*5560*/  MUFU.EX2 R93, R93 ;  /* 0x0000005d005d7308 */ /* 0x000e620000000800 */
[----:B------:R-:W-:Y:S02]  /*5570*/  IADD3 R92, R42, 0x1, RZ ;  /* 0x000000012a5c7810 */ /* 0x000fe40007ffe0ff */
[----:B-1----:R-:W-:Y:S02]  /*5580*/  FSEL R99, R93, 1, !P5 ;  /* 0x3f8000005d637808 */ /* 0x002fe40006800000 */
[----:B------:R-:W-:Y:S01]  /*5590*/  ISETP.GE.U32.AND P5, PT, R92, UR41, PT ;  /* 0x000000295c007c0c */ /* 0x000fe2000bfa6070 */
[----:B0-----:R-:W-:-:S05]  /*55a0*/  FMUL.FTZ R43, R76, R43 ;  /* 0x0000002b4c2b7220 */ /* 0x001fca0000410000 */
[----:B------:R-:W-:Y:S02]  /*55b0*/  FSEL R102, R43, RZ, !P5 ;  /* 0x000000ff2b667208 */ /* 0x000fe40006800000 */
[----:B------:R-:W0:Y:S01]  /*55c0*/  LDS R43, [R38.X4+0x8] ;  /* 0x00000800262b7984 */ /* 0x000e220000004800 */
        /* <DEDUP_REMOVED lines=99> */
[----:B------:R-:W-:Y:S02]  /*5c00*/  P2R R139, PR, RZ, 0x40 ;  /* 0x00000040ff8b7803 */ /* 0x000fe40000000000 */
[----:B------:R-:W-:Y:S02]  /*5c10*/  LOP3.LUT P6, RZ, R19, 0x8, RZ, 0xc0, !PT ;  /* 0x0000000813ff7812 */ /* 0x000fe400078cc0ff */
[----:B-1----:R-:W-:Y:S02]  /*5c20*/  FSEL R125, R94, 1, !P5 ;  /* 0x3f8000005e7d7808 */ /* 0x002fe40006800000 */
[----:B------:R-:W-:Y:S02]  /*5c30*/  ISETP.GE.U32.AND P5, PT, R92, UR41, PT ;  /* 0x000000295c007c0c */ /* 0x000fe4000bfa6070 */
[----:B------:R-:W-:-:S02]  /*5c40*/  P2R R138, PR, RZ, 0x40 ;  /* 0x00000040ff8a7803 */ /* 0x000fc40000000000 */
[----:B------:R-:W-:Y:S01]  /*5c50*/  LOP3.LUT P6, RZ, R19, 0x10, RZ, 0xc0, !PT ;  /* 0x0000001013ff7812 */ /* 0x000fe200078cc0ff */
[----:B0-----:R-:W-:-:S05]  /*5c60*/  FMUL.FTZ R43, R60, R43 ;  /* 0x0000002b3c2b7220 */ /* 0x001fca0000410000 */
[----:B------:R-:W-:Y:S02]  /*5c70*/  FSEL R128, R43, RZ, !P5 ;  /* 0x000000ff2b807208 */ /* 0x000fe40006800000 */
[----:B------:R-:W0:Y:S01]  /*5c80*/  LDS R43, [R38.X4+0x3c] ;  /* 0x00003c00262b7984 */ /* 0x000e220000004800 */
        /* <DEDUP_REMOVED lines=13> */
[C---:B------:R-:W-:Y:S02]  /*5d60*/  LOP3.LUT P6, RZ, R19.reuse, 0x400, RZ, 0xc0, !PT ;  /* 0x0000040013ff7812 */ /* 0x040fe400078cc0ff */
[----:B------:R-:W-:Y:S02]  /*5d70*/  IADD3 R42, R42, 0xf, RZ ;  /* 0x0000000f2a2a7810 */ /* 0x000fe40007ffe0ff */
[----:B------:R-:W-:Y:S02]  /*5d80*/  P2R R131, PR, RZ, 0x40 ;  /* 0x00000040ff837803 */ /* 0x000fe40000000000 */
[----:B------:R-:W-:Y:S01]  /*5d90*/  LOP3.LUT P6, RZ, R19, 0x800, RZ, 0xc0, !PT ;  /* 0x0000080013ff7812 */ /* 0x000fe200078cc0ff */
[----:B0-----:R-:W-:Y:S01]  /*5da0*/  FMUL.FTZ R43, R96, R43 ;  /* 0x0000002b602b7220 */ /* 0x001fe20000410000 */
[----:B-1----:R-:W-:-:S02]  /*5db0*/  FSEL R127, R93, 1, !P5 ;  /* 0x3f8000005d7f7808 */ /* 0x002fc40006800000 */
[----:B------:R-:W-:-:S04]  /*5dc0*/  ISETP.GE.U32.AND P5, PT, R42, UR41, PT ;  /* 0x000000292a007c0c */ /* 0x000fc8000bfa6070 */
[----:B------:R-:W-:Y:S02]  /*5dd0*/  FSEL R130, R43, RZ, !P5 ;  /* 0x000000ff2b827208 */ /* 0x000fe40006800000 */
[----:B------:R-:W-:-:S06]  /*5de0*/  CS2R R42, SRZ ;  /* 0x00000000002a7805 */ /* 0x000fcc000001ff00 */
[----:B------:R-:W2:Y:S01]  /*5df0*/  @!P6 LDG.E R42, [R40.64+0x80] ;  /* 0x0000801c282ae981 */ /* 0x000ea2000c1e1900 */
[----:B------:R-:W-:Y:S01]  /*5e00*/  ISETP.NE.AND P6, PT, R131, RZ, PT ;  /* 0x000000ff8300720c */ /* 0x000fe20003fc5270 */
[----:B------:R-:W-:-:S12]  /*5e10*/  CS2R R94, SRZ ;  /* 0x00000000005e7805 */ /* 0x000fd8000001ff00 */
[----:B------:R-:W3:Y:S01]  /*5e20*/  @!P6 LDG.E R43, [R40.64+0x100] ;  /* 0x0001001c282be981 */ /* 0x000ee2000c1e1900 */
[----:B------:R-:W-:Y:S01]  /*5e30*/  ISETP.NE.AND P6, PT, R132, RZ, PT ;  /* 0x000000ff8400720c */ /* 0x000fe20003fc5270 */
[----:B------:R-:W-:Y:S01]  /*5e40*/  CS2R R92, SRZ ;  /* 0x00000000005c7805 */ /* 0x000fe2000001ff00 */
[----:B------:R-:W-:Y:S01]  /*5e50*/  CS2R R140, SRZ ;  /* 0x00000000008c7805 */ /* 0x000fe2000001ff00 */
[----:B------:R-:W-:Y:S01]  /*5e60*/  CS2R R142, SRZ ;  /* 0x00000000008e7805 */ /* 0x000fe2000001ff00 */
[----:B------:R-:W-:Y:S01]  /*5e70*/  FMUL.FTZ R21, R21, R58 ;  /* 0x0000003a15157220 */ /* 0x000fe20000410000 */
[----:B------:R-:W-:Y:S02]  /*5e80*/  CS2R R144, SRZ ;  /* 0x0000000000907805 */ /* 0x000fe4000001ff00 */
[----:B------:R-:W4:Y:S06]  /*5e90*/  @!P4 LDG.E R92, [R40.64] ;  /* 0x0000001c285cc981 */ /* 0x000f2c000c1e1900 */
[----:B------:R-:W5:Y:S01]  /*5ea0*/  @!P6 LDG.E R94, [R40.64+0x180] ;  /* 0x0001801c285ee981 */ /* 0x000f62000c1e1900 */
[----:B------:R-:W-:Y:S01]  /*5eb0*/  ISETP.NE.AND P6, PT, R133, RZ, PT ;  /* 0x000000ff8500720c */ /* 0x000fe20003fc5270 */
[----:B------:R-:W0:Y:S01]  /*5ec0*/  MUFU.EX2 R21, R21 ;  /* 0x0000001500157308 */ /* 0x000e220000000800 */
[----:B------:R-:W-:Y:S01]  /*5ed0*/  CS2R R146, SRZ ;  /* 0x0000000000927805 */ /* 0x000fe2000001ff00 */
[----:B------:R-:W-:Y:S01]  /*5ee0*/  MOV R148, RZ ;  /* 0x000000ff00947202 */ /* 0x000fe20000000f00 */
[----:B------:R-:W-:Y:S01]  /*5ef0*/  IMAD.MOV.U32 R150, RZ, RZ, RZ ;  /* 0x000000ffff967224 */ /* 0x000fe200078e00ff */
[----:B------:R-:W5:Y:S04]  /*5f00*/  @!P3 LDG.E R145, [R40.64+0x600] ;  /* 0x0006001c2891b981 */ /* 0x000f68000c1e1900 */
[----:B------:R-:W5:Y:S04]  /*5f10*/  @!P2 LDG.E R148, [R40.64+0x680] ;  /* 0x0006801c2894a981 */ /* 0x000f68000c1e1900 */
[----:B------:R-:W5:Y:S01]  /*5f20*/  @!P6 LDG.E R93, [R40.64+0x200] ;  /* 0x0002001c285de981 */ /* 0x000f62000c1e1900 */
[----:B------:R-:W-:-:S02]  /*5f30*/  ISETP.NE.AND P6, PT, R134, RZ, PT ;  /* 0x000000ff8600720c */ /* 0x000fc40003fc5270 */
[----:B0-----:R-:W-:Y:S01]  /*5f40*/  FSEL R129, R21, 1, !P5 ;  /* 0x3f80000015817808 */ /* 0x001fe20006800000 */
[----:B------:R-:W5:Y:S04]  /*5f50*/  @!P1 LDG.E R147, [R40.64+0x700] ;  /* 0x0007001c28939981 */ /* 0x000f68000c1e1900 */
[----:B------:R-:W5:Y:S06]  /*5f60*/  @!P0 LDG.E R150, [R40.64+0x780] ;  /* 0x0007801c28968981 */ /* 0x000f6c000c1e1900 */
[----:B------:R-:W5:Y:S01]  /*5f70*/  @!P6 LDG.E R140, [R40.64+0x280] ;  /* 0x0002801c288ce981 */ /* 0x000f62000c1e1900 */
[----:B------:R-:W-:-:S13]  /*5f80*/  ISETP.NE.AND P6, PT, R135, RZ, PT ;  /* 0x000000ff8700720c */ /* 0x000fda0003fc5270 */
[----:B------:R-:W5:Y:S01]  /*5f90*/  @!P6 LDG.E R95, [R40.64+0x300] ;  /* 0x0003001c285fe981 */ /* 0x000f62000c1e1900 */
[----:B------:R-:W-:-:S13]  /*5fa0*/  ISETP.NE.AND P6, PT, R136, RZ, PT ;  /* 0x000000ff8800720c */ /* 0x000fda0003fc5270 */
[----:B------:R-:W5:Y:S01]  /*5fb0*/  @!P6 LDG.E R142, [R40.64+0x380] ;  /* 0x0003801c288ee981 */ /* 0x000f62000c1e1900 */
[----:B------:R-:W-:-:S13]  /*5fc0*/  ISETP.NE.AND P6, PT, R137, RZ, PT ;  /* 0x000000ff8900720c */ /* 0x000fda0003fc5270 */
[----:B------:R-:W5:Y:S01]  /*5fd0*/  @!P6 LDG.E R141, [R40.64+0x400] ;  /* 0x0004001c288de981 */ /* 0x000f62000c1e1900 */
[----:B------:R-:W-:Y:S02]  /*5fe0*/  ISETP.NE.AND P6, PT, R138, RZ, PT ;  /* 0x000000ff8a00720c */ /* 0x000fe40003fc5270 */
[----:B------:R-:W-:-:S11]  /*5ff0*/  LOP3.LUT P5, RZ, R19, 0x4, RZ, 0xc0, !PT ;  /* 0x0000000413ff7812 */ /* 0x000fd600078ac0ff */
[----:B------:R-:W5:Y:S01]  /*6000*/  @!P6 LDG.E R144, [R40.64+0x480] ;  /* 0x0004801c2890e981 */ /* 0x000f62000c1e1900 */
[----:B------:R-:W-:-:S03]  /*6010*/  ISETP.NE.AND P6, PT, R139, RZ, PT ;  /* 0x000000ff8b00720c */ /* 0x000fc60003fc5270 */
[----:B------:R-:W5:Y:S10]  /*6020*/  @!P5 LDG.E R143, [R40.64+0x500] ;  /* 0x0005001c288fd981 */ /* 0x000f74000c1e1900 */
[----:B------:R-:W5:Y:S01]  /*6030*/  @!P6 LDG.E R146, [R40.64+0x580] ;  /* 0x0005801c2892e981 */ /* 0x000f62000c1e1900 */
[----:B------:R-:W-:-:S04]  /*6040*/  IADD3 R21, R22, R3, RZ ;  /* 0x0000000316157210 */ /* 0x000fc80007ffe0ff */
[----:B------:R-:W-:-:S05]  /*6050*/  LEA.HI.SX32 R21, R21, R21, 0x1b ;  /* 0x0000001515157211 */ /* 0x000fca00078fdaff */
[----:B------:R-:W-:Y:S01]  /*6060*/  IMAD.SHL.U32 R21, R21, 0x4, RZ ;  /* 0x0000000415157824 */ /* 0x000fe200078e00ff */
[----:B------:R-:W-:-:S04]  /*6070*/  ISETP.NE.AND P5, PT, RZ, UR12, PT ;  /* 0x0000000cff007c0c */ /* 0x000fc8000bfa5270 */
[----:B----4-:R0:W-:Y:S04]  /*6080*/  STS [R21+0x2100], R92 ;  /* 0x0021005c15007388 */ /* 0x0101e80000000800 */
[----:B--2---:R0:W-:Y:S04]  /*6090*/  STS [R23.X4+0x2180], R42 ;  /* 0x0021802a17007388 */ /* 0x0041e80000004800 */
[----:B---3--:R0:W-:Y:S04]  /*60a0*/  STS [R24.X4+0x2200], R43 ;  /* 0x0022002b18007388 */ /* 0x0081e80000004800 */
        /* <DEDUP_REMOVED lines=33> */
[----:B------:R-:W-:Y:S01]  /*62c0*/  ISETP.NE.U32.AND P5, PT, RZ, UR4, PT ;  /* 0x00000004ff007c0c */ /* 0x000fe2000bfa5070 */
[----:B0-----:R-:W-:Y:S01]  /*62d0*/  HFMA2.MMA R92, -RZ, RZ, 1.875, 0 ;  /* 0x3f800000ff5c7435 */ /* 0x001fe200000001ff */
[----:B------:R-:W-:-:S02]  /*62e0*/  ISETP.NE.AND P6, PT, RZ, UR34, PT ;  /* 0x00000022ff007c0c */ /* 0x000fc4000bfc5270 */
[----:B------:R-:W-:Y:S02]  /*62f0*/  ISETP.NE.AND.EX P5, PT, RZ, UR5, PT, P5 ;  /* 0x00000005ff007c0c */ /* 0x000fe4000bfa5350 */
[----:B------:R-:W-:-:S13]  /*6300*/  ISETP.NE.AND P6, PT, R2, RZ, P6 ;  /* 0x000000ff0200720c */ /* 0x000fda00037c5270 */
[----:B------:R-:W-:Y:S05]  /*6310*/  @P6 BRA P5, `(.L_x_145) ;  /* 0x000000d000006947 */ /* 0x000fea0002800000 */
[----:B------:R-:W-:Y:S01]  /*6320*/  ISETP.NE.AND P5, PT, R2, RZ, PT ;  /* 0x000000ff0200720c */ /* 0x000fe20003fa5270 */
[----:B------:R-:W-:-:S12]  /*6330*/  IMAD.MOV.U32 R93, RZ, RZ, RZ ;  /* 0x000000ffff5d7224 */ /* 0x000fd800078e00ff */
[----:B------:R-:W-:Y:S05]  /*6340*/  @!P5 BRA `(.L_x_144) ;  /* 0x000001900000d947 */ /* 0x000fea0003800000 */
[----:B------:R-:W-:Y:S01]  /*6350*/  MOV R40, UR18 ;  /* 0x0000001200287c02 */ /* 0x000fe20008000f00 */
[----:B------:R-:W-:Y:S02]  /*6360*/  IMAD.U32 R41, RZ, RZ, UR19 ;  /* 0x00000013ff297e24 */ /* 0x000fe4000f8e00ff */
[----:B------:R-:W-:Y:S02]  /*6370*/  IMAD R42, R98, c[0x0][0x240], RZ ;  /* 0x00009000622a7a24 */ /* 0x000fe400078e02ff */
[----:B------:R-:W-:-:S04]  /*6380*/  IMAD.WIDE.U32 R40, R97, c[0x0][0x240], R40 ;  /* 0x0000900061287a25 */ /* 0x000fc800078e0028 */
[----:B------:R-:W-:Y:S01]  /*6390*/  IMAD R43, R97, c[0x0][0x244], R42 ;  /* 0x00009100612b7a24 */ /* 0x000fe200078e022a */
[----:B------:R-:W-:-:S04]  /*63a0*/  LEA R42, P5, R40, c[0x0][0x290], 0x2 ;  /* 0x0000a400282a7a11 */ /* 0x000fc800078a10ff */
[----:B------:R-:W-:-:S04]  /*63b0*/  IADD3 R41, R41, R43, RZ ;  /* 0x0000002b29297210 */ /* 0x000fc80007ffe0ff */
[----:B------:R-:W-:-:S05]  /*63c0*/  LEA.HI.X R43, R40, c[0x0][0x294], R41, 0x2, P5 ;  /* 0x0000a500282b7a11 */ /* 0x000fca00028f1429 */
[----:B------:R0:W5:Y:S01]  /*63d0*/  LDG.E R93, [R42.64] ;  /* 0x0000001c2a5d7981 */ /* 0x000162000c1e1900 */
[----:B------:R-:W-:Y:S05]  /*63e0*/  BRA `(.L_x_144) ;  /* 0x000000f000007947 */ /* 0x000fea0003800000 */
.L_x_145:
[----:B------:R-:W-:Y:S01]  /*63f0*/  ULDC.64 UR34, c[0x0][0x230] ;  /* 0x00008c0000227ab9 */ /* 0x000fe20000000a00 */
[----:B------:R-:W-:Y:S01]  /*6400*/  IMAD R42, R98, c[0x0][0x240], RZ ;  /* 0x00009000622a7a24 */ /* 0x000fe200078e02ff */
[----:B------:R-:W-:Y:S02]  /*6410*/  UIMAD UR42, UR14, UR34, URZ ;  /* 0x000000220e2a72a4 */ /* 0x000fe4000f8e023f */
[----:B------:R-:W-:Y:S01]  /*6420*/  UIMAD.WIDE.U32 UR36, UR17, UR34, UR18 ;  /* 0x00000022112472a5 */ /* 0x000fe2000f8e0012 */
[----:B------:R-:W-:Y:S01]  /*6430*/  IMAD R43, R97, c[0x0][0x244], R42 ;  /* 0x00009100612b7a24 */ /* 0x000fe200078e022a */
[----:B------:R-:W-:-:S04]  /*6440*/  UIMAD UR34, UR17, UR35, UR42 ;  /* 0x00000023112272a4 */ /* 0x000fc8000f8e022a */
[----:B------:R-:W-:Y:S01]  /*6450*/  UIADD3 UR34, UR37, UR34, URZ ;  /* 0x0000002225227290 */ /* 0x000fe2000fffe03f */
[----:B------:R-:W-:Y:S01]  /*6460*/  MOV R41, UR37 ;  /* 0x0000002500297c02 */ /* 0x000fe20008000f00 */
[----:B------:R-:W-:-:S04]  /*6470*/  IMAD.U32 R40, RZ, RZ, UR36 ;  /* 0x00000024ff287e24 */ /* 0x000fc8000f8e00ff */
[----:B------:R-:W-:-:S04]  /*6480*/  IMAD.U32 R41, RZ, RZ, UR34 ;  /* 0x00000022ff297e24 */ /* 0x000fc8000f8e00ff */
[----:B------:R-:W-:-:S05]  /*6490*/  IMAD.WIDE.U32 R40, R97, c[0x0][0x240], R40 ;  /* 0x0000900061287a25 */ /* 0x000fca00078e0028 */
[----:B------:R-:W-:Y:S02]  /*64a0*/  IADD3 R41, R43, R41, RZ ;  /* 0x000000292b297210 */ /* 0x000fe40007ffe0ff */
[----:B------:R-:W-:-:S04]  /*64b0*/  LEA R42, P5, R40, c[0x0][0x290], 0x2 ;  /* 0x0000a400282a7a11 */ /* 0x000fc800078a10ff */
[----:B------:R-:W-:-:S05]  /*64c0*/  LEA.HI.X R43, R40, c[0x0][0x294], R41, 0x2, P5 ;  /* 0x0000a500282b7a11 */ /* 0x000fca00028f1429 */
[----:B------:R0:W5:Y:S04]  /*64d0*/  LDG.E R93, [R42.64] ;  /* 0x0000001c2a5d7981 */ /* 0x000168000c1e1900 */
.L_x_144:
[-C--:B-1234-:R-:W-:Y:S01]  /*64e0*/  FFMA.FTZ R40, R100, R101.reuse, R102 ;  /* 0x0000006564287223 */ /* 0x09efe20000010066 */
[----:B------:R-:W-:Y:S01]  /*64f0*/  ISETP.GE.AND P5, PT, R3, 0x1, PT ;  /* 0x000000010300780c */ /* 0x000fe20003fa6270 */
[----:B0-----:R-:W-:Y:S01]  /*6500*/  FMUL.FTZ R42, R99, R101 ;  /* 0x00000065632a7220 */ /* 0x001fe20000410000 */
[----:B------:R-:W-:Y:S01]  /*6510*/  SHF.R.U32.HI R133, RZ, 0x5, R20 ;  /* 0x00000005ff857819 */ /* 0x000fe20000011614 */
[C---:B------:R-:W-:Y:S01]  /*6520*/  FFMA.FTZ R40, R103.reuse, R40, R104 ;  /* 0x0000002867287223 */ /* 0x040fe20000010068 */
[----:B------:R-:W-:Y:S01]  /*6530*/  BSSY B0, `(.L_x_146) ;  /* 0x0000058000007945 */ /* 0x000fe20003800000 */
        /* <DEDUP_REMOVED lines=58> */
[----:B------:R-:W0:Y:S02]  /*68e0*/  LDS.128 R40, [0x4200] ;  /* 0x00420000ff287984 */ /* 0x000e240000000c00 */
[-C--:B0-----:R-:W-:Y:S02]  /*68f0*/  FFMA.FTZ R164, R41, R42.reuse, R43 ;  /* 0x0000002a29a47223 */ /* 0x081fe4000001002b */
[----:B------:R-:W-:-:S03]  /*6900*/  FMUL.FTZ R135, R40, R42 ;  /* 0x0000002a28877220 */ /* 0x000fc60000410000 */
[C---:B------:R-:W-:Y:S02]  /*6910*/  FSEL R139, R164.reuse, R41, !P5 ;  /* 0x00000029a48b7208 */ /* 0x040fe40006800000 */
[----:B------:R-:W-:Y:S02]  /*6920*/  FSEL R137, R135, R40, !P5 ;  /* 0x0000002887897208 */ /* 0x000fe40006800000 */
[----:B------:R-:W0:Y:S01]  /*6930*/  LDS.128 R40, [0x4210] ;  /* 0x00421000ff287984 */ /* 0x000e220000000c00 */
[----:B------:R-:W-:Y:S01]  /*6940*/  ISETP.NE.AND P5, PT, R133, 0x3, PT ;  /* 0x000000038500780c */ /* 0x000fe20003fa5270 */
[-C--:B0-----:R-:W-:Y:S02]  /*6950*/  FFMA.FTZ R41, R164, R40.reuse, R41 ;  /* 0x00000028a4297223 */ /* 0x081fe40000010029 */
[----:B------:R-:W0:Y:S01]  /*6960*/  SHFL.UP PT, R164, R95, 0x1, RZ ;  /* 0x042000005fa47989 */ /* 0x000e2200000e00ff */
[----:B------:R-:W-:Y:S02]  /*6970*/  FMUL.FTZ R40, R135, R40 ;  /* 0x0000002887287220 */ /* 0x000fe40000410000 */
[----:B------:R-:W-:Y:S01]  /*6980*/  FSEL R139, R41, R139, !P5 ;  /* 0x0000008b298b7208 */ /* 0x000fe20006800000 */
[----:B------:R-:W-:-:S02]  /*6990*/  FFMA.FTZ R43, R42, R41, R43 ;  /* 0x000000292a2b7223 */ /* 0x000fc4000001002b */
[----:B------:R-:W-:Y:S01]  /*69a0*/  FSEL R137, R40, R137, !P5 ;  /* 0x0000008928897208 */ /* 0x000fe20006800000 */
[----:B------:R-:W-:Y:S01]  /*69b0*/  FMUL.FTZ R42, R42, R40 ;  /* 0x000000282a2a7220 */ /* 0x000fe20000410000 */
[----:B------:R-:W-:-:S04]  /*69c0*/  ISETP.NE.AND P5, PT, R133, RZ, PT ;  /* 0x000000ff8500720c */ /* 0x000fc80003fa5270 */
[----:B------:R-:W-:-:S09]  /*69d0*/  ISETP.NE.AND P6, PT, R3, RZ, P5 ;  /* 0x000000ff0300720c */ /* 0x000fd20002fc5270 */
[----:B-----5:R-:W-:Y:S01]  /*69e0*/  @P5 IMAD.MOV.U32 R41, RZ, RZ, R93 ;  /* 0x000000ffff295224 */ /* 0x020fe200078e005d */
[----:B------:R-:W-:-:S03]  /*69f0*/  @P5 MOV R40, R92 ;  /* 0x0000005c00285202 */ /* 0x000fc60000000f00 */
[C---:B0-----:R-:W-:Y:S02]  /*6a00*/  @P6 FFMA.FTZ R139, R131.reuse, R139, R164 ;  /* 0x0000008b838b6223 */ /* 0x041fe400000100a4 */
[----:B------:R-:W-:-:S03]  /*6a10*/  @P6 FMUL.FTZ R137, R131, R137 ;  /* 0x0000008983896220 */ /* 0x000fc60000410000 */
[----:B------:R-:W-:Y:S01]  /*6a20*/  @P5 MOV R164, R139 ;  /* 0x0000008b00a45202 */ /* 0x000fe20000000f00 */
[----:B------:R-:W-:Y:S01]  /*6a30*/  @P5 IMAD.MOV.U32 R131, RZ, RZ, R137 ;  /* 0x000000ffff835224 */ /* 0x000fe200078e0089 */
[----:B------:R-:W-:Y:S05]  /*6a40*/  @P5 BRA `(.L_x_147) ;  /* 0x0000006000005947 */ /* 0x000fea0003800000 */
[----:B------:R-:W-:Y:S01]  /*6a50*/  ISETP.NE.AND P5, PT, R3, RZ, PT ;  /* 0x000000ff0300720c */ /* 0x000fe20003fa5270 */
[C---:B------:R-:W-:Y:S02]  /*6a60*/  FFMA.FTZ R41, R42.reuse, R93, R43 ;  /* 0x0000005d2a297223 */ /* 0x040fe4000001002b */
[----:B------:R-:W-:-:S10]  /*6a70*/  FMUL.FTZ R40, R42, R92 ;  /* 0x0000005c2a287220 */ /* 0x000fd40000410000 */
[----:B------:R0:W-:Y:S01]  /*6a80*/  @!P5 STS.64 [0x4228], R92 ;  /* 0x0042285cff00d388 */ /* 0x0001e20000000a00 */
[----:B------:R-:W-:Y:S01]  /*6a90*/  @!P5 IMAD.MOV.U32 R131, RZ, RZ, R92 ;  /* 0x000000ffff83d224 */ /* 0x000fe200078e005c */
[----:B------:R-:W-:Y:S02]  /*6aa0*/  @!P5 MOV R164, R93 ;  /* 0x0000005d00a4d202 */ /* 0x000fe40000000f00 */
.L_x_147:
[----:B------:R-:W-:Y:S05]  /*6ab0*/  BSYNC B0 ;  /* 0x0000000000007941 */ /* 0x000fea0003800000 */
.L_x_146:
[----:B------:R-:W-:Y:S01]  /*6ac0*/  BAR.SYNC.DEFER_BLOCKING 0x0 ;  /* 0x0000000000007b1d */ /* 0x000fe20000010000 */
[----:B------:R-:W-:-:S05]  /*6ad0*/  ISETP.NE.AND P5, PT, R20, RZ, PT ;  /* 0x000000ff1400720c */ /* 0x000fca0003fa5270 */
[----:B------:R-:W-:Y:S01]  /*6ae0*/  BSSY B0, `(.L_x_148) ;  /* 0x0000063000007945 */ /* 0x000fe20003800000 */
[----:B------:R-:W1:Y:S07]  /*6af0*/  LDS R42, [0x422c] ;  /* 0x00422c00ff2a7984 */ /* 0x000e6e0000000800 */
[----:B-1----:R-:W-:Y:S01]  /*6b00*/  @P5 FFMA.FTZ R164, R42, R131, R164 ;  /* 0x000000832aa45223 */ /* 0x002fe200000100a4 */
        /* <DEDUP_REMOVED lines=18> */
[----:B------:R1:W-:Y:S01]  /*6c30*/  STS.64 [R97.X8+0x4240], R40 ;  /* 0x0042402861007388 */ /* 0x0003e20000008a00 */
[----:B------:R-:W-:Y:S01]  /*6c40*/  ISETP.NE.U32.AND P5, PT, RZ, UR4, PT ;  /* 0x00000004ff007c0c */ /* 0x000fe2000bfa5070 */
[----:B------:R-:W-:Y:S01]  /*6c50*/  ULDC.U8 UR34, c[0x0][0x189] ;  /* 0x0000624000227ab9 */ /* 0x000fe20000000000 */
[----:B------:R-:W-:Y:S02]  /*6c60*/  LOP3.LUT R19, R19, 0xfffffffe, RZ, 0xc0, !PT ;  /* 0xfffffffe13137812 */ /* 0x000fe400078ec0ff */
[----:B------:R-:W-:Y:S02]  /*6c70*/  ISETP.NE.AND.EX P5, PT, RZ, UR5, PT, P5 ;  /* 0x00000005ff007c0c */ /* 0x000fe4000bfa5350 */
[----:B------:R-:W-:-:S13]  /*6c80*/  ISETP.NE.AND P6, PT, RZ, UR34, PT ;  /* 0x00000022ff007c0c */ /* 0x000fda000bfc5270 */
[----:B------:R-:W-:Y:S01]  /*6c90*/  @P6 LOP3.LUT R19, R19, 0x1, RZ, 0xfc, !PT ;  /* 0x0000000113136812 */ /* 0x000fe200078efcff */
[----:B------:R-:W-:Y:S05]  /*6ca0*/  @P6 BRA P5, `(.L_x_150) ;  /* 0x000000d000006947 */ /* 0x000fea0002800000 */
[----:B-1----:R-:W-:-:S04]  /*6cb0*/  IADD3 R40, R0, -0x1, RZ ;  /* 0xffffffff00287810 */ /* 0x002fc80007ffe0ff */
[----:B------:R-:W-:-:S13]  /*6cc0*/  ISETP.NE.OR P5, PT, R40, UR12, P6 ;  /* 0x0000000c28007c0c */ /* 0x000fda000b7a5670 */
[----:B------:R-:W-:Y:S05]  /*6cd0*/  @P5 BRA `(.L_x_149) ;  /* 0x0000043000005947 */ /* 0x000fea0003800000 */
[----:B0-----:R-:W-:Y:S01]  /*6ce0*/  MOV R93, UR19 ;  /* 0x00000013005d7c02 */ /* 0x001fe20008000f00 */
[----:B------:R-:W-:Y:S02]  /*6cf0*/  IMAD R98, R98, c[0x0][0x240], RZ ;  /* 0x0000900062627a24 */ /* 0x000fe400078e02ff */
[----:B------:R-:W-:Y:S02]  /*6d00*/  IMAD.U32 R92, RZ, RZ, UR18 ;  /* 0x00000012ff5c7e24 */ /* 0x000fe4000f8e00ff */
[C---:B------:R-:W-:Y:S02]  /*6d10*/  IMAD R43, R97.reuse, c[0x0][0x244], R98 ;  /* 0x00009100612b7a24 */ /* 0x040fe400078e0262 */
[----:B------:R-:W-:-:S04]  /*6d20*/  IMAD.WIDE.U32 R92, R97, c[0x0][0x240], R92 ;  /* 0x00009000615c7a25 */ /* 0x000fc800078e005c */
[----:B------:R-:W-:Y:S01]  /*6d30*/  IMAD.IADD R43, R93, 0x1, R43 ;  /* 0x000000015d2b7824 */ /* 0x000fe200078e022b */
[----:B------:R-:W-:-:S04]  /*6d40*/  LEA R42, P5, R92, c[0x0][0x290], 0x2 ;  /* 0x0000a4005c2a7a11 */ /* 0x000fc800078a10ff */
[----:B------:R-:W-:-:S05]  /*6d50*/  LEA.HI.X R43, R92, c[0x0][0x294], R43, 0x2, P5 ;  /* 0x0000a5005c2b7a11 */ /* 0x000fca00028f142b */
[----:B------:R0:W-:Y:S01]  /*6d60*/  STG.E [R42.64], R41 ;  /* 0x000000292a007986 */ /* 0x0001e2000c10191c */
[----:B------:R-:W-:Y:S05]  /*6d70*/  BRA `(.L_x_149) ;  /* 0x0000039000007947 */ /* 0x000fea0003800000 */
.L_x_150:
[----:B-1----:R-:W-:-:S04]  /*6d80*/  IADD3 R40, R0, -0x1, RZ ;  /* 0xffffffff00287810 */ /* 0x002fc80007ffe0ff */
[----:B------:R-:W-:-:S13]  /*6d90*/  ISETP.NE.AND P5, PT, R40, UR12, PT ;  /* 0x0000000c28007c0c */ /* 0x000fda000bfa5270 */
[----:B------:R-:W-:Y:S05]  /*6da0*/  @!P5 BRA `(.L_x_151) ;  /* 0x000001f00000d947 */ /* 0x000fea0003800000 */
[----:B------:R-:W-:Y:S01]  /*6db0*/  IABS R43, UR38 ;  /* 0x00000026002b7c13 */ /* 0x000fe20008000000 */
[----:B------:R-:W-:Y:S01]  /*6dc0*/  UIADD3 UR36, UR11, -0x1, UR41 ;  /* 0xffffffff0b247890 */ /* 0x000fe2000fffe029 */
[----:B0-----:R-:W-:Y:S01]  /*6dd0*/  IABS R93, UR38 ;  /* 0x00000026005d7c13 */ /* 0x001fe20008000000 */
[----:B------:R-:W-:Y:S01]  /*6de0*/  UMOV UR34, URZ ;  /* 0x0000003f00227c82 */ /* 0x000fe20008000000 */
[----:B------:R0:W1:Y:S03]  /*6df0*/  R2UR UR44, R43 ;  /* 0x000000002b2c73c2 */ /* 0x00006600000e0000 */
[----:B------:R-:W-:Y:S01]  /*6e00*/  IABS R92, UR36 ;  /* 0x00000024005c7c13 */ /* 0x000fe20008000000 */
[----:B------:R-:W-:Y:S01]  /*6e10*/  ULOP3.LUT UR36, UR36, UR38, URZ, 0x3c, !UPT ;  /* 0x0000002624247292 */ /* 0x000fe2000f8e3c3f */
[----:B0-----:R-:W-:-:S03]  /*6e20*/  IADD3 R43, RZ, -R93, RZ ;  /* 0x8000005dff2b7210 */ /* 0x001fc60007ffe0ff */
[----:B------:R-:W0:Y:S08]  /*6e30*/  R2UR UR37, R92 ;  /* 0x000000005c2573c2 */ /* 0x000e3000000e0000 */
[----:B------:R-:W2:Y:S01]  /*6e40*/  R2UR UR43, R43 ;  /* 0x000000002b2b73c2 */ /* 0x000ea200000e0000 */
[----:B-1----:R-:W1:Y:S08]  /*6e50*/  I2F.RP R40, UR44 ;  /* 0x0000002c00287d06 */ /* 0x002e700008209400 */
[----:B-1----:R-:W1:Y:S02]  /*6e60*/  MUFU.RCP R40, R40 ;  /* 0x0000002800287308 */ /* 0x002e640000001000 */
[----:B-1----:R-:W-:-:S06]  /*6e70*/  IADD3 R42, R40, 0xffffffe, RZ ;  /* 0x0ffffffe282a7810 */ /* 0x002fcc0007ffe0ff */
[----:B------:R-:W1:Y:S02]  /*6e80*/  F2I.FTZ.U32.TRUNC.NTZ R42, R42 ;  /* 0x0000002a002a7305 */ /* 0x000e64000021f000 */
[----:B-1----:R-:W1:Y:S02]  /*6e90*/  R2UR UR35, R42 ;  /* 0x000000002a2373c2 */ /* 0x002e6400000e0000 */
[----:B-1----:R-:W-:-:S04]  /*6ea0*/  UIADD3 UR42, URZ, -UR35, URZ ;  /* 0x800000233f2a7290 */ /* 0x002fc8000fffe03f */
[----:B------:R-:W-:-:S04]  /*6eb0*/  UIMAD UR42, UR42, UR44, URZ ;  /* 0x0000002c2a2a72a4 */ /* 0x000fc8000f8e023f */
[----:B------:R-:W-:-:S04]  /*6ec0*/  UIMAD.WIDE.U32 UR34, UR35, UR42, UR34 ;  /* 0x0000002a232272a5 */ /* 0x000fc8000f8e0022 */
[----:B0-----:R-:W-:-:S04]  /*6ed0*/  UIMAD.WIDE.U32 UR34, UR35, UR37, URZ ;  /* 0x00000025232272a5 */ /* 0x001fc8000f8e003f */
[----:B--2---:R-:W-:-:S04]  /*6ee0*/  UIMAD UR34, UR35, UR43, UR37 ;  /* 0x0000002b232272a4 */ /* 0x004fc8000f8e0225 */
[----:B------:R-:W-:-:S11]  /*6ef0*/  UISETP.GT.U32.AND UP1, UPT, UR44, UR34, UPT ;  /* 0x000000222c00728c */ /* 0x000fd6000bf24070 */
[----:B------:R-:W-:Y:S02]  /*6f00*/  @!UP1 UIADD3 UR34, UR34, -UR44, URZ ;  /* 0x8000002c22229290 */ /* 0x000fe4000fffe03f */
[----:B------:R-:W-:Y:S02]  /*6f10*/  @!UP1 UIADD3 UR35, UR35, 0x1, URZ ;  /* 0x0000000123239890 */ /* 0x000fe4000fffe03f */
[----:B------:R-:W-:Y:S02]  /*6f20*/  UISETP.GE.U32.AND UP0, UPT, UR34, UR44, UPT ;  /* 0x0000002c2200728c */ /* 0x000fe4000bf06070 */
[----:B------:R-:W-:-:S09]  /*6f30*/  UISETP.GE.AND UP1, UPT, UR36, URZ, UPT ;  /* 0x0000003f2400728c */ /* 0x000fd2000bf26270 */
[----:B------:R-:W-:Y:S02]  /*6f40*/  @UP0 UIADD3 UR35, UR35, 0x1, URZ ;  /* 0x0000000123230890 */ /* 0x000fe4000fffe03f */
[----:B------:R-:W-:-:S05]  /*6f50*/  UISETP.NE.AND UP0, UPT, UR38, URZ, UPT ;  /* 0x0000003f2600728c */ /* 0x000fca000bf05270 */
[----:B------:R-:W-:Y:S02]  /*6f60*/  UMOV UR34, UR35 ;  /* 0x0000002300227c82 */ /* 0x000fe40008000000 */
[----:B------:R-:W-:-:S04]  /*6f70*/  @!UP1 UIADD3 UR34, -UR34, URZ, URZ ;  /* 0x0000003f22229290 */ /* 0x000fc8000fffe13f */
[----:B------:R-:W-:Y:S01]  /*6f80*/  @!UP0 ULOP3.LUT UR34, URZ, UR38, URZ, 0x33, !UPT ;  /* 0x000000263f228292 */ /* 0x000fe2000f8e333f */
[----:B------:R-:W-:Y:S05]  /*6f90*/  BRA `(.L_x_152) ;  /* 0x0000005000007947 */ /* 0x000fea0003800000 */
.L_x_151:
[----:B------:R-:W-:Y:S01]  /*6fa0*/  IMAD.U32 R42, RZ, RZ, UR39 ;  /* 0x00000027ff2a7e24 */ /* 0x000fe2000f8e00ff */
[----:B------:R-:W-:-:S05]  /*6fb0*/  MOV R43, UR40 ;  /* 0x00000028002b7c02 */ /* 0x000fca0008000f00 */
[----:B------:R-:W2:Y:S02]  /*6fc0*/  LDG.E R42, [R42.64] ;  /* 0x0000001c2a2a7981 */ /* 0x000ea4000c1e1900 */
[----:B--2---:R1:W2:Y:S01]  /*6fd0*/  R2UR UR34, R42 ;  /* 0x000000002a2273c2 */ /* 0x0042a200000e0000 */
[----:B------:R-:W-:-:S07]  /*6fe0*/  DEPBAR.LE SB1, 0x0, {2} ;  /* 0x000090040000791a */ /* 0x000fce0000000000 */
.L_x_152:
[----:B------:R-:W-:-:S06]  /*6ff0*/  UIMAD.WIDE UR34, UR34, 0x4, UR30 ;  /* 0x00000004222278a5 */ /* 0x000fcc000f8e021e */
[----:B------:R-:W-:Y:S01]  /*7000*/  MOV R43, UR35 ;  /* 0x00000023002b7c02 */ /* 0x000fe20008000f00 */
[----:B------:R-:W-:-:S05]  /*7010*/  IMAD.U32 R42, RZ, RZ, UR34 ;  /* 0x00000022ff2a7e24 */ /* 0x000fca000f8e00ff */
[----:B------:R-:W2:Y:S01]  /*7020*/  LDG.E R43, [R42.64] ;  /* 0x0000001c2a2b7981 */ /* 0x000ea2000c1e1900 */
[----:B0-----:R-:W-:Y:S01]  /*7030*/  MOV R93, UR19 ;  /* 0x00000013005d7c02 */ /* 0x001fe20008000f00 */
[----:B------:R-:W-:Y:S02]  /*7040*/  IMAD.U32 R92, RZ, RZ, UR18 ;  /* 0x00000012ff5c7e24 */ /* 0x000fe4000f8e00ff */
[----:B------:R-:W-:Y:S01]  /*7050*/  IMAD R98, R98, c[0x0][0x240], RZ ;  /* 0x0000900062627a24 */ /* 0x000fe200078e02ff */
[----:B--2---:R-:W-:Y:S01]  /*7060*/  SHF.R.S32.HI R40, RZ, 0x1f, R43 ;  /* 0x0000001fff287819 */ /* 0x004fe2000001142b */
[----:B------:R-:W-:-:S04]  /*7070*/  IMAD.WIDE.U32 R92, R43, c[0x0][0x230], R92 ;  /* 0x00008c002b5c7a25 */ /* 0x000fc800078e005c */
[----:B------:R-:W-:-:S04]  /*7080*/  IMAD R40, R40, c[0x0][0x230], RZ ;  /* 0x00008c0028287a24 */ /* 0x000fc800078e02ff */
[----:B------:R-:W-:-:S04]  /*7090*/  IMAD R95, R43, c[0x0][0x234], R40 ;  /* 0x00008d002b5f7a24 */ /* 0x000fc800078e0228 */
[----:B------:R-:W-:Y:S02]  /*70a0*/  IMAD.IADD R93, R93, 0x1, R95 ;  /* 0x000000015d5d7824 */ /* 0x000fe400078e025f */
[C---:B------:R-:W-:Y:S02]  /*70b0*/  IMAD R95, R97.reuse, c[0x0][0x244], R98 ;  /* 0x00009100615f7a24 */ /* 0x040fe400078e0262 */
[----:B------:R-:W-:-:S05]  /*70c0*/  IMAD.WIDE.U32 R92, R97, c[0x0][0x240], R92 ;  /* 0x00009000615c7a25 */ /* 0x000fca00078e005c */
[----:B------:R-:W-:Y:S02]  /*70d0*/  IADD3 R43, R95, R93, RZ ;  /* 0x0000005d5f2b7210 */ /* 0x000fe40007ffe0ff */
[----:B------:R-:W-:-:S04]  /*70e0*/  LEA R42, P5, R92, c[0x0][0x290], 0x2 ;  /* 0x0000a4005c2a7a11 */ /* 0x000fc800078a10ff */
[----:B------:R-:W-:-:S05]  /*70f0*/  LEA.HI.X R43, R92, c[0x0][0x294], R43, 0x2, P5 ;  /* 0x0000a5005c2b7a11 */ /* 0x000fca00028f142b */
[----:B------:R0:W-:Y:S04]  /*7100*/  STG.E [R42.64], R41 ;  /* 0x000000292a007986 */ /* 0x0001e8000c10191c */
.L_x_149:
[----:B------:R-:W-:Y:S05]  /*7110*/  BSYNC B0 ;  /* 0x0000000000007941 */ /* 0x000fea0003800000 */
.L_x_148:
        /* <DEDUP_REMOVED lines=20> */
.L_x_143:
[----:B------:R-:W-:Y:S01]  /*7260*/  BAR.SYNC.DEFER_BLOCKING 0x0 ;  /* 0x0000000000007b1d */ /* 0x000fe20000010000 */
[----:B------:R-:W-:Y:S01]  /*7270*/  ISETP.NE.AND P6, PT, R20, RZ, PT ;  /* 0x000000ff1400720c */ /* 0x000fe20003fc5270 */
[----:B------:R-:W-:Y:S01]  /*7280*/  IMAD.U32 R22, RZ, RZ, UR41 ;  /* 0x00000029ff167e24 */ /* 0x000fe2000f8e00ff */
[----:B------:R-:W-:Y:S01]  /*7290*/  USHF.R.S32.HI UR42, URZ, 0x1f, UR13 ;  /* 0x0000001f3f2a7899 */ /* 0x000fe2000801140d */
[----:B------:R-:W-:-:S02]  /*72a0*/  IADD3 R40, P5, R90, UR13, RZ ;  /* 0x0000000d5a287c10 */ /* 0x000fc4000ffbe0ff */
[----:B------:R-:W1:Y:S01]  /*72b0*/  S2UR UR43, SR_CTAID.X ;  /* 0x00000000002b79c3 */ /* 0x000e620000002500 */
[----:B------:R-:W-:Y:S01]  /*72c0*/  ULDC.64 UR36, c[0x0][0x210] ;  /* 0x0000840000247ab9 */ /* 0x000fe20000000a00 */
[----:B------:R-:W-:Y:S01]  /*72d0*/  BSSY B0, `(.L_x_154) ;  /* 0x0000039000007945 */ /* 0x000fe20003800000 */
[----:B0-----:R-:W-:Y:S01]  /*72e0*/  IADD3.X R41, R91, UR42, RZ, P5, !PT ;  /* 0x0000002a5b297c10 */ /* 0x001fe2000affe4ff */
[----:B------:R-:W-:Y:S04]  /*72f0*/  STS [R38.X4], R59 ;  /* 0x0000003b26007388 */ /* 0x000fe80000004800 */
[----:B------:R-:W-:Y:S01]  /*7300*/  STS [R38.X4+0x4], R61 ;  /* 0x0000043d26007388 */ /* 0x000fe20000004800 */
[----:B-1----:R-:W-:-:S03]  /*7310*/  USHF.R.S32.HI UR44, URZ, 0x1f, UR43 ;  /* 0x0000001f3f2c7899 */ /* 0x002fc6000801142b */
[----:B------:R-:W-:Y:S01]  /*7320*/  STS [R38.X4+0x8], R63 ;  /* 0x0000083f26007388 */ /* 0x000fe20000004800 */
[----:B------:R-:W-:Y:S02]  /*7330*/  UIMAD.WIDE.U32 UR34, UR43, UR36, URZ ;  /* 0x000000242b2272a5 */ /* 0x000fe4000f8e003f */
[----:B------:R-:W-:Y:S01]  /*7340*/  UIMAD UR45, UR44, UR36, URZ ;  /* 0x000000242c2d72a4 */ /* 0x000fe2000f8e023f */
[----:B------:R-:W-:Y:S03]  /*7350*/  STS [R38.X4+0xc], R65 ;  /* 0x00000c4126007388 */ /* 0x000fe60000004800 */
[----:B------:R-:W-:Y:S01]  /*7360*/  UIMAD UR46, UR43, UR37, UR45 ;  /* 0x000000252b2e72a4 */ /* 0x000fe2000f8e022d */
[----:B------:R-:W-:Y:S03]  /*7370*/  STS [R38.X4+0x10], R67 ;  /* 0x0000104326007388 */ /* 0x000fe60000004800 */
[----:B------:R-:W-:Y:S01]  /*7380*/  UIADD3 UR45, UR35, UR46, URZ ;  /* 0x0000002e232d7290 */ /* 0x000fe2000fffe03f */
        /* <DEDUP_REMOVED lines=30> */
[----:B------:R-:W0:Y:S02]  /*7570*/  LDS R111, [0x2100] ;  /* 0x00210000ff6f7984 */ /* 0x000e240000000800 */
[----:B0-----:R-:W-:-:S13]  /*7580*/  ISETP.GE.AND P5, PT, R90, R111, PT ;  /* 0x0000006f5a00720c */ /* 0x001fda0003fa6270 */
[----:B------:R-:W-:Y:S05]  /*7590*/  @P5 BRA `(.L_x_155) ;  /* 0x000000c000005947 */ /* 0x000fea0003800000 */
[----:B------:R-:W0:Y:S01]  /*75a0*/  S2R R43, SR_CTAID.X ;  /* 0x00000000002b7919 */ /* 0x000e220000002500 */
[----:B------:R-:W-:Y:S01]  /*75b0*/  ULDC.64 UR36, c[0x0][0x218] ;  /* 0x0000860000247ab9 */ /* 0x000fe20000000a00 */
[----:B------:R-:W-:Y:S01]  /*75c0*/  MOV R45, UR15 ;  /* 0x0000000f002d7c02 */ /* 0x000fe20008000f00 */
[----:B------:R-:W-:-:S04]  /*75d0*/  UIMAD UR36, UR16, UR36, URZ ;  /* 0x00000024102472a4 */ /* 0x000fc8000f8e023f */
[----:B------:R-:W-:Y:S01]  /*75e0*/  UIMAD UR36, UR15, UR37, UR36 ;  /* 0x000000250f2472a4 */ /* 0x000fe2000f8e0224 */
[----:B0-----:R-:W-:-:S05]  /*75f0*/  IMAD.WIDE.U32 R42, R43, c[0x0][0x210], R40 ;  /* 0x000084002b2a7a25 */ /* 0x001fca00078e0028 */
[----:B------:R-:W-:-:S05]  /*7600*/  IADD3 R43, R43, UR46, RZ ;  /* 0x0000002e2b2b7c10 */ /* 0x000fca000fffe0ff */
[----:B------:R-:W-:-:S05]  /*7610*/  IMAD.WIDE.U32 R42, R45, c[0x0][0x218], R42 ;  /* 0x000086002d2a7a25 */ /* 0x000fca00078e002a */
[----:B------:R-:W-:Y:S02]  /*7620*/  IADD3 R43, R43, UR36, RZ ;  /* 0x000000242b2b7c10 */ /* 0x000fe4000fffe0ff */
[----:B------:R-:W-:-:S04]  /*7630*/  LEA R44, P5, R42, c[0x0][0x288], 0x2 ;  /* 0x0000a2002a2c7a11 */ /* 0x000fc800078a10ff */
[----:B------:R-:W-:-:S05]  /*7640*/  LEA.HI.X R45, R42, c[0x0][0x28c], R43, 0x2, P5 ;  /* 0x0000a3002a2d7a11 */ /* 0x000fca00028f142b */
[----:B------:R0:W-:Y:S04]  /*7650*/  STG.E [R44.64], R39 ;  /* 0x000000272c007986 */ /* 0x0001e8000c10191c */
.L_x_155:
[----:B------:R-:W-:Y:S05]  /*7660*/  BSYNC B0 ;  /* 0x0000000000007941 */ /* 0x000fea0003800000 */
.L_x_154:
[----:B------:R-:W-:Y:S01]  /*7670*/  ULDC.64 UR36, c[0x0][0x218] ;  /* 0x0000860000247ab9 */ /* 0x000fe20000000a00 */
[----:B0-----:R-:W-:Y:S01]  /*7680*/  IMAD.MOV.U32 R39, RZ, RZ, 0x4 ;  /* 0x00000004ff277424 */ /* 0x001fe200078e00ff */
[----:B------:R-:W-:Y:S01]  /*7690*/  UMOV UR35, UR45 ;  /* 0x0000002d00237c82 */ /* 0x000fe20008000000 */
[----:B------:R-:W-:Y:S01]  /*76a0*/  MOV R44, UR13 ;  /* 0x0000000d002c7c02 */ /* 0x000fe20008000f00 */
[----:B------:R-:W-:Y:S01]  /*76b0*/  UIMAD UR46, UR16, UR36, URZ ;  /* 0x00000024102e72a4 */ /* 0x000fe2000f8e023f */
[----:B------:R-:W-:Y:S01]  /*76c0*/  IMAD.WIDE R42, R90, R39, c[0x0][0x288] ;  /* 0x0000a2005a2a7625 */ /* 0x000fe200078e0227 */
[----:B------:R-:W-:Y:S01]  /*76d0*/  UIMAD.WIDE.U32 UR34, UR15, UR36, UR34 ;  /* 0x000000240f2272a5 */ /* 0x000fe2000f8e0022 */
[----:B------:R-:W-:Y:S01]  /*76e0*/  P2R R56, PR, RZ, 0x8 ;  /* 0x00000008ff387803 */ /* 0x000fe20000000000 */
[----:B------:R-:W-:Y:S01]  /*76f0*/  UIMAD UR37, UR15, UR37, UR46 ;  /* 0x000000250f2572a4 */ /* 0x000fe2000f8e022e */
[----:B------:R-:W-:Y:S01]  /*7700*/  LOP3.LUT P3, RZ, R19, 0x100, RZ, 0xc0, !PT ;  /* 0x0000010013ff7812 */ /* 0x000fe2000786c0ff */
[----:B------:R-:W-:Y:S01]  /*7710*/  UIADD3 UR36, UP0, UR13, UR34, URZ ;  /* 0x000000220d247290 */ /* 0x000fe2000ff1e03f */
[----:B------:R-:W-:-:S02]  /*7720*/  P2R R58, PR, RZ, 0x4 ;  /* 0x00000004ff3a7803 */ /* 0x000fc40000000000 */
[----:B------:R-:W-:Y:S01]  /*7730*/  P2R R54, PR, RZ, 0x8 ;  /* 0x00000008ff367803 */ /* 0x000fe20000000000 */
[----:B------:R-:W-:Y:S01]  /*7740*/  UIADD3.X UR34, UR42, UR37, UR35, UP0, !UPT ;  /* 0x000000252a227290 */ /* 0x000fe200087fe423 */
[----:B------:R-:W-:Y:S02]  /*7750*/  LOP3.LUT P3, RZ, R19, 0x80, RZ, 0xc0, !PT ;  /* 0x0000008013ff7812 */ /* 0x000fe4000786c0ff */
[----:B------:R-:W-:Y:S02]  /*7760*/  MOV R45, UR36 ;  /* 0x00000024002d7c02 */ /* 0x000fe40008000f00 */
[----:B------:R-:W-:Y:S01]  /*7770*/  P2R R52, PR, RZ, 0x8 ;  /* 0x00000008ff347803 */ /* 0x000fe20000000000 */
[----:B------:R-:W-:Y:S01]  /*7780*/  IMAD.U32 R20, RZ, RZ, UR34 ;  /* 0x00000022ff147e24 */ /* 0x000fe2000f8e00ff */
[----:B------:R-:W-:Y:S01]  /*7790*/  LEA R42, P5, R45, R42, 0x2 ;  /* 0x0000002a2d2a7211 */ /* 0x000fe200078a10ff */
[----:B------:R-:W-:Y:S01]  /*77a0*/  ULDC.64 UR34, c[0x0][0x200] ;  /* 0x0000800000227ab9 */ /* 0x000fe20000000a00 */
[----:B------:R-:W-:Y:S01]  /*77b0*/  LOP3.LUT P3, RZ, R19, 0x400, RZ, 0xc0, !PT ;  /* 0x0000040013ff7812 */ /* 0x000fe2000786c0ff */
[----:B------:R-:W-:Y:S01]  /*77c0*/  UIMAD UR36, UR44, UR34, URZ ;  /* 0x000000222c2472a4 */ /* 0x000fe2000f8e023f */
[----:B------:R-:W-:Y:S01]  /*77d0*/  LEA.HI.X R43, R45, R43, R20, 0x2, P5 ;  /* 0x0000002b2d2b7211 */ /* 0x000fe200028f1414 */
[----:B------:R-:W-:Y:S01]  /*77e0*/  IMAD.U32 R45, RZ, RZ, UR42 ;  /* 0x0000002aff2d7e24 */ /* 0x000fe2000f8e00ff */
[----:B------:R-:W-:Y:S01]  /*77f0*/  ISETP.GE.AND P5, PT, R5, R111, PT ;  /* 0x0000006f0500720c */ /* 0x000fe20003fa6270 */
[----:B------:R-:W0:Y:S01]  /*7800*/  S2R R20, SR_CTAID.X ;  /* 0x0000000000147919 */ /* 0x000e220000002500 */
[----:B------:R-:W-:Y:S01]  /*7810*/  UIMAD UR45, UR43, UR35, UR36 ;  /* 0x000000232b2d72a4 */ /* 0x000fe2000f8e0224 */
[----:B------:R-:W-:-:S02]  /*7820*/  P2R R50, PR, RZ, 0x8 ;  /* 0x00000008ff327803 */ /* 0x000fc40000000000 */
[----:B------:R-:W-:Y:S01]  /*7830*/  ULDC.64 UR36, c[0x0][0x208] ;  /* 0x0000820000247ab9 */ /* 0x000fe20000000a00 */
[C---:B------:R-:W-:Y:S01]  /*7840*/  LOP3.LUT P3, RZ, R19.reuse, 0x200, RZ, 0xc0, !PT ;  /* 0x0000020013ff7812 */ /* 0x040fe2000786c0ff */
[----:B------:R-:W-:Y:S01]  /*7850*/  UIMAD UR35, UR16, UR36, URZ ;  /* 0x00000024102372a4 */ /* 0x000fe2000f8e023f */
[C---:B------:R-:W-:Y:S02]  /*7860*/  LOP3.LUT P2, RZ, R19.reuse, 0x20, RZ, 0xc0, !PT ;  /* 0x0000002013ff7812 */ /* 0x040fe4000784c0ff */
[----:B------:R-:W-:Y:S01]  /*7870*/  P2R R48, PR, RZ, 0x8 ;  /* 0x00000008ff307803 */ /* 0x000fe20000000000 */
[----:B------:R-:W-:Y:S01]  /*7880*/  UIMAD UR37, UR15, UR37, UR35 ;  /* 0x000000250f2572a4 */ /* 0x000fe2000f8e0223 */
[----:B------:R-:W-:Y:S01]  /*7890*/  LOP3.LUT P3, RZ, R19, 0x800, RZ, 0xc0, !PT ;  /* 0x0000080013ff7812 */ /* 0x000fe2000786c0ff */
[----:B------:R-:W-:Y:S01]  /*78a0*/  @!P5 STG.E [R42.64+0x100], R49 ;  /* 0x000100312a00d986 */ /* 0x000fe2000c10191c */
[----:B------:R-:W-:Y:S01]  /*78b0*/  ISETP.GE.AND P5, PT, R6, R111, PT ;  /* 0x0000006f0600720c */ /* 0x000fe20003fa6270 */
[----:B------:R-:W-:Y:S01]  /*78c0*/  UIMAD.WIDE.U32 UR34, UR43, UR34, URZ ;  /* 0x000000222b2272a5 */ /* 0x000fe2000f8e003f */
[----:B------:R-:W-:-:S02]  /*78d0*/  P2R R60, PR, RZ, 0x2 ;  /* 0x00000002ff3c7803 */ /* 0x000fc40000000000 */
[C---:B------:R-:W-:Y:S01]  /*78e0*/  LOP3.LUT P1, RZ, R19.reuse, 0x40, RZ, 0xc0, !PT ;  /* 0x0000004013ff7812 */ /* 0x040fe2000782c0ff */
[----:B------:R-:W-:Y:S01]  /*78f0*/  UIADD3 UR35, UR35, UR45, URZ ;  /* 0x0000002d23237290 */ /* 0x000fe2000fffe03f */
[----:B------:R-:W-:Y:S02]  /*7900*/  P2R R62, PR, RZ, 0x1 ;  /* 0x00000001ff3e7803 */ /* 0x000fe40000000000 */
[C---:B------:R-:W-:Y:S01]  /*7910*/  LOP3.LUT P0, RZ, R19.reuse, 0x8, RZ, 0xc0, !PT ;  /* 0x0000000813ff7812 */ /* 0x040fe2000780c0ff */
[----:B------:R-:W-:Y:S01]  /*7920*/  UIMAD.WIDE.U32 UR34, UR15, UR36, UR34 ;  /* 0x000000240f2272a5 */ /* 0x000fe2000f8e0022 */
[----:B------:R-:W-:Y:S01]  /*7930*/  P2R R64, PR, RZ, 0x40 ;  /* 0x00000040ff407803 */ /* 0x000fe20000000000 */
[----:B0-----:R-:W-:Y:S01]  /*7940*/  @!P4 IMAD.WIDE.U32 R44, R20, c[0x0][0x200], R44 ;  /* 0x00008000142cca25 */ /* 0x001fe200078e002c */
[----:B------:R-:W-:Y:S01]  /*7950*/  LOP3.LUT P6, RZ, R19, 0x10, RZ, 0xc0, !PT ;  /* 0x0000001013ff7812 */ /* 0x000fe200078cc0ff */
[----:B------:R-:W-:Y:S01]  /*7960*/  @!P5 STG.E [R42.64+0x180], R51 ;  /* 0x000180332a00d986 */ /* 0x000fe2000c10191c */
[----:B------:R-:W-:Y:S01]  /*7970*/  ISETP.GE.AND P5, PT, R7, R111, PT ;  /* 0x0000006f0700720c */ /* 0x000fe20003fa6270 */
[----:B------:R-:W-:Y:S01]  /*7980*/  UIADD3 UR36, UP0, UR13, UR34, URZ ;  /* 0x000000220d247290 */ /* 0x000fe2000ff1e03f */
[----:B------:R-:W-:-:S03]  /*7990*/  @!P4 IADD3 R45, R45, UR45, RZ ;  /* 0x0000002d2d2dcc10 */ /* 0x000fc6000fffe0ff */
[----:B------:R-:W-:-:S08]  /*79a0*/  UIADD3.X UR34, UR42, UR37, UR35, UP0, !UPT ;  /* 0x000000252a227290 */ /* 0x000fd000087fe423 */
[----:B------:R-:W-:Y:S01]  /*79b0*/  @!P5 STG.E [R42.64+0x200], R53 ;  /* 0x000200352a00d986 */ /* 0x000fe2000c10191c */
[----:B------:R-:W-:-:S13]  /*79c0*/  ISETP.GE.AND P5, PT, R8, R111, PT ;  /* 0x0000006f0800720c */ /* 0x000fda0003fa6270 */
        /* <DEDUP_REMOVED lines=20> */
[----:B------:R0:W-:Y:S01]  /*7b10*/  @!P5 STG.E [R42.64+0x80], R47 ;  /* 0x0000802f2a00d986 */ /* 0x0001e2000c10191c */
[----:B------:R-:W-:Y:S02]  /*7b20*/  ISETP.GE.AND P5, PT, R18, R111, PT ;  /* 0x0000006f1200720c */ /* 0x000fe40003fa6270 */
[----:B0-----:R-:W-:-:S11]  /*7b30*/  MOV R47, UR15 ;  /* 0x0000000f002f7c02 */ /* 0x001fd60008000f00 */
[----:B------:R0:W-:Y:S02]  /*7b40*/  @!P5 STG.E [R42.64+0x780], R109 ;  /* 0x0007806d2a00d986 */ /* 0x0001e4000c10191c */
[----:B0-----:R-:W-:-:S04]  /*7b50*/  @!P4 IMAD.WIDE.U32 R42, R47, c[0x0][0x208], R44 ;  /* 0x000082002f2aca25 */ /* 0x001fc800078e002c */
[----:B------:R-:W-:Y:S01]  /*7b60*/  IMAD.U32 R47, RZ, RZ, UR36 ;  /* 0x00000024ff2f7e24 */ /* 0x000fe2000f8e00ff */
[----:B------:R-:W-:Y:S01]  /*7b70*/  BAR.SYNC.DEFER_BLOCKING 0x0 ;  /* 0x0000000000007b1d */ /* 0x000fe20000010000 */
[----:B------:R-:W-:-:S04]  /*7b80*/  @!P4 IADD3 R22, P5, R90, R42, RZ ;  /* 0x0000002a5a16c210 */ /* 0x000fc80007fbe0ff */
[----:B------:R-:W-:Y:S01]  /*7b90*/  @!P4 IADD3.X R43, R91, UR37, R43, P5, !PT ;  /* 0x000000255b2bcc10 */ /* 0x000fe2000affe42b */
[----:B------:R-:W-:Y:S01]  /*7ba0*/  ULDC.64 UR36, c[0x0][0x220] ;  /* 0x0000880000247ab9 */ /* 0x000fe20000000a00 */
[----:B------:R-:W-:-:S04]  /*7bb0*/  @!P4 LEA R44, P5, R22, c[0x0][0x298], 0x2 ;  /* 0x0000a600162cca11 */ /* 0x000fc800078a10ff */
[----:B------:R-:W-:Y:S01]  /*7bc0*/  @!P4 LEA.HI.X R45, R22, c[0x0][0x29c], R43, 0x2, P5 ;  /* 0x0000a700162dca11 */ /* 0x000fe200028f142b */
[----:B------:R-:W-:Y:S01]  /*7bd0*/  IMAD.WIDE R42, R90, R39, c[0x0][0x298] ;  /* 0x0000a6005a2a7625 */ /* 0x000fe200078e0227 */
[----:B------:R-:W-:-:S04]  /*7be0*/  MOV R22, UR34 ;  /* 0x0000002200167c02 */ /* 0x000fc80008000f00 */
[----:B------:R-:W-:-:S04]  /*7bf0*/  LEA R42, P5, R47, R42, 0x2 ;  /* 0x0000002a2f2a7211 */ /* 0x000fc800078a10ff */
[----:B------:R-:W-:Y:S01]  /*7c00*/  LEA.HI.X R43, R47, R43, R22, 0x2, P5 ;  /* 0x0000002b2f2b7211 */ /* 0x000fe200028f1416 */
[----:B------:R-:W-:Y:S01]  /*7c10*/  IMAD.MOV.U32 R22, RZ, RZ, RZ ;  /* 0x000000ffff167224 */ /* 0x000fe200078e00ff */
[----:B------:R-:W-:Y:S01]  /*7c20*/  CS2R R46, SRZ ;  /* 0x00000000002e7805 */ /* 0x000fe2000001ff00 */
[----:B------:R-:W-:-:S04]  /*7c30*/  LOP3.LUT P5, RZ, R19, 0x2, RZ, 0xc0, !PT ;  /* 0x0000000213ff7812 */ /* 0x000fc800078ac0ff */
[----:B------:R-:W2:Y:S01]  /*7c40*/  @!P3 LDG.E R22, [R42.64+0x80] ;  /* 0x0000801c2a16b981 */ /* 0x000ea2000c1e1900 */
[----:B------:R-:W-:Y:S02]  /*7c50*/  ISETP.NE.AND P3, PT, R48, RZ, PT ;  /* 0x000000ff3000720c */ /* 0x000fe40003f65270 */
[----:B------:R-:W-:Y:S01]  /*7c60*/  CS2R R48, SRZ ;  /* 0x0000000000307805 */ /* 0x000fe2000001ff00 */
[----:B------:R0:W3:Y:S01]  /*7c70*/  @!P4 LDG.E R46, [R44.64] ;  /* 0x0000001c2c2ec981 */ /* 0x0000e2000c1e1900 */
[----:B------:R-:W-:-:S09]  /*7c80*/  LOP3.LUT P4, RZ, R19, 0x4, RZ, 0xc0, !PT ;  /* 0x0000000413ff7812 */ /* 0x000fd2000788c0ff */
[----:B------:R-:W4:Y:S01]  /*7c90*/  @!P3 LDG.E R48, [R42.64+0x180] ;  /* 0x0001801c2a30b981 */ /* 0x000f22000c1e1900 */
[----:B------:R-:W-:Y:S02]  /*7ca0*/  ISETP.NE.AND P3, PT, R50, RZ, PT ;  /* 0x000000ff3200720c */ /* 0x000fe40003f65270 */
[----:B------:R-:W-:Y:S01]  /*7cb0*/  CS2R R50, SRZ ;  /* 0x0000000000327805 */ /* 0x000fe2000001ff00 */
[----:B0-----:R-:W-:-:S05]  /*7cc0*/  CS2R R44, SRZ ;  /* 0x00000000002c7805 */ /* 0x001fca000001ff00 */
[----:B------:R-:W5:Y:S04]  /*7cd0*/  @!P6 LDG.E R51, [R42.64+0x400] ;  /* 0x0004001c2a33e981 */ /* 0x000f68000c1e1900 */
[----:B------:R-:W4:Y:S04]  /*7ce0*/  @!P2 LDG.E R44, [R42.64+0x380] ;  /* 0x0003801c2a2ca981 */ /* 0x000f28000c1e1900 */
[----:B------:R-:W4:Y:S01]  /*7cf0*/  @!P3 LDG.E R47, [R42.64+0x100] ;  /* 0x0001001c2a2fb981 */ /* 0x000f22000c1e1900 */
[----:B------:R-:W-:Y:S02]  /*7d00*/  ISETP.NE.AND P3, PT, R52, RZ, PT ;  /* 0x000000ff3400720c */ /* 0x000fe40003f65270 */
[----:B------:R-:W-:Y:S01]  /*7d10*/  CS2R R52, SRZ ;  /* 0x0000000000347805 */ /* 0x000fe2000001ff00 */
[----:B------:R-:W-:Y:S01]  /*7d20*/  ISETP.NE.AND P2, PT, R58, RZ, PT ;  /* 0x000000ff3a00720c */ /* 0x000fe20003f45270 */
[----:B------:R-:W5:Y:S09]  /*7d30*/  @!P1 LDG.E R45, [R42.64+0x300] ;  /* 0x0003001c2a2d9981 */ /* 0x000f72000c1e1900 */
[----:B------:R-:W5:Y:S01]  /*7d40*/  @!P3 LDG.E R50, [R42.64+0x280] ;  /* 0x0002801c2a32b981 */ /* 0x000f62000c1e1900 */
[----:B------:R-:W-:-:S02]  /*7d50*/  ISETP.NE.AND P3, PT, R54, RZ, PT ;  /* 0x000000ff3600720c */ /* 0x000fc40003f65270 */
[----:B------:R-:W-:Y:S01]  /*7d60*/  ISETP.NE.AND P1, PT, R60, RZ, PT ;  /* 0x000000ff3c00720c */ /* 0x000fe20003f25270 */
[----:B------:R-:W5:Y:S01]  /*7d70*/  @!P0 LDG.E R52, [R42.64+0x480] ;  /* 0x0004801c2a348981 */ /* 0x000f62000c1e1900 */
[----:B------:R-:W-:Y:S01]  /*7d80*/  ISETP.NE.AND P0, PT, R62, RZ, PT ;  /* 0x000000ff3e00720c */ /* 0x000fe20003f05270 */
[----:B------:R-:W-:Y:S01]  /*7d90*/  CS2R R54, SRZ ;  /* 0x0000000000367805 */ /* 0x000fe2000001ff00 */
[----:B------:R-:W-:Y:S01]  /*7da0*/  HFMA2.MMA R58, -RZ, RZ, 0, 0 ;  /* 0x00000000ff3a7435 */ /* 0x000fe200000001ff */
[----:B------:R-:W5:Y:S04]  /*7db0*/  @!P4 LDG.E R53, [R42.64+0x500] ;  /* 0x0005001c2a35c981 */ /* 0x000f68000c1e1900 */
[----:B------:R-:W5:Y:S04]  /*7dc0*/  @!P5 LDG.E R54, [R42.64+0x580] ;  /* 0x0005801c2a36d981 */ /* 0x000f68000c1e1900 */
[----:B------:R-:W5:Y:S01]  /*7dd0*/  @!P3 LDG.E R49, [R42.64+0x200] ;  /* 0x0002001c2a31b981 */ /* 0x000f62000c1e1900 */
[----:B------:R-:W-:-:S02]  /*7de0*/  ISETP.NE.AND P3, PT, R56, RZ, PT ;  /* 0x000000ff3800720c */ /* 0x000fc40003f65270 */
[----:B------:R-:W-:Y:S01]  /*7df0*/  CS2R R56, SRZ ;  /* 0x0000000000387805 */ /* 0x000fe2000001ff00 */
[----:B------:R-:W5:Y:S05]  /*7e00*/  @!P0 LDG.E R58, [R42.64+0x780] ;  /* 0x0007801c2a3a8981 */ /* 0x000f6a000c1e1900 */
[----:B------:R-:W5:Y:S04]  /*7e10*/  @!P2 LDG.E R56, [R42.64+0x680] ;  /* 0x0006801c2a38a981 */ /* 0x000f68000c1e1900 */
[----:B------:R-:W5:Y:S04]  /*7e20*/  @!P1 LDG.E R57, [R42.64+0x700] ;  /* 0x0007001c2a399981 */ /* 0x000f68000c1e1900 */
[----:B------:R-:W5:Y:S01]  /*7e30*/  @!P3 LDG.E R55, [R42.64+0x600] ;  /* 0x0006001c2a37b981 */ /* 0x000f62000c1e1900 */
[----:B------:R-:W-:Y:S01]  /*7e40*/  ISETP.NE.AND P6, PT, R64, RZ, PT ;  /* 0x000000ff4000720c */ /* 0x000fe20003fc5270 */
[----:B------:R-:W-:-:S02]  /*7e50*/  UIMAD UR44, UR44, UR36, URZ ;  /* 0x000000242c2c72a4 */ /* 0x000fc4000f8e023f */
[----:B------:R-:W-:Y:S02]  /*7e60*/  UIMAD.WIDE.U32 UR34, UR43, UR36, URZ ;  /* 0x000000242b2272a5 */ /* 0x000fe4000f8e003f */
[----:B------:R-:W-:Y:S01]  /*7e70*/  UIMAD UR44, UR43, UR37, UR44 ;  /* 0x000000252b2c72a4 */ /* 0x000fe2000f8e022c */
[----:B------:R-:W-:Y:S03]  /*7e80*/  BSSY B0, `(.L_x_156) ;  /* 0x00000b6000007945 */ /* 0x000fe60003800000 */
[----:B------:R-:W-:Y:S01]  /*7e90*/  UIADD3 UR43, UR35, UR44, URZ ;  /* 0x0000002c232b7290 */ /* 0x000fe2000fffe03f */
[----:B---3--:R-:W-:Y:S04]  /*7ea0*/  STS [R21], R46 ;  /* 0x0000002e15007388 */ /* 0x008fe80000000800 */
[----:B--2---:R-:W-:Y:S04]  /*7eb0*/  STS [R23.X4+0x80], R22 ;  /* 0x0000801617007388 */ /* 0x004fe80000004800 */
[----:B----4-:R-:W-:Y:S04]  /*7ec0*/  STS [R24.X4+0x100], R47 ;  /* 0x0001002f18007388 */ /* 0x010fe80000004800 */
[----:B------:R-:W-:Y:S04]  /*7ed0*/  STS [R25.X4+0x180], R48 ;  /* 0x0001803019007388 */ /* 0x000fe80000004800 */
[----:B-----5:R-:W-:Y:S04]  /*7ee0*/  STS [R26.X4+0x200], R49 ;  /* 0x000200311a007388 */ /* 0x020fe80000004800 */
        /* <DEDUP_REMOVED lines=14> */
[----:B------:R-:W2:Y:S04]  /*7fd0*/  LDS R45, [R38.X4+0x8] ;  /* 0x00000800262d7984 */ /* 0x000ea80000004800 */
[----:B------:R-:W3:Y:S04]  /*7fe0*/  LDS R47, [R38.X4+0xc] ;  /* 0x00000c00262f7984 */ /* 0x000ee80000004800 */
[----:B------:R-:W4:Y:S04]  /*7ff0*/  LDS R49, [R38.X4+0x10] ;  /* 0x0000100026317984 */ /* 0x000f280000004800 */
[----:B------:R-:W5:Y:S04]  /*8000*/  LDS R51, [R38.X4+0x14] ;  /* 0x0000140026337984 */ /* 0x000f680000004800 */
[----:B------:R-:W2:Y:S04]  /*8010*/  LDS R53, [R38.X4+0x18] ;  /* 0x0000180026357984 */ /* 0x000ea80000004800 */
[----:B------:R-:W3:Y:S04]  /*8020*/  LDS R55, [R38.X4+0x1c] ;  /* 0x00001c0026377984 */ /* 0x000ee80000004800 */
[----:B------:R-:W4:Y:S04]  /*8030*/  LDS R57, [R38.X4+0x20] ;  /* 0x0000200026397984 */ /* 0x000f280000004800 */
[----:B------:R-:W4:Y:S04]  /*8040*/  LDS R60, [R38.X4+0x24] ;  /* 0x00002400263c7984 */ /* 0x000f280000004800 */
[----:B------:R-:W5:Y:S04]  /*8050*/  LDS R64, [R38.X4+0x28] ;  /* 0x0000280026407984 */ /* 0x000f680000004800 */
[----:B------:R-:W5:Y:S04]  /*8060*/  LDS R68, [R38.X4+0x2c] ;  /* 0x00002c0026447984 */ /* 0x000f680000004800 */
[----:B------:R-:W5:Y:S04]  /*8070*/  LDS R72, [R38.X4+0x30] ;  /* 0x0000300026487984 */ /* 0x000f680000004800 */
[----:B------:R-:W5:Y:S04]  /*8080*/  LDS R76, [R38.X4+0x34] ;  /* 0x00003400264c7984 */ /* 0x000f680000004800 */
[----:B------:R-:W5:Y:S04]  /*8090*/  LDS R80, [R38.X4+0x38] ;  /* 0x0000380026507984 */ /* 0x000f680000004800 */
[----:B------:R-:W5:Y:S01]  /*80a0*/  LDS R84, [R38.X4+0x3c] ;  /* 0x00003c0026547984 */ /* 0x000f620000004800 */
[----:B0-----:R-:W-:-:S02]  /*80b0*/  FMUL.FTZ R42, R22, -1.4426950216293334961 ;  /* 0xbfb8aa3b162a7820 */ /* 0x001fc40000410000 */
[----:B-1----:R-:W-:Y:S02]  /*80c0*/  FMUL.FTZ R44, R43, -1.4426950216293334961 ;  /* 0xbfb8aa3b2b2c7820 */ /* 0x002fe40000410000 */
[----:B--2---:R-:W-:Y:S02]  /*80d0*/  FMUL.FTZ R46, R45, -1.4426950216293334961 ;  /* 0xbfb8aa3b2d2e7820 */ /* 0x004fe40000410000 */
[----:B------:R-:W0:Y:S01]  /*80e0*/  MUFU.EX2 R42, R42 ;  /* 0x0000002a002a7308 */ /* 0x000e220000000800 */
[----:B---3--:R-:W-:-:S07]  /*80f0*/  FMUL.FTZ R48, R47, -1.4426950216293334961 ;  /* 0xbfb8aa3b2f307820 */ /* 0x008fce0000410000 */
[----:B------:R-:W1:Y:S01]  /*8100*/  MUFU.EX2 R44, R44 ;  /* 0x0000002c002c7308 */ /* 0x000e620000000800 */
[----:B----4-:R-:W-:-:S07]  /*8110*/  FMUL.FTZ R50, R49, -1.4426950216293334961 ;  /* 0xbfb8aa3b31327820 */ /* 0x010fce0000410000 */
[----:B------:R-:W2:Y:S01]  /*8120*/  MUFU.EX2 R46, R46 ;  /* 0x0000002e002e7308 */ /* 0x000ea20000000800 */
[----:B-----5:R-:W-:Y:S02]  /*8130*/  FMUL.FTZ R52, R51, -1.4426950216293334961 ;  /* 0xbfb8aa3b33347820 */ /* 0x020fe40000410000 */
[----:B------:R-:W-:Y:S02]  /*8140*/  FMUL.FTZ R54, R53, -1.4426950216293334961 ;  /* 0xbfb8aa3b35367820 */ /* 0x000fe40000410000 */
[----:B------:R-:W-:Y:S02]  /*8150*/  FMUL.FTZ R56, R55, -1.4426950216293334961 ;  /* 0xbfb8aa3b37387820 */ /* 0x000fe40000410000 */
[----:B------:R-:W-:Y:S01]  /*8160*/  FMUL.FTZ R58, R57, -1.4426950216293334961 ;  /* 0xbfb8aa3b393a7820 */ /* 0x000fe20000410000 */
[----:B------:R-:W3:Y:S01]  /*8170*/  MUFU.EX2 R48, R48 ;  /* 0x0000003000307308 */ /* 0x000ee20000000800 */
[----:B------:R-:W-:Y:S02]  /*8180*/  FMUL.FTZ R62, R60, -1.4426950216293334961 ;  /* 0xbfb8aa3b3c3e7820 */ /* 0x000fe40000410000 */
[----:B------:R-:W-:-:S02]  /*8190*/  FMUL.FTZ R66, R64, -1.4426950216293334961 ;  /* 0xbfb8aa3b40427820 */ /* 0x000fc40000410000 */
[----:B------:R-:W-:Y:S02]  /*81a0*/  FMUL.FTZ R70, R68, -1.4426950216293334961 ;  /* 0xbfb8aa3b44467820 */ /* 0x000fe40000410000 */
[----:B------:R-:W-:Y:S01]  /*81b0*/  FMUL.FTZ R74, R72, -1.4426950216293334961 ;  /* 0xbfb8aa3b484a7820 */ /* 0x000fe20000410000 */
[----:B------:R-:W4:Y:S01]  /*81c0*/  MUFU.EX2 R50, R50 ;  /* 0x0000003200327308 */ /* 0x000f220000000800 */
[----:B------:R-:W-:Y:S02]  /*81d0*/  FMUL.FTZ R78, R76, -1.4426950216293334961 ;  /* 0xbfb8aa3b4c4e7820 */ /* 0x000fe40000410000 */
[----:B------:R-:W-:Y:S02]  /*81e0*/  FMUL.FTZ R82, R80, -1.4426950216293334961 ;  /* 0xbfb8aa3b50527820 */ /* 0x000fe40000410000 */
[----:B------:R-:W-:Y:S02]  /*81f0*/  FMUL.FTZ R86, R84, -1.4426950216293334961 ;  /* 0xbfb8aa3b54567820 */ /* 0x000fe40000410000 */
[----:B0-----:R-:W-:Y:S01]  /*8200*/  FADD.FTZ R42, R42, 1 ;  /* 0x3f8000002a2a7421 */ /* 0x001fe20000010000 */
[----:B------:R-:W0:Y:S01]  /*8210*/  MUFU.EX2 R52, R52 ;  /* 0x0000003400347308 */ /* 0x000e220000000800 */
[----:B-1----:R-:W-:-:S02]  /*8220*/  FADD.FTZ R44, R44, 1 ;  /* 0x3f8000002c2c7421 */ /* 0x002fc40000010000 */
[----:B--2---:R-:W-:-:S05]  /*8230*/  FADD.FTZ R46, R46, 1 ;  /* 0x3f8000002e2e7421 */ /* 0x004fca0000010000 */
[----:B------:R-:W1:Y:S08]  /*8240*/  MUFU.EX2 R54, R54 ;  /* 0x0000003600367308 */ /* 0x000e700000000800 */
[----:B------:R-:W2:Y:S08]  /*8250*/  MUFU.EX2 R56, R56 ;  /* 0x0000003800387308 */ /* 0x000eb00000000800 */
[----:B------:R-:W5:Y:S08]  /*8260*/  MUFU.EX2 R58, R58 ;  /* 0x0000003a003a7308 */ /* 0x000f700000000800 */
[----:B------:R-:W0:Y:S08]  /*8270*/  MUFU.RCP R93, R42 ;  /* 0x0000002a005d7308 */ /* 0x000e300000001000 */
[----:B------:R-:W0:Y:S08]  /*8280*/  MUFU.EX2 R62, R62 ;  /* 0x0000003e003e7308 */ /* 0x000e300000000800 */
[----:B------:R-:W0:Y:S08]  /*8290*/  MUFU.EX2 R66, R66 ;  /* 0x0000004200427308 */ /* 0x000e300000000800 */
[----:B------:R-:W0:Y:S08]  /*82a0*/  MUFU.EX2 R70, R70 ;  /* 0x0000004600467308 */ /* 0x000e300000000800 */
[----:B------:R-:W0:Y:S08]  /*82b0*/  MUFU.EX2 R74, R74 ;  /* 0x0000004a004a7308 */ /* 0x000e300000000800 */
[----:B------:R-:W0:Y:S08]  /*82c0*/  MUFU.EX2 R78, R78 ;  /* 0x0000004e004e7308 */ /* 0x000e300000000800 */
[----:B------:R-:W0:Y:S08]  /*82d0*/  MUFU.EX2 R82, R82 ;  /* 0x0000005200527308 */ /* 0x000e300000000800 */
[----:B------:R-:W0:Y:S01]  /*82e0*/  MUFU.EX2 R86, R86 ;  /* 0x0000005600567308 */ /* 0x000e220000000800 */
[----:B---3--:R-:W-:-:S07]  /*82f0*/  FADD.FTZ R48, R48, 1 ;  /* 0x3f80000030307421 */ /* 0x008fce0000010000 */
[----:B------:R-:W3:Y:S01]  /*8300*/  MUFU.RCP R44, R44 ;  /* 0x0000002c002c7308 */ /* 0x000ee20000001000 */
[----:B----4-:R-:W-:-:S07]  /*8310*/  FADD.FTZ R50, R50, 1 ;  /* 0x3f80000032327421 */ /* 0x010fce0000010000 */
[----:B------:R-:W4:Y:S01]  /*8320*/  MUFU.RCP R46, R46 ;  /* 0x0000002e002e7308 */ /* 0x000f220000001000 */
[----:B0-----:R-:W-:Y:S02]  /*8330*/  FADD.FTZ R52, R52, 1 ;  /* 0x3f80000034347421 */ /* 0x001fe40000010000 */
[----:B-1----:R-:W-:Y:S02]  /*8340*/  FADD.FTZ R54, R54, 1 ;  /* 0x3f80000036367421 */ /* 0x002fe40000010000 */
[----:B--2---:R-:W-:Y:S02]  /*8350*/  FADD.FTZ R56, R56, 1 ;  /* 0x3f80000038387421 */ /* 0x004fe40000010000 */
[----:B-----5:R-:W-:Y:S01]  /*8360*/  FADD.FTZ R58, R58, 1 ;  /* 0x3f8000003a3a7421 */ /* 0x020fe20000010000 */
[----:B------:R-:W0:Y:S01]  /*8370*/  MUFU.RCP R48, R48 ;  /* 0x0000003000307308 */ /* 0x000e220000001000 */
[----:B------:R-:W-:Y:S02]  /*8380*/  FMUL.FTZ R22, R22, R93 ;  /* 0x0000005d16167220 */ /* 0x000fe40000410000 */
[----:B------:R-:W-:-:S02]  /*8390*/  FADD.FTZ R62, R62, 1 ;  /* 0x3f8000003e3e7421 */ /* 0x000fc40000010000 */
[----:B------:R-:W-:Y:S02]  /*83a0*/  FADD.FTZ R66, R66, 1 ;  /* 0x3f80000042427421 */ /* 0x000fe40000010000 */
[----:B------:R-:W-:Y:S01]  /*83b0*/  FADD.FTZ R70, R70, 1 ;  /* 0x3f80000046467421 */ /* 0x000fe20000010000 */
[----:B------:R-:W1:Y:S01]  /*83c0*/  MUFU.RCP R50, R50 ;  /* 0x0000003200327308 */ /* 0x000e620000001000 */
[----:B------:R-:W-:Y:S02]  /*83d0*/  FADD.FTZ R74, R74, 1 ;  /* 0x3f8000004a4a7421 */ /* 0x000fe40000010000 */
[----:B------:R-:W-:Y:S02]  /*83e0*/  FADD.FTZ R78, R78, 1 ;  /* 0x3f8000004e4e7421 */ /* 0x000fe40000010000 */
[----:B------:R-:W-:Y:S02]  /*83f0*/  FADD.FTZ R82, R82, 1 ;  /* 0x3f80000052527421 */ /* 0x000fe40000010000 */
[----:B------:R-:W-:-:S02]  /*8400*/  FADD.FTZ R86, R86, 1 ;  /* 0x3f80000056567421 */ /* 0x000fc40000010000 */
[----:B------:R-:W-:Y:S01]  /*8410*/  FMUL.FTZ R59, R22, R59 ;  /* 0x0000003b163b7220 */ /* 0x000fe20000410000 */
[----:B------:R-:W2:Y:S01]  /*8420*/  MUFU.RCP R52, R52 ;  /* 0x0000003400347308 */ /* 0x000ea20000001000 */
[----:B---3--:R-:W-:Y:S01]  /*8430*/  FMUL.FTZ R22, R43, R44 ;  /* 0x0000002c2b167220 */ /* 0x008fe20000410000 */
[----:B------:R-:W-:Y:S01]  /*8440*/  BAR.SYNC.DEFER_BLOCKING 0x0 ;  /* 0x0000000000007b1d */ /* 0x000fe20000010000 */
[----:B----4-:R-:W-:-:S05]  /*8450*/  FMUL.FTZ R42, R45, R46 ;  /* 0x0000002e2d2a7220 */ /* 0x010fca0000410000 */
[----:B------:R-:W3:Y:S08]  /*8460*/  MUFU.RCP R54, R54 ;  /* 0x0000003600367308 */ /* 0x000ef00000001000 */
[----:B------:R-:W4:Y:S08]  /*8470*/  MUFU.RCP R56, R56 ;  /* 0x0000003800387308 */ /* 0x000f300000001000 */
[----:B------:R-:W5:Y:S08]  /*8480*/  MUFU.RCP R58, R58 ;  /* 0x0000003a003a7308 */ /* 0x000f700000001000 */
[----:B------:R-:W0:Y:S08]  /*8490*/  MUFU.RCP R95, R62 ;  /* 0x0000003e005f7308 */ /* 0x000e300000001000 */
[----:B------:R-:W0:Y:S08]  /*84a0*/  MUFU.RCP R97, R66 ;  /* 0x0000004200617308 */ /* 0x000e300000001000 */
[----:B------:R-:W0:Y:S08]  /*84b0*/  MUFU.RCP R99, R70 ;  /* 0x0000004600637308 */ /* 0x000e300000001000 */
[----:B------:R-:W0:Y:S08]  /*84c0*/  MUFU.RCP R101, R74 ;  /* 0x0000004a00657308 */ /* 0x000e300000001000 */
[----:B------:R-:W0:Y:S08]  /*84d0*/  MUFU.RCP R93, R78 ;  /* 0x0000004e005d7308 */ /* 0x000e300000001000 */
[----:B------:R-:W2:Y:S08]  /*84e0*/  MUFU.RCP R43, R82 ;  /* 0x00000052002b7308 */ /* 0x000eb00000001000 */
[----:B------:R-:W4:Y:S01]  /*84f0*/  MUFU.RCP R45, R86 ;  /* 0x00000056002d7308 */ /* 0x000f220000001000 */
[----:B------:R-:W-:-:S02]  /*8500*/  FMUL.FTZ R61, R22, R61 ;  /* 0x0000003d163d7220 */ /* 0x000fc40000410000 */
[----:B0-----:R-:W-:Y:S02]  /*8510*/  FMUL.FTZ R44, R47, R48 ;  /* 0x000000302f2c7220 */ /* 0x001fe40000410000 */
[----:B-1----:R-:W-:Y:S02]  /*8520*/  FMUL.FTZ R22, R49, R50 ;  /* 0x0000003231167220 */ /* 0x002fe40000410000 */
[----:B------:R-:W-:Y:S02]  /*8530*/  FMUL.FTZ R63, R42, R63 ;  /* 0x0000003f2a3f7220 */ /* 0x000fe40000410000 */
[----:B------:R-:W-:Y:S02]  /*8540*/  FMUL.FTZ R65, R44, R65 ;  /* 0x000000412c417220 */ /* 0x000fe40000410000 */
[----:B------:R-:W-:Y:S02]  /*8550*/  FMUL.FTZ R67, R22, R67 ;  /* 0x0000004316437220 */ /* 0x000fe40000410000 */
[----:B--2---:R-:W-:-:S02]  /*8560*/  FMUL.FTZ R42, R51, R52 ;  /* 0x00000034332a7220 */ /* 0x004fc40000410000 */
[----:B---3--:R-:W-:Y:S02]  /*8570*/  FMUL.FTZ R44, R53, R54 ;  /* 0x00000036352c7220 */ /* 0x008fe40000410000 */
[----:B----4-:R-:W-:Y:S02]  /*8580*/  FMUL.FTZ R46, R55, R56 ;  /* 0x00000038372e7220 */ /* 0x010fe40000410000 */
[----:B-----5:R-:W-:Y:S02]  /*8590*/  FMUL.FTZ R22, R57, R58 ;  /* 0x0000003a39167220 */ /* 0x020fe40000410000 */
        /* <DEDUP_REMOVED lines=18> */
[----:B------:R-:W-:Y:S01]  /*86c0*/  IMAD.U32 R22, RZ, RZ, UR41 ;  /* 0x00000029ff167e24 */ /* 0x000fe2000f8e00ff */
[----:B------:R-:W-:Y:S04]  /*86d0*/  STS [R38.X4], R59 ;  /* 0x0000003b26007388 */ /* 0x000fe80000004800 */
        /* <DEDUP_REMOVED lines=37> */
[----:B------:R-:W-:Y:S01]  /*8930*/  IMAD.WIDE.U32 R20, R20, c[0x0][0x220], R40 ;  /* 0x0000880014147a25 */ /* 0x000fe200078e0028 */
[----:B------:R-:W-:Y:S01]  /*8940*/  ULDC.64 UR36, c[0x0][0x228] ;  /* 0x00008a0000247ab9 */ /* 0x000fe20000000a00 */
[----:B------:R-:W-:Y:S01]  /*8950*/  MOV R23, UR15 ;  /* 0x0000000f00177c02 */ /* 0x000fe20008000f00 */
[----:B------:R-:W-:Y:S02]  /*8960*/  UIMAD UR36, UR16, UR36, URZ ;  /* 0x00000024102472a4 */ /* 0x000fe4000f8e023f */
[----:B------:R-:W-:Y:S02]  /*8970*/  IADD3 R21, R21, UR44, RZ ;  /* 0x0000002c15157c10 */ /* 0x000fe4000fffe0ff */
[----:B------:R-:W-:-:S03]  /*8980*/  UIMAD UR36, UR15, UR37, UR36 ;  /* 0x000000250f2472a4 */ /* 0x000fc6000f8e0224 */
[----:B------:R-:W-:-:S05]  /*8990*/  IMAD.WIDE.U32 R20, R23, c[0x0][0x228], R20 ;  /* 0x00008a0017147a25 */ /* 0x000fca00078e0014 */
[----:B------:R-:W-:Y:S02]  /*89a0*/  IADD3 R21, R21, UR36, RZ ;  /* 0x0000002415157c10 */ /* 0x000fe4000fffe0ff */
[----:B------:R-:W-:-:S04]  /*89b0*/  LEA R22, P0, R20, c[0x0][0x2a0], 0x2 ;  /* 0x0000a80014167a11 */ /* 0x000fc800078010ff */
[----:B------:R-:W-:-:S05]  /*89c0*/  LEA.HI.X R23, R20, c[0x0][0x2a4], R21, 0x2, P0 ;  /* 0x0000a90014177a11 */ /* 0x000fca00000f1415 */
[----:B------:R0:W-:Y:S04]  /*89d0*/  STG.E [R22.64], R43 ;  /* 0x0000002b16007986 */ /* 0x0001e8000c10191c */
.L_x_157:
[----:B------:R-:W-:Y:S05]  /*89e0*/  BSYNC B0 ;  /* 0x0000000000007941 */ /* 0x000fea0003800000 */
.L_x_156:
[----:B------:R-:W-:Y:S01]  /*89f0*/  ULDC.64 UR36, c[0x0][0x228] ;  /* 0x00008a0000247ab9 */ /* 0x000fe20000000a00 */
[----:B------:R-:W-:Y:S01]  /*8a00*/  IMAD.WIDE R20, R90, R39, c[0x0][0x2a0] ;  /* 0x0000a8005a147625 */ /* 0x000fe200078e0227 */
[----:B------:R-:W-:Y:S01]  /*8a10*/  UMOV UR35, UR43 ;  /* 0x0000002b00237c82 */ /* 0x000fe20008000000 */
[-C--:B------:R-:W-:Y:S01]  /*8a20*/  ISETP.GE.AND P2, PT, R4, R61.reuse, PT ;  /* 0x0000003d0400720c */ /* 0x080fe20003f46270 */
[----:B------:R-:W-:Y:S01]  /*8a30*/  UIMAD.WIDE.U32 UR34, UR15, UR36, UR34 ;  /* 0x000000240f2272a5 */ /* 0x000fe2000f8e0022 */
[-C--:B------:R-:W-:Y:S01]  /*8a40*/  ISETP.GE.AND P1, PT, R5, R61.reuse, PT ;  /* 0x0000003d0500720c */ /* 0x080fe20003f26270 */
[----:B------:R-:W-:Y:S01]  /*8a50*/  UIMAD UR44, UR16, UR36, URZ ;  /* 0x00000024102c72a4 */ /* 0x000fe2000f8e023f */
[-C--:B------:R-:W-:Y:S01]  /*8a60*/  ISETP.GE.AND P3, PT, R8, R61.reuse, PT ;  /* 0x0000003d0800720c */ /* 0x080fe20003f66270 */
[----:B------:R-:W-:Y:S01]  /*8a70*/  UIADD3 UR36, UP0, UR13, UR34, URZ ;  /* 0x000000220d247290 */ /* 0x000fe2000ff1e03f */
[-C--:B------:R-:W-:Y:S01]  /*8a80*/  ISETP.GE.AND P4, PT, R9, R61.reuse, PT ;  /* 0x0000003d0900720c */ /* 0x080fe20003f86270 */
[----:B------:R-:W-:Y:S01]  /*8a90*/  UIMAD UR37, UR15, UR37, UR44 ;  /* 0x000000250f2572a4 */ /* 0x000fe2000f8e022c */
[-C--:B------:R-:W-:Y:S01]  /*8aa0*/  ISETP.GE.AND P5, PT, R10, R61.reuse, PT ;  /* 0x0000003d0a00720c */ /* 0x080fe20003fa6270 */
[----:B------:R-:W-:Y:S01]  /*8ab0*/  UIADD3 UR12, UR12, 0x1, URZ ;  /* 0x000000010c0c7890 */ /* 0x000fe2000fffe03f */
[----:B------:R-:W-:Y:S01]  /*8ac0*/  ISETP.GE.AND P6, PT, R11, R61, PT ;  /* 0x0000003d0b00720c */ /* 0x000fe20003fc6270 */
[----:B------:R-:W-:Y:S01]  /*8ad0*/  UIADD3.X UR34, UR42, UR37, UR35, UP0, !UPT ;  /* 0x000000252a227290 */ /* 0x000fe200087fe423 */
[----:B0-----:R-:W-:Y:S01]  /*8ae0*/  IMAD.U32 R23, RZ, RZ, UR36 ;  /* 0x00000024ff177e24 */ /* 0x001fe2000f8e00ff */
[----:B------:R-:W-:-:S02]  /*8af0*/  UIADD3 UR11, UR41, UR11, URZ ;  /* 0x0000000b290b7290 */ /* 0x000fc4000fffe03f */
[----:B------:R-:W-:Y:S02]  /*8b00*/  UIMAD.WIDE UR24, UR41, 0x4, UR24 ;  /* 0x00000004291878a5 */ /* 0x000fe4000f8e0218 */
[----:B------:R-:W-:Y:S01]  /*8b10*/  MOV R22, UR34 ;  /* 0x0000002200167c02 */ /* 0x000fe20008000f00 */
[----:B------:R-:W-:Y:S01]  /*8b20*/  UIMAD.WIDE UR26, UR41, 0x4, UR26 ;  /* 0x00000004291a78a5 */ /* 0x000fe2000f8e021a */
[----:B------:R-:W-:Y:S01]  /*8b30*/  LEA R20, P0, R23, R20, 0x2 ;  /* 0x0000001417147211 */ /* 0x000fe200078010ff */
[----:B------:R-:W-:-:S03]  /*8b40*/  UIADD3 UR13, UR41, UR13, URZ ;  /* 0x0000000d290d7290 */ /* 0x000fc6000fffe03f */
[----:B------:R-:W-:Y:S02]  /*8b50*/  LEA.HI.X R21, R23, R21, R22, 0x2, P0 ;  /* 0x0000001517157211 */ /* 0x000fe400000f1416 */
[----:B------:R-:W-:-:S03]  /*8b60*/  ISETP.GE.AND P0, PT, R6, R61, PT ;  /* 0x0000003d0600720c */ /* 0x000fc60003f06270 */
[----:B------:R0:W-:Y:S01]  /*8b70*/  @!P2 STG.E [R20.64+0x80], R45 ;  /* 0x0000802d1400a986 */ /* 0x0001e2000c10191c */
        /* <DEDUP_REMOVED lines=15> */
[----:B------:R0:W-:Y:S04]  /*8c70*/  @!P1 STG.E [R20.64+0x500], R55 ;  /* 0x0005003714009986 */ /* 0x0001e8000c10191c */
[----:B------:R0:W-:Y:S04]  /*8c80*/  @!P2 STG.E [R20.64+0x580], R33 ;  /* 0x000580211400a986 */ /* 0x0001e8000c10191c */
[----:B------:R0:W-:Y:S04]  /*8c90*/  @!P3 STG.E [R20.64+0x600], R57 ;  /* 0x000600391400b986 */ /* 0x0001e8000c10191c */
[----:B------:R0:W-:Y:S04]  /*8ca0*/  @!P4 STG.E [R20.64+0x680], R35 ;  /* 0x000680231400c986 */ /* 0x0001e8000c10191c */
[----:B------:R0:W-:Y:S04]  /*8cb0*/  @!P5 STG.E [R20.64+0x700], R59 ;  /* 0x0007003b1400d986 */ /* 0x0001e8000c10191c */
[----:B------:R0:W-:Y:S04]  /*8cc0*/  @!P6 STG.E [R20.64+0x780], R37 ;  /* 0x000780251400e986 */ /* 0x0001e8000c10191c */
[----:B------:R0:W-:Y:S01]  /*8cd0*/  @!P0 STG.E [R20.64+0x480], R31 ;  /* 0x0004801f14008986 */ /* 0x0001e2000c10191c */
[----:B------:R-:W-:-:S13]  /*8ce0*/  ISETP.LE.AND P0, PT, R0, UR12, PT ;  /* 0x0000000c00007c0c */ /* 0x000fda000bf03270 */
[----:B0-----:R-:W-:Y:S01]  /*8cf0*/  @P0 CALL.REL.NOINC `(.L_x_158) ;  /* 0x0000001000000944 */ /* 0x001fe20003c00000 */
[----:B------:R-:W-:Y:S05]  /*8d00*/  BRA `(.L_x_159) ;  /* 0xffff8a7000007947 */ /* 0x000fea000383ffff */
.L_x_158:
[----:B------:R-:W-:Y:S05]  /*8d10*/  EXIT ;  /* 0x000000000000794d */ /* 0x000fea0003800000 */
.L_x_160:
        /* <DEDUP_REMOVED lines=14> */
.L_x_8812:


//--------------------- .text._Z25selective_scan_fwd_kernelI32Selective_Scan_fwd_kernel_traitsILi128ELi16ELi1ELb0ELb1ELb1ELb1ELb1EfffEEv13SSMParamsBase --------------------------
	.section	.text._Z25selective_scan_fwd_kernelI32Selective_Scan_fwd_kernel_traitsILi128ELi16ELi1ELb0ELb1ELb1ELb1ELb1EfffEEv13SSMParamsBase,"ax",@progbits
	.sectioninfo	@"SHI_REGISTERS=167"
	.align	128
        .global         _Z25selective_scan_fwd_kernelI32Selective_Scan_fwd_kernel_traitsILi128ELi16ELi1ELb0ELb1ELb1ELb1ELb1EfffEEv13SSMParamsBase
        .type           _Z25selective_scan_fwd_kernelI32Selective_Scan_fwd_kernel_traitsILi128ELi16ELi1ELb0ELb1ELb1ELb1ELb1EfffEEv13SSMParamsBase,@function
        .size           _Z25selective_scan_fwd_kernelI32Selective_Scan_fwd_kernel_traitsILi128ELi16ELi1ELb0ELb1ELb1ELb1ELb1EfffEEv13SSMParamsBase,(.L_x_8813 - _Z25selective_scan_fwd_kernelI32Selective_Scan_fwd_kernel_traitsILi128ELi16ELi1ELb0ELb1ELb1ELb1ELb1EfffEEv13SSMParamsBase)
        .other          _Z25selective_scan_fwd_kernelI32Selective_Scan_fwd_kernel_traitsILi128ELi16ELi1ELb0ELb1ELb1ELb1ELb1EfffEEv13SSMParamsBase,@"STO_CUDA_ENTRY STV_DEFAULT"
_Z25selective_scan_fwd_kernelI32Selective_Scan_fwd_kernel_traitsILi128ELi16ELi1ELb0ELb1ELb1ELb1ELb1EfffEEv13SSMParamsBase:
.text._Z25selective_scan_fwd_kernelI32Selective_Scan_fwd_kernel_traitsILi128ELi16ELi1ELb0ELb1ELb1ELb1ELb1EfffEEv13SSMParamsBase:
        /* <DEDUP_REMOVED lines=17> */
[----:B0-----:R-:W-:Y:S02]  /*0110*/  USHF.R.S32.HI UR35, URZ, 0x1f, UR34 ;  /* 0x0000001f3f237899 */ /* 0x001fe40008011422 */
[----:B------:R-:W-:-:S08]  /*0120*/  UMOV UR40, UR34 ;  /* 0x0000002200287c82 */ /* 0x000fd00008000000 */
[----:B------:R-:W-:Y:S05]  /*0130*/  @!P1 BRA `(.L_x_161) ;  /* 0x000001d000009947 */ /* 0x000fea0003800000 */
[----:B------:R-:W-:Y:S02]  /*0140*/  ULDC.U8 UR8, c[0x0][0x189] ;  /* 0x0000624000087ab9 */ /* 0x000fe40000000000 */
[----:B------:R-:W-:Y:S02]  /*0150*/  UISETP.NE.AND UP0, UPT, UR8, URZ, UPT ;  /* 0x0000003f0800728c */ /* 0x000fe4000bf05270 */
[----:B------:R-:W-:Y:S02]  /*0160*/  ULDC.64 UR12, c[0x0][0x248] ;  /* 0x00009200000c7ab9 */ /* 0x000fe40000000a00 */
[----:B------:R-:W-:Y:S02]  /*0170*/  ULDC.64 UR8, c[0x0][0x2d0] ;  /* 0x0000b40000087ab9 */ /* 0x000fe40000000a00 */
[----:B------:R-:W-:-:S05]  /*0180*/  PLOP3.LUT P0, PT, PT, PT, UP0, 0x80, 0x0 ;  /* 0x000000000000781c */ /* 0x000fca0003f0f008 */
[----:B------:R-:W-:-:S04]  /*0190*/  @UP0 ULEA UR8, UP1, UR34, UR8, 0x2 ;  /* 0x0000000822080291 */ /* 0x000fc8000f82103f */
[----:B------:R-:W-:Y:S02]  /*01a0*/  @UP0 ULEA.HI.X UR9, UR34, UR9, UR35, 0x2, UP1 ;  /* 0x0000000922090291 */ /* 0x000fe400088f1423 */
[----:B------:R-:W-:-:S04]  /*01b0*/  IMAD.U32 R2, RZ, RZ, UR8 ;  /* 0x00000008ff027e24 */ /* 0x000fc8000f8e00ff */
[----:B------:R-:W-:-:S05]  /*01c0*/  MOV R3, UR9 ;  /* 0x0000000900037c02 */ /* 0x000fca0008000f00 */
[----:B------:R-:W2:Y:S01]  /*01d0*/  @P0 LDG.E R0, [R2.64] ;  /* 0x0000002002000981 */ /* 0x000ea2000c1e1900 */
        /* <DEDUP_REMOVED lines=8> */
[----:B------:R-:W-:Y:S01]  /*0260*/  @!UP0 ULEA UR8, UP1, UR34, UR7, 0x2 ;  /* 0x0000000722088291 */ /* 0x000fe2000f82103f */
[----:B------:R-:W-:-:S03]  /*0270*/  IMAD.U32 R2, RZ, RZ, UR10 ;  /* 0x0000000aff027e24 */ /* 0x000fc6000f8e00ff */
[----:B------:R-:W-:Y:S01]  /*0280*/  IMAD.U32 R3, RZ, RZ, UR11 ;  /* 0x0000000bff037e24 */ /* 0x000fe2000f8e00ff */
[----:B------:R-:W-:Y:S01]  /*0290*/  @!UP0 ULEA.HI.X UR9, UR34, UR6, UR35, 0x2, UP1 ;  /* 0x0000000622098291 */ /* 0x000fe200088f1423 */
[----:B------:R-:W-:-:S03]  /*02a0*/  MOV R4, UR8 ;  /* 0x0000000800047c02 */ /* 0x000fc60008000f00 */
[----:B------:R-:W2:Y:S02]  /*02b0*/  @P0 LDG.E R2, [R2.64] ;  /* 0x0000002002020981 */ /* 0x000ea4000c1e1900 */
[----:B------:R-:W-:-:S05]  /*02c0*/  IMAD.U32 R5, RZ, RZ, UR9 ;  /* 0x00000009ff057e24 */ /* 0x000fca000f8e00ff */
[----:B------:R-:W3:Y:S01]  /*02d0*/  @!P0 LDG.E R4, [R4.64] ;  /* 0x0000002004048981 */ /* 0x000ee2000c1e1900 */
[----:B--2---:R0:W1:Y:S08]  /*02e0*/  @P0 R2UR UR40, R2 ;  /* 0x00000000022803c2 */ /* 0x00407000000e0000 */
[----:B---3--:R0:W2:Y:S01]  /*02f0*/  @!P0 R2UR UR40, R4 ;  /* 0x00000000042883c2 */ /* 0x0080a200000e0000 */
[----:B------:R-:W-:-:S07]  /*0300*/  DEPBAR.LE SB0, 0x0, {2,1} ;  /* 0x000080060000791a */ /* 0x000fce0000000000 */
.L_x_161:
        /* <DEDUP_REMOVED lines=13> */
[----:B------:R-:W-:-:S02]  /*03e0*/  UMOV UR30, URZ ;  /* 0x0000003f001e7c82 */ /* 0x000fc40008000000 */
[----:B------:R-:W-:Y:S02]  /*03f0*/  UISETP.NE.U32.AND UP1, UPT, URZ, UR14, UPT ;  /* 0x0000000e3f00728c */ /* 0x000fe4000bf25070 */
[----:B------:R-:W-:Y:S02]  /*0400*/  UMOV UR31, URZ ;  /* 0x0000003f001f7c82 */ /* 0x000fe40008000000 */
[----:B------:R-:W-:Y:S02]  /*0410*/  UMOV UR12, URZ ;  /* 0x0000003f000c7c82 */ /* 0x000fe40008000000 */
[----:B0-----:R-:W-:Y:S02]  /*0420*/  USHF.R.S32.HI UR41, URZ, 0x1f, UR42 ;  /* 0x0000001f3f297899 */ /* 0x001fe4000801142a */
[----:B------:R-:W-:Y:S02]  /*0430*/  @UP4 UIMAD.WIDE.U32 UR38, UR42, UR10, URZ ;  /* 0x0000000a2a2642a5 */ /* 0x000fe4000f8e003f */
        /* <DEDUP_REMOVED lines=15> */
.L_x_162:
        /* <DEDUP_REMOVED lines=12> */
.L_x_163:
[----:B------:R-:W-:Y:S02]  /*05f0*/  UISETP.EQ.U32.AND UP0, UPT, UR12, URZ, UPT ;  /* 0x0000003f0c00728c */ /* 0x000fe4000bf02070 */
[----:B------:R-:W-:-:S02]  /*0600*/  UISETP.NE.AND.EX UP1, UPT, URZ, UR15, UPT, UP1 ;  /* 0x0000000f3f00728c */ /* 0x000fc4000bf25310 */
[----:B------:R-:W-:Y:S02]  /*0610*/  UISETP.EQ.OR.EX UP0, UPT, UR11, URZ, !UP4, UP0 ;  /* 0x0000003f0b00728c */ /* 0x000fe4000e702700 */
[----:B------:R-:W-:Y:S02]  /*0620*/  UMOV UR4, URZ ;  /* 0x0000003f00047c82 */ /* 0x000fe40008000000 */
[----:B------:R-:W-:Y:S02]  /*0630*/  UMOV UR5, URZ ;  /* 0x0000003f00057c82 */ /* 0x000fe40008000000 */
[----:B------:R-:W-:Y:S01]  /*0640*/  PLOP3.LUT P3, PT, PT, PT, UP0, 0x80, 0x0 ;  /* 0x000000000000781c */ /* 0x000fe20003f6f008 */
[----:B------:R-:W-:Y:S02]  /*0650*/  UMOV UR6, 0x4 ;  /* 0x0000000400067882 */ /* 0x000fe40000000000 */
        /* <DEDUP_REMOVED lines=9> */
[----:B------:R-:W-:Y:S01]  /*06f0*/  IMAD.MOV.U32 R0, RZ, RZ, RZ ;  /* 0x000000ffff007224 */ /* 0x000fe200078e00ff */
[----:B------:R-:W-:Y:S01]  /*0700*/  IABS R13, c[0x0][0x174] ;  /* 0x00005d00000d7a13 */ /* 0x000fe20000000000 */
[----:B------:R-:W-:Y:S01]  /*0710*/  ULDC.64 UR24, c[0x0][0x1c0] ;  /* 0x0000700000187ab9 */ /* 0x000fe20000000a00 */
[----:B------:R0:W2:Y:S01]  /*0720*/  @!P3 LDG.E R4, [R4.64] ;  /* 0x000000200404b981 */ /* 0x0000a2000c1e1900 */
[----:B------:R-:W-:-:S02]  /*0730*/  ULDC.64 UR4, c[0x0][0x2a8] ;  /* 0x0000aa0000047ab9 */ /* 0x000fc40000000a00 */
[----:B------:R-:W-:-:S06]  /*0740*/  UIMAD.WIDE UR4, UR34, UR6, UR4 ;  /* 0x00000006220472a5 */ /* 0x000fcc000f8e0204 */
[----:B------:R-:W-:Y:S02]  /*0750*/  IMAD.U32 R2, RZ, RZ, UR4 ;  /* 0x00000004ff027e24 */ /* 0x000fe4000f8e00ff */
[----:B------:R-:W-:-:S05]  /*0760*/  IMAD.U32 R3, RZ, RZ, UR5 ;  /* 0x00000005ff037e24 */ /* 0x000fca000f8e00ff */
[----:B------:R1:W3:Y:S01]  /*0770*/  LDG.E R11, [R2.64] ;  /* 0x00000020020b7981 */ /* 0x0002e2000c1e1900 */
[----:B------:R-:W-:Y:S02]  /*0780*/  UISETP.NE.U32.AND UP3, UPT, URZ, UR16, UPT ;  /* 0x000000103f00728c */ /* 0x000fe4000bf65070 */
[----:B------:R-:W-:Y:S01]  /*0790*/  UMOV UR4, URZ ;  /* 0x0000003f00047c82 */ /* 0x000fe20008000000 */
[----:B------:R1:W4:Y:S01]  /*07a0*/  LDG.E R12, [R2.64+0x4] ;  /* 0x00000420020c7981 */ /* 0x000322000c1e1900 */
[----:B------:R-:W-:Y:S02]  /*07b0*/  UISETP.NE.AND.EX UP3, UPT, URZ, UR17, UPT, UP3 ;  /* 0x000000113f00728c */ /* 0x000fe4000bf65330 */
[----:B------:R-:W-:Y:S02]  /*07c0*/  UISETP.NE.U32.AND UP2, UPT, URZ, UR14, UPT ;  /* 0x0000000e3f00728c */ /* 0x000fe4000bf45070 */
[----:B------:R-:W-:Y:S02]  /*07d0*/  UMOV UR5, URZ ;  /* 0x0000003f00057c82 */ /* 0x000fe40008000000 */
[----:B------:R-:W-:-:S02]  /*07e0*/  UISETP.NE.AND.EX UP2, UPT, URZ, UR15, UPT, UP2 ;  /* 0x0000000f3f00728c */ /* 0x000fc4000bf45320 */
[----:B------:R-:W-:-:S03]  /*07f0*/  UMOV UR6, URZ ;  /* 0x0000003f00067c82 */ /* 0x000fc60008000000 */
[----:B------:R-:W-:Y:S02]  /*0800*/  @UP3 UMOV UR4, UR16 ;  /* 0x0000001000043c82 */ /* 0x000fe40008000000 */
[----:B------:R-:W-:Y:S02]  /*0810*/  UISETP.EQ.U32.AND UP1, UPT, UR4, URZ, UPT ;  /* 0x0000003f0400728c */ /* 0x000fe4000bf22070 */
[----:B------:R-:W-:Y:S02]  /*0820*/  @UP3 UMOV UR5, UR17 ;  /* 0x0000001100053c82 */ /* 0x000fe40008000000 */
[----:B------:R-:W-:Y:S02]  /*0830*/  UISETP.EQ.OR.EX UP1, UPT, UR5, URZ, !UP4, UP1 ;  /* 0x0000003f0500728c */ /* 0x000fe4000e722710 */
[----:B------:R-:W-:Y:S02]  /*0840*/  @UP3 UMOV UR6, UR16 ;  /* 0x0000001000063c82 */ /* 0x000fe40008000000 */
[----:B------:R-:W-:-:S02]  /*0850*/  @UP3 UMOV UR7, UR17 ;  /* 0x0000001100073c82 */ /* 0x000fc40008000000 */
[----:B------:R-:W-:Y:S01]  /*0860*/  @UP2 ULEA UR14, UP5, UR42, UR14, 0x2 ;  /* 0x0000000e2a0e2291 */ /* 0x000fe2000f8a103f */
[----:B------:R-:W-:Y:S01]  /*0870*/  PLOP3.LUT P1, PT, PT, PT, UP2, 0x80, 0x0 ;  /* 0x000000000000781c */ /* 0x000fe20003f2f028 */
[----:B------:R-:W-:Y:S01]  /*0880*/  ULDC.64 UR4, c[0x0][0x2b8] ;  /* 0x0000ae0000047ab9 */ /* 0x000fe20000000a00 */
[----:B------:R-:W-:Y:S01]  /*0890*/  PLOP3.LUT P4, PT, PT, PT, UP1, 0x80, 0x0 ;  /* 0x000000000000781c */ /* 0x000fe20003f8f018 */
[----:B------:R-:W1:Y:S01]  /*08a0*/  R2UR UR36, R13 ;  /* 0x000000000d2473c2 */ /* 0x000e6200000e0000 */
[----:B------:R-:W-:Y:S02]  /*08b0*/  @!UP1 ULEA UR6, UP3, UR34, UR6, 0x2 ;  /* 0x0000000622069291 */ /* 0x000fe4000f86103f */
[----:B------:R-:W-:Y:S02]  /*08c0*/  @UP2 ULEA.HI.X UR15, UR42, UR15, UR41, 0x2, UP5 ;  /* 0x0000000f2a0f2291 */ /* 0x000fe4000a8f1429 */
[----:B------:R-:W-:Y:S01]  /*08d0*/  @!UP1 ULEA.HI.X UR7, UR34, UR7, UR35, 0x2, UP3 ;  /* 0x0000000722079291 */ /* 0x000fe200098f1423 */
[----:B------:R-:W-:Y:S01]  /*08e0*/  PRMT R8, RZ, 0x7610, R8 ;  /* 0x00007610ff087816 */ /* 0x000fe20000000008 */
[----:B------:R-:W-:-:S02]  /*08f0*/  ULDC.64 UR16, c[0x0][0x2e0] ;  /* 0x0000b80000107ab9 */ /* 0x000fc40000000a00 */
[----:B0-----:R-:W-:Y:S01]  /*0900*/  MOV R5, UR15 ;  /* 0x0000000f00057c02 */ /* 0x001fe20008000f00 */
[----:B------:R-:W-:Y:S01]  /*0910*/  UISETP.NE.U32.AND UP5, UPT, URZ, UR4, UPT ;  /* 0x000000043f00728c */ /* 0x000fe2000bfa5070 */
[----:B------:R-:W-:-:S03]  /*0920*/  IMAD.U32 R6, RZ, RZ, UR6 ;  /* 0x00000006ff067e24 */ /* 0x000fc6000f8e00ff */
[----:B------:R-:W-:Y:S01]  /*0930*/  UISETP.NE.AND.EX UP2, UPT, URZ, UR5, UPT, UP5 ;  /* 0x000000053f00728c */ /* 0x000fe2000bf45350 */
[----:B------:R-:W-:-:S05]  /*0940*/  IMAD.U32 R7, RZ, RZ, UR7 ;  /* 0x00000007ff077e24 */ /* 0x000fca000f8e00ff */
[----:B------:R1:W3:Y:S02]  /*0950*/  @!P4 LDG.E R10, [R6.64] ;  /* 0x00000020060ac981 */ /* 0x0002e4000c1e1900 */
[----:B-1----:R-:W0:Y:S08]  /*0960*/  I2F.RP R6, UR36 ;  /* 0x0000002400067d06 */ /* 0x002e300008209400 */
[----:B0-----:R-:W0:Y:S01]  /*0970*/  MUFU.RCP R6, R6 ;  /* 0x0000000600067308 */ /* 0x001e220000001000 */
[----:B--2---:R-:W1:Y:S02]  /*0980*/  @!P3 R2UR UR8, R4 ;  /* 0x000000000408b3c2 */ /* 0x004e6400000e0000 */
[----:B-1----:R-:W-:-:S06]  /*0990*/  @!UP0 UIMAD.WIDE UR8, UR8, 0x4, UR30 ;  /* 0x00000004080888a5 */ /* 0x002fcc000f8e021e */
[----:B------:R-:W-:Y:S01]  /*09a0*/  MOV R2, UR8 ;  /* 0x0000000800027c02 */ /* 0x000fe20008000f00 */
[----:B------:R-:W-:Y:S01]  /*09b0*/  IMAD.U32 R3, RZ, RZ, UR9 ;  /* 0x00000009ff037e24 */ /* 0x000fe2000f8e00ff */
[----:B------:R-:W-:Y:S02]  /*09c0*/  ULDC.64 UR8, c[0x0][0x280] ;  /* 0x0000a00000087ab9 */ /* 0x000fe40000000a00 */
[----:B------:R-:W-:Y:S02]  /*09d0*/  UISETP.NE.U32.AND UP1, UPT, URZ, UR8, UPT ;  /* 0x000000083f00728c */ /* 0x000fe4000bf25070 */
[----:B------:R1:W2:Y:S01]  /*09e0*/  @!P3 LDG.E R14, [R2.64] ;  /* 0x00000020020eb981 */ /* 0x0002a2000c1e1900 */
[----:B------:R-:W-:Y:S01]  /*09f0*/  IMAD.U32 R4, RZ, RZ, UR14 ;  /* 0x0000000eff047e24 */ /* 0x000fe2000f8e00ff */
[----:B------:R-:W-:-:S04]  /*0a00*/  UISETP.NE.AND.EX UP1, UPT, URZ, UR9, UPT, UP1 ;  /* 0x000000093f00728c */ /* 0x000fc8000bf25310 */
[----:B------:R0:W2:Y:S02]  /*0a10*/  @P1 LDG.E R9, [R4.64] ;  /* 0x0000002004091981 */ /* 0x0000a4000c1e1900 */
[----:B------:R-:W-:-:S05]  /*0a20*/  PLOP3.LUT P2, PT, PT, PT, UP1, 0x80, 0x0 ;  /* 0x000000000000781c */ /* 0x000fca0003f4f018 */
[----:B------:R-:W-:-:S04]  /*0a30*/  @UP1 ULEA UR6, UP5, UR42, UR8, 0x2 ;  /* 0x000000082a061291 */ /* 0x000fc8000f8a103f */
[----:B------:R-:W-:Y:S02]  /*0a40*/  @UP1 ULEA.HI.X UR7, UR42, UR9, UR41, 0x2, UP5 ;  /* 0x000000092a071291 */ /* 0x000fe4000a8f1429 */
[----:B0-----:R-:W-:-:S04]  /*0a50*/  MOV R4, UR6 ;  /* 0x0000000600047c02 */ /* 0x001fc80008000f00 */
[----:B------:R-:W-:-:S05]  /*0a60*/  IMAD.U32 R5, RZ, RZ, UR7 ;  /* 0x00000007ff057e24 */ /* 0x000fca000f8e00ff */
[----:B------:R0:W5:Y:S01]  /*0a70*/  @P2 LDG.E R0, [R4.64] ;  /* 0x0000002004002981 */ /* 0x000162000c1e1900 */
[----:B------:R-:W-:-:S06]  /*0a80*/  IADD3 R7, R6, 0xffffffe, RZ ;  /* 0x0ffffffe06077810 */ /* 0x000fcc0007ffe0ff */
[----:B------:R-:W0:Y:S01]  /*0a90*/  F2I.FTZ.U32.TRUNC.NTZ R7, R7 ;  /* 0x0000000700077305 */ /* 0x000e22000021f000 */
[----:B------:R-:W-:Y:S01]  /*0aa0*/  @UP2 UIADD3 UR4, UP3, UR34, UR4, URZ ;  /* 0x0000000422042290 */ /* 0x000fe2000ff7e03f */
[----:B------:R-:W-:-:S03]  /*0ab0*/  PLOP3.LUT P0, PT, PT, PT, UP2, 0x80, 0x0 ;  /* 0x000000000000781c */ /* 0x000fc60003f0f028 */
[----:B------:R-:W-:Y:S02]  /*0ac0*/  @UP2 UIADD3.X UR5, UR35, UR5, URZ, UP3, !UPT ;  /* 0x0000000523052290 */ /* 0x000fe40009ffe43f */
[----:B-1----:R-:W-:-:S04]  /*0ad0*/  MOV R2, UR4 ;  /* 0x0000000400027c02 */ /* 0x002fc80008000f00 */
[----:B------:R-:W-:Y:S01]  /*0ae0*/  IMAD.U32 R3, RZ, RZ, UR5 ;  /* 0x00000005ff037e24 */ /* 0x000fe2000f8e00ff */
[----:B---3--:R-:W1:Y:S01]  /*0af0*/  R2UR UR27, R11 ;  /* 0x000000000b1b73c2 */ /* 0x008e6200000e0000 */
[----:B------:R-:W-:-:S03]  /*0b00*/  ULDC.64 UR4, c[0x0][0x2c8] ;  /* 0x0000b20000047ab9 */ /* 0x000fc60000000a00 */
[----:B------:R3:W5:Y:S04]  /*0b10*/  @P0 LDG.E.U8 R8, [R2.64] ;  /* 0x0000002002080981 */ /* 0x000768000c1e1100 */
[----:B0-----:R-:W0:Y:S01]  /*0b20*/  R2UR UR7, R7 ;  /* 0x00000000070773c2 */ /* 0x001e2200000e0000 */
[----:B------:R-:W-:Y:S01]  /*0b30*/  UISETP.NE.U32.AND UP1, UPT, URZ, UR4, UPT ;  /* 0x000000043f00728c */ /* 0x000fe2000bf25070 */
[----:B---3--:R-:W-:Y:S01]  /*0b40*/  IABS R2, UR42 ;  /* 0x0000002a00027c13 */ /* 0x008fe20008000000 */
[----:B------:R-:W-:-:S05]  /*0b50*/  UISETP.NE.U32.AND UP2, UPT, URZ, UR16, UPT ;  /* 0x000000103f00728c */ /* 0x000fca000bf45070 */
[----:B------:R-:W3:Y:S01]  /*0b60*/  R2UR UR20, R2 ;  /* 0x00000000021473c2 */ /* 0x000ee200000e0000 */
[----:B------:R-:W-:Y:S02]  /*0b70*/  UISETP.NE.AND.EX UP1, UPT, URZ, UR5, UPT, UP1 ;  /* 0x000000053f00728c */ /* 0x000fe4000bf25310 */
[----:B------:R-:W-:Y:S02]  /*0b80*/  UISETP.NE.AND.EX UP2, UPT, URZ, UR17, UPT, UP2 ;  /* 0x000000113f00728c */ /* 0x000fe4000bf45320 */
[----:B------:R-:W-:Y:S02]  /*0b90*/  UMOV UR15, URZ ;  /* 0x0000003f000f7c82 */ /* 0x000fe40008000000 */
[----:B------:R-:W-:Y:S02]  /*0ba0*/  UMOV UR14, URZ ;  /* 0x0000003f000e7c82 */ /* 0x000fe40008000000 */
[----:B0-----:R-:W-:-:S03]  /*0bb0*/  UIADD3 UR8, URZ, -UR7, URZ ;  /* 0x800000073f087290 */ /* 0x001fc6000fffe03f */
[----:B------:R-:W-:Y:S02]  /*0bc0*/  @UP1 UMOV UR15, UR4 ;  /* 0x00000004000f1c82 */ /* 0x000fe40008000000 */
[----:B------:R-:W-:Y:S02]  /*0bd0*/  @UP1 UMOV UR14, UR5 ;  /* 0x00000005000e1c82 */ /* 0x000fe40008000000 */
[----:B------:R-:W-:Y:S02]  /*0be0*/  @UP2 UISETP.NE.U32.AND UP1, UPT, URZ, UR16, UPT ;  /* 0x000000103f00228c */ /* 0x000fe4000bf25070 */
[----:B------:R-:W-:Y:S02]  /*0bf0*/  UIMAD UR8, UR8, UR36, URZ ;  /* 0x00000024080872a4 */ /* 0x000fe4000f8e023f */
[----:B------:R-:W-:Y:S02]  /*0c00*/  UMOV UR6, URZ ;  /* 0x0000003f00067c82 */ /* 0x000fe40008000000 */
[----:B------:R-:W-:-:S02]  /*0c10*/  UMOV UR4, URZ ;  /* 0x0000003f00047c82 */ /* 0x000fc40008000000 */
[----:B------:R-:W-:Y:S02]  /*0c20*/  UMOV UR5, URZ ;  /* 0x0000003f00057c82 */ /* 0x000fe40008000000 */
[----:B------:R-:W-:Y:S02]  /*0c30*/  UPLOP3.LUT UP3, UPT, UPT, UPT, UPT, 0x40, 0x0 ;  /* 0x000000000000789c */ /* 0x000fe40003f6e870 */
[----:B-1----:R-:W-:Y:S02]  /*0c40*/  USHF.R.S32.HI UR26, URZ, 0x1f, UR27 ;  /* 0x0000001f3f1a7899 */ /* 0x002fe4000801141b */
[----:B------:R-:W-:Y:S02]  /*0c50*/  @UP2 UMOV UR4, UR16 ;  /* 0x0000001000042c82 */ /* 0x000fe40008000000 */
[----:B------:R-:W-:Y:S02]  /*0c60*/  @UP2 UMOV UR5, UR17 ;  /* 0x0000001100052c82 */ /* 0x000fe40008000000 */
[----:B------:R-:W-:-:S02]  /*0c70*/  @UP2 UISETP.NE.AND.EX UP3, UPT, URZ, UR17, UPT, UP1 ;  /* 0x000000113f00228c */ /* 0x000fc4000bf65310 */
[----:B------:R-:W-:Y:S02]  /*0c80*/  UIMAD.WIDE.U32 UR8, UR7, UR8, UR6 ;  /* 0x00000008070872a5 */ /* 0x000fe4000f8e0006 */
[----:B------:R-:W-:Y:S02]  /*0c90*/  ULDC.64 UR16, c[0x0][0x1e0] ;  /* 0x0000780000107ab9 */ /* 0x000fe40000000a00 */
[----:B------:R-:W-:Y:S02]  /*0ca0*/  UIMAD UR10, UR26, UR16, URZ ;  /* 0x000000101a0a72a4 */ /* 0x000fe4000f8e023f */
[----:B---3--:R-:W-:Y:S02]  /*0cb0*/  UIMAD.WIDE.U32 UR22, UR9, UR20, URZ ;  /* 0x00000014091672a5 */ /* 0x008fe4000f8e003f */
[----:B------:R-:W-:Y:S02]  /*0cc0*/  UIMAD UR13, UR27, UR17, UR10 ;  /* 0x000000111b0d72a4 */ /* 0x000fe4000f8e020a */
[----:B------:R-:W-:-:S02]  /*0cd0*/  UIADD3 UR10, -UR23, URZ, URZ ;  /* 0x0000003f170a7290 */ /* 0x000fc4000fffe13f */
[----:B------:R-:W-:Y:S02]  /*0ce0*/  ULDC.64 UR6, c[0x0][0x1f0] ;  /* 0x00007c0000067ab9 */ /* 0x000fe40000000a00 */
[----:B------:R-:W-:Y:S02]  /*0cf0*/  UIMAD UR10, UR36, UR10, UR20 ;  /* 0x0000000a240a72a4 */ /* 0x000fe4000f8e0214 */
[----:B------:R-:W-:Y:S02]  /*0d00*/  UIMAD UR28, UR26, UR6, URZ ;  /* 0x000000061a1c72a4 */ /* 0x000fe4000f8e023f */
[----:B------:R-:W-:Y:S02]  /*0d10*/  UISETP.GT.U32.AND UP1, UPT, UR36, UR10, UPT ;  /* 0x0000000a2400728c */ /* 0x000fe4000bf24070 */
[----:B------:R-:W-:Y:S02]  /*0d20*/  UIMAD.WIDE.U32 UR18, UR27, UR16, URZ ;  /* 0x000000101b1272a5 */ /* 0x000fe4000f8e003f */
[----:B------:R-:W-:-:S02]  /*0d30*/  ULDC UR37, c[0x0][0x174] ;  /* 0x00005d0000257ab9 */ /* 0x000fc40000000800 */
[----:B------:R-:W-:-:S05]  /*0d40*/  ULDC.64 UR20, c[0x0][0x1e8] ;  /* 0x00007a0000147ab9 */ /* 0x000fca0000000a00 */
[----:B------:R-:W-:-:S04]  /*0d50*/  @!UP1 UIADD3 UR10, UR10, -UR36, URZ ;  /* 0x800000240a0a9290 */ /* 0x000fc8000fffe03f */
[----:B------:R-:W-:Y:S02]  /*0d60*/  UISETP.GE.U32.AND UP2, UPT, UR10, UR36, UPT ;  /* 0x000000240a00728c */ /* 0x000fe4000bf46070 */
[----:B------:R-:W-:Y:S02]  /*0d70*/  UIMAD.WIDE.U32 UR16, UR27, UR6, URZ ;  /* 0x000000061b1072a5 */ /* 0x000fe4000f8e003f */
[----:B------:R-:W-:Y:S02]  /*0d80*/  UIMAD UR28, UR27, UR7, UR28 ;  /* 0x000000071b1c72a4 */ /* 0x000fe4000f8e021c */
[----:B------:R-:W-:Y:S02]  /*0d90*/  ULOP3.LUT UR36, UR42, UR37, URZ, 0x3c, !UPT ;  /* 0x000000252a247292 */ /* 0x000fe4000f8e3c3f */
[----:B------:R-:W-:Y:S02]  /*0da0*/  ULDC.64 UR6, c[0x0][0x1a0] ;  /* 0x0000680000067ab9 */ /* 0x000fe40000000a00 */
[----:B------:R-:W-:-:S02]  /*0db0*/  @!UP1 UIADD3 UR23, UR23, 0x1, URZ ;  /* 0x0000000117179890 */ /* 0x000fc4000fffe03f */
[----:B------:R-:W-:Y:S02]  /*0dc0*/  UIMAD UR22, UR26, UR6, URZ ;  /* 0x000000061a1672a4 */ /* 0x000fe4000f8e023f */
[----:B------:R-:W-:Y:S02]  /*0dd0*/  UISETP.GE.AND UP1, UPT, UR36, URZ, UPT ;  /* 0x0000003f2400728c */ /* 0x000fe4000bf26270 */
[----:B------:R-:W-:Y:S02]  /*0de0*/  @UP2 UIADD3 UR23, UR23, 0x1, URZ ;  /* 0x0000000117172890 */ /* 0x000fe4000fffe03f */
[----:B------:R-:W-:Y:S02]  /*0df0*/  UISETP.NE.AND UP2, UPT, URZ, UR37, UPT ;  /* 0x000000253f00728c */ /* 0x000fe4000bf45270 */
[----:B------:R-:W-:Y:S02]  /*0e00*/  UIMAD.WIDE.U32 UR8, UR27, UR6, URZ ;  /* 0x000000061b0872a5 */ /* 0x000fe4000f8e003f */
[----:B------:R-:W-:-:S02]  /*0e10*/  UIMAD UR22, UR27, UR7, UR22 ;  /* 0x000000071b1672a4 */ /* 0x000fc4000f8e0216 */
[----:B------:R-:W-:Y:S02]  /*0e20*/  UIMAD UR29, UR26, UR24, URZ ;  /* 0x000000181a1d72a4 */ /* 0x000fe4000f8e023f */
[----:B------:R-:W-:Y:S02]  /*0e30*/  UIMAD.WIDE.U32 UR6, UR27, UR24, URZ ;  /* 0x000000181b0672a5 */ /* 0x000fe4000f8e003f */
[----:B------:R-:W-:Y:S02]  /*0e40*/  UIADD3 UR19, UR19, UR13, URZ ;  /* 0x0000000d13137290 */ /* 0x000fe4000fffe03f */
[----:B------:R-:W-:Y:S02]  /*0e50*/  UIMAD UR24, UR41, UR20, URZ ;  /* 0x00000014291872a4 */ /* 0x000fe4000f8e023f */
[----:B------:R-:W-:Y:S02]  /*0e60*/  UIMAD UR13, UR27, UR25, UR29 ;  /* 0x000000191b0d72a4 */ /* 0x000fe4000f8e021d */
[----:B------:R-:W-:-:S02]  /*0e70*/  UIMAD UR29, UR42, UR21, UR24 ;  /* 0x000000152a1d72a4 */ /* 0x000fc4000f8e0218 */
[----:B------:R-:W-:Y:S02]  /*0e80*/  UIMAD.WIDE.U32 UR18, UR42, UR20, UR18 ;  /* 0x000000142a1272a5 */ /* 0x000fe4000f8e0012 */
[----:B------:R-:W-:Y:S02]  /*0e90*/  @!UP1 UIADD3 UR23, -UR23, URZ, URZ ;  /* 0x0000003f17179290 */ /* 0x000fe4000fffe13f */
[----:B------:R-:W-:Y:S02]  /*0ea0*/  ULDC.64 UR20, c[0x0][0x1f8] ;  /* 0x00007e0000147ab9 */ /* 0x000fe40000000a00 */
[----:B------:R-:W-:Y:S02]  /*0eb0*/  ULDC.64 UR24, c[0x0][0x270] ;  /* 0x00009c0000187ab9 */ /* 0x000fe40000000a00 */
[----:B------:R-:W-:Y:S02]  /*0ec0*/  UIADD3 UR19, UR19, UR29, URZ ;  /* 0x0000001d13137290 */ /* 0x000fe4000fffe03f */
[----:B------:R-:W-:-:S02]  /*0ed0*/  @!UP2 ULOP3.LUT UR23, URZ, UR37, URZ, 0x33, !UPT ;  /* 0x000000253f17a292 */ /* 0x000fc4000f8e333f */
[----:B------:R-:W-:Y:S02]  /*0ee0*/  UIMAD UR10, UR41, UR20, URZ ;  /* 0x00000014290a72a4 */ /* 0x000fe4000f8e023f */
[----:B------:R-:W-:Y:S02]  /*0ef0*/  UIADD3 UR17, UR17, UR28, URZ ;  /* 0x0000001c11117290 */ /* 0x000fe4000fffe03f */
[----:B------:R-:W-:Y:S02]  /*0f00*/  ULEA UR24, UP5, UR18, UR24, 0x2 ;  /* 0x0000001812187291 */ /* 0x000fe4000f8a103f */
[----:B------:R-:W-:Y:S02]  /*0f10*/  USHF.R.S32.HI UR29, URZ, 0x1f, UR23 ;  /* 0x0000001f3f1d7899 */ /* 0x000fe40008011417 */
[----:B------:R-:W-:Y:S02]  /*0f20*/  UIMAD UR10, UR42, UR21, UR10 ;  /* 0x000000152a0a72a4 */ /* 0x000fe4000f8e020a */
[----:B------:R-:W-:-:S02]  /*0f30*/  UIMAD.WIDE.U32 UR16, UR42, UR20, UR16 ;  /* 0x000000142a1072a5 */ /* 0x000fc4000f8e0010 */
[----:B------:R-:W-:Y:S02]  /*0f40*/  ULEA.HI.X UR25, UR18, UR25, UR19, 0x2, UP5 ;  /* 0x0000001912197291 */ /* 0x000fe4000a8f1413 */
[----:B------:R-:W-:Y:S02]  /*0f50*/  ULDC.64 UR20, c[0x0][0x1b8] ;  /* 0x00006e0000147ab9 */ /* 0x000fe40000000a00 */
[----:B------:R-:W-:Y:S02]  /*0f60*/  ULDC.64 UR18, c[0x0][0x1d8] ;  /* 0x0000760000127ab9 */ /* 0x000fe40000000a00 */
[----:B------:R-:W-:Y:S02]  /*0f70*/  UIADD3 UR9, UR9, UR22, URZ ;  /* 0x0000001609097290 */ /* 0x000fe4000fffe03f */
[----:B------:R-:W-:Y:S02]  /*0f80*/  UIMAD UR22, UR29, UR20, URZ ;  /* 0x000000141d1672a4 */ /* 0x000fe4000f8e023f */
[----:B------:R-:W-:-:S02]  /*0f90*/  UIADD3 UR7, UR7, UR13, URZ ;  /* 0x0000000d07077290 */ /* 0x000fc4000fffe03f */
[----:B------:R-:W-:Y:S02]  /*0fa0*/  UIMAD UR29, UR29, UR18, URZ ;  /* 0x000000121d1d72a4 */ /* 0x000fe4000f8e023f */
[----:B------:R-:W-:Y:S02]  /*0fb0*/  UIMAD.WIDE.U32 UR6, UR23, UR18, UR6 ;  /* 0x00000012170672a5 */ /* 0x000fe4000f8e0006 */
[----:B------:R-:W-:Y:S02]  /*0fc0*/  UIMAD UR29, UR23, UR19, UR29 ;  /* 0x00000013171d72a4 */ /* 0x000fe4000f8e021d */
[----:B------:R-:W-:Y:S02]  /*0fd0*/  UIMAD UR13, UR23, UR21, UR22 ;  /* 0x00000015170d72a4 */ /* 0x000fe4000f8e0216 */
[----:B------:R-:W-:Y:S02]  /*0fe0*/  ULDC.64 UR18, c[0x0][0x260] ;  /* 0x0000980000127ab9 */ /* 0x000fe40000000a00 */
[----:B------:R-:W-:-:S02]  /*0ff0*/  UIADD3 UR7, UR7, UR29, URZ ;  /* 0x0000001d07077290 */ /* 0x000fc4000fffe03f */
[----:B------:R-:W-:Y:S02]  /*1000*/  UIMAD.WIDE.U32 UR8, UR23, UR20, UR8 ;  /* 0x00000014170872a5 */ /* 0x000fe4000f8e0008 */
[----:B------:R-:W-:Y:S02]  /*1010*/  ULEA UR18, UP5, UR6, UR18, 0x2 ;  /* 0x0000001206127291 */ /* 0x000fe4000f8a103f */
[----:B------:R-:W-:Y:S02]  /*1020*/  ULDC.64 UR22, c[0x0][0x278] ;  /* 0x00009e0000167ab9 */ /* 0x000fe40000000a00 */
[----:B------:R-:W-:Y:S02]  /*1030*/  UIADD3 UR10, UR17, UR10, URZ ;  /* 0x0000000a110a7290 */ /* 0x000fe4000fffe03f */
[----:B------:R-:W-:Y:S02]  /*1040*/  ULEA UR22, UP1, UR16, UR22, 0x2 ;  /* 0x0000001610167291 */ /* 0x000fe4000f82103f */
[----:B------:R-:W-:-:S02]  /*1050*/  ULEA.HI.X UR19, UR6, UR19, UR7, 0x2, UP5 ;  /* 0x0000001306137291 */ /* 0x000fc4000a8f1407 */
[----:B------:R-:W-:Y:S02]  /*1060*/  ULEA.HI.X UR23, UR16, UR23, UR10, 0x2, UP1 ;  /* 0x0000001710177291 */ /* 0x000fe400088f140a */
[----:B------:R-:W-:Y:S02]  /*1070*/  ULDC.64 UR6, c[0x0][0x2d8] ;  /* 0x0000b60000067ab9 */ /* 0x000fe40000000a00 */
[----:B------:R-:W-:Y:S01]  /*1080*/  UISETP.NE.U32.AND UP1, UPT, URZ, UR6, UPT ;  /* 0x000000063f00728c */ /* 0x000fe2000bf25070 */
[----:B----4-:R-:W0:Y:S01]  /*1090*/  R2UR UR28, R12 ;  /* 0x000000000c1c73c2 */ /* 0x010e2200000e0000 */
[----:B------:R-:W-:Y:S02]  /*10a0*/  ULDC.64 UR20, c[0x0][0x258] ;  /* 0x0000960000147ab9 */ /* 0x000fe40000000a00 */
[----:B------:R-:W-:Y:S02]  /*10b0*/  UISETP.NE.AND.EX UP1, UPT, URZ, UR7, UPT, UP1 ;  /* 0x000000073f00728c */ /* 0x000fe4000bf25310 */
[----:B------:R-:W-:-:S02]  /*10c0*/  UIADD3 UR9, UR9, UR13, URZ ;  /* 0x0000000d09097290 */ /* 0x000fc4000fffe03f */
[----:B------:R-:W-:-:S04]  /*10d0*/  ULEA UR20, UP2, UR8, UR20, 0x2 ;  /* 0x0000001408147291 */ /* 0x000fc8000f84103f */
[----:B------:R-:W-:-:S03]  /*10e0*/  ULEA.HI.X UR21, UR8, UR21, UR9, 0x2, UP2 ;  /* 0x0000001508157291 */ /* 0x000fc600090f1409 */
[----:B------:R-:W-:Y:S02]  /*10f0*/  UMOV UR9, URZ ;  /* 0x0000003f00097c82 */ /* 0x000fe40008000000 */
[----:B------:R-:W-:Y:S02]  /*1100*/  @UP1 UMOV UR9, UR6 ;  /* 0x0000000600091c82 */ /* 0x000fe40008000000 */
[----:B------:R-:W-:Y:S01]  /*1110*/  UMOV UR10, URZ ;  /* 0x0000003f000a7c82 */ /* 0x000fe20008000000 */
[----:B------:R-:W-:Y:S01]  /*1120*/  ISETP.NE.U32.AND P0, PT, RZ, UR9, PT ;  /* 0x00000009ff007c0c */ /* 0x000fe2000bf05070 */
[----:B------:R-:W-:Y:S02]  /*1130*/  UMOV UR8, URZ ;  /* 0x0000003f00087c82 */ /* 0x000fe40008000000 */
[----:B------:R-:W-:Y:S02]  /*1140*/  @UP1 UMOV UR8, UR7 ;  /* 0x0000000700081c82 */ /* 0x000fe40008000000 */
[----:B------:R-:W-:Y:S01]  /*1150*/  ISETP.NE.AND.EX P0, PT, RZ, UR8, PT, P0 ;  /* 0x00000008ff007c0c */ /* 0x000fe2000bf05300 */
[----:B------:R-:W-:-:S02]  /*1160*/  UMOV UR13, URZ ;  /* 0x0000003f000d7c82 */ /* 0x000fc40008000000 */
[----:B0-----:R-:W-:Y:S02]  /*1170*/  UIADD3 UR17, -UR27, UR28, URZ ;  /* 0x0000001c1b117290 */ /* 0x001fe4000fffe13f */
[----:B------:R-:W-:Y:S01]  /*1180*/  ULDC UR16, c[0x0][0x18c] ;  /* 0x0000630000107ab9 */ /* 0x000fe20000000800 */
[----:B------:R0:W1:Y:S01]  /*1190*/  @!P4 R2UR UR13, R10 ;  /* 0x000000000a0dc3c2 */ /* 0x00006200000e0000 */
[----:B------:R-:W-:Y:S02]  /*11a0*/  UMOV UR28, URZ ;  /* 0x0000003f001c7c82 */ /* 0x000fe40008000000 */
[----:B------:R-:W-:Y:S02]  /*11b0*/  UMOV UR29, URZ ;  /* 0x0000003f001d7c82 */ /* 0x000fe40008000000 */
[----:B------:R-:W-:Y:S02]  /*11c0*/  USEL UR16, UR16, 0x800, UP4 ;  /* 0x0000080010107887 */ /* 0x000fe4000a000000 */
[----:B------:R-:W-:Y:S01]  /*11d0*/  @UP1 UMOV UR28, UR6 ;  /* 0x00000006001c1c82 */ /* 0x000fe20008000000 */
[----:B--2---:R-:W2:Y:S08]  /*11e0*/  @!P3 R2UR UR36, R14 ;  /* 0x000000000e24b3c2 */ /* 0x004eb000000e0000 */
[----:B------:R0:W3:Y:S01]  /*11f0*/  @P1 R2UR UR10, R9 ;  /* 0x00000000090a13c2 */ /* 0x0000e200000e0000 */
[----:B------:R-:W-:Y:S01]  /*1200*/  PLOP3.LUT P1, PT, PT, PT, UP3, 0x80, 0x0 ;  /* 0x000000000000781c */ /* 0x000fe20003f2f038 */
[----:B------:R-:W-:-:S02]  /*1210*/  @UP1 UMOV UR29, UR7 ;  /* 0x00000007001d1c82 */ /* 0x000fc40008000000 */
[----:B--2---:R-:W-:Y:S02]  /*1220*/  @!UP0 USHF.R.S32.HI UR43, URZ, 0x1f, UR36 ;  /* 0x0000001f3f2b8899 */ /* 0x004fe40008011424 */
[----:B------:R-:W-:-:S08]  /*1230*/  @!UP0 UMOV UR40, UR36 ;  /* 0x0000002400288c82 */ /* 0x000fd00008000000 */
[----:B01----:R-:W-:Y:S05]  /*1240*/  @P1 BRA P0, `(.L_x_164) ;  /* 0x000001f000001947 */ /* 0x003fea0000000000 */
[----:B------:R-:W-:Y:S01]  /*1250*/  IABS R5, UR16 ;  /* 0x0000001000057c13 */ /* 0x000fe20008000000 */
[----:B------:R-:W-:Y:S01]  /*1260*/  UIADD3 UR4, UR17, -0x1, UR16 ;  /* 0xffffffff11047890 */ /* 0x000fe2000fffe010 */
[----:B------:R-:W-:Y:S01]  /*1270*/  IABS R9, UR16 ;  /* 0x0000001000097c13 */ /* 0x000fe20008000000 */
[----:B------:R-:W-:Y:S01]  /*1280*/  UMOV UR7, URZ ;  /* 0x0000003f00077c82 */ /* 0x000fe20008000000 */
[----:B------:R-:W0:Y:S01]  /*1290*/  I2F.RP R4, R5 ;  /* 0x0000000500047306 */ /* 0x000e220000209400 */
[----:B------:R-:W-:Y:S02]  /*12a0*/  UMOV UR6, URZ ;  /* 0x0000003f00067c82 */ /* 0x000fe40008000000 */
[----:B------:R-:W-:Y:S01]  /*12b0*/  MOV R6, UR4 ;  /* 0x0000000400067c02 */ /* 0x000fe20008000f00 */
[----:B------:R-:W-:-:S03]  /*12c0*/  ULOP3.LUT UR4, UR4, UR16, URZ, 0x3c, !UPT ;  /* 0x0000001004047292 */ /* 0x000fc6000f8e3c3f */
[----:B------:R-:W-:-:S03]  /*12d0*/  IABS R6, R6 ;  /* 0x0000000600067213 */ /* 0x000fc60000000000 */
[----:B------:R-:W-:Y:S01]  /*12e0*/  ISETP.LE.AND P2, PT, RZ, UR4, PT ;  /* 0x00000004ff007c0c */ /* 0x000fe2000bf43270 */
[----:B0-----:R-:W0:Y:S02]  /*12f0*/  MUFU.RCP R4, R4 ;  /* 0x0000000400047308 */ /* 0x001e240000001000 */
[----:B0-----:R-:W-:Y:S01]  /*1300*/  IADD3 R2, R4, 0xffffffe, RZ ;  /* 0x0ffffffe04027810 */ /* 0x001fe20007ffe0ff */
[----:B------:R-:W-:-:S05]  /*1310*/  IMAD.MOV R4, RZ, RZ, -R9 ;  /* 0x000000ffff047224 */ /* 0x000fca00078e0a09 */
        /* <DEDUP_REMOVED lines=18> */
.L_x_164:
[----:B------:R-:W-:Y:S02]  /*1440*/  UISETP.NE.AND UP0, UPT, UR34, URZ, UPT ;  /* 0x0000003f2200728c */ /* 0x000fe4000bf05270 */
[----:B------:R-:W-:-:S04]  /*1450*/  ULEA UR4, UP1, UR34, UR4, 0x2 ;  /* 0x0000000422047291 */ /* 0x000fc8000f82103f */
[----:B------:R-:W-:Y:S01]  /*1460*/  PLOP3.LUT P0, PT, PT, PT, UP0, 0x80, 0x0 ;  /* 0x000000000000781c */ /* 0x000fe20003f0f008 */
[----:B------:R-:W-:Y:S01]  /*1470*/  ULEA.HI.X UR5, UR34, UR5, UR35, 0x2, UP1 ;  /* 0x0000000522057291 */ /* 0x000fe200088f1423 */
[----:B------:R-:W-:-:S05]  /*1480*/  IMAD.U32 R2, RZ, RZ, UR4 ;  /* 0x00000004ff027e24 */ /* 0x000fca000f8e00ff */
[----:B------:R-:W-:Y:S01]  /*1490*/  IMAD.U32 R3, RZ, RZ, UR5 ;  /* 0x00000005ff037e24 */ /* 0x000fe2000f8e00ff */
[----:B------:R-:W-:-:S04]  /*14a0*/  UMOV UR7, URZ ;  /* 0x0000003f00077c82 */ /* 0x000fc80008000000 */
[----:B------:R-:W2:Y:S04]  /*14b0*/  LDG.E R6, [R2.64] ;  /* 0x0000002002067981 */ /* 0x000ea8000c1e1900 */
[----:B------:R-:W4:Y:S02]  /*14c0*/  @P0 LDG.E R7, [R2.64+-0x4] ;  /* 0xfffffc2002070981 */ /* 0x000f24000c1e1900 */
[----:B----4-:R-:W0:Y:S02]  /*14d0*/  @P0 R2UR UR4, R7 ;  /* 0x00000000070403c2 */ /* 0x010e2400000e0000 */
[----:B0-----:R-:W-:-:S04]  /*14e0*/  @UP0 UIADD3 UR7, UR4, 0x1, URZ ;  /* 0x0000000104070890 */ /* 0x001fc8000fffe03f */
[----:B------:R-:W-:-:S06]  /*14f0*/  UIMAD.WIDE UR4, UR7, 0x4, UR28 ;  /* 0x00000004070478a5 */ /* 0x000fcc000f8e021c */
[----:B------:R-:W-:Y:S01]  /*1500*/  MOV R4, UR4 ;  /* 0x0000000400047c02 */ /* 0x000fe20008000f00 */
[----:B------:R-:W-:-:S05]  /*1510*/  IMAD.U32 R5, RZ, RZ, UR5 ;  /* 0x00000005ff057e24 */ /* 0x000fca000f8e00ff */
[----:B------:R-:W4:Y:S04]  /*1520*/  LDG.E R9, [R4.64] ;  /* 0x0000002004097981 */ /* 0x000f28000c1e1900 */
[----:B---3--:R-:W3:Y:S01]  /*1530*/  LDG.E R10, [R4.64+0x4] ;  /* 0x00000420040a7981 */ /* 0x008ee2000c1e1900 */
[----:B--2---:R-:W0:Y:S08]  /*1540*/  R2UR UR6, R6 ;  /* 0x00000000060673c2 */ /* 0x004e3000000e0000 */
[----:B----4-:R-:W1:Y:S08]  /*1550*/  R2UR UR4, R9 ;  /* 0x00000000090473c2 */ /* 0x010e7000000e0000 */
[----:B---3--:R-:W1:Y:S02]  /*1560*/  R2UR UR5, R10 ;  /* 0x000000000a0573c2 */ /* 0x008e6400000e0000 */
[----:B-1----:R-:W-:-:S02]  /*1570*/  UIADD3 UR5, -UR4, UR5, URZ ;  /* 0x0000000504057290 */ /* 0x002fc4000fffe13f */
[----:B0-----:R-:W-:Y:S02]  /*1580*/  UIADD3 UR4, UR6, -UR7, URZ ;  /* 0x8000000706047290 */ /* 0x001fe4000fffe03f */
[----:B------:R-:W-:Y:S02]  /*1590*/  UISETP.GT.AND UP0, UPT, UR16, UR5, UPT ;  /* 0x000000051000728c */ /* 0x000fe4000bf04270 */
[----:B------:R-:W-:Y:S02]  /*15a0*/  UIADD3 UR5, -UR5, UR16, URZ ;  /* 0x0000001005057290 */ /* 0x000fe4000fffe13f */
[----:B------:R-:W-:Y:S02]  /*15b0*/  UISETP.GT.AND UP0, UPT, UR4, URZ, UP0 ;  /* 0x0000003f0400728c */ /* 0x000fe40008704270 */
[----:B------:R-:W-:Y:S02]  /*15c0*/  UIADD3 UR4, UR4, 0x1, URZ ;  /* 0x0000000104047890 */ /* 0x000fe4000fffe03f */
[----:B------:R-:W-:-:S04]  /*15d0*/  USEL UR5, UR5, URZ, UP0 ;  /* 0x0000003f05057287 */ /* 0x000fc80008000000 */
[----:B------:R-:W-:Y:S01]  /*15e0*/  IMAD.U32 R2, RZ, RZ, UR4 ;  /* 0x00000004ff027e24 */ /* 0x000fe2000f8e00ff */
[----:B------:R-:W-:-:S04]  /*15f0*/  UIMAD UR6, UR13, UR16, UR5 ;  /* 0x000000100d0672a4 */ /* 0x000fc8000f8e0205 */
.L_x_165:
[----:B------:R-:W-:-:S13]  /*1600*/  ISETP.GE.AND P0, PT, R2, 0x1, PT ;  /* 0x000000010200780c */ /* 0x000fda0003f06270 */
[----:B------:R-:W-:Y:S05]  /*1610*/  @!P0 EXIT ;  /* 0x000000000000894d */ /* 0x000fea0003800000 */
[----:B------:R-:W0:Y:S01]  /*1620*/  S2R R90, SR_TID.X ;  /* 0x00000000005a7919 */ /* 0x000e220000002100 */
[----:B------:R-:W-:Y:S01]  /*1630*/  ULEA UR15, UP0, UR34, UR15, 0x2 ;  /* 0x0000000f220f7291 */ /* 0x000fe2000f80103f */
[----:B-----5:R-:W-:Y:S01]  /*1640*/  LOP3.LUT R4, R8, 0xff, RZ, 0xc0, !PT ;  /* 0x000000ff08047812 */ /* 0x020fe200078ec0ff */
[----:B------:R-:W-:Y:S02]  /*1650*/  UMOV UR5, URZ ;  /* 0x0000003f00057c82 */ /* 0x000fe40008000000 */
[----:B------:R-:W-:Y:S02]  /*1660*/  ULEA.HI.X UR14, UR34, UR14, UR35, 0x2, UP0 ;  /* 0x0000000e220e7291 */ /* 0x000fe400080f1423 */
[----:B------:R-:W-:Y:S01]  /*1670*/  UMOV UR4, URZ ;  /* 0x0000003f00047c82 */ /* 0x000fe20008000000 */
[----:B0-----:R-:W-:-:S04]  /*1680*/  SHF.L.U32 R3, R90, 0x4, RZ ;  /* 0x000000045a037819 */ /* 0x001fc800000006ff */
[----:B------:R-:W-:-:S04]  /*1690*/  LOP3.LUT R3, R3, 0xfffffe00, RZ, 0xc0, !PT ;  /* 0xfffffe0003037812 */ /* 0x000fc800078ec0ff */
[----:B------:R-:W-:Y:S02]  /*16a0*/  LOP3.LUT R90, R3, 0x1f, R90, 0xf8, !PT ;  /* 0x0000001f035a7812 */ /* 0x000fe400078ef85a */
[----:B------:R-:W0:Y:S02]  /*16b0*/  S2R R3, SR_LANEID ;  /* 0x0000000000037919 */ /* 0x000e240000000000 */
        /* <DEDUP_REMOVED lines=13> */
[----:B0-----:R-:W-:Y:S02]  /*1790*/  LOP3.LUT R18, R90, 0x1e0, RZ, 0xfc, !PT ;  /* 0x000001e05a127812 */ /* 0x001fe400078efcff */
.L_x_214:
        /* <DEDUP_REMOVED lines=8> */
[----:B------:R-:W4:Y:S01]  /*1820*/  @P0 LDG.E R22, [R20.64+0x4] ;  /* 0x0000042014160981 */ /* 0x000f22000c1e1900 */
[----:B------:R-:W-:-:S04]  /*1830*/  @!UP0 UIADD3 UR35, UR17, -UR4, URZ ;  /* 0x8000000411238290 */ /* 0x000fc8000fffe03f */
[----:B------:R-:W-:Y:S01]  /*1840*/  UISETP.LT.AND UP1, UPT, UR35, UR16, UPT ;  /* 0x000000102300728c */ /* 0x000fe2000bf21270 */
[----:B--2---:R-:W0:Y:S08]  /*1850*/  @P0 R2UR UR13, R23 ;  /* 0x00000000170d03c2 */ /* 0x004e3000000e0000 */
[----:B----4-:R-:W0:Y:S02]  /*1860*/  @P0 R2UR UR34, R22 ;  /* 0x00000000162203c2 */ /* 0x010e2400000e0000 */
[----:B0-----:R-:W-:-:S02]  /*1870*/  @UP0 UIADD3 UR13, -UR13, UR34, URZ ;  /* 0x000000220d0d0290 */ /* 0x001fc4000fffe13f */
[----:B------:R-:W-:-:S04]  /*1880*/  @!UP0 USEL UR13, UR35, UR16, UP1 ;  /* 0x00000010230d8287 */ /* 0x000fc80008800000 */
[----:B------:R-:W-:-:S06]  /*1890*/  UISETP.GE.AND UP0, UPT, UR13, 0x1, UPT ;  /* 0x000000010d00788c */ /* 0x000fcc000bf06270 */
[----:B------:R-:W-:-:S13]  /*18a0*/  PLOP3.LUT P0, PT, PT, PT, UP0, 0x80, 0x0 ;  /* 0x000000000000781c */ /* 0x000fda0003f0f008 */
[----:B------:R-:W-:Y:S05]  /*18b0*/  @!P0 EXIT ;  /* 0x000000000000894d */ /* 0x000fea0003800000 */
[----:B------:R-:W-:Y:S01]  /*18c0*/  LOP3.LUT R20, R90, 0xc0, RZ, 0xfc, !PT ;  /* 0x000000c05a147812 */ /* 0x000fe200078efcff */
[----:B------:R-:W-:Y:S01]  /*18d0*/  BAR.SYNC.DEFER_BLOCKING 0x0 ;  /* 0x0000000000007b1d */ /* 0x000fe20000010000 */
[----:B------:R-:W-:Y:S01]  /*18e0*/  ISETP.GE.AND P6, PT, R5, UR13, PT ;  /* 0x0000000d05007c0c */ /* 0x000fe2000bfc6270 */
[----:B------:R-:W-:Y:S01]  /*18f0*/  IMAD.U32 R25, RZ, RZ, UR25 ;  /* 0x00000019ff197e24 */ /* 0x000fe2000f8e00ff */
[----:B------:R-:W-:Y:S01]  /*1900*/  ISETP.GE.AND P0, PT, R20, UR13, PT ;  /* 0x0000000d14007c0c */ /* 0x000fe2000bf06270 */
[----:B------:R-:W-:Y:S01]  /*1910*/  CS2R R42, SRZ ;  /* 0x00000000002a7805 */ /* 0x000fe2000001ff00 */
[----:B------:R-:W-:Y:S01]  /*1920*/  LOP3.LUT R19, R19, 0xffffffbf, RZ, 0xc0, !PT ;  /* 0xffffffbf13137812 */ /* 0x000fe200078ec0ff */
[----:B------:R-:W-:Y:S01]  /*1930*/  CS2R R46, SRZ ;  /* 0x00000000002e7805 */ /* 0x000fe2000001ff00 */
[----:B------:R-:W-:Y:S01]  /*1940*/  ISETP.GE.AND P5, PT, R6, UR13, PT ;  /* 0x0000000d06007c0c */ /* 0x000fe2000bfa6270 */
[----:B------:R-:W-:Y:S01]  /*1950*/  CS2R R44, SRZ ;  /* 0x00000000002c7805 */ /* 0x000fe2000001ff00 */
[----:B------:R-:W-:Y:S01]  /*1960*/  LOP3.LUT R19, R19, 0xfffff7ff, RZ, 0xc0, !PT ;  /* 0xfffff7ff13137812 */ /* 0x000fe200078ec0ff */
[----:B------:R-:W-:Y:S01]  /*1970*/  CS2R R38, SRZ ;  /* 0x0000000000267805 */ /* 0x000fe2000001ff00 */
[----:B------:R-:W-:Y:S01]  /*1980*/  ISETP.GE.AND P3, PT, R7, UR13, PT ;  /* 0x0000000d07007c0c */ /* 0x000fe2000bf66270 */
[----:B------:R-:W-:Y:S01]  /*1990*/  CS2R R40, SRZ ;  /* 0x0000000000287805 */ /* 0x000fe2000001ff00 */
[----:B------:R-:W-:Y:S01]  /*19a0*/  ISETP.GE.AND P2, PT, R8, UR13, PT ;  /* 0x0000000d08007c0c */ /* 0x000fe2000bf46270 */
[----:B------:R-:W-:Y:S01]  /*19b0*/  CS2R R48, SRZ ;  /* 0x0000000000307805 */ /* 0x000fe2000001ff00 */
[----:B------:R-:W-:Y:S01]  /*19c0*/  @P6 LOP3.LUT R19, R19, 0x800, RZ, 0xfc, !PT ;  /* 0x0000080013136812 */ /* 0x000fe200078efcff */
[----:B------:R-:W-:Y:S01]  /*19d0*/  CS2R R50, SRZ ;  /* 0x0000000000327805 */ /* 0x000fe2000001ff00 */
[----:B------:R-:W-:Y:S01]  /*19e0*/  MOV R24, UR24 ;  /* 0x0000001800187c02 */ /* 0x000fe20008000f00 */
[----:B------:R-:W-:Y:S01]  /*19f0*/  CS2R R52, SRZ ;  /* 0x0000000000347805 */ /* 0x000fe2000001ff00 */
[----:B------:R-:W-:Y:S01]  /*1a00*/  @P0 LOP3.LUT R19, R19, 0x40, RZ, 0xfc, !PT ;  /* 0x0000004013130812 */ /* 0x000fe200078efcff */
[----:B------:R-:W-:Y:S01]  /*1a10*/  CS2R R54, SRZ ;  /* 0x0000000000367805 */ /* 0x000fe2000001ff00 */
[----:B------:R-:W-:Y:S01]  /*1a20*/  ISETP.GE.AND P1, PT, R9, UR13, PT ;  /* 0x0000000d09007c0c */ /* 0x000fe2000bf26270 */
[----:B------:R-:W-:Y:S01]  /*1a30*/  IMAD.WIDE R24, R90, 0x4, R24 ;  /* 0x000000045a187825 */ /* 0x000fe200078e0218 */
[----:B------:R-:W-:-:S02]  /*1a40*/  LOP3.LUT R19, R19, 0xfffffbff, RZ, 0xc0, !PT ;  /* 0xfffffbff13137812 */ /* 0x000fc400078ec0ff */
[----:B------:R-:W-:Y:S02]  /*1a50*/  ISETP.GE.AND P4, PT, R90, UR13, PT ;  /* 0x0000000d5a007c0c */ /* 0x000fe4000bf86270 */
[----:B------:R-:W-:Y:S01]  /*1a60*/  @P5 LOP3.LUT R19, R19, 0x400, RZ, 0xfc, !PT ;  /* 0x0000040013135812 */ /* 0x000fe200078efcff */
[----:B------:R0:W2:Y:S03]  /*1a70*/  @!P0 LDG.E R43, [R24.64+0x300] ;  /* 0x00030020182b8981 */ /* 0x0000a6000c1e1900 */
[----:B------:R-:W-:Y:S01]  /*1a80*/  LOP3.LUT R19, R19, 0xfffffdff, RZ, 0xc0, !PT ;  /* 0xfffffdff13137812 */ /* 0x000fe200078ec0ff */
[----:B------:R0:W4:Y:S03]  /*1a90*/  @!P6 LDG.E R38, [R24.64+0x80] ;  /* 0x000080201826e981 */ /* 0x000126000c1e1900 */
[----:B------:R-:W-:Y:S01]  /*1aa0*/  @P3 LOP3.LUT R19, R19, 0x200, RZ, 0xfc, !PT ;  /* 0x0000020013133812 */ /* 0x000fe200078efcff */
[----:B------:R0:W5:Y:S03]  /*1ab0*/  @!P5 LDG.E R39, [R24.64+0x100] ;  /* 0x000100201827d981 */ /* 0x000166000c1e1900 */
[----:B------:R-:W-:Y:S01]  /*1ac0*/  LOP3.LUT R19, R19, 0xfffffeff, RZ, 0xc0, !PT ;  /* 0xfffffeff13137812 */ /* 0x000fe200078ec0ff */
[----:B---3--:R0:W3:Y:S03]  /*1ad0*/  @!P3 LDG.E R42, [R24.64+0x180] ;  /* 0x00018020182ab981 */ /* 0x0080e6000c1e1900 */
[----:B------:R-:W-:Y:S01]  /*1ae0*/  @P2 LOP3.LUT R19, R19, 0x100, RZ, 0xfc, !PT ;  /* 0x0000010013132812 */ /* 0x000fe200078efcff */
[----:B------:R0:W2:Y:S01]  /*1af0*/  @!P2 LDG.E R41, [R24.64+0x200] ;  /* 0x000200201829a981 */ /* 0x0000a2000c1e1900 */
[----:B------:R-:W-:-:S02]  /*1b00*/  ISETP.GE.AND P0, PT, R10, UR13, PT ;  /* 0x0000000d0a007c0c */ /* 0x000fc4000bf06270 */
[----:B------:R-:W-:Y:S01]  /*1b10*/  LOP3.LUT R19, R19, 0xffffff7f, RZ, 0xc0, !PT ;  /* 0xffffff7f13137812 */ /* 0x000fe200078ec0ff */
[----:B------:R0:W2:Y:S03]  /*1b20*/  @!P4 LDG.E R40, [R24.64] ;  /* 0x000000201828c981 */ /* 0x0000a6000c1e1900 */
[----:B------:R-:W-:Y:S01]  /*1b30*/  @P1 LOP3.LUT R19, R19, 0x80, RZ, 0xfc, !PT ;  /* 0x0000008013131812 */ /* 0x000fe200078efcff */
[----:B------:R0:W3:Y:S03]  /*1b40*/  @!P1 LDG.E R44, [R24.64+0x280] ;  /* 0x00028020182c9981 */ /* 0x0000e6000c1e1900 */
[----:B------:R-:W-:-:S03]  /*1b50*/  LOP3.LUT R19, R19, 0xffffffdf, RZ, 0xc0, !PT ;  /* 0xffffffdf13137812 */ /* 0x000fc600078ec0ff */
[----:B------:R0:W3:Y:S01]  /*1b60*/  @!P0 LDG.E R46, [R24.64+0x380] ;  /* 0x00038020182e8981 */ /* 0x0000e2000c1e1900 */
[----:B------:R-:W-:Y:S02]  /*1b70*/  @P0 LOP3.LUT R19, R19, 0x20, RZ, 0xfc, !PT ;  /* 0x0000002013130812 */ /* 0x000fe400078efcff */
[----:B------:R-:W-:Y:S02]  /*1b80*/  ISETP.GE.AND P0, PT, R11, UR13, PT ;  /* 0x0000000d0b007c0c */ /* 0x000fe4000bf06270 */
[----:B------:R-:W-:-:S11]  /*1b90*/  LOP3.LUT R19, R19, 0xffffffef, RZ, 0xc0, !PT ;  /* 0xffffffef13137812 */ /* 0x000fd600078ec0ff */
[----:B------:R-:W-:Y:S01]  /*1ba0*/  @P0 LOP3.LUT R19, R19, 0x10, RZ, 0xfc, !PT ;  /* 0x0000001013130812 */ /* 0x000fe200078efcff */
[----:B------:R0:W3:Y:S01]  /*1bb0*/  @!P0 LDG.E R45, [R24.64+0x400] ;  /* 0x00040020182d8981 */ /* 0x0000e2000c1e1900 */
[----:B------:R-:W-:Y:S02]  /*1bc0*/  ISETP.GE.AND P0, PT, R12, UR13, PT ;  /* 0x0000000d0c007c0c */ /* 0x000fe4000bf06270 */
[----:B------:R-:W-:Y:S02]  /*1bd0*/  LOP3.LUT R19, R19, 0xfffffff7, RZ, 0xc0, !PT ;  /* 0xfffffff713137812 */ /* 0x000fe400078ec0ff */
[----:B------:R-:W-:Y:S02]  /*1be0*/  ISETP.GE.AND P6, PT, R13, UR13, PT ;  /* 0x0000000d0d007c0c */ /* 0x000fe4000bfc6270 */
[----:B------:R-:W-:Y:S02]  /*1bf0*/  ISETP.GE.AND P5, PT, R14, UR13, PT ;  /* 0x0000000d0e007c0c */ /* 0x000fe4000bfa6270 */
[----:B------:R-:W-:-:S02]  /*1c00*/  ISETP.GE.AND P3, PT, R15, UR13, PT ;  /* 0x0000000d0f007c0c */ /* 0x000fc4000bf66270 */
[----:B------:R-:W-:Y:S02]  /*1c10*/  ISETP.GE.AND P2, PT, R16, UR13, PT ;  /* 0x0000000d10007c0c */ /* 0x000fe4000bf46270 */
[----:B------:R-:W-:Y:S01]  /*1c20*/  ISETP.GE.AND P1, PT, R17, UR13, PT ;  /* 0x0000000d11007c0c */ /* 0x000fe2000bf26270 */
[----:B------:R0:W3:Y:S01]  /*1c30*/  @!P0 LDG.E R48, [R24.64+0x480] ;  /* 0x0004802018308981 */ /* 0x0000e2000c1e1900 */
[----:B------:R-:W-:Y:S02]  /*1c40*/  @P0 LOP3.LUT R19, R19, 0x8, RZ, 0xfc, !PT ;  /* 0x0000000813130812 */ /* 0x000fe400078efcff */
[----:B------:R-:W-:Y:S01]  /*1c50*/  ISETP.GE.AND P0, PT, R18, UR13, PT ;  /* 0x0000000d12007c0c */ /* 0x000fe2000bf06270 */
[----:B------:R0:W3:Y:S04]  /*1c60*/  @!P6 LDG.E R47, [R24.64+0x500] ;  /* 0x00050020182fe981 */ /* 0x0000e8000c1e1900 */
[----:B------:R0:W3:Y:S04]  /*1c70*/  @!P5 LDG.E R50, [R24.64+0x580] ;  /* 0x000580201832d981 */ /* 0x0000e8000c1e1900 */
[----:B------:R0:W3:Y:S04]  /*1c80*/  @!P3 LDG.E R49, [R24.64+0x600] ;  /* 0x000600201831b981 */ /* 0x0000e8000c1e1900 */
[----:B------:R0:W3:Y:S04]  /*1c90*/  @!P2 LDG.E R52, [R24.64+0x680] ;  /* 0x000680201834a981 */ /* 0x0000e8000c1e1900 */
[----:B------:R0:W3:Y:S04]  /*1ca0*/  @!P1 LDG.E R51, [R24.64+0x700] ;  /* 0x0007002018339981 */ /* 0x0000e8000c1e1900 */
[----:B------:R0:W3:Y:S04]  /*1cb0*/  @!P0 LDG.E R54, [R24.64+0x780] ;  /* 0x0007802018368981 */ /* 0x0000e8000c1e1900 */
        /* <DEDUP_REMOVED lines=19> */
[----:B0-----:R-:W-:Y:S02]  /*1df0*/  LEA.HI.SX32 R24, R28, R37, 0x1b ;  /* 0x000000251c187211 */ /* 0x001fe400078fdaff */
[----:B------:R-:W-:-:S02]  /*1e00*/  P2R R71, PR, RZ, 0x40 ;  /* 0x00000040ff477803 */ /* 0x000fc40000000000 */
[----:B------:R-:W-:Y:S02]  /*1e10*/  IADD3 R56, R37, 0xe0, RZ ;  /* 0x000000e025387810 */ /* 0x000fe40007ffe0ff */
        /* <DEDUP_REMOVED lines=35> */
[----:B----4-:R0:W-:Y:S04]  /*2050*/  STS [R23.X4+0x80], R38 ;  /* 0x0000802617007388 */ /* 0x0101e80000004800 */
[----:B-----5:R-:W-:Y:S04]  /*2060*/  STS [R24.X4+0x100], R39 ;  /* 0x0001002718007388 */ /* 0x020fe80000004800 */
[----:B---3--:R-:W-:Y:S04]  /*2070*/  STS [R25.X4+0x180], R42 ;  /* 0x0001802a19007388 */ /* 0x008fe80000004800 */
[----:B------:R-:W-:Y:S01]  /*2080*/  STS [R26.X4+0x200], R41 ;  /* 0x000200291a007388 */ /* 0x000fe20000004800 */
[----:B0-----:R-:W-:-:S03]  /*2090*/  LEA R38, R3, R22, 0x4 ;  /* 0x0000001603267211 */ /* 0x001fc600078e20ff */
[----:B------:R0:W-:Y:S04]  /*20a0*/  STS [R27.X4+0x280], R44 ;  /* 0x0002802c1b007388 */ /* 0x0001e80000004800 */
        /* <DEDUP_REMOVED lines=28> */
[----:B------:R-:W-:Y:S01]  /*2270*/  HFMA2.MMA R40, -RZ, RZ, 0, 0 ;  /* 0x00000000ff287435 */ /* 0x000fe200000001ff */
[----:B0-----:R-:W-:Y:S01]  /*2280*/  MOV R44, UR22 ;  /* 0x00000016002c7c02 */ /* 0x001fe20008000f00 */
[----:B-1----:R-:W-:-:S04]  /*2290*/  IMAD.U32 R45, RZ, RZ, UR23 ;  /* 0x00000017ff2d7e24 */ /* 0x002fc8000f8e00ff */
[----:B------:R-:W-:Y:S01]  /*22a0*/  IMAD.WIDE R44, R90, 0x4, R44 ;  /* 0x000000045a2c7825 */ /* 0x000fe200078e022c */
[----:B------:R-:W-:Y:S03]  /*22b0*/  BAR.SYNC.DEFER_BLOCKING 0x0 ;  /* 0x0000000000007b1d */ /* 0x000fe60000010000 */
[----:B------:R-:W-:-:S03]  /*22c0*/  IMAD.MOV.U32 R39, RZ, RZ, RZ ;  /* 0x000000ffff277224 */ /* 0x000fc600078e00ff */
[----:B------:R-:W5:Y:S01]  /*22d0*/  @!P6 LDG.E R40, [R44.64+0x80] ;  /* 0x000080202c28e981 */ /* 0x000f62000c1e1900 */
[----:B------:R-:W-:Y:S01]  /*22e0*/  ISETP.NE.AND P6, PT, R59, RZ, PT ;  /* 0x000000ff3b00720c */ /* 0x000fe20003fc5270 */
[----:B--2---:R-:W-:Y:S01]  /*22f0*/  CS2R R46, SRZ ;  /* 0x00000000002e7805 */ /* 0x004fe2000001ff00 */
[----:B---3--:R-:W-:Y:S01]  /*2300*/  CS2R R48, SRZ ;  /* 0x0000000000307805 */ /* 0x008fe2000001ff00 */
[----:B----4-:R-:W-:Y:S01]  /*2310*/  CS2R R50, SRZ ;  /* 0x0000000000327805 */ /* 0x010fe2000001ff00 */
[----:B------:R-:W-:Y:S01]  /*2320*/  IMAD.MOV.U32 R52, RZ, RZ, RZ ;  /* 0x000000ffff347224 */ /* 0x000fe200078e00ff */
[----:B------:R-:W-:Y:S01]  /*2330*/  CS2R R56, SRZ ;  /* 0x0000000000387805 */ /* 0x000fe2000001ff00 */
[----:B------:R-:W-:Y:S01]  /*2340*/  IMAD.MOV.U32 R42, RZ, RZ, RZ ;  /* 0x000000ffff2a7224 */ /* 0x000fe200078e00ff */
[----:B------:R-:W2:Y:S01]  /*2350*/  @!P3 LDG.E R55, [R44.64+0x600] ;  /* 0x000600202c37b981 */ /* 0x000ea2000c1e1900 */
[----:B------:R-:W-:Y:S02]  /*2360*/  IMAD.MOV.U32 R54, RZ, RZ, RZ ;  /* 0x000000ffff367224 */ /* 0x000fe400078e00ff */
[----:B------:R-:W-:Y:S01]  /*2370*/  IMAD.MOV.U32 R58, RZ, RZ, RZ ;  /* 0x000000ffff3a7224 */ /* 0x000fe200078e00ff */
[----:B------:R-:W3:Y:S04]  /*2380*/  @!P5 LDG.E R56, [R44.64+0x580] ;  /* 0x000580202c38d981 */ /* 0x000ee8000c1e1900 */
[----:B------:R-:W4:Y:S01]  /*2390*/  @!P6 LDG.E R39, [R44.64+0x100] ;  /* 0x000100202c27e981 */ /* 0x000f22000c1e1900 */
[----:B------:R-:W-:-:S03]  /*23a0*/  ISETP.NE.AND P6, PT, R61, RZ, PT ;  /* 0x000000ff3d00720c */ /* 0x000fc60003fc5270 */
[----:B------:R-:W2:Y:S04]  /*23b0*/  @!P4 LDG.E R42, [R44.64] ;  /* 0x000000202c2ac981 */ /* 0x000ea8000c1e1900 */
        /* <DEDUP_REMOVED lines=91> */
.L_x_167:
[----:B---34-:R-:W-:Y:S05]  /*2970*/  BSYNC B0 ;  /* 0x0000000000007941 */ /* 0x018fea0003800000 */
.L_x_166:
[----:B------:R-:W-:Y:S01]  /*2980*/  FSETP.GTU.FTZ.AND P5, PT, R44, 20, PT ;  /* 0x41a000002c00780b */ /* 0x000fe20003fbc000 */
[----:B------:R-:W-:Y:S01]  /*2990*/  BSSY B0, `(.L_x_168) ;  /* 0x0000023000007945 */ /* 0x000fe20003800000 */
[----:B------:R-:W-:Y:S02]  /*29a0*/  FADD.FTZ R45, R47, R0 ;  /* 0x000000002f2d7221 */ /* 0x000fe40000010000 */
[----:B------:R-:W-:-:S13]  /*29b0*/  ISETP.EQ.OR P5, PT, RZ, UR34, P5 ;  /* 0x00000022ff007c0c */ /* 0x000fda000afa2670 */
        /* <DEDUP_REMOVED lines=32> */
.L_x_169:
[----:B------:R-:W-:Y:S05]  /*2bc0*/  BSYNC B0 ;  /* 0x0000000000007941 */ /* 0x000fea0003800000 */
.L_x_168:
        /* <DEDUP_REMOVED lines=36> */
.L_x_171:
[----:B------:R-:W-:Y:S05]  /*2e10*/  BSYNC B0 ;  /* 0x0000000000007941 */ /* 0x000fea0003800000 */
.L_x_170:
        /* <DEDUP_REMOVED lines=36> */
.L_x_173:
[----:B------:R-:W-:Y:S05]  /*3060*/  BSYNC B0 ;  /* 0x0000000000007941 */ /* 0x000fea0003800000 */
.L_x_172:
        /* <DEDUP_REMOVED lines=36> */
.L_x_175:
[----:B------:R-:W-:Y:S05]  /*32b0*/  BSYNC B0 ;  /* 0x0000000000007941 */ /* 0x000fea0003800000 */
.L_x_174:
        /* <DEDUP_REMOVED lines=36> */
.L_x_177:
[----:B------:R-:W-:Y:S05]  /*3500*/  BSYNC B0 ;  /* 0x0000000000007941 */ /* 0x000fea0003800000 */
.L_x_176:
        /* <DEDUP_REMOVED lines=36> */
.L_x_179:
[----:B------:R-:W-:Y:S05]  /*3750*/  BSYNC B0 ;  /* 0x0000000000007941 */ /* 0x000fea0003800000 */
.L_x_178:
[----:B------:R-:W-:Y:S01]  /*3760*/  FSETP.GTU.FTZ.AND P5, PT, R50, 20, PT ;  /* 0x41a000003200780b */ /* 0x000fe20003fbc000 */
[----:B------:R-:W-:Y:S01]  /*3770*/  BSSY B0, `(.L_x_180) ;  /* 0x0000023000007945 */ /* 0x000fe20003800000 */
[----:B--2---:R-:W-:Y:S02]  /*3780*/  FADD.FTZ R51, R51, R0 ;  /* 0x0000000033337221 */ /* 0x004fe40000010000 */
        /* <DEDUP_REMOVED lines=33> */
.L_x_181:
[----:B------:R-:W-:Y:S05]  /*39a0*/  BSYNC B0 ;  /* 0x0000000000007941 */ /* 0x000fea0003800000 */
.L_x_180:
        /* <DEDUP_REMOVED lines=36> */
.L_x_183:
[----:B------:R-:W-:Y:S05]  /*3bf0*/  BSYNC B0 ;  /* 0x0000000000007941 */ /* 0x000fea0003800000 */
.L_x_182:
        /* <DEDUP_REMOVED lines=36> */
.L_x_185:
[----:B------:R-:W-:Y:S05]  /*3e40*/  BSYNC B0 ;  /* 0x0000000000007941 */ /* 0x000fea0003800000 */
.L_x_184:
        /* <DEDUP_REMOVED lines=36> */
.L_x_187:
[----:B------:R-:W-:Y:S05]  /*4090*/  BSYNC B0 ;  /* 0x0000000000007941 */ /* 0x000fea0003800000 */
.L_x_186:
        /* <DEDUP_REMOVED lines=36> */
.L_x_189:
[----:B------:R-:W-:Y:S05]  /*42e0*/  BSYNC B0 ;  /* 0x0000000000007941 */ /* 0x000fea0003800000 */
.L_x_188:
        /* <DEDUP_REMOVED lines=36> */
.L_x_191:
[----:B------:R-:W-:Y:S05]  /*4530*/  BSYNC B0 ;  /* 0x0000000000007941 */ /* 0x000fea0003800000 */
.L_x_190:
        /* <DEDUP_REMOVED lines=36> */
.L_x_193:
[----:B------:R-:W-:Y:S05]  /*4780*/  BSYNC B0 ;  /* 0x0000000000007941 */ /* 0x000fea0003800000 */
.L_x_192:
[----:B------:R-:W-:Y:S01]  /*4790*/  FSETP.GTU.FTZ.AND P5, PT, R57, 20, PT ;  /* 0x41a000003900780b */ /* 0x000fe20003fbc000 */
[----:B------:R-:W-:Y:S01]  /*47a0*/  BSSY B0, `(.L_x_194) ;  /* 0x0000026000007945 */ /* 0x000fe20003800000 */
[----:B------:R-:W-:Y:S01]  /*47b0*/  MOV R78, c[0x0][0x16c] ;  /* 0x00005b00004e7a02 */ /* 0x000fe20000000f00 */
[----:B------:R-:W-:Y:S01]  /*47c0*/  FMUL.FTZ R59, R74, UR10 ;  /* 0x0000000a4a3b7c20 */ /* 0x000fe20008410000 */
[----:B------:R-:W-:Y:S01]  /*47d0*/  ISETP.EQ.OR P5, PT, RZ, UR34, P5 ;  /* 0x00000022ff007c0c */ /* 0x000fe2000afa2670 */
[----:B------:R-:W-:Y:S02]  /*47e0*/  FMUL.FTZ R61, R103, UR10 ;  /* 0x0000000a673d7c20 */ /* 0x000fe40008410000 */
[----:B------:R-:W-:-:S10]  /*47f0*/  FADD.FTZ R58, R63, R0 ;  /* 0x000000003f3a7221 */ /* 0x000fd40000010000 */
        /* <DEDUP_REMOVED lines=32> */
.L_x_195:
[----:B------:R-:W-:Y:S05]  /*4a00*/  BSYNC B0 ;  /* 0x0000000000007941 */ /* 0x000fea0003800000 */
.L_x_194:
        /* <DEDUP_REMOVED lines=42> */
.L_x_197:
[----:B------:R-:W-:Y:S05]  /*4cb0*/  BSYNC B0 ;  /* 0x0000000000007941 */ /* 0x000fea0003800000 */
.L_x_196:
        /* <DEDUP_REMOVED lines=9> */
[----:B------:R-:W-:Y:S02]  /*4d50*/  FMUL.FTZ R87, R60, UR10 ;  /* 0x0000000a3c577c20 */ /* 0x000fe40008410000 */
[----:B------:R-:W-:Y:S01]  /*4d60*/  FMUL.FTZ R89, R41, UR10 ;  /* 0x0000000a29597c20 */ /* 0x000fe20008410000 */
[----:B------:R-:W-:Y:S05]  /*4d70*/  @!P5 BRA `(.L_x_198) ;  /* 0x000024f00000d947 */ /* 0x000fea0003800000 */
        /* <DEDUP_REMOVED lines=16> */
[----:B------:R-:W-:Y:S02]  /*4e80*/  IMAD.MOV.U32 R97, RZ, RZ, RZ ;  /* 0x000000ffff617224 */ /* 0x000fe400078e00ff */
.L_x_208:
[----:B------:R-:W-:Y:S01]  /*4e90*/  P2R R117, PR, RZ, 0x8 ;  /* 0x00000008ff757803 */ /* 0x000fe20000000000 */
[----:B------:R-:W-:Y:S01]  /*4ea0*/  ULDC.64 UR34, c[0x0][0x190] ;  /* 0x0000640000227ab9 */ /* 0x000fe20000000a00 */
[C---:B------:R-:W-:Y:S01]  /*4eb0*/  LOP3.LUT P3, RZ, R19.reuse, 0x40, RZ, 0xc0, !PT ;  /* 0x0000004013ff7812 */ /* 0x040fe2000786c0ff */
[----:B------:R-:W-:Y:S01]  /*4ec0*/  UIMAD UR44, UR41, UR34, URZ ;  /* 0x00000022292c72a4 */ /* 0x000fe2000f8e023f */
[----:B------:R-:W-:Y:S01]  /*4ed0*/  SHF.R.S32.HI R98, RZ, 0x1f, R97 ;  /* 0x0000001fff627819 */ /* 0x000fe20000011461 */
[----:B------:R-:W-:Y:S01]  /*4ee0*/  UIMAD.WIDE.U32 UR36, UR42, UR34, URZ ;  /* 0x000000222a2472a5 */ /* 0x000fe2000f8e003f */
[----:B------:R-:W-:Y:S01]  /*4ef0*/  P2R R116, PR, RZ, 0x8 ;  /* 0x00000008ff747803 */ /* 0x000fe20000000000 */
[----:B------:R-:W-:Y:S01]  /*4f00*/  UIMAD UR34, UR42, UR35, UR44 ;  /* 0x000000232a2272a4 */ /* 0x000fe2000f8e022c */
[----:B------:R-:W-:Y:S01]  /*4f10*/  LOP3.LUT P3, RZ, R19, 0x80, RZ, 0xc0, !PT ;  /* 0x0000008013ff7812 */ /* 0x000fe2000786c0ff */
[C---:B------:R-:W-:Y:S01]  /*4f20*/  IMAD R20, R98.reuse, c[0x0][0x1b0], RZ ;  /* 0x00006c0062147a24 */ /* 0x040fe200078e02ff */
[----:B------:R-:W-:Y:S01]  /*4f30*/  SHF.R.S32.HI R91, RZ, 0x1f, R90 ;  /* 0x0000001fff5b7819 */ /* 0x000fe2000001145a */
[----:B------:R-:W-:Y:S01]  /*4f40*/  UIADD3 UR34, UR37, UR34, URZ ;  /* 0x0000002225227290 */ /* 0x000fe2000fffe03f */
[----:B------:R-:W-:Y:S01]  /*4f50*/  P2R R115, PR, RZ, 0x8 ;  /* 0x00000008ff737803 */ /* 0x000fe20000000000 */
[----:B0-----:R-:W-:Y:S01]  /*4f60*/  IMAD R43, R97, c[0x0][0x1b4], R20 ;  /* 0x00006d00612b7a24 */ /* 0x001fe200078e0214 */
[----:B------:R-:W-:Y:S01]  /*4f70*/  LOP3.LUT P3, RZ, R19, 0x100, RZ, 0xc0, !PT ;  /* 0x0000010013ff7812 */ /* 0x000fe2000786c0ff */
[--C-:B------:R-:W-:Y:S01]  /*4f80*/  IMAD.WIDE.U32 R40, R97, c[0x0][0x1b0], R90.reuse ;  /* 0x00006c0061287a25 */ /* 0x100fe200078e005a */
[----:B------:R-:W-:Y:S01]  /*4f90*/  CS2R R100, SRZ ;  /* 0x0000000000647805 */ /* 0x000fe2000001ff00 */
[----:B------:R-:W-:Y:S01]  /*4fa0*/  CS2R R102, SRZ ;  /* 0x0000000000667805 */ /* 0x000fe2000001ff00 */
[----:B------:R-:W-:Y:S01]  /*4fb0*/  P2R R114, PR, RZ, 0x8 ;  /* 0x00000008ff727803 */ /* 0x000fe20000000000 */
[----:B------:R-:W-:Y:S01]  /*4fc0*/  IMAD R20, R98, c[0x0][0x1d0], RZ ;  /* 0x0000740062147a24 */ /* 0x000fe200078e02ff */
[----:B------:R-:W-:Y:S01]  /*4fd0*/  LOP3.LUT P3, RZ, R19, 0x200, RZ, 0xc0, !PT ;  /* 0x0000020013ff7812 */ /* 0x000fe2000786c0ff */
[----:B------:R-:W-:Y:S01]  /*4fe0*/  IMAD.WIDE.U32 R92, R97, c[0x0][0x1d0], R90 ;  /* 0x00007400615c7a25 */ /* 0x000fe200078e005a */
[----:B------:R-:W-:Y:S01]  /*4ff0*/  IADD3 R41, R41, R43, RZ ;  /* 0x0000002b29297210 */ /* 0x000fe20007ffe0ff */
[----:B------:R-:W-:Y:S01]  /*5000*/  CS2R R104, SRZ ;  /* 0x0000000000687805 */ /* 0x000fe2000001ff00 */
[C---:B------:R-:W-:Y:S01]  /*5010*/  LEA R42, P5, R40.reuse, UR20, 0x2 ;  /* 0x00000014282a7c11 */ /* 0x040fe2000f8a10ff */
[----:B------:R-:W-:Y:S01]  /*5020*/  CS2R R106, SRZ ;  /* 0x00000000006a7805 */ /* 0x000fe2000001ff00 */
[----:B------:R-:W-:Y:S01]  /*5030*/  P2R R113, PR, RZ, 0x8 ;  /* 0x00000008ff717803 */ /* 0x000fe20000000000 */
[----:B------:R-:W-:Y:S01]  /*5040*/  CS2R R108, SRZ ;  /* 0x00000000006c7805 */ /* 0x000fe2000001ff00 */
[----:B------:R-:W-:Y:S01]  /*5050*/  LOP3.LUT P3, RZ, R19, 0x400, RZ, 0xc0, !PT ;  /* 0x0000040013ff7812 */ /* 0x000fe2000786c0ff */
[----:B------:R-:W-:Y:S01]  /*5060*/  IMAD.MOV.U32 R112, RZ, RZ, RZ ;  /* 0x000000ffff707224 */ /* 0x000fe200078e00ff */
[----:B------:R-:W-:Y:S01]  /*5070*/  LEA.HI.X R43, R40, UR21, R41, 0x2, P5 ;  /* 0x00000015282b7c11 */ /* 0x000fe2000a8f1429 */
[----:B------:R-:W-:Y:S01]  /*5080*/  IMAD R41, R97, c[0x0][0x1d4], R20 ;  /* 0x0000750061297a24 */ /* 0x000fe200078e0214 */
[----:B------:R-:W-:Y:S01]  /*5090*/  P2R R111, PR, RZ, 0x8 ;  /* 0x00000008ff6f7803 */ /* 0x000fe20000000000 */
[----:B------:R-:W-:Y:S01]  /*50a0*/  IMAD R20, R98, c[0x0][0x198], RZ ;  /* 0x0000660062147a24 */ /* 0x000fe200078e02ff */
[----:B------:R-:W-:Y:S01]  /*50b0*/  LOP3.LUT P3, RZ, R19, 0x800, RZ, 0xc0, !PT ;  /* 0x0000080013ff7812 */ /* 0x000fe2000786c0ff */
[----:B------:R-:W-:Y:S01]  /*50c0*/  IMAD.IADD R41, R93, 0x1, R41 ;  /* 0x000000015d297824 */ /* 0x000fe200078e0229 */
[C---:B------:R-:W-:Y:S01]  /*50d0*/  LEA R40, P5, R92.reuse, UR18, 0x2 ;  /* 0x000000125c287c11 */ /* 0x040fe2000f8a10ff */
[----:B------:R-:W-:Y:S01]  /*50e0*/  IMAD R99, R97, c[0x0][0x19c], R20 ;  /* 0x0000670061637a24 */ /* 0x000fe200078e0214 */
[----:B------:R-:W-:Y:S01]  /*50f0*/  HFMA2.MMA R20, -RZ, RZ, 0, 0 ;  /* 0x00000000ff147435 */ /* 0x000fe200000001ff */
[----:B------:R-:W-:Y:S01]  /*5100*/  IMAD.U32 R93, RZ, RZ, UR37 ;  /* 0x00000025ff5d7e24 */ /* 0x000fe2000f8e00ff */
[----:B------:R-:W-:-:S02]  /*5110*/  LEA.HI.X R41, R92, UR19, R41, 0x2, P5 ;  /* 0x000000135c297c11 */ /* 0x000fc4000a8f1429 */
[----:B------:R-:W-:Y:S02]  /*5120*/  MOV R92, UR36 ;  /* 0x00000024005c7c02 */ /* 0x000fe40008000f00 */
[----:B------:R-:W-:Y:S02]  /*5130*/  MOV R93, UR34 ;  /* 0x00000022005d7c02 */ /* 0x000fe40008000f00 */
[----:B------:R-:W-:Y:S02]  /*5140*/  P2R R118, PR, RZ, 0x4 ;  /* 0x00000004ff767803 */ /* 0x000fe40000000000 */
[----:B------:R-:W2:Y:S01]  /*5150*/  @!P3 LDG.E R20, [R42.64+0x80] ;  /* 0x000080202a14b981 */ /* 0x000ea2000c1e1900 */
[----:B------:R-:W-:Y:S01]  /*5160*/  IMAD.WIDE.U32 R94, R97, c[0x0][0x198], R92 ;  /* 0x00006600615e7a25 */ /* 0x000fe200078e005c */
[----:B------:R-:W-:Y:S02]  /*5170*/  ISETP.NE.AND P3, PT, R111, RZ, PT ;  /* 0x000000ff6f00720c */ /* 0x000fe40003f65270 */
[----:B------:R-:W-:Y:S01]  /*5180*/  LOP3.LUT P2, RZ, R19, 0x20, RZ, 0xc0, !PT ;  /* 0x0000002013ff7812 */ /* 0x000fe2000784c0ff */
[----:B------:R-:W-:Y:S01]  /*5190*/  IMAD.IADD R93, R95, 0x1, R99 ;  /* 0x000000015f5d7824 */ /* 0x000fe200078e0263 */
[----:B------:R-:W-:Y:S01]  /*51a0*/  LEA R92, P5, R94, c[0x0][0x250], 0x2 ;  /* 0x000094005e5c7a11 */ /* 0x000fe200078a10ff */
[----:B------:R-:W-:Y:S01]  /*51b0*/  IMAD.MOV.U32 R99, RZ, RZ, RZ ;  /* 0x000000ffff637224 */ /* 0x000fe200078e00ff */
[----:B------:R-:W-:-:S02]  /*51c0*/  P2R R119, PR, RZ, 0x2 ;  /* 0x00000002ff777803 */ /* 0x000fc40000000000 */
[----:B------:R-:W-:Y:S02]  /*51d0*/  LEA.HI.X R93, R94, c[0x0][0x254], R93, 0x2, P5 ;  /* 0x000095005e5d7a11 */ /* 0x000fe400028f145d */
[----:B------:R-:W-:Y:S01]  /*51e0*/  CS2R R94, SRZ ;  /* 0x00000000005e7805 */ /* 0x000fe2000001ff00 */
[C---:B------:R-:W-:Y:S02]  /*51f0*/  LOP3.LUT P1, RZ, R19.reuse, 0x10, RZ, 0xc0, !PT ;  /* 0x0000001013ff7812 */ /* 0x040fe4000782c0ff */
[----:B------:R-:W-:Y:S01]  /*5200*/  P2R R120, PR, RZ, 0x1 ;  /* 0x00000001ff787803 */ /* 0x000fe20000000000 */
[----:B------:R-:W3:Y:S01]  /*5210*/  LDG.E R92, [R92.64] ;  /* 0x000000205c5c7981 */ /* 0x000ee2000c1e1900 */
[C---:B------:R-:W-:Y:S02]  /*5220*/  LOP3.LUT P0, RZ, R19.reuse, 0x8, RZ, 0xc0, !PT ;  /* 0x0000000813ff7812 */ /* 0x040fe4000780c0ff */
[----:B------:R-:W-:Y:S01]  /*5230*/  LOP3.LUT P5, RZ, R19, 0x4, RZ, 0xc0, !PT ;  /* 0x0000000413ff7812 */ /* 0x000fe200078ac0ff */
[----:B------:R-:W4:Y:S01]  /*5240*/  @!P3 LDG.E R95, [R42.64+0x100] ;  /* 0x000100202a5fb981 */ /* 0x000f22000c1e1900 */
[----:B------:R-:W-:-:S02]  /*5250*/  ISETP.NE.AND P3, PT, R113, RZ, PT ;  /* 0x000000ff7100720c */ /* 0x000fc40003f65270 */
[----:B------:R-:W-:Y:S01]  /*5260*/  LOP3.LUT P6, RZ, R19, 0x2, RZ, 0xc0, !PT ;  /* 0x0000000213ff7812 */ /* 0x000fe200078cc0ff */
[----:B------:R-:W5:Y:S01]  /*5270*/  @!P2 LDG.E R104, [R42.64+0x380] ;  /* 0x000380202a68a981 */ /* 0x000f62000c1e1900 */
[----:B------:R-:W-:-:S03]  /*5280*/  MOV R110, RZ ;  /* 0x000000ff006e7202 */ /* 0x000fc60000000f00 */
[----:B------:R-:W2:Y:S04]  /*5290*/  @!P4 LDG.E R94, [R42.64] ;  /* 0x000000202a5ec981 */ /* 0x000ea8000c1e1900 */
[----:B------:R-:W3:Y:S04]  /*52a0*/  @!P1 LDG.E R103, [R42.64+0x400] ;  /* 0x000400202a679981 */ /* 0x000ee8000c1e1900 */
[----:B------:R-:W3:Y:S01]  /*52b0*/  @!P3 LDG.E R100, [R42.64+0x180] ;  /* 0x000180202a64b981 */ /* 0x000ee2000c1e1900 */
[----:B------:R-:W-:-:S03]  /*52c0*/  ISETP.NE.AND P3, PT, R114, RZ, PT ;  /* 0x000000ff7200720c */ /* 0x000fc60003f65270 */
[----:B------:R-:W3:Y:S04]  /*52d0*/  @!P0 LDG.E R106, [R42.64+0x480] ;  /* 0x000480202a6a8981 */ /* 0x000ee8000c1e1900 */
[----:B------:R-:W5:Y:S04]  /*52e0*/  @!P5 LDG.E R105, [R42.64+0x500] ;  /* 0x000500202a69d981 */ /* 0x000f68000c1e1900 */
[----:B------:R-:W5:Y:S04]  /*52f0*/  @!P6 LDG.E R108, [R42.64+0x580] ;  /* 0x000580202a6ce981 */ /* 0x000f68000c1e1900 */
[----:B------:R-:W5:Y:S01]  /*5300*/  @!P3 LDG.E R99, [R42.64+0x200] ;  /* 0x000200202a63b981 */ /* 0x000f62000c1e1900 */
[----:B------:R-:W-:-:S13]  /*5310*/  ISETP.NE.AND P3, PT, R115, RZ, PT ;  /* 0x000000ff7300720c */ /* 0x000fda0003f65270 */
[----:B------:R-:W5:Y:S01]  /*5320*/  @!P3 LDG.E R102, [R42.64+0x280] ;  /* 0x000280202a66b981 */ /* 0x000f62000c1e1900 */
[----:B------:R-:W-:Y:S02]  /*5330*/  ISETP.NE.AND P3, PT, R116, RZ, PT ;  /* 0x000000ff7400720c */ /* 0x000fe40003f65270 */
[----:B------:R-:W-:Y:S02]  /*5340*/  ISETP.NE.AND P2, PT, R118, RZ, PT ;  /* 0x000000ff7600720c */ /* 0x000fe40003f45270 */
[----:B------:R-:W-:Y:S02]  /*5350*/  ISETP.NE.AND P1, PT, R119, RZ, PT ;  /* 0x000000ff7700720c */ /* 0x000fe40003f25270 */
[----:B------:R-:W-:-:S07]  /*5360*/  ISETP.NE.AND P0, PT, R120, RZ, PT ;  /* 0x000000ff7800720c */ /* 0x000fce0003f05270 */
[----:B------:R-:W5:Y:S01]  /*5370*/  @!P3 LDG.E R101, [R42.64+0x300] ;  /* 0x000300202a65b981 */ /* 0x000f62000c1e1900 */
[----:B------:R-:W-:-:S03]  /*5380*/  ISETP.NE.AND P3, PT, R117, RZ, PT ;  /* 0x000000ff7500720c */ /* 0x000fc60003f65270 */
[----:B------:R-:W5:Y:S04]  /*5390*/  @!P2 LDG.E R110, [R42.64+0x680] ;  /* 0x000680202a6ea981 */ /* 0x000f68000c1e1900 */
[----:B------:R-:W5:Y:S04]  /*53a0*/  @!P1 LDG.E R109, [R42.64+0x700] ;  /* 0x000700202a6d9981 */ /* 0x000f68000c1e1900 */
[----:B------:R-:W5:Y:S04]  /*53b0*/  @!P0 LDG.E R112, [R42.64+0x780] ;  /* 0x000780202a708981 */ /* 0x000f68000c1e1900 */
[----:B------:R-:W5:Y:S04]  /*53c0*/  @!P3 LDG.E R107, [R42.64+0x600] ;  /* 0x000600202a6bb981 */ /* 0x000f68000c1e1900 */
[----:B--2---:R-:W-:Y:S04]  /*53d0*/  STS [R21], R94 ;  /* 0x0000005e15007388 */ /* 0x004fe80000000800 */
[----:B------:R0:W-:Y:S04]  /*53e0*/  STS [R23.X4+0x80], R20 ;  /* 0x0000801417007388 */ /* 0x0001e80000004800 */
[----:B----4-:R-:W-:Y:S04]  /*53f0*/  STS [R24.X4+0x100], R95 ;  /* 0x0001005f18007388 */ /* 0x010fe80000004800 */
[----:B---3--:R-:W-:Y:S04]  /*5400*/  STS [R25.X4+0x180], R100 ;  /* 0x0001806419007388 */ /* 0x008fe80000004800 */
        /* <DEDUP_REMOVED lines=14> */
[----:B0-----:R-:W0:Y:S01]  /*54f0*/  S2R R20, SR_TID.X ;  /* 0x0000000000147919 */ /* 0x001e220000002100 */
[----:B------:R-:W-:Y:S01]  /*5500*/  FMUL.FTZ R21, R92, 1.4426950216293334961 ;  /* 0x3fb8aa3b5c157820 */ /* 0x000fe20000410000 */
[----:B0-----:R-:W-:-:S04]  /*5510*/  SHF.L.U32 R42, R20, 0x4, RZ ;  /* 0x00000004142a7819 */ /* 0x001fc800000006ff */
[----:B------:R-:W-:Y:S01]  /*5520*/  ISETP.GE.U32.AND P5, PT, R42, UR13, PT ;  /* 0x0000000d2a007c0c */ /* 0x000fe2000bfa6070 */
[----:B-1----:R-:W-:-:S05]  /*5530*/  FMUL.FTZ R43, R74, R43 ;  /* 0x0000002b4a2b7220 */ /* 0x002fca0000410000 */
        /* <DEDUP_REMOVED lines=155> */
[----:B------:R-:W-:Y:S01]  /*5ef0*/  HFMA2.MMA R150, -RZ, RZ, 0, 0 ;  /* 0x00000000ff967435 */ /* 0x000fe200000001ff */
        /* <DEDUP_REMOVED lines=21> */
[----:B------:R-:W-:-:S05]  /*6050*/  IMAD.IADD R21, R22, 0x1, R3 ;  /* 0x0000000116157824 */ /* 0x000fca00078e0203 */
[----:B------:R-:W-:-:S04]  /*6060*/  LEA.HI.SX32 R21, R21, R21, 0x1b ;  /* 0x0000001515157211 */ /* 0x000fc800078fdaff */
[----:B------:R-:W-:Y:S02]  /*6070*/  SHF.L.U32 R21, R21, 0x2, RZ ;  /* 0x0000000215157819 */ /* 0x000fe400000006ff */
[----:B------:R-:W-:-:S03]  /*6080*/  ISETP.NE.AND P5, PT, RZ, UR5, PT ;  /* 0x00000005ff007c0c */ /* 0x000fc6000bfa5270 */
        /* <DEDUP_REMOVED lines=37> */
[----:B0-----:R-:W-:Y:S01]  /*62e0*/  IMAD.MOV.U32 R92, RZ, RZ, 0x3f800000 ;  /* 0x3f800000ff5c7424 */ /* 0x001fe200078e00ff */
[----:B------:R-:W-:-:S02]  /*62f0*/  ISETP.NE.AND P6, PT, RZ, UR34, PT ;  /* 0x00000022ff007c0c */ /* 0x000fc4000bfc5270 */
[----:B------:R-:W-:Y:S02]  /*6300*/  ISETP.NE.AND.EX P5, PT, RZ, UR11, PT, P5 ;  /* 0x0000000bff007c0c */ /* 0x000fe4000bfa5350 */
[----:B------:R-:W-:-:S13]  /*6310*/  ISETP.NE.AND P6, PT, R4, RZ, P6 ;  /* 0x000000ff0400720c */ /* 0x000fda00037c5270 */
[----:B------:R-:W-:Y:S05]  /*6320*/  @P6 BRA P5, `(.L_x_200) ;  /* 0x000000d000006947 */ /* 0x000fea0002800000 */
[----:B------:R-:W-:Y:S02]  /*6330*/  ISETP.NE.AND P5, PT, R4, RZ, PT ;  /* 0x000000ff0400720c */ /* 0x000fe40003fa5270 */
[----:B------:R-:W-:-:S11]  /*6340*/  MOV R93, RZ ;  /* 0x000000ff005d7202 */ /* 0x000fd60000000f00 */
[----:B------:R-:W-:Y:S05]  /*6350*/  @!P5 BRA `(.L_x_199) ;  /* 0x000001900000d947 */ /* 0x000fea0003800000 */
[----:B------:R-:W-:Y:S01]  /*6360*/  MOV R41, UR39 ;  /* 0x0000002700297c02 */ /* 0x000fe20008000f00 */
[----:B------:R-:W-:Y:S02]  /*6370*/  IMAD.U32 R40, RZ, RZ, UR38 ;  /* 0x00000026ff287e24 */ /* 0x000fe4000f8e00ff */
[----:B------:R-:W-:Y:S02]  /*6380*/  IMAD R42, R98, c[0x0][0x240], RZ ;  /* 0x00009000622a7a24 */ /* 0x000fe400078e02ff */
[----:B------:R-:W-:-:S04]  /*6390*/  IMAD.WIDE.U32 R40, R97, c[0x0][0x240], R40 ;  /* 0x0000900061287a25 */ /* 0x000fc800078e0028 */
[----:B------:R-:W-:Y:S01]  /*63a0*/  IMAD R43, R97, c[0x0][0x244], R42 ;  /* 0x00009100612b7a24 */ /* 0x000fe200078e022a */
[----:B------:R-:W-:-:S03]  /*63b0*/  LEA R42, P5, R40, c[0x0][0x290], 0x2 ;  /* 0x0000a400282a7a11 */ /* 0x000fc600078a10ff */
[----:B------:R-:W-:-:S05]  /*63c0*/  IMAD.IADD R41, R41, 0x1, R43 ;  /* 0x0000000129297824 */ /* 0x000fca00078e022b */
[----:B------:R-:W-:-:S05]  /*63d0*/  LEA.HI.X R43, R40, c[0x0][0x294], R41, 0x2, P5 ;  /* 0x0000a500282b7a11 */ /* 0x000fca00028f1429 */
[----:B------:R0:W5:Y:S01]  /*63e0*/  LDG.E R93, [R42.64] ;  /* 0x000000202a5d7981 */ /* 0x000162000c1e1900 */
[----:B------:R-:W-:Y:S05]  /*63f0*/  BRA `(.L_x_199) ;  /* 0x000000f000007947 */ /* 0x000fea0003800000 */
.L_x_200:
[----:B------:R-:W-:Y:S01]  /*6400*/  ULDC.64 UR34, c[0x0][0x230] ;  /* 0x00008c0000227ab9 */ /* 0x000fe20000000a00 */
[----:B------:R-:W-:Y:S01]  /*6410*/  IMAD R42, R98, c[0x0][0x240], RZ ;  /* 0x00009000622a7a24 */ /* 0x000fe200078e02ff */
[----:B------:R-:W-:Y:S02]  /*6420*/  UIMAD UR44, UR43, UR34, URZ ;  /* 0x000000222b2c72a4 */ /* 0x000fe4000f8e023f */
[----:B------:R-:W-:Y:S01]  /*6430*/  UIMAD.WIDE.U32 UR36, UR40, UR34, UR38 ;  /* 0x00000022282472a5 */ /* 0x000fe2000f8e0026 */
[----:B------:R-:W-:Y:S01]  /*6440*/  IMAD R43, R97, c[0x0][0x244], R42 ;  /* 0x00009100612b7a24 */ /* 0x000fe200078e022a */
[----:B------:R-:W-:-:S04]  /*6450*/  UIMAD UR34, UR40, UR35, UR44 ;  /* 0x00000023282272a4 */ /* 0x000fc8000f8e022c */
[----:B------:R-:W-:Y:S01]  /*6460*/  UIADD3 UR34, UR37, UR34, URZ ;  /* 0x0000002225227290 */ /* 0x000fe2000fffe03f */
[----:B------:R-:W-:Y:S01]  /*6470*/  IMAD.U32 R41, RZ, RZ, UR37 ;  /* 0x00000025ff297e24 */ /* 0x000fe2000f8e00ff */
[----:B------:R-:W-:-:S04]  /*6480*/  MOV R40, UR36 ;  /* 0x0000002400287c02 */ /* 0x000fc80008000f00 */
[----:B------:R-:W-:-:S05]  /*6490*/  MOV R41, UR34 ;  /* 0x0000002200297c02 */ /* 0x000fca0008000f00 */
[----:B------:R-:W-:-:S04]  /*64a0*/  IMAD.WIDE.U32 R40, R97, c[0x0][0x240], R40 ;  /* 0x0000900061287a25 */ /* 0x000fc800078e0028 */
[----:B------:R-:W-:Y:S01]  /*64b0*/  IMAD.IADD R41, R43, 0x1, R41 ;  /* 0x000000012b297824 */ /* 0x000fe200078e0229 */
[----:B------:R-:W-:-:S04]  /*64c0*/  LEA R42, P5, R40, c[0x0][0x290], 0x2 ;  /* 0x0000a400282a7a11 */ /* 0x000fc800078a10ff */
[----:B------:R-:W-:-:S05]  /*64d0*/  LEA.HI.X R43, R40, c[0x0][0x294], R41, 0x2, P5 ;  /* 0x0000a500282b7a11 */ /* 0x000fca00028f1429 */
[----:B------:R0:W5:Y:S04]  /*64e0*/  LDG.E R93, [R42.64] ;  /* 0x000000202a5d7981 */ /* 0x000168000c1e1900 */
.L_x_199:
        /* <DEDUP_REMOVED lines=72> */
[----:B------:R-:W-:Y:S01]  /*6970*/  FMUL.FTZ R40, R135, R40 ;  /* 0x0000002887287220 */ /* 0x000fe20000410000 */
[----:B------:R-:W0:Y:S01]  /*6980*/  SHFL.UP PT, R164, R95, 0x1, RZ ;  /* 0x042000005fa47989 */ /* 0x000e2200000e00ff */
[C---:B------:R-:W-:Y:S01]  /*6990*/  FFMA.FTZ R43, R42.reuse, R41, R43 ;  /* 0x000000292a2b7223 */ /* 0x040fe2000001002b */
[----:B------:R-:W-:Y:S01]  /*69a0*/  FSEL R139, R41, R139, !P5 ;  /* 0x0000008b298b7208 */ /* 0x000fe20006800000 */
[----:B------:R-:W-:Y:S01]  /*69b0*/  FMUL.FTZ R42, R42, R40 ;  /* 0x000000282a2a7220 */ /* 0x000fe20000410000 */
[----:B------:R-:W-:-:S02]  /*69c0*/  FSEL R137, R40, R137, !P5 ;  /* 0x0000008928897208 */ /* 0x000fc40006800000 */
[----:B------:R-:W-:-:S04]  /*69d0*/  ISETP.NE.AND P5, PT, R133, RZ, PT ;  /* 0x000000ff8500720c */ /* 0x000fc80003fa5270 */
[----:B------:R-:W-:-:S09]  /*69e0*/  ISETP.NE.AND P6, PT, R3, RZ, P5 ;  /* 0x000000ff0300720c */ /* 0x000fd20002fc5270 */
[----:B-----5:R-:W-:Y:S01]  /*69f0*/  @P5 MOV R41, R93 ;  /* 0x0000005d00295202 */ /* 0x020fe20000000f00 */
[----:B------:R-:W-:-:S03]  /*6a00*/  @P5 IMAD.MOV.U32 R40, RZ, RZ, R92 ;  /* 0x000000ffff285224 */ /* 0x000fc600078e005c */
[C---:B------:R-:W-:Y:S02]  /*6a10*/  @P6 FMUL.FTZ R137, R131.reuse, R137 ;  /* 0x0000008983896220 */ /* 0x040fe40000410000 */
[----:B0-----:R-:W-:-:S03]  /*6a20*/  @P6 FFMA.FTZ R139, R131, R139, R164 ;  /* 0x0000008b838b6223 */ /* 0x001fc600000100a4 */
[----:B------:R-:W-:Y:S01]  /*6a30*/  @P5 MOV R131, R137 ;  /* 0x0000008900835202 */ /* 0x000fe20000000f00 */
[----:B------:R-:W-:Y:S01]  /*6a40*/  @P5 IMAD.MOV.U32 R164, RZ, RZ, R139 ;  /* 0x000000ffffa45224 */ /* 0x000fe200078e008b */
[----:B------:R-:W-:Y:S05]  /*6a50*/  @P5 BRA `(.L_x_202) ;  /* 0x0000006000005947 */ /* 0x000fea0003800000 */
[----:B------:R-:W-:Y:S01]  /*6a60*/  ISETP.NE.AND P5, PT, R3, RZ, PT ;  /* 0x000000ff0300720c */ /* 0x000fe20003fa5270 */
[C---:B------:R-:W-:Y:S02]  /*6a70*/  FFMA.FTZ R41, R42.reuse, R93, R43 ;  /* 0x0000005d2a297223 */ /* 0x040fe4000001002b */
[----:B------:R-:W-:-:S10]  /*6a80*/  FMUL.FTZ R40, R42, R92 ;  /* 0x0000005c2a287220 */ /* 0x000fd40000410000 */
[----:B------:R0:W-:Y:S01]  /*6a90*/  @!P5 STS.64 [0x4228], R92 ;  /* 0x0042285cff00d388 */ /* 0x0001e20000000a00 */
[----:B------:R-:W-:Y:S01]  /*6aa0*/  @!P5 MOV R131, R92 ;  /* 0x0000005c0083d202 */ /* 0x000fe20000000f00 */
[----:B------:R-:W-:Y:S02]  /*6ab0*/  @!P5 IMAD.MOV.U32 R164, RZ, RZ, R93 ;  /* 0x000000ffffa4d224 */ /* 0x000fe400078e005d */
.L_x_202:
[----:B------:R-:W-:Y:S05]  /*6ac0*/  BSYNC B0 ;  /* 0x0000000000007941 */ /* 0x000fea0003800000 */
.L_x_201:
        /* <DEDUP_REMOVED lines=38> */
[----:B------:R-:W-:-:S05]  /*6d30*/  IMAD.WIDE.U32 R92, R97, c[0x0][0x240], R92 ;  /* 0x00009000615c7a25 */ /* 0x000fca00078e005c */
[----:B------:R-:W-:Y:S02]  /*6d40*/  IADD3 R43, R93, R43, RZ ;  /* 0x0000002b5d2b7210 */ /* 0x000fe40007ffe0ff */
[----:B------:R-:W-:-:S04]  /*6d50*/  LEA R42, P5, R92, c[0x0][0x290], 0x2 ;  /* 0x0000a4005c2a7a11 */ /* 0x000fc800078a10ff */
[----:B------:R-:W-:-:S05]  /*6d60*/  LEA.HI.X R43, R92, c[0x0][0x294], R43, 0x2, P5 ;  /* 0x0000a5005c2b7a11 */ /* 0x000fca00028f142b */
[----:B------:R0:W-:Y:S01]  /*6d70*/  STG.E [R42.64], R41 ;  /* 0x000000292a007986 */ /* 0x0001e2000c101920 */
[----:B------:R-:W-:Y:S05]  /*6d80*/  BRA `(.L_x_204) ;  /* 0x0000039000007947 */ /* 0x000fea0003800000 */
.L_x_205:
        /* <DEDUP_REMOVED lines=10> */
[----:B0-----:R-:W-:-:S03]  /*6e30*/  IMAD.MOV R43, RZ, RZ, -R93 ;  /* 0x000000ffff2b7224 */ /* 0x001fc600078e0a5d */
        /* <DEDUP_REMOVED lines=23> */
.L_x_206:
[----:B------:R-:W-:Y:S01]  /*6fb0*/  MOV R42, UR15 ;  /* 0x0000000f002a7c02 */ /* 0x000fe20008000f00 */
[----:B------:R-:W-:-:S05]  /*6fc0*/  IMAD.U32 R43, RZ, RZ, UR14 ;  /* 0x0000000eff2b7e24 */ /* 0x000fca000f8e00ff */
[----:B------:R-:W2:Y:S02]  /*6fd0*/  LDG.E R42, [R42.64] ;  /* 0x000000202a2a7981 */ /* 0x000ea4000c1e1900 */
[----:B--2---:R1:W2:Y:S01]  /*6fe0*/  R2UR UR34, R42 ;  /* 0x000000002a2273c2 */ /* 0x0042a200000e0000 */
[----:B------:R-:W-:-:S07]  /*6ff0*/  DEPBAR.LE SB1, 0x0, {2} ;  /* 0x000090040000791a */ /* 0x000fce0000000000 */
.L_x_207:
[----:B------:R-:W-:-:S06]  /*7000*/  UIMAD.WIDE UR34, UR34, 0x4, UR30 ;  /* 0x00000004222278a5 */ /* 0x000fcc000f8e021e */
[----:B------:R-:W-:Y:S01]  /*7010*/  IMAD.U32 R43, RZ, RZ, UR35 ;  /* 0x00000023ff2b7e24 */ /* 0x000fe2000f8e00ff */
[----:B------:R-:W-:-:S05]  /*7020*/  MOV R42, UR34 ;  /* 0x00000022002a7c02 */ /* 0x000fca0008000f00 */
[----:B------:R-:W2:Y:S01]  /*7030*/  LDG.E R43, [R42.64] ;  /* 0x000000202a2b7981 */ /* 0x000ea2000c1e1900 */
[----:B0-----:R-:W-:Y:S01]  /*7040*/  MOV R92, UR38 ;  /* 0x00000026005c7c02 */ /* 0x001fe20008000f00 */
[----:B------:R-:W-:Y:S02]  /*7050*/  IMAD.U32 R93, RZ, RZ, UR39 ;  /* 0x00000027ff5d7e24 */ /* 0x000fe4000f8e00ff */
[----:B------:R-:W-:Y:S01]  /*7060*/  IMAD R98, R98, c[0x0][0x240], RZ ;  /* 0x0000900062627a24 */ /* 0x000fe200078e02ff */
[----:B--2---:R-:W-:Y:S01]  /*7070*/  SHF.R.S32.HI R40, RZ, 0x1f, R43 ;  /* 0x0000001fff287819 */ /* 0x004fe2000001142b */
[----:B------:R-:W-:-:S04]  /*7080*/  IMAD.WIDE.U32 R92, R43, c[0x0][0x230], R92 ;  /* 0x00008c002b5c7a25 */ /* 0x000fc800078e005c */
[----:B------:R-:W-:-:S04]  /*7090*/  IMAD R40, R40, c[0x0][0x230], RZ ;  /* 0x00008c0028287a24 */ /* 0x000fc800078e02ff */
[----:B------:R-:W-:-:S05]  /*70a0*/  IMAD R95, R43, c[0x0][0x234], R40 ;  /* 0x00008d002b5f7a24 */ /* 0x000fca00078e0228 */
[----:B------:R-:W-:Y:S01]  /*70b0*/  IADD3 R93, R93, R95, RZ ;  /* 0x0000005f5d5d7210 */ /* 0x000fe20007ffe0ff */
[----:B------:R-:W-:-:S04]  /*70c0*/  IMAD R95, R97, c[0x0][0x244], R98 ;  /* 0x00009100615f7a24 */ /* 0x000fc800078e0262 */
[----:B------:R-:W-:-:S04]  /*70d0*/  IMAD.WIDE.U32 R92, R97, c[0x0][0x240], R92 ;  /* 0x00009000615c7a25 */ /* 0x000fc800078e005c */
[----:B------:R-:W-:Y:S01]  /*70e0*/  IMAD.IADD R43, R95, 0x1, R93 ;  /* 0x000000015f2b7824 */ /* 0x000fe200078e025d */
[----:B------:R-:W-:-:S04]  /*70f0*/  LEA R42, P5, R92, c[0x0][0x290], 0x2 ;  /* 0x0000a4005c2a7a11 */ /* 0x000fc800078a10ff */
[----:B------:R-:W-:-:S05]  /*7100*/  LEA.HI.X R43, R92, c[0x0][0x294], R43, 0x2, P5 ;  /* 0x0000a5005c2b7a11 */ /* 0x000fca00028f142b */
[----:B------:R0:W-:Y:S04]  /*7110*/  STG.E [R42.64], R41 ;  /* 0x000000292a007986 */ /* 0x0001e8000c101920 */
.L_x_204:
[----:B------:R-:W-:Y:S05]  /*7120*/  BSYNC B0 ;  /* 0x0000000000007941 */ /* 0x000fea0003800000 */
.L_x_203:
        /* <DEDUP_REMOVED lines=20> */
.L_x_198:
[----:B------:R-:W-:Y:S01]  /*7270*/  BAR.SYNC.DEFER_BLOCKING 0x0 ;  /* 0x0000000000007b1d */ /* 0x000fe20000010000 */
[----:B------:R-:W-:Y:S01]  /*7280*/  ISETP.NE.AND P6, PT, R20, RZ, PT ;  /* 0x000000ff1400720c */ /* 0x000fe20003fc5270 */
[----:B------:R-:W-:Y:S01]  /*7290*/  USHF.R.S32.HI UR44, URZ, 0x1f, UR4 ;  /* 0x0000001f3f2c7899 */ /* 0x000fe20008011404 */
[----:B------:R-:W-:-:S02]  /*72a0*/  MOV R22, UR13 ;  /* 0x0000000d00167c02 */ /* 0x000fc40008000f00 */
[----:B------:R-:W-:Y:S01]  /*72b0*/  SHF.R.S32.HI R113, RZ, 0x1f, R90 ;  /* 0x0000001fff717819 */ /* 0x000fe2000001145a */
[----:B------:R-:W-:Y:S01]  /*72c0*/  ULDC.64 UR34, c[0x0][0x210] ;  /* 0x0000840000227ab9 */ /* 0x000fe20000000a00 */
[----:B------:R-:W-:Y:S01]  /*72d0*/  IADD3 R40, P5, R90, UR4, RZ ;  /* 0x000000045a287c10 */ /* 0x000fe2000ffbe0ff */
[----:B------:R-:W-:Y:S01]  /*72e0*/  UIMAD UR45, UR26, UR34, URZ ;  /* 0x000000221a2d72a4 */ /* 0x000fe2000f8e023f */
[----:B------:R-:W-:Y:S01]  /*72f0*/  BSSY B0, `(.L_x_209) ;  /* 0x0000037000007945 */ /* 0x000fe20003800000 */
[----:B------:R-:W-:Y:S01]  /*7300*/  UIMAD.WIDE.U32 UR36, UR27, UR34, URZ ;  /* 0x000000221b2472a5 */ /* 0x000fe2000f8e003f */
[----:B0-----:R-:W-:Y:S01]  /*7310*/  IADD3.X R41, R113, UR44, RZ, P5, !PT ;  /* 0x0000002c71297c10 */ /* 0x001fe2000affe4ff */
[----:B------:R-:W-:-:S04]  /*7320*/  UIMAD UR46, UR27, UR35, UR45 ;  /* 0x000000231b2e72a4 */ /* 0x000fc8000f8e022d */
[----:B------:R-:W-:Y:S01]  /*7330*/  UIADD3 UR45, UR37, UR46, URZ ;  /* 0x0000002e252d7290 */ /* 0x000fe2000fffe03f */
        /* <DEDUP_REMOVED lines=38> */
[----:B------:R-:W-:Y:S01]  /*75a0*/  IMAD.U32 R43, RZ, RZ, UR27 ;  /* 0x0000001bff2b7e24 */ /* 0x000fe2000f8e00ff */
[----:B------:R-:W-:Y:S01]  /*75b0*/  ULDC.64 UR34, c[0x0][0x218] ;  /* 0x0000860000227ab9 */ /* 0x000fe20000000a00 */
[----:B------:R-:W-:Y:S01]  /*75c0*/  MOV R45, UR42 ;  /* 0x0000002a002d7c02 */ /* 0x000fe20008000f00 */
[----:B------:R-:W-:Y:S01]  /*75d0*/  UIMAD UR34, UR41, UR34, URZ ;  /* 0x00000022292272a4 */ /* 0x000fe2000f8e023f */
[----:B------:R-:W-:-:S03]  /*75e0*/  IMAD.WIDE.U32 R42, R43, c[0x0][0x210], R40 ;  /* 0x000084002b2a7a25 */ /* 0x000fc600078e0028 */
[----:B------:R-:W-:Y:S02]  /*75f0*/  UIMAD UR34, UR42, UR35, UR34 ;  /* 0x000000232a2272a4 */ /* 0x000fe4000f8e0222 */
[----:B------:R-:W-:-:S05]  /*7600*/  IADD3 R43, R43, UR46, RZ ;  /* 0x0000002e2b2b7c10 */ /* 0x000fca000fffe0ff */
[----:B------:R-:W-:-:S05]  /*7610*/  IMAD.WIDE.U32 R42, R45, c[0x0][0x218], R42 ;  /* 0x000086002d2a7a25 */ /* 0x000fca00078e002a */
[----:B------:R-:W-:Y:S02]  /*7620*/  IADD3 R43, R43, UR34, RZ ;  /* 0x000000222b2b7c10 */ /* 0x000fe4000fffe0ff */
[----:B------:R-:W-:-:S04]  /*7630*/  LEA R44, P5, R42, c[0x0][0x288], 0x2 ;  /* 0x0000a2002a2c7a11 */ /* 0x000fc800078a10ff */
[----:B------:R-:W-:-:S05]  /*7640*/  LEA.HI.X R45, R42, c[0x0][0x28c], R43, 0x2, P5 ;  /* 0x0000a3002a2d7a11 */ /* 0x000fca00028f142b */
[----:B------:R0:W-:Y:S04]  /*7650*/  STG.E [R44.64], R39 ;  /* 0x000000272c007986 */ /* 0x0001e8000c101920 */
.L_x_210:
[----:B------:R-:W-:Y:S05]  /*7660*/  BSYNC B0 ;  /* 0x0000000000007941 */ /* 0x000fea0003800000 */
.L_x_209:
        /* <DEDUP_REMOVED lines=15> */
[----:B------:R-:W-:Y:S01]  /*7760*/  MOV R45, UR34 ;  /* 0x00000022002d7c02 */ /* 0x000fe20008000f00 */
[----:B------:R-:W-:Y:S01]  /*7770*/  ULDC.64 UR34, c[0x0][0x200] ;  /* 0x0000800000227ab9 */ /* 0x000fe20000000a00 */
[----:B------:R-:W-:Y:S01]  /*7780*/  P2R R52, PR, RZ, 0x8 ;  /* 0x00000008ff347803 */ /* 0x000fe20000000000 */
[----:B------:R-:W-:Y:S01]  /*7790*/  IMAD.U32 R20, RZ, RZ, UR36 ;  /* 0x00000024ff147e24 */ /* 0x000fe2000f8e00ff */
[----:B------:R-:W-:Y:S01]  /*77a0*/  LEA R42, P5, R45, R42, 0x2 ;  /* 0x0000002a2d2a7211 */ /* 0x000fe200078a10ff */
[----:B------:R-:W-:Y:S01]  /*77b0*/  UIMAD UR36, UR26, UR34, URZ ;  /* 0x000000221a2472a4 */ /* 0x000fe2000f8e023f */
[----:B------:R-:W-:-:S02]  /*77c0*/  LOP3.LUT P3, RZ, R19, 0x400, RZ, 0xc0, !PT ;  /* 0x0000040013ff7812 */ /* 0x000fc4000786c0ff */
[----:B------:R-:W-:Y:S01]  /*77d0*/  LEA.HI.X R43, R45, R43, R20, 0x2, P5 ;  /* 0x0000002b2d2b7211 */ /* 0x000fe200028f1414 */
[----:B------:R-:W-:Y:S01]  /*77e0*/  IMAD.U32 R45, RZ, RZ, UR44 ;  /* 0x0000002cff2d7e24 */ /* 0x000fe2000f8e00ff */
[-C--:B------:R-:W-:Y:S01]  /*77f0*/  ISETP.GE.AND P5, PT, R6, R111.reuse, PT ;  /* 0x0000006f0600720c */ /* 0x080fe20003fa6270 */
[----:B------:R-:W-:Y:S01]  /*7800*/  UIMAD UR45, UR27, UR35, UR36 ;  /* 0x000000231b2d72a4 */ /* 0x000fe2000f8e0224 */
[----:B------:R-:W-:Y:S02]  /*7810*/  LOP3.LUT R20, R90, 0xc0, RZ, 0xfc, !PT ;  /* 0x000000c05a147812 */ /* 0x000fe400078efcff */
[----:B------:R-:W-:Y:S01]  /*7820*/  ULDC.64 UR36, c[0x0][0x208] ;  /* 0x0000820000247ab9 */ /* 0x000fe20000000a00 */
[----:B------:R-:W-:Y:S01]  /*7830*/  P2R R50, PR, RZ, 0x8 ;  /* 0x00000008ff327803 */ /* 0x000fe20000000000 */
[----:B------:R-:W-:Y:S01]  /*7840*/  UIMAD UR35, UR41, UR36, URZ ;  /* 0x00000024292372a4 */ /* 0x000fe2000f8e023f */
[C---:B------:R-:W-:Y:S02]  /*7850*/  LOP3.LUT P3, RZ, R19.reuse, 0x200, RZ, 0xc0, !PT ;  /* 0x0000020013ff7812 */ /* 0x040fe4000786c0ff */
[----:B------:R-:W-:Y:S01]  /*7860*/  LOP3.LUT P2, RZ, R19, 0x20, RZ, 0xc0, !PT ;  /* 0x0000002013ff7812 */ /* 0x000fe2000784c0ff */
[----:B------:R-:W-:Y:S01]  /*7870*/  UIMAD UR37, UR42, UR37, UR35 ;  /* 0x000000252a2572a4 */ /* 0x000fe2000f8e0223 */
[----:B------:R-:W-:Y:S01]  /*7880*/  P2R R48, PR, RZ, 0x8 ;  /* 0x00000008ff307803 */ /* 0x000fe20000000000 */
[----:B------:R-:W-:Y:S01]  /*7890*/  UIMAD.WIDE.U32 UR34, UR27, UR34, URZ ;  /* 0x000000221b2272a5 */ /* 0x000fe2000f8e003f */
[----:B------:R0:W-:Y:S01]  /*78a0*/  @!P5 STG.E [R42.64+0x100], R49 ;  /* 0x000100312a00d986 */ /* 0x0001e2000c101920 */
[----:B------:R-:W-:-:S02]  /*78b0*/  ISETP.GE.AND P5, PT, R7, R111, PT ;  /* 0x0000006f0700720c */ /* 0x000fc40003fa6270 */
[----:B------:R-:W-:Y:S01]  /*78c0*/  UIADD3 UR35, UR35, UR45, URZ ;  /* 0x0000002d23237290 */ /* 0x000fe2000fffe03f */
[C---:B------:R-:W-:Y:S02]  /*78d0*/  LOP3.LUT P3, RZ, R19.reuse, 0x800, RZ, 0xc0, !PT ;  /* 0x0000080013ff7812 */ /* 0x040fe4000786c0ff */
[----:B------:R-:W-:Y:S01]  /*78e0*/  P2R R60, PR, RZ, 0x2 ;  /* 0x00000002ff3c7803 */ /* 0x000fe20000000000 */
[----:B------:R-:W-:Y:S01]  /*78f0*/  UIMAD.WIDE.U32 UR34, UR42, UR36, UR34 ;  /* 0x000000242a2272a5 */ /* 0x000fe2000f8e0022 */
[----:B------:R-:W-:Y:S02]  /*7900*/  LOP3.LUT P1, RZ, R19, 0x40, RZ, 0xc0, !PT ;  /* 0x0000004013ff7812 */ /* 0x000fe4000782c0ff */
[----:B------:R-:W-:Y:S01]  /*7910*/  P2R R62, PR, RZ, 0x1 ;  /* 0x00000001ff3e7803 */ /* 0x000fe20000000000 */
[----:B------:R-:W-:Y:S01]  /*7920*/  UIADD3 UR36, UP0, UR4, UR34, URZ ;  /* 0x0000002204247290 */ /* 0x000fe2000ff1e03f */
[----:B0-----:R-:W-:Y:S02]  /*7930*/  MOV R49, UR27 ;  /* 0x0000001b00317c02 */ /* 0x001fe40008000f00 */
[----:B------:R-:W-:Y:S01]  /*7940*/  @!P5 STG.E [R42.64+0x180], R51 ;  /* 0x000180332a00d986 */ /* 0x000fe2000c101920 */
[----:B------:R-:W-:Y:S01]  /*7950*/  ISETP.GE.AND P5, PT, R8, R111, PT ;  /* 0x0000006f0800720c */ /* 0x000fe20003fa6270 */
[----:B------:R-:W-:Y:S01]  /*7960*/  UIADD3.X UR34, UR44, UR37, UR35, UP0, !UPT ;  /* 0x000000252c227290 */ /* 0x000fe200087fe423 */
[----:B------:R-:W-:Y:S01]  /*7970*/  @!P4 IMAD.WIDE.U32 R44, R49, c[0x0][0x200], R44 ;  /* 0x00008000312cca25 */ /* 0x000fe200078e002c */
[----:B------:R-:W-:-:S02]  /*7980*/  LOP3.LUT P0, RZ, R19, 0x8, RZ, 0xc0, !PT ;  /* 0x0000000813ff7812 */ /* 0x000fc4000780c0ff */
[----:B------:R-:W-:Y:S02]  /*7990*/  P2R R64, PR, RZ, 0x40 ;  /* 0x00000040ff407803 */ /* 0x000fe40000000000 */
[----:B------:R-:W-:Y:S02]  /*79a0*/  @!P4 IADD3 R45, R45, UR45, RZ ;  /* 0x0000002d2d2dcc10 */ /* 0x000fe4000fffe0ff */
[----:B------:R-:W-:-:S04]  /*79b0*/  LOP3.LUT P6, RZ, R19, 0x10, RZ, 0xc0, !PT ;  /* 0x0000001013ff7812 */ /* 0x000fc800078cc0ff */
        /* <DEDUP_REMOVED lines=23> */
[----:B------:R-:W-:Y:S01]  /*7b30*/  ISETP.GE.AND P5, PT, R18, R111, PT ;  /* 0x0000006f1200720c */ /* 0x000fe20003fa6270 */
[----:B0-----:R-:W-:-:S12]  /*7b40*/  IMAD.U32 R47, RZ, RZ, UR42 ;  /* 0x0000002aff2f7e24 */ /* 0x001fd8000f8e00ff */
[----:B------:R0:W-:Y:S02]  /*7b50*/  @!P5 STG.E [R42.64+0x780], R109 ;  /* 0x0007806d2a00d986 */ /* 0x0001e4000c101920 */
[----:B0-----:R-:W-:Y:S01]  /*7b60*/  @!P4 IMAD.WIDE.U32 R42, R47, c[0x0][0x208], R44 ;  /* 0x000082002f2aca25 */ /* 0x001fe200078e002c */
[----:B------:R-:W-:Y:S01]  /*7b70*/  MOV R47, UR36 ;  /* 0x00000024002f7c02 */ /* 0x000fe20008000f00 */
[----:B------:R-:W-:Y:S03]  /*7b80*/  BAR.SYNC.DEFER_BLOCKING 0x0 ;  /* 0x0000000000007b1d */ /* 0x000fe60000010000 */
[----:B------:R-:W-:-:S04]  /*7b90*/  @!P4 IADD3 R22, P5, R90, R42, RZ ;  /* 0x0000002a5a16c210 */ /* 0x000fc80007fbe0ff */
[----:B------:R-:W-:Y:S01]  /*7ba0*/  @!P4 IADD3.X R43, R113, UR37, R43, P5, !PT ;  /* 0x00000025712bcc10 */ /* 0x000fe2000affe42b */
[----:B------:R-:W-:Y:S01]  /*7bb0*/  ULDC.64 UR36, c[0x0][0x220] ;  /* 0x0000880000247ab9 */ /* 0x000fe20000000a00 */
[----:B------:R-:W-:-:S04]  /*7bc0*/  @!P4 LEA R44, P5, R22, c[0x0][0x298], 0x2 ;  /* 0x0000a600162cca11 */ /* 0x000fc800078a10ff */
[----:B------:R-:W-:Y:S01]  /*7bd0*/  @!P4 LEA.HI.X R45, R22, c[0x0][0x29c], R43, 0x2, P5 ;  /* 0x0000a700162dca11 */ /* 0x000fe200028f142b */
[----:B------:R-:W-:-:S04]  /*7be0*/  IMAD.WIDE R42, R90, R39, c[0x0][0x298] ;  /* 0x0000a6005a2a7625 */ /* 0x000fc800078e0227 */
[----:B------:R-:W-:Y:S01]  /*7bf0*/  IMAD.U32 R22, RZ, RZ, UR34 ;  /* 0x00000022ff167e24 */ /* 0x000fe2000f8e00ff */
[----:B------:R-:W-:-:S04]  /*7c00*/  LEA R42, P5, R47, R42, 0x2 ;  /* 0x0000002a2f2a7211 */ /* 0x000fc800078a10ff */
[----:B------:R-:W-:Y:S01]  /*7c10*/  LEA.HI.X R43, R47, R43, R22, 0x2, P5 ;  /* 0x0000002b2f2b7211 */ /* 0x000fe200028f1416 */
[----:B------:R-:W-:Y:S01]  /*7c20*/  HFMA2.MMA R22, -RZ, RZ, 0, 0 ;  /* 0x00000000ff167435 */ /* 0x000fe200000001ff */
[----:B------:R-:W-:Y:S01]  /*7c30*/  CS2R R46, SRZ ;  /* 0x00000000002e7805 */ /* 0x000fe2000001ff00 */
[----:B------:R-:W-:-:S05]  /*7c40*/  LOP3.LUT P5, RZ, R19, 0x2, RZ, 0xc0, !PT ;  /* 0x0000000213ff7812 */ /* 0x000fca00078ac0ff */
[----:B------:R0:W2:Y:S01]  /*7c50*/  @!P4 LDG.E R46, [R44.64] ;  /* 0x000000202c2ec981 */ /* 0x0000a2000c1e1900 */
[----:B------:R-:W-:-:S03]  /*7c60*/  LOP3.LUT P4, RZ, R19, 0x4, RZ, 0xc0, !PT ;  /* 0x0000000413ff7812 */ /* 0x000fc6000788c0ff */
[----:B------:R-:W3:Y:S01]  /*7c70*/  @!P3 LDG.E R22, [R42.64+0x80] ;  /* 0x000080202a16b981 */ /* 0x000ee2000c1e1900 */
[----:B------:R-:W-:Y:S02]  /*7c80*/  ISETP.NE.AND P3, PT, R48, RZ, PT ;  /* 0x000000ff3000720c */ /* 0x000fe40003f65270 */
[----:B------:R-:W-:-:S11]  /*7c90*/  CS2R R48, SRZ ;  /* 0x0000000000307805 */ /* 0x000fd6000001ff00 */
        /* <DEDUP_REMOVED lines=17> */
[----:B------:R-:W-:Y:S01]  /*7db0*/  IMAD.MOV.U32 R58, RZ, RZ, RZ ;  /* 0x000000ffff3a7224 */ /* 0x000fe200078e00ff */
        /* <DEDUP_REMOVED lines=13> */
[----:B------:R-:W-:Y:S01]  /*7e90*/  BSSY B0, `(.L_x_211) ;  /* 0x00000b9000007945 */ /* 0x000fe20003800000 */
[----:B--2---:R-:W-:Y:S04]  /*7ea0*/  STS [R21], R46 ;  /* 0x0000002e15007388 */ /* 0x004fe80000000800 */
[----:B---3--:R-:W-:Y:S04]  /*7eb0*/  STS [R23.X4+0x80], R22 ;  /* 0x0000801617007388 */ /* 0x008fe80000004800 */
        /* <DEDUP_REMOVED lines=127> */
[----:B------:R-:W-:Y:S01]  /*86b0*/  FMUL.FTZ R89, R84, R89 ;  /* 0x0000005954597220 */ /* 0x000fe20000410000 */
[----:B------:R-:W-:Y:S01]  /*86c0*/  MOV R22, UR13 ;  /* 0x0000000d00167c02 */ /* 0x000fe20008000f00 */
        /* <DEDUP_REMOVED lines=35> */
[----:B------:R-:W0:Y:S01]  /*8900*/  LDS R61, [0x2100] ;  /* 0x00210000ff3d7984 */ /* 0x000e220000000800 */
[----:B------:R-:W-:Y:S01]  /*8910*/  UIADD3 UR45, UR35, UR46, URZ ;  /* 0x0000002e232d7290 */ /* 0x000fe2000fffe03f */
[----:B0-----:R-:W-:-:S13]  /*8920*/  ISETP.GE.AND P0, PT, R90, R61, PT ;  /* 0x0000003d5a00720c */ /* 0x001fda0003f06270 */
[----:B------:R-:W-:Y:S05]  /*8930*/  @P0 BRA `(.L_x_212) ;  /* 0x000000e000000947 */ /* 0x000fea0003800000 */
[----:B------:R-:W-:Y:S01]  /*8940*/  MOV R22, R40 ;  /* 0x0000002800167202 */ /* 0x000fe20000000f00 */
[----:B------:R-:W-:Y:S01]  /*8950*/  IMAD.U32 R25, RZ, RZ, UR27 ;  /* 0x0000001bff197e24 */ /* 0x000fe2000f8e00ff */
[----:B------:R-:W-:Y:S01]  /*8960*/  ULDC.64 UR36, c[0x0][0x228] ;  /* 0x00008a0000247ab9 */ /* 0x000fe20000000a00 */
[----:B------:R-:W-:Y:S01]  /*8970*/  IMAD.MOV.U32 R23, RZ, RZ, R41 ;  /* 0x000000ffff177224 */ /* 0x000fe200078e0029 */
[----:B------:R-:W-:-:S03]  /*8980*/  UIMAD UR36, UR41, UR36, URZ ;  /* 0x00000024292472a4 */ /* 0x000fc6000f8e023f */
[----:B------:R-:W-:Y:S01]  /*8990*/  IMAD.WIDE.U32 R22, R25, c[0x0][0x220], R22 ;  /* 0x0000880019167a25 */ /* 0x000fe200078e0016 */
[----:B------:R-:W-:Y:S01]  /*89a0*/  MOV R25, UR42 ;  /* 0x0000002a00197c02 */ /* 0x000fe20008000f00 */
[----:B------:R-:W-:-:S03]  /*89b0*/  UIMAD UR36, UR42, UR37, UR36 ;  /* 0x000000252a2472a4 */ /* 0x000fc6000f8e0224 */
[----:B------:R-:W-:-:S05]  /*89c0*/  IADD3 R23, R23, UR46, RZ ;  /* 0x0000002e17177c10 */ /* 0x000fca000fffe0ff */
[----:B------:R-:W-:-:S05]  /*89d0*/  IMAD.WIDE.U32 R22, R25, c[0x0][0x228], R22 ;  /* 0x00008a0019167a25 */ /* 0x000fca00078e0016 */
[----:B------:R-:W-:Y:S02]  /*89e0*/  IADD3 R23, R23, UR36, RZ ;  /* 0x0000002417177c10 */ /* 0x000fe4000fffe0ff */
[----:B------:R-:W-:-:S04]  /*89f0*/  LEA R24, P0, R22, c[0x0][0x2a0], 0x2 ;  /* 0x0000a80016187a11 */ /* 0x000fc800078010ff */
[----:B------:R-:W-:-:S05]  /*8a00*/  LEA.HI.X R25, R22, c[0x0][0x2a4], R23, 0x2, P0 ;  /* 0x0000a90016197a11 */ /* 0x000fca00000f1417 */
[----:B------:R0:W-:Y:S04]  /*8a10*/  STG.E [R24.64], R21 ;  /* 0x0000001518007986 */ /* 0x0001e8000c101920 */
.L_x_212:
[----:B------:R-:W-:Y:S05]  /*8a20*/  BSYNC B0 ;  /* 0x0000000000007941 */ /* 0x000fea0003800000 */
.L_x_211:
        /* <DEDUP_REMOVED lines=50> */
.L_x_213:
[----:B------:R-:W-:Y:S05]  /*8d50*/  EXIT ;  /* 0x000000000000794d */ /* 0x000fea0003800000 */
.L_x_215:
        /* <DEDUP_REMOVED lines=10> */
.L_x_8813:


//--------------------- .text._Z25selective_scan_fwd_kernelI32Selective_Scan_fwd_kernel_traitsILi128ELi16ELi1ELb1ELb1ELb1ELb0ELb0EfffEEv13SSMParamsBase --------------------------
	.section	.text._Z25selective_scan_fwd_kernelI32Selective_Scan_fwd_kernel_traitsILi128ELi16ELi1ELb1ELb1ELb1ELb0ELb0EfffEEv13SSMParamsBase,"ax",@progbits
	.sectioninfo	@"SHI_REGISTERS=168"
	.align	128
        .global         _Z25selective_scan_fwd_kernelI32Selective_Scan_fwd_kernel_traitsILi128ELi16ELi1ELb1ELb1ELb1ELb0ELb0EfffEEv13SSMParamsBase
        .type           _Z25selective_scan_fwd_kernelI32Selective_Scan_fwd_kernel_traitsILi128ELi16ELi1ELb1ELb1ELb1ELb0ELb0EfffEEv13SSMParamsBase,@function
        .size           _Z25selective_scan_fwd_kernelI32Selective_Scan_fwd_kernel_traitsILi128ELi16ELi1ELb1ELb1ELb1ELb0ELb0EfffEEv13SSMParamsBase,(.L_x_8814 - _Z25selective_scan_fwd_kernelI32Selective_Scan_fwd_kernel_traitsILi128ELi16ELi1ELb1ELb1ELb1ELb0ELb0EfffEEv13SSMParamsBase)
        .other          _Z25selective_scan_fwd_kernelI32Selective_Scan_fwd_kernel_traitsILi128ELi16ELi1ELb1ELb1ELb1ELb0ELb0EfffEEv13SSMParamsBase,@"STO_CUDA_ENTRY STV_DEFAULT"
_Z25selective_scan_fwd_kernelI32Selective_Scan_fwd_kernel_traitsILi128ELi16ELi1ELb1ELb1ELb1ELb0ELb0EfffEEv13SSMParamsBase:
.text._Z25selective_scan_fwd_kernelI32Selective_Scan_fwd_kernel_traitsILi128ELi16ELi1ELb1ELb1ELb1ELb0ELb0EfffEEv13SSMParamsBase:
[----:B------:R-:W-:Y:S02]  /*0000*/  MOV R1, c[0x0][0x28] ;  /* 0x00000a0000017a02 */ /* 0x000fe40000000f00 */
[----:B------:R-:W-:Y:S01]  /*0010*/  ISETP.NE.U32.AND P1, PT, RZ, c[0x0][0x2b0], PT ;  /* 0x0000ac00ff007a0c */ /* 0x000fe20003f25070 */
[----:B------:R-:W-:Y:S01]  /*0020*/  CS2R R8, SRZ ;  /* 0x0000000000087805 */ /* 0x000fe2000001ff00 */
[----:B------:R-:W0:Y:S01]  /*0030*/  S2R R0, SR_CTAID.X ;  /* 0x0000000000007919 */ /* 0x000e220000002500 */
[----:B------:R-:W-:Y:S01]  /*0040*/  ULDC.64 UR4, c[0x0][0x118] ;  /* 0x0000460000047ab9 */ /* 0x000fe20000000a00 */
[----:B------:R-:W-:Y:S01]  /*0050*/  ISETP.NE.AND.EX P1, PT, RZ, c[0x0][0x2b4], PT, P1 ;  /* 0x0000ad00ff007a0c */ /* 0x000fe20003f25310 */
[----:B------:R-:W-:Y:S01]  /*0060*/  CS2R R10, SRZ ;  /* 0x00000000000a7805 */ /* 0x000fe2000001ff00 */
[----:B------:R-:W-:-:S11]  /*0070*/  IADD3 R1, R1, -0x10, RZ ;  /* 0xfffffff001017810 */ /* 0x000fd60007ffe0ff */
[----:B------:R-:W-:Y:S01]  /*0080*/  @P1 MOV R8, c[0x0][0x2b0] ;  /* 0x0000ac0000081a02 */ /* 0x000fe20000000f00 */
[----:B------:R-:W-:Y:S01]  /*0090*/  @P1 IMAD.MOV.U32 R10, RZ, RZ, c[0x0][0x2b0] ;  /* 0x0000ac00ff0a1624 */ /* 0x000fe200078e00ff */
[----:B------:R-:W-:Y:S02]  /*00a0*/  @P1 MOV R9, c[0x0][0x2b4] ;  /* 0x0000ad0000091a02 */ /* 0x000fe40000000f00 */
[C---:B------:R-:W-:Y:S02]  /*00b0*/  ISETP.NE.U32.AND P0, PT, R8.reuse, RZ, PT ;  /* 0x000000ff0800720c */ /* 0x040fe40003f05070 */
[----:B------:R-:W-:Y:S02]  /*00c0*/  ISETP.NE.U32.AND P2, PT, R8, RZ, PT ;  /* 0x000000ff0800720c */ /* 0x000fe40003f45070 */
[----:B------:R-:W-:Y:S02]  /*00d0*/  ISETP.NE.AND.EX P0, PT, R9, RZ, PT, P0 ;  /* 0x000000ff0900720c */ /* 0x000fe40003f05300 */
[----:B0-----:R-:W-:-:S02]  /*00e0*/  MOV R25, R0 ;  /* 0x0000000000197202 */ /* 0x001fc40000000f00 */
[----:B------:R-:W-:-:S09]  /*00f0*/  @P1 MOV R11, c[0x0][0x2b4] ;  /* 0x0000ad00000b1a02 */ /* 0x000fd20000000f00 */
        /* <DEDUP_REMOVED lines=10> */
[----:B------:R-:W-:-:S05]  /*01a0*/  @P1 IMAD.WIDE.U32 R4, R0, c[0x0][0x248], R4 ;  /* 0x0000920000041a25 */ /* 0x000fca00078e0004 */
[----:B------:R-:W-:Y:S02]  /*01b0*/  @P1 IADD3 R5, R5, R7, RZ ;  /* 0x0000000705051210 */ /* 0x000fe40007ffe0ff */
[----:B------:R-:W-:-:S04]  /*01c0*/  @P1 LEA R6, P3, R4, R10, 0x2 ;  /* 0x0000000a04061211 */ /* 0x000fc800078610ff */
[----:B------:R-:W-:-:S05]  /*01d0*/  @P1 LEA.HI.X R7, R4, R11, R5, 0x2, P3 ;  /* 0x0000000b04071211 */ /* 0x000fca00018f1405 */
[----:B------:R0:W5:Y:S01]  /*01e0*/  @P1 LDG.E R25, [R6.64] ;  /* 0x0000000406191981 */ /* 0x000162000c1e1900 */
[----:B------:R-:W-:Y:S01]  /*01f0*/  @!P1 MOV R2, R10 ;  /* 0x0000000a00029202 */ /* 0x000fe20000000f00 */
[----:B------:R-:W-:-:S04]  /*0200*/  @!P1 IMAD.MOV.U32 R3, RZ, RZ, R11 ;  /* 0x000000ffff039224 */ /* 0x000fc800078e000b */
[----:B------:R-:W-:-:S05]  /*0210*/  @!P1 IMAD.WIDE R2, R0, 0x4, R2 ;  /* 0x0000000400029825 */ /* 0x000fca00078e0202 */
[----:B------:R0:W5:Y:S02]  /*0220*/  @!P1 LDG.E R25, [R2.64] ;  /* 0x0000000402199981 */ /* 0x000164000c1e1900 */
.L_x_216:
        /* <DEDUP_REMOVED lines=8> */
[----:B------:R-:W-:Y:S01]  /*02b0*/  CS2R R30, SRZ ;  /* 0x00000000001e7805 */ /* 0x000fe2000001ff00 */
[----:B------:R-:W-:Y:S02]  /*02c0*/  CS2R R26, SRZ ;  /* 0x00000000001a7805 */ /* 0x000fe4000001ff00 */
[----:B------:R-:W-:Y:S02]  /*02d0*/  ISETP.NE.AND.EX P1, PT, RZ, c[0x0][0x2d4], PT, P1 ;  /* 0x0000b500ff007a0c */ /* 0x000fe40003f25310 */
[----:B0-----:R-:W-:Y:S02]  /*02e0*/  ISETP.NE.AND P6, PT, R2, RZ, PT ;  /* 0x000000ff0200720c */ /* 0x001fe40003fc5270 */
[----:B-1----:R-:W-:-:S11]  /*02f0*/  SHF.R.S32.HI R35, RZ, 0x1f, R33 ;  /* 0x0000001fff237819 */ /* 0x002fd60000011421 */
[----:B------:R-:W-:Y:S02]  /*0300*/  @P6 IMAD R4, R35, c[0x0][0x238], RZ ;  /* 0x00008e0023046a24 */ /* 0x000fe400078e02ff */
[----:B------:R-:W-:-:S04]  /*0310*/  @P6 IMAD.WIDE.U32 R2, R33, c[0x0][0x238], RZ ;  /* 0x00008e0021026a25 */ /* 0x000fc800078e00ff */
[----:B------:R-:W-:Y:S01]  /*0320*/  @P6 IMAD R5, R33, c[0x0][0x23c], R4 ;  /* 0x00008f0021056a24 */ /* 0x000fe200078e0204 */
[----:B------:R-:W-:-:S04]  /*0330*/  @P6 MOV R29, R2 ;  /* 0x00000002001d6202 */ /* 0x000fc80000000f00 */
[----:B------:R-:W-:Y:S02]  /*0340*/  @P6 IADD3 R28, R3, R5, RZ ;  /* 0x00000005031c6210 */ /* 0x000fe40007ffe0ff */
[----:B------:R-:W-:Y:S01]  /*0350*/  SHF.R.S32.HI R3, RZ, 0x1f, R0 ;  /* 0x0000001fff037819 */ /* 0x000fe20000011400 */
[----:B------:R-:W-:Y:S05]  /*0360*/  @P6 BRA `(.L_x_217) ;  /* 0x0000009000006947 */ /* 0x000fea0003800000 */
[----:B------:R-:W-:Y:S02]  /*0370*/  IMAD R2, R84, c[0x0][0x230], RZ ;  /* 0x00008c0054027a24 */ /* 0x000fe400078e02ff */
[----:B------:R-:W-:-:S04]  /*0380*/  IMAD.WIDE.U32 R4, R25, c[0x0][0x230], RZ ;  /* 0x00008c0019047a25 */ /* 0x000fc800078e00ff */
[----:B------:R-:W-:Y:S02]  /*0390*/  IMAD R7, R25, c[0x0][0x234], R2 ;  /* 0x00008d0019077a24 */ /* 0x000fe400078e0202 */
[----:B------:R-:W-:-:S03]  /*03a0*/  IMAD R2, R35, c[0x0][0x238], RZ ;  /* 0x00008e0023027a24 */ /* 0x000fc600078e02ff */
[----:B------:R-:W-:Y:S01]  /*03b0*/  IADD3 R5, R5, R7, RZ ;  /* 0x0000000705057210 */ /* 0x000fe20007ffe0ff */
[----:B------:R-:W-:-:S04]  /*03c0*/  IMAD R7, R33, c[0x0][0x23c], R2 ;  /* 0x00008f0021077a24 */ /* 0x000fc800078e0202 */
[----:B------:R-:W-:-:S04]  /*03d0*/  IMAD.WIDE.U32 R4, R33, c[0x0][0x238], R4 ;  /* 0x00008e0021047a25 */ /* 0x000fc800078e0004 */
[----:B------:R-:W-:Y:S01]  /*03e0*/  IMAD.MOV.U32 R29, RZ, RZ, R4 ;  /* 0x000000ffff1d7224 */ /* 0x000fe200078e0004 */
[----:B------:R-:W-:Y:S02]  /*03f0*/  IADD3 R28, R7, R5, RZ ;  /* 0x00000005071c7210 */ /* 0x000fe40007ffe0ff */
.L_x_217:
[----:B------:R-:W-:Y:S05]  /*0400*/  @!P0 BRA `(.L_x_218) ;  /* 0x000000a000008947 */ /* 0x000fea0003800000 */
[----:B------:R-:W-:Y:S02]  /*0410*/  IMAD R7, R3, c[0x0][0x248], RZ ;  /* 0x0000920003077a24 */ /* 0x000fe400078e02ff */
[----:B------:R-:W-:-:S04]  /*0420*/  IMAD.WIDE.U32 R4, R0, c[0x0][0x248], RZ ;  /* 0x0000920000047a25 */ /* 0x000fc800078e00ff */
[----:B------:R-:W-:Y:S01]  /*0430*/  IMAD R7, R0, c[0x0][0x24c], R7 ;  /* 0x0000930000077a24 */ /* 0x000fe200078e0207 */
[----:B------:R-:W-:-:S04]  /*0440*/  SHF.L.U32 R27, R4, 0x2, RZ ;  /* 0x00000002041b7819 */ /* 0x000fc800000006ff */
[----:B------:R-:W-:Y:S02]  /*0450*/  IADD3 R5, R7, R5, RZ ;  /* 0x0000000507057210 */ /* 0x000fe40007ffe0ff */
[-C--:B------:R-:W-:Y:S02]  /*0460*/  IADD3 R30, P0, R10, R27.reuse, RZ ;  /* 0x0000001b0a1e7210 */ /* 0x080fe40007f1e0ff */
[----:B------:R-:W-:Y:S02]  /*0470*/  IADD3 R27, P2, R8, R27, RZ ;  /* 0x0000001b081b7210 */ /* 0x000fe40007f5e0ff */
[----:B------:R-:W-:-:S04]  /*0480*/  SHF.L.U64.HI R4, R4, 0x2, R5 ;  /* 0x0000000204047819 */ /* 0x000fc80000010205 */
[-C--:B------:R-:W-:Y:S02]  /*0490*/  IADD3.X R31, R11, R4.reuse, RZ, P0, !PT ;  /* 0x000000040b1f7210 */ /* 0x080fe400007fe4ff */
[----:B------:R-:W-:Y:S02]  /*04a0*/  IADD3.X R26, R9, R4, RZ, P2, !PT ;  /* 0x00000004091a7210 */ /* 0x000fe400017fe4ff */
.L_x_218:
[----:B------:R-:W-:Y:S01]  /*04b0*/  ISETP.EQ.U32.AND P0, PT, R27, RZ, PT ;  /* 0x000000ff1b00720c */ /* 0x000fe20003f02070 */
[----:B------:R-:W-:Y:S01]  /*04c0*/  HFMA2.MMA R2, -RZ, RZ, 0, 0 ;  /* 0x00000000ff027435 */ /* 0x000fe200000001ff */
[----:B------:R-:W-:Y:S01]  /*04d0*/  IMAD.MOV.U32 R5, RZ, RZ, RZ ;  /* 0x000000ffff057224 */ /* 0x000fe200078e00ff */
[----:B------:R-:W-:Y:S02]  /*04e0*/  @P1 MOV R5, c[0x0][0x2d0] ;  /* 0x0000b40000051a02 */ /* 0x000fe40000000f00 */
[----:B------:R-:W-:Y:S02]  /*04f0*/  ISETP.EQ.OR.EX P0, PT, R26, RZ, !P6, P0 ;  /* 0x000000ff1a00720c */ /* 0x000fe40007702700 */
[----:B------:R-:W-:-:S11]  /*0500*/  @P1 MOV R2, c[0x0][0x2d4] ;  /* 0x0000b50000021a02 */ /* 0x000fd60000000f00 */
[----:B------:R-:W-:-:S04]  /*0510*/  @!P0 LEA R4, P1, R0, R5, 0x2 ;  /* 0x0000000500048211 */ /* 0x000fc800078210ff */
[----:B------:R-:W-:-:S06]  /*0520*/  @!P0 LEA.HI.X R5, R0, R2, R3, 0x2, P1 ;  /* 0x0000000200058211 */ /* 0x000fcc00008f1403 */
[----:B------:R0:W2:Y:S01]  /*0530*/  @!P0 LDG.E R5, [R4.64] ;  /* 0x0000000404058981 */ /* 0x0000a2000c1e1900 */
[----:B------:R-:W-:Y:S01]  /*0540*/  ISETP.NE.U32.AND P1, PT, RZ, c[0x0][0x2b8], PT ;  /* 0x0000ae00ff007a0c */ /* 0x000fe20003f25070 */
[----:B------:R-:W-:Y:S01]  /*0550*/  HFMA2.MMA R2, -RZ, RZ, 0, 0 ;  /* 0x00000000ff027435 */ /* 0x000fe200000001ff */
[----:B------:R-:W-:Y:S02]  /*0560*/  ISETP.NE.U32.AND P2, PT, RZ, c[0x0][0x2c0], PT ;  /* 0x0000b000ff007a0c */ /* 0x000fe40003f45070 */
[----:B------:R-:W-:Y:S02]  /*0570*/  ISETP.NE.AND.EX P1, PT, RZ, c[0x0][0x2bc], PT, P1 ;  /* 0x0000af00ff007a0c */ /* 0x000fe40003f25310 */
[----:B------:R-:W-:Y:S02]  /*0580*/  ISETP.NE.AND.EX P2, PT, RZ, c[0x0][0x2c4], PT, P2 ;  /* 0x0000b100ff007a0c */ /* 0x000fe40003f45320 */
[----:B------:R-:W-:Y:S02]  /*0590*/  ISETP.NE.U32.AND P3, PT, RZ, c[0x0][0x268], PT ;  /* 0x00009a00ff007a0c */ /* 0x000fe40003f65070 */
[----:B0-----:R-:W-:-:S02]  /*05a0*/  MOV R4, RZ ;  /* 0x000000ff00047202 */ /* 0x001fc40000000f00 */
[----:B------:R-:W-:Y:S02]  /*05b0*/  ISETP.NE.AND.EX P3, PT, RZ, c[0x0][0x26c], PT, P3 ;  /* 0x00009b00ff007a0c */ /* 0x000fe40003f65330 */
[----:B------:R-:W-:Y:S02]  /*05c0*/  ISETP.NE.U32.AND P5, PT, RZ, c[0x0][0x280], PT ;  /* 0x0000a000ff007a0c */ /* 0x000fe40003fa5070 */
[----:B------:R-:W-:Y:S02]  /*05d0*/  PRMT R14, RZ, 0x7610, R14 ;  /* 0x00007610ff0e7816 */ /* 0x000fe4000000000e */
[C---:B------:R-:W-:Y:S01]  /*05e0*/  @P1 IADD3 R6, P4, R0.reuse, c[0x0][0x2b8], RZ ;  /* 0x0000ae0000061a10 */ /* 0x040fe20007f9e0ff */
[----:B------:R-:W-:Y:S01]  /*05f0*/  @P2 IMAD.MOV.U32 R2, RZ, RZ, c[0x0][0x2c0] ;  /* 0x0000b000ff022624 */ /* 0x000fe200078e00ff */
[----:B------:R-:W-:Y:S02]  /*0600*/  @P2 MOV R4, c[0x0][0x2c4] ;  /* 0x0000b10000042a02 */ /* 0x000fe40000000f00 */
[----:B------:R-:W-:-:S02]  /*0610*/  @P1 LEA.HI.X.SX32 R7, R0, c[0x0][0x2bc], 0x1, P4 ;  /* 0x0000af0000071a11 */ /* 0x000fc400020f0eff */
[----:B------:R-:W-:Y:S02]  /*0620*/  ISETP.EQ.U32.AND P4, PT, R2, RZ, PT ;  /* 0x000000ff0200720c */ /* 0x000fe40003f82070 */
[----:B------:R-:W-:Y:S01]  /*0630*/  ISETP.NE.AND.EX P5, PT, RZ, c[0x0][0x284], PT, P5 ;  /* 0x0000a100ff007a0c */ /* 0x000fe20003fa5350 */
[----:B------:R0:W5:Y:S01]  /*0640*/  @P1 LDG.E.U8 R14, [R6.64] ;  /* 0x00000004060e1981 */ /* 0x000162000c1e1100 */
[----:B------:R-:W-:Y:S01]  /*0650*/  ISETP.EQ.OR.EX P4, PT, R4, RZ, !P6, P4 ;  /* 0x000000ff0400720c */ /* 0x000fe20007782740 */
[----:B------:R-:W-:Y:S01]  /*0660*/  HFMA2.MMA R13, -RZ, RZ, 0, 0 ;  /* 0x00000000ff0d7435 */ /* 0x000fe200000001ff */
[----:B------:R-:W-:-:S04]  /*0670*/  @P3 LEA R8, P1, R33, c[0x0][0x268], 0x2 ;  /* 0x00009a0021083a11 */ /* 0x000fc800078210ff */
[----:B------:R-:W-:Y:S01]  /*0680*/  @P3 LEA.HI.X R9, R33, c[0x0][0x26c], R35, 0x2, P1 ;  /* 0x00009b0021093a11 */ /* 0x000fe200008f1423 */
[----:B------:R-:W-:Y:S01]  /*0690*/  @P2 IMAD.MOV.U32 R13, RZ, RZ, c[0x0][0x2c0] ;  /* 0x0000b000ff0d2624 */ /* 0x000fe200078e00ff */
[----:B------:R-:W-:-:S03]  /*06a0*/  MOV R2, RZ ;  /* 0x000000ff00027202 */ /* 0x000fc60000000f00 */
[C---:B------:R-:W-:Y:S02]  /*06b0*/  @P5 LEA R10, P1, R33.reuse, c[0x0][0x280], 0x2 ;  /* 0x0000a000210a5a11 */ /* 0x040fe400078210ff */
[----:B------:R-:W-:Y:S02]  /*06c0*/  @P2 MOV R2, c[0x0][0x2c4] ;  /* 0x0000b10000022a02 */ /* 0x000fe40000000f00 */
[----:B------:R-:W-:Y:S02]  /*06d0*/  @P5 LEA.HI.X R11, R33, c[0x0][0x284], R35, 0x2, P1 ;  /* 0x0000a100210b5a11 */ /* 0x000fe400008f1423 */
[C---:B0-----:R-:W-:Y:S02]  /*06e0*/  @!P4 LEA R6, P1, R0.reuse, R13, 0x2 ;  /* 0x0000000d0006c211 */ /* 0x041fe400078210ff */
[----:B------:R-:W-:Y:S02]  /*06f0*/  IABS R15, c[0x0][0x174] ;  /* 0x00005d00000f7a13 */ /* 0x000fe40000000000 */
[----:B------:R-:W-:-:S02]  /*0700*/  @!P4 LEA.HI.X R7, R0, R2, R3, 0x2, P1 ;  /* 0x000000020007c211 */ /* 0x000fc400008f1403 */
[----:B------:R-:W0:Y:S08]  /*0710*/  I2F.RP R2, R15 ;  /* 0x0000000f00027306 */ /* 0x000e300000209400 */
[----:B0-----:R-:W0:Y:S01]  /*0720*/  MUFU.RCP R2, R2 ;  /* 0x0000000200027308 */ /* 0x001e220000001000 */
[----:B------:R-:W-:Y:S02]  /*0730*/  HFMA2.MMA R24, -RZ, RZ, 0, 0 ;  /* 0x00000000ff187435 */ /* 0x000fe400000001ff */
[----:B------:R-:W-:-:S08]  /*0740*/  HFMA2.MMA R13, -RZ, RZ, 0, 0 ;  /* 0x00000000ff0d7435 */ /* 0x000fd000000001ff */
[----:B------:R1:W5:Y:S04]  /*0750*/  @P3 LDG.E R24, [R8.64] ;  /* 0x0000000408183981 */ /* 0x000368000c1e1900 */
[----:B------:R3:W5:Y:S02]  /*0760*/  @!P4 LDG.E R13, [R6.64] ;  /* 0x00000004060dc981 */ /* 0x000764000c1e1900 */
[----:B---3--:R-:W-:Y:S01]  /*0770*/  IABS R6, R33 ;  /* 0x0000002100067213 */ /* 0x008fe20000000000 */
[----:B--2---:R-:W-:-:S05]  /*0780*/  @!P0 IMAD.WIDE R4, R5, 0x4, R30 ;  /* 0x0000000405048825 */ /* 0x004fca00078e021e */
[----:B------:R0:W2:Y:S02]  /*0790*/  @!P0 LDG.E R25, [R4.64] ;  /* 0x0000000404198981 */ /* 0x0000a4000c1e1900 */
[----:B0-----:R-:W-:-:S04]  /*07a0*/  IADD3 R4, R2, 0xffffffe, RZ ;  /* 0x0ffffffe02047810 */ /* 0x001fc80007ffe0ff */
[----:B------:R0:W3:Y:S02]  /*07b0*/  F2I.FTZ.U32.TRUNC.NTZ R5, R4 ;  /* 0x0000000400057305 */ /* 0x0000e4000021f000 */
[----:B0-----:R-:W-:Y:S01]  /*07c0*/  MOV R4, RZ ;  /* 0x000000ff00047202 */ /* 0x001fe20000000f00 */
[----:B---3--:R-:W-:-:S04]  /*07d0*/  IMAD.MOV R12, RZ, RZ, -R5 ;  /* 0x000000ffff0c7224 */ /* 0x008fc800078e0a05 */
[----:B-1----:R-:W-:-:S04]  /*07e0*/  IMAD R9, R12, R15, RZ ;  /* 0x0000000f0c097224 */ /* 0x002fc800078e02ff */
[----:B------:R-:W-:-:S06]  /*07f0*/  IMAD.HI.U32 R5, R5, R9, R4 ;  /* 0x0000000905057227 */ /* 0x000fcc00078e0004 */
[----:B------:R-:W-:-:S05]  /*0800*/  IMAD.HI.U32 R12, R5, R6, RZ ;  /* 0x00000006050c7227 */ /* 0x000fca00078e00ff */
[----:B------:R-:W-:-:S05]  /*0810*/  IADD3 R2, -R12, RZ, RZ ;  /* 0x000000ff0c027210 */ /* 0x000fca0007ffe1ff */
[----:B------:R-:W-:-:S05]  /*0820*/  IMAD R2, R15, R2, R6 ;  /* 0x000000020f027224 */ /* 0x000fca00078e0206 */
[----:B------:R-:W-:Y:S02]  /*0830*/  ISETP.GT.U32.AND P3, PT, R15, R2, PT ;  /* 0x000000020f00720c */ /* 0x000fe40003f64070 */
[----:B------:R-:W-:Y:S02]  /*0840*/  LOP3.LUT R4, R33, c[0x0][0x174], RZ, 0x3c, !PT ;  /* 0x00005d0021047a12 */ /* 0x000fe400078e3cff */
[----:B------:R-:W-:-:S09]  /*0850*/  ISETP.NE.AND P2, PT, RZ, c[0x0][0x174], PT ;  /* 0x00005d00ff007a0c */ /* 0x000fd20003f45270 */
[----:B------:R-:W-:-:S04]  /*0860*/  @!P3 IADD3 R2, R2, -R15, RZ ;  /* 0x8000000f0202b210 */ /* 0x000fc80007ffe0ff */
[----:B------:R-:W-:Y:S02]  /*0870*/  ISETP.GE.U32.AND P1, PT, R2, R15, PT ;  /* 0x0000000f0200720c */ /* 0x000fe40003f26070 */
[----:B------:R-:W-:Y:S02]  /*0880*/  ISETP.GE.AND P4, PT, R4, RZ, PT ;  /* 0x000000ff0400720c */ /* 0x000fe40003f86270 */
[----:B------:R-:W-:Y:S01]  /*0890*/  @!P3 IADD3 R12, R12, 0x1, RZ ;  /* 0x000000010c0cb810 */ /* 0x000fe20007ffe0ff */
[C---:B------:R-:W-:Y:S02]  /*08a0*/  IMAD R17, R3.reuse, c[0x0][0x1a0], RZ ;  /* 0x0000680003117a24 */ /* 0x040fe400078e02ff */
[----:B------:R-:W-:Y:S02]  /*08b0*/  IMAD R15, R3, c[0x0][0x1e0], RZ ;  /* 0x00007800030f7a24 */ /* 0x000fe400078e02ff */
[----:B------:R-:W-:-:S04]  /*08c0*/  IMAD R19, R0, c[0x0][0x1a4], R17 ;  /* 0x0000690000137a24 */ /* 0x000fc800078e0211 */
[----:B------:R-:W-:Y:S01]  /*08d0*/  @P1 IADD3 R12, R12, 0x1, RZ ;  /* 0x000000010c0c1810 */ /* 0x000fe20007ffe0ff */
[----:B------:R-:W-:-:S03]  /*08e0*/  IMAD R17, R3, c[0x0][0x1f0], RZ ;  /* 0x00007c0003117a24 */ /* 0x000fc600078e02ff */
[----:B------:R-:W-:Y:S02]  /*08f0*/  @!P4 IADD3 R12, -R12, RZ, RZ ;  /* 0x000000ff0c0cc210 */ /* 0x000fe40007ffe1ff */
[----:B------:R-:W-:Y:S01]  /*0900*/  @!P2 LOP3.LUT R12, RZ, c[0x0][0x174], RZ, 0x33, !PT ;  /* 0x00005d00ff0caa12 */ /* 0x000fe200078e33ff */
[----:B------:R-:W-:-:S04]  /*0910*/  IMAD.WIDE.U32 R4, R0, c[0x0][0x1e0], RZ ;  /* 0x0000780000047a25 */ /* 0x000fc800078e00ff */
[C---:B------:R-:W-:Y:S01]  /*0920*/  IMAD R15, R0.reuse, c[0x0][0x1e4], R15 ;  /* 0x00007900000f7a24 */ /* 0x040fe200078e020f */
[----:B------:R-:W-:Y:S01]  /*0930*/  SHF.R.S32.HI R2, RZ, 0x1f, R12 ;  /* 0x0000001fff027819 */ /* 0x000fe2000001140c */
[----:B------:R-:W-:-:S04]  /*0940*/  IMAD.WIDE.U32 R8, R0, c[0x0][0x1a0], RZ ;  /* 0x0000680000087a25 */ /* 0x000fc800078e00ff */
[----:B------:R-:W-:-:S04]  /*0950*/  IMAD.WIDE.U32 R6, R0, c[0x0][0x1f0], RZ ;  /* 0x00007c0000067a25 */ /* 0x000fc800078e00ff */
[----:B------:R-:W-:Y:S01]  /*0960*/  IMAD R17, R0, c[0x0][0x1f4], R17 ;  /* 0x00007d0000117a24 */ /* 0x000fe200078e0211 */
[----:B------:R-:W-:Y:S01]  /*0970*/  IADD3 R5, R5, R15, RZ ;  /* 0x0000000f05057210 */ /* 0x000fe20007ffe0ff */
[----:B------:R-:W-:Y:S01]  /*0980*/  IMAD R15, R35, c[0x0][0x1e8], RZ ;  /* 0x00007a00230f7a24 */ /* 0x000fe200078e02ff */
[----:B------:R-:W-:Y:S02]  /*0990*/  IADD3 R9, R9, R19, RZ ;  /* 0x0000001309097210 */ /* 0x000fe40007ffe0ff */
[----:B------:R-:W-:Y:S01]  /*09a0*/  IADD3 R7, R7, R17, RZ ;  /* 0x0000001107077210 */ /* 0x000fe20007ffe0ff */
[----:B------:R-:W-:Y:S02]  /*09b0*/  IMAD R17, R2, c[0x0][0x1b8], RZ ;  /* 0x00006e0002117a24 */ /* 0x000fe400078e02ff */
[C---:B------:R-:W-:Y:S02]  /*09c0*/  IMAD R15, R33.reuse, c[0x0][0x1ec], R15 ;  /* 0x00007b00210f7a24 */ /* 0x040fe400078e020f */
[----:B------:R-:W-:-:S04]  /*09d0*/  IMAD.WIDE.U32 R4, R33, c[0x0][0x1e8], R4 ;  /* 0x00007a0021047a25 */ /* 0x000fc800078e0004 */
[----:B------:R-:W-:-:S04]  /*09e0*/  IMAD.WIDE.U32 R8, R12, c[0x0][0x1b8], R8 ;  /* 0x00006e000c087a25 */ /* 0x000fc800078e0008 */
[----:B------:R-:W-:Y:S02]  /*09f0*/  IMAD R17, R12, c[0x0][0x1bc], R17 ;  /* 0x00006f000c117a24 */ /* 0x000fe400078e0211 */
[----:B------:R-:W-:Y:S01]  /*0a00*/  IMAD R16, R35, c[0x0][0x1f8], RZ ;  /* 0x00007e0023107a24 */ /* 0x000fe200078e02ff */
[----:B------:R-:W-:Y:S01]  /*0a10*/  IADD3 R115, R5, R15, RZ ;  /* 0x0000000f05737210 */ /* 0x000fe20007ffe0ff */
[----:B------:R-:W-:Y:S01]  /*0a20*/  IMAD.WIDE.U32 R6, R33, c[0x0][0x1f8], R6 ;  /* 0x00007e0021067a25 */ /* 0x000fe200078e0006 */
[----:B------:R-:W-:Y:S02]  /*0a30*/  LEA R22, P3, R8, c[0x0][0x258], 0x2 ;  /* 0x0000960008167a11 */ /* 0x000fe400078610ff */
[----:B------:R-:W-:Y:S01]  /*0a40*/  IADD3 R5, R9, R17, RZ ;  /* 0x0000001109057210 */ /* 0x000fe20007ffe0ff */
[----:B------:R-:W-:Y:S01]  /*0a50*/  IMAD R117, R33, c[0x0][0x1fc], R16 ;  /* 0x00007f0021757a24 */ /* 0x000fe200078e0210 */
[----:B------:R-:W-:Y:S02]  /*0a60*/  LEA R118, P2, R6, c[0x0][0x278], 0x2 ;  /* 0x00009e0006767a11 */ /* 0x000fe400078410ff */
[----:B------:R-:W-:Y:S01]  /*0a70*/  LEA.HI.X R20, R8, c[0x0][0x25c], R5, 0x2, P3 ;  /* 0x0000970008147a11 */ /* 0x000fe200018f1405 */
[----:B------:R-:W-:Y:S01]  /*0a80*/  IMAD.IADD R117, R7, 0x1, R117 ;  /* 0x0000000107757824 */ /* 0x000fe200078e0275 */
[----:B------:R-:W-:-:S02]  /*0a90*/  ISETP.NE.U32.AND P3, PT, RZ, c[0x0][0x2d8], PT ;  /* 0x0000b600ff007a0c */ /* 0x000fc40003f65070 */
[----:B------:R-:W-:Y:S02]  /*0aa0*/  MOV R23, RZ ;  /* 0x000000ff00177202 */ /* 0x000fe40000000f00 */
[----:B------:R-:W-:Y:S01]  /*0ab0*/  LEA R116, P1, R4, c[0x0][0x270], 0x2 ;  /* 0x00009c0004747a11 */ /* 0x000fe200078210ff */
[----:B------:R-:W-:Y:S01]  /*0ac0*/  IMAD R21, R3, c[0x0][0x1c0], RZ ;  /* 0x0000700003157a24 */ /* 0x000fe200078e02ff */
[----:B------:R-:W-:Y:S02]  /*0ad0*/  ISETP.NE.AND.EX P3, PT, RZ, c[0x0][0x2dc], PT, P3 ;  /* 0x0000b700ff007a0c */ /* 0x000fe40003f65330 */
[----:B------:R-:W-:Y:S01]  /*0ae0*/  LEA.HI.X R117, R6, c[0x0][0x27c], R117, 0x2, P2 ;  /* 0x00009f0006757a11 */ /* 0x000fe200010f1475 */
[----:B------:R0:W5:Y:S01]  /*0af0*/  @P5 LDG.E R23, [R10.64] ;  /* 0x000000040a175981 */ /* 0x000162000c1e1900 */
[----:B------:R-:W-:Y:S02]  /*0b00*/  LEA.HI.X R115, R4, c[0x0][0x274], R115, 0x2, P1 ;  /* 0x00009d0004737a11 */ /* 0x000fe400008f1473 */
[----:B------:R-:W-:-:S02]  /*0b10*/  ISETP.NE.U32.AND P2, PT, RZ, c[0x0][0x2c8], PT ;  /* 0x0000b200ff007a0c */ /* 0x000fc40003f45070 */
[----:B------:R-:W-:Y:S01]  /*0b20*/  ISETP.NE.U32.AND P1, PT, RZ, c[0x0][0x2e0], PT ;  /* 0x0000b800ff007a0c */ /* 0x000fe20003f25070 */
[C---:B------:R-:W-:Y:S01]  /*0b30*/  IMAD R21, R0.reuse, c[0x0][0x1c4], R21 ;  /* 0x0000710000157a24 */ /* 0x040fe200078e0215 */
[----:B------:R-:W-:Y:S01]  /*0b40*/  ISETP.NE.AND.EX P2, PT, RZ, c[0x0][0x2cc], PT, P2 ;  /* 0x0000b300ff007a0c */ /* 0x000fe20003f45320 */
[----:B0-----:R-:W-:Y:S01]  /*0b50*/  IMAD.WIDE.U32 R10, R0, c[0x0][0x1c0], RZ ;  /* 0x00007000000a7a25 */ /* 0x001fe200078e00ff */
[----:B------:R-:W-:Y:S01]  /*0b60*/  ISETP.NE.AND.EX P1, PT, RZ, c[0x0][0x2e4], PT, P1 ;  /* 0x0000b900ff007a0c */ /* 0x000fe20003f25310 */
[----:B------:R-:W-:Y:S02]  /*0b70*/  HFMA2.MMA R32, -RZ, RZ, 0, 0 ;  /* 0x00000000ff207435 */ /* 0x000fe400000001ff */
[----:B------:R-:W-:Y:S02]  /*0b80*/  IMAD.IADD R11, R11, 0x1, R21 ;  /* 0x000000010b0b7824 */ /* 0x000fe400078e0215 */
[----:B------:R-:W-:Y:S01]  /*0b90*/  IMAD R19, R2, c[0x0][0x1d8], RZ ;  /* 0x0000760002137a24 */ /* 0x000fe200078e02ff */
[----:B------:R-:W-:Y:S01]  /*0ba0*/  HFMA2.MMA R83, -RZ, RZ, 0, 0 ;  /* 0x00000000ff537435 */ /* 0x000fe200000001ff */
[----:B------:R-:W-:Y:S01]  /*0bb0*/  IMAD.MOV.U32 R34, RZ, RZ, RZ ;  /* 0x000000ffff227224 */ /* 0x000fe200078e00ff */
[----:B------:R-:W-:Y:S01]  /*0bc0*/  @P3 MOV R34, c[0x0][0x2d8] ;  /* 0x0000b60000223a02 */ /* 0x000fe20000000f00 */
[----:B------:R-:W-:Y:S01]  /*0bd0*/  IMAD.WIDE.U32 R10, R12, c[0x0][0x1d8], R10 ;  /* 0x000076000c0a7a25 */ /* 0x000fe200078e000a */
[----:B------:R-:W-:-:S03]  /*0be0*/  @P3 MOV R32, c[0x0][0x2dc] ;  /* 0x0000b70000203a02 */ /* 0x000fc60000000f00 */
[----:B------:R-:W-:Y:S01]  /*0bf0*/  IMAD R19, R12, c[0x0][0x1dc], R19 ;  /* 0x000077000c137a24 */ /* 0x000fe200078e0213 */
[----:B------:R-:W-:Y:S01]  /*0c00*/  LEA R21, P4, R10, c[0x0][0x260], 0x2 ;  /* 0x000098000a157a11 */ /* 0x000fe200078810ff */
[----:B------:R0:W-:Y:S01]  /*0c10*/  STL [R1+0x4], R34 ;  /* 0x0000042201007387 */ /* 0x0001e20000100800 */
[----:B------:R-:W-:Y:S01]  /*0c20*/  MOV R8, RZ ;  /* 0x000000ff00087202 */ /* 0x000fe20000000f00 */
[----:B------:R-:W-:Y:S01]  /*0c30*/  @P2 IMAD.MOV.U32 R8, RZ, RZ, c[0x0][0x2cc] ;  /* 0x0000b300ff082624 */ /* 0x000fe200078e00ff */
[----:B------:R-:W-:Y:S01]  /*0c40*/  IADD3 R19, R11, R19, RZ ;  /* 0x000000130b137210 */ /* 0x000fe20007ffe0ff */
[----:B------:R0:W-:Y:S01]  /*0c50*/  STL [R1+0x8], R32 ;  /* 0x0000082001007387 */ /* 0x0001e20000100800 */
[----:B------:R-:W-:Y:S02]  /*0c60*/  @P2 MOV R83, c[0x0][0x2c8] ;  /* 0x0000b20000532a02 */ /* 0x000fe40000000f00 */
[----:B------:R-:W-:Y:S02]  /*0c70*/  @P1 ISETP.NE.U32.AND P5, PT, RZ, c[0x0][0x2e0], PT ;  /* 0x0000b800ff001a0c */ /* 0x000fe40003fa5070 */
[----:B------:R-:W-:-:S02]  /*0c80*/  ISETP.NE.U32.AND P2, PT, R34, RZ, PT ;  /* 0x000000ff2200720c */ /* 0x000fc40003f45070 */
[----:B------:R-:W-:Y:S02]  /*0c90*/  LEA.HI.X R19, R10, c[0x0][0x264], R19, 0x2, P4 ;  /* 0x000099000a137a11 */ /* 0x000fe400020f1413 */
[----:B------:R-:W-:Y:S02]  /*0ca0*/  PLOP3.LUT P4, PT, PT, PT, PT, 0x8, 0x0 ;  /* 0x000000000000781c */ /* 0x000fe40003f8e170 */
[----:B------:R-:W-:Y:S02]  /*0cb0*/  @P1 ISETP.NE.AND.EX P4, PT, RZ, c[0x0][0x2e4], PT, P5 ;  /* 0x0000b900ff001a0c */ /* 0x000fe40003f85350 */
[----:B------:R-:W-:Y:S01]  /*0cc0*/  ISETP.NE.AND.EX P2, PT, R32, RZ, PT, P2 ;  /* 0x000000ff2000720c */ /* 0x000fe20003f45320 */
[----:B------:R-:W-:Y:S01]  /*0cd0*/  IMAD R4, R35, c[0x0][0x190], RZ ;  /* 0x0000640023047a24 */ /* 0x000fe200078e02ff */
[----:B------:R-:W-:Y:S01]  /*0ce0*/  HFMA2.MMA R2, -RZ, RZ, 0, 0 ;  /* 0x00000000ff027435 */ /* 0x000fe200000001ff */
[----:B------:R-:W-:Y:S01]  /*0cf0*/  IMAD.WIDE.U32 R80, R33, c[0x0][0x190], RZ ;  /* 0x0000640021507a25 */ /* 0x000fe200078e00ff */
[----:B------:R-:W-:-:S03]  /*0d00*/  MOV R18, c[0x0][0x18c] ;  /* 0x0000630000127a02 */ /* 0x000fc60000000f00 */
[----:B------:R-:W-:Y:S01]  /*0d10*/  IMAD R17, R33, c[0x0][0x194], R4 ;  /* 0x0000650021117a24 */ /* 0x000fe200078e0204 */
[----:B------:R-:W-:Y:S01]  /*0d20*/  CS2R R152, SRZ ;  /* 0x0000000000987805 */ /* 0x000fe2000001ff00 */
[----:B------:R-:W-:Y:S01]  /*0d30*/  MOV R7, RZ ;  /* 0x000000ff00077202 */ /* 0x000fe20000000f00 */
[----:B------:R-:W-:Y:S01]  /*0d40*/  @P1 IMAD.MOV.U32 R2, RZ, RZ, c[0x0][0x2e4] ;  /* 0x0000b900ff021624 */ /* 0x000fe200078e00ff */
[----:B------:R-:W-:Y:S02]  /*0d50*/  @P3 MOV R152, c[0x0][0x2d8] ;  /* 0x0000b60000983a02 */ /* 0x000fe40000000f00 */
[----:B------:R-:W-:Y:S02]  /*0d60*/  @P3 MOV R153, c[0x0][0x2dc] ;  /* 0x0000b70000993a02 */ /* 0x000fe40000000f00 */
[----:B------:R-:W-:Y:S02]  /*0d70*/  @P1 MOV R7, c[0x0][0x2e0] ;  /* 0x0000b80000071a02 */ /* 0x000fe40000000f00 */
[----:B------:R-:W-:-:S02]  /*0d80*/  SEL R18, R18, 0x800, P6 ;  /* 0x0000080012127807 */ /* 0x000fc40003000000 */
[----:B------:R-:W-:Y:S02]  /*0d90*/  IADD3 R17, R81, R17, RZ ;  /* 0x0000001151117210 */ /* 0x000fe40007ffe0ff */
[----:B--2---:R-:W-:Y:S01]  /*0da0*/  @!P0 SHF.R.S32.HI R84, RZ, 0x1f, R25 ;  /* 0x0000001fff548819 */ /* 0x004fe20000011419 */
[----:B------:R-:W-:Y:S05]  /*0db0*/  @P4 BRA P2, `(.L_x_219) ;  /* 0x000001f000004947 */ /* 0x000fea0001000000 */
[-C--:B0-----:R-:W-:Y:S01]  /*0dc0*/  IABS R9, R18.reuse ;  /* 0x0000001200097213 */ /* 0x081fe20000000000 */
[----:B------:R0:W-:Y:S01]  /*0dd0*/  STL [R1], RZ ;  /* 0x000000ff01007387 */ /* 0x0001e20000100800 */
[----:B------:R-:W-:Y:S02]  /*0de0*/  IADD3 R2, R18, c[0x0][0x168], RZ ;  /* 0x00005a0012027a10 */ /* 0x000fe40007ffe0ff */
[----:B------:R-:W1:Y:S01]  /*0df0*/  I2F.RP R6, R9 ;  /* 0x0000000900067306 */ /* 0x000e620000209400 */
[----:B------:R-:W-:Y:S02]  /*0e00*/  IABS R12, R18 ;  /* 0x00000012000c7213 */ /* 0x000fe40000000000 */
[----:B------:R-:W-:-:S02]  /*0e10*/  IADD3 R7, R2, -0x1, RZ ;  /* 0xffffffff02077810 */ /* 0x000fc40007ffe0ff */
[----:B------:R-:W-:Y:S02]  /*0e20*/  IADD3 R12, RZ, -R12, RZ ;  /* 0x8000000cff0c7210 */ /* 0x000fe40007ffe0ff */
[----:B------:R-:W-:Y:S02]  /*0e30*/  IABS R2, R7 ;  /* 0x0000000700027213 */ /* 0x000fe40000000000 */
[----:B------:R-:W-:Y:S02]  /*0e40*/  LOP3.LUT R7, R7, R18, RZ, 0x3c, !PT ;  /* 0x0000001207077212 */ /* 0x000fe400078e3cff */
[----:B------:R-:W-:Y:S02]  /*0e50*/  MOV R16, RZ ;  /* 0x000000ff00107202 */ /* 0x000fe40000000f00 */
[----:B------:R-:W-:Y:S01]  /*0e60*/  ISETP.GE.AND P2, PT, R7, RZ, PT ;  /* 0x000000ff0700720c */ /* 0x000fe20003f46270 */
[----:B-1----:R-:W1:Y:S02]  /*0e70*/  MUFU.RCP R6, R6 ;  /* 0x0000000600067308 */ /* 0x002e640000001000 */
[----:B-1----:R-:W-:-:S06]  /*0e80*/  IADD3 R4, R6, 0xffffffe, RZ ;  /* 0x0ffffffe06047810 */ /* 0x002fcc0007ffe0ff */
[----:B------:R1:W2:Y:S02]  /*0e90*/  F2I.FTZ.U32.TRUNC.NTZ R5, R4 ;  /* 0x0000000400057305 */ /* 0x0002a4000021f000 */
[----:B-1----:R-:W-:Y:S02]  /*0ea0*/  MOV R4, RZ ;  /* 0x000000ff00047202 */ /* 0x002fe40000000f00 */
[----:B--2---:R-:W-:-:S05]  /*0eb0*/  IADD3 R10, RZ, -R5, RZ ;  /* 0x80000005ff0a7210 */ /* 0x004fca0007ffe0ff */
        /* <DEDUP_REMOVED lines=15> */
.L_x_219:
[C---:B0-----:R-:W-:Y:S02]  /*0fb0*/  ISETP.NE.AND P0, PT, R0.reuse, RZ, PT ;  /* 0x000000ff0000720c */ /* 0x041fe40003f05270 */
[----:B------:R-:W-:-:S04]  /*0fc0*/  LEA R6, P1, R0, R7, 0x2 ;  /* 0x0000000700067211 */ /* 0x000fc800078210ff */
[----:B------:R-:W-:Y:S02]  /*0fd0*/  LEA.HI.X R7, R0, R2, R3, 0x2, P1 ;  /* 0x0000000200077211 */ /* 0x000fe400008f1403 */
[----:B------:R-:W-:-:S03]  /*0fe0*/  MOV R10, RZ ;  /* 0x000000ff000a7202 */ /* 0x000fc60000000f00 */
[----:B------:R-:W2:Y:S04]  /*0ff0*/  LDG.E R15, [R6.64] ;  /* 0x00000004060f7981 */ /* 0x000ea8000c1e1900 */
[----:B------:R-:W3:Y:S02]  /*1000*/  @P0 LDG.E R2, [R6.64+-0x4] ;  /* 0xfffffc0406020981 */ /* 0x000ee4000c1e1900 */
[----:B---3--:R-:W-:-:S05]  /*1010*/  @P0 IADD3 R10, R2, 0x1, RZ ;  /* 0x00000001020a0810 */ /* 0x008fca0007ffe0ff */
[----:B------:R-:W-:Y:S01]  /*1020*/  IMAD.WIDE R4, R10, 0x4, R152 ;  /* 0x000000040a047825 */ /* 0x000fe200078e0298 */
[----:B------:R0:W-:Y:S04]  /*1030*/  STL [R1], R10 ;  /* 0x0000000a01007387 */ /* 0x0001e80000100800 */
[----:B------:R-:W3:Y:S04]  /*1040*/  LDG.E R2, [R4.64] ;  /* 0x0000000404027981 */ /* 0x000ee8000c1e1900 */
[----:B------:R-:W3:Y:S01]  /*1050*/  LDG.E R9, [R4.64+0x4] ;  /* 0x0000040404097981 */ /* 0x000ee2000c1e1900 */
[----:B--2---:R-:W-:Y:S01]  /*1060*/  IMAD.IADD R15, R15, 0x1, -R10 ;  /* 0x000000010f0f7824 */ /* 0x004fe200078e0a0a */
[----:B---3--:R-:W-:-:S04]  /*1070*/  IADD3 R9, -R2, R9, RZ ;  /* 0x0000000902097210 */ /* 0x008fc80007ffe1ff */
[----:B------:R-:W-:Y:S02]  /*1080*/  ISETP.GT.AND P0, PT, R18, R9, PT ;  /* 0x000000091200720c */ /* 0x000fe40003f04270 */
[----:B------:R-:W-:Y:S02]  /*1090*/  IADD3 R9, -R9, R18, RZ ;  /* 0x0000001209097210 */ /* 0x000fe40007ffe1ff */
[----:B------:R-:W-:-:S04]  /*10a0*/  ISETP.GT.AND P0, PT, R15, RZ, P0 ;  /* 0x000000ff0f00720c */ /* 0x000fc80000704270 */
[----:B------:R-:W-:Y:S02]  /*10b0*/  SEL R9, R9, RZ, P0 ;  /* 0x000000ff09097207 */ /* 0x000fe40000000000 */
[----:B------:R-:W-:-:S03]  /*10c0*/  IADD3 R15, R15, 0x1, RZ ;  /* 0x000000010f0f7810 */ /* 0x000fc60007ffe0ff */
[----:B-----5:R-:W-:Y:S02]  /*10d0*/  IMAD R16, R13, R18, R9 ;  /* 0x000000120d107224 */ /* 0x020fe400078e0209 */
.L_x_220:
[----:B0-----:R-:W-:-:S13]  /*10e0*/  ISETP.GE.AND P0, PT, R15, 0x1, PT ;  /* 0x000000010f00780c */ /* 0x001fda0003f06270 */
[----:B------:R-:W-:Y:S05]  /*10f0*/  @!P0 EXIT ;  /* 0x000000000000894d */ /* 0x000fea0003800000 */
[----:B------:R-:W0:Y:S01]  /*1100*/  S2R R9, SR_TID.X ;  /* 0x0000000000097919 */ /* 0x000e220000002100 */
[----:B------:R-:W-:Y:S01]  /*1110*/  LEA R82, P0, R0, R83, 0x2 ;  /* 0x0000005300527211 */ /* 0x000fe200078010ff */
[----:B------:R-:W-:Y:S01]  /*1120*/  HFMA2.MMA R12, -RZ, RZ, 0, 0 ;  /* 0x00000000ff0c7435 */ /* 0x000fe200000001ff */
[----:B-----5:R-:W-:Y:S01]  /*1130*/  LOP3.LUT R14, R14, 0xff, RZ, 0xc0, !PT ;  /* 0x000000ff0e0e7812 */ /* 0x020fe200078ec0ff */
[----:B------:R-:W1:Y:S01]  /*1140*/  S2R R13, SR_LANEID ;  /* 0x00000000000d7919 */ /* 0x000e620000000000 */
[----:B------:R-:W-:Y:S02]  /*1150*/  LEA.HI.X R83, R0, R8, R3, 0x2, P0 ;  /* 0x0000000800537211 */ /* 0x000fe400000f1403 */
[----:B------:R-:W-:Y:S02]  /*1160*/  MOV R11, RZ ;  /* 0x000000ff000b7202 */ /* 0x000fe40000000f00 */
[C---:B0-----:R-:W-:Y:S02]  /*1170*/  SHF.L.U32 R2, R9.reuse, 0x2, RZ ;  /* 0x0000000209027819 */ /* 0x041fe400000006ff */
[----:B------:R-:W-:-:S02]  /*1180*/  SHF.L.U32 R151, R9, 0x4, RZ ;  /* 0x0000000409977819 */ /* 0x000fc400000006ff */
[----:B------:R-:W-:Y:S02]  /*1190*/  LOP3.LUT R2, R2, 0xffffff80, RZ, 0xc0, !PT ;  /* 0xffffff8002027812 */ /* 0x000fe400078ec0ff */
[C---:B------:R-:W-:Y:S02]  /*11a0*/  IADD3 R165, R151.reuse, 0x3, RZ ;  /* 0x0000000397a57810 */ /* 0x040fe40007ffe0ff */
[--C-:B------:R-:W-:Y:S02]  /*11b0*/  LOP3.LUT R10, R2, 0x1f, R9.reuse, 0xf8, !PT ;  /* 0x0000001f020a7812 */ /* 0x100fe400078ef809 */
[----:B------:R-:W-:Y:S02]  /*11c0*/  SHF.R.U32.HI R9, RZ, 0x5, R9 ;  /* 0x00000005ff097819 */ /* 0x000fe40000011609 */
[C---:B------:R-:W-:Y:S02]  /*11d0*/  IADD3 R164, R151.reuse, 0x4, RZ ;  /* 0x0000000497a47810 */ /* 0x040fe40007ffe0ff */
[----:B------:R-:W-:Y:S01]  /*11e0*/  IADD3 R163, R151, 0x5, RZ ;  /* 0x0000000597a37810 */ /* 0x000fe20007ffe0ff */
[----:B------:R-:W-:Y:S01]  /*11f0*/  IMAD.SHL.U32 R148, R9, 0x80, RZ ;  /* 0x0000008009947824 */ /* 0x000fe200078e00ff */
[----:B------:R-:W-:-:S02]  /*1200*/  IADD3 R162, R151, 0x6, RZ ;  /* 0x0000000697a27810 */ /* 0x000fc40007ffe0ff */
[C---:B------:R-:W-:Y:S02]  /*1210*/  IADD3 R161, R151.reuse, 0x7, RZ ;  /* 0x0000000797a17810 */ /* 0x040fe40007ffe0ff */
[C---:B------:R-:W-:Y:S02]  /*1220*/  IADD3 R160, R151.reuse, 0x8, RZ ;  /* 0x0000000897a07810 */ /* 0x040fe40007ffe0ff */
[C---:B------:R-:W-:Y:S02]  /*1230*/  IADD3 R159, R151.reuse, 0x9, RZ ;  /* 0x00000009979f7810 */ /* 0x040fe40007ffe0ff */
[C---:B------:R-:W-:Y:S02]  /*1240*/  IADD3 R158, R151.reuse, 0xa, RZ ;  /* 0x0000000a979e7810 */ /* 0x040fe40007ffe0ff */
[C---:B------:R-:W-:Y:S02]  /*1250*/  IADD3 R157, R151.reuse, 0xb, RZ ;  /* 0x0000000b979d7810 */ /* 0x040fe40007ffe0ff */
[----:B------:R-:W-:-:S02]  /*1260*/  IADD3 R156, R151, 0xc, RZ ;  /* 0x0000000c979c7810 */ /* 0x000fc40007ffe0ff */
[C---:B------:R-:W-:Y:S02]  /*1270*/  IADD3 R155, R151.reuse, 0xd, RZ ;  /* 0x0000000d979b7810 */ /* 0x040fe40007ffe0ff */
[C---:B------:R-:W-:Y:S02]  /*1280*/  IADD3 R154, R151.reuse, 0xe, RZ ;  /* 0x0000000e979a7810 */ /* 0x040fe40007ffe0ff */
[----:B------:R-:W-:Y:S02]  /*1290*/  IADD3 R151, R151, 0xf, RZ ;  /* 0x0000000f97977810 */ /* 0x000fe40007ffe0ff */
[----:B-1----:R-:W-:Y:S02]  /*12a0*/  SHF.R.S32.HI R8, RZ, 0x1f, R10 ;  /* 0x0000001fff087819 */ /* 0x002fe4000001140a */
.L_x_265:
[----:B--2---:R-:W2:Y:S04]  /*12b0*/  LDL R3, [R1+0x4] ;  /* 0x0000040001037983 */ /* 0x004ea80000100800 */
[----:B------:R-:W3:Y:S04]  /*12c0*/  LDL R2, [R1+0x8] ;  /* 0x0000080001027983 */ /* 0x000ee80000100800 */
[----:B----4-:R-:W4:Y:S01]  /*12d0*/  LDL R0, [R1] ;  /* 0x0000000001007983 */ /* 0x010f220000100800 */
[----:B--2---:R-:W-:-:S04]  /*12e0*/  ISETP.NE.U32.AND P0, PT, R3, RZ, PT ;  /* 0x000000ff0300720c */ /* 0x004fc80003f05070 */
[----:B---3--:R-:W-:-:S13]  /*12f0*/  ISETP.NE.AND.EX P0, PT, R2, RZ, PT, P0 ;  /* 0x000000ff0200720c */ /* 0x008fda0003f05300 */
[----:B----4-:R-:W-:-:S05]  /*1300*/  @P0 IADD3 R3, R12, R0, RZ ;  /* 0x000000000c030210 */ /* 0x010fca0007ffe0ff */
[----:B------:R-:W-:-:S05]  /*1310*/  @P0 IMAD.WIDE R2, R3, 0x4, R152 ;  /* 0x0000000403020825 */ /* 0x000fca00078e0298 */
[----:B------:R-:W2:Y:S04]  /*1320*/  @P0 LDG.E R7, [R2.64] ;  /* 0x0000000402070981 */ /* 0x000ea8000c1e1900 */
[----:B------:R-:W2:Y:S01]  /*1330*/  @P0 LDG.E R0, [R2.64+0x4] ;  /* 0x0000040402000981 */ /* 0x000ea2000c1e1900 */
[----:B------:R-:W-:Y:S02]  /*1340*/  @!P0 IADD3 R5, -R11, c[0x0][0x168], RZ ;  /* 0x00005a000b058a10 */ /* 0x000fe40007ffe1ff */
[----:B--2---:R-:W-:Y:S02]  /*1350*/  @P0 IADD3 R7, -R7, R0, RZ ;  /* 0x0000000007070210 */ /* 0x004fe40007ffe1ff */
[----:B------:R-:W-:-:S04]  /*1360*/  @!P0 IMNMX R7, R5, R18, PT ;  /* 0x0000001205078217 */ /* 0x000fc80003800200 */
[----:B------:R-:W-:-:S13]  /*1370*/  ISETP.GE.AND P0, PT, R7, 0x1, PT ;  /* 0x000000010700780c */ /* 0x000fda0003f06270 */
[----:B------:R-:W-:Y:S05]  /*1380*/  @!P0 EXIT ;  /* 0x000000000000894d */ /* 0x000fea0003800000 */
[----:B------:R-:W-:Y:S01]  /*1390*/  BAR.SYNC.DEFER_BLOCKING 0x0 ;  /* 0x0000000000007b1d */ /* 0x000fe20000010000 */
[C---:B------:R-:W-:Y:S02]  /*13a0*/  SHF.L.U32 R150, R10.reuse, 0x4, RZ ;  /* 0x000000040a967819 */ /* 0x040fe400000006ff */
[----:B------:R-:W-:Y:S02]  /*13b0*/  SHF.L.U64.HI R149, R10, 0x4, R8 ;  /* 0x000000040a957819 */ /* 0x000fe40000010208 */
[----:B------:R-:W-:-:S04]  /*13c0*/  IADD3 R2, P0, R116, R150, RZ ;  /* 0x0000009674027210 */ /* 0x000fc80007f1e0ff */
[----:B------:R-:W-:-:S05]  /*13d0*/  IADD3.X R3, R115, R149, RZ, P0, !PT ;  /* 0x0000009573037210 */ /* 0x000fca00007fe4ff */
[----:B------:R-:W2:Y:S04]  /*13e0*/  LDG.E.128 R32, [R2.64] ;  /* 0x0000000402207981 */ /* 0x000ea8000c1e1d00 */
[----:B------:R-:W3:Y:S04]  /*13f0*/  LDG.E.128 R36, [R2.64+0x200] ;  /* 0x0002000402247981 */ /* 0x000ee8000c1e1d00 */
[----:B------:R-:W4:Y:S04]  /*1400*/  LDG.E.128 R40, [R2.64+0x400] ;  /* 0x0004000402287981 */ /* 0x000f28000c1e1d00 */
[----:B------:R-:W5:Y:S01]  /*1410*/  LDG.E.128 R44, [R2.64+0x600] ;  /* 0x00060004022c7981 */ /* 0x000f62000c1e1d00 */
[----:B------:R-:W-:-:S02]  /*1420*/  IADD3 R6, R148, R13, RZ ;  /* 0x0000000d94067210 */ /* 0x000fc40007ffe0ff */
[----:B------:R-:W-:-:S03]  /*1430*/  IADD3 R64, P0, R118, R150, RZ ;  /* 0x0000009676407210 */ /* 0x000fc60007f1e0ff */
[----:B------:R-:W-:Y:S02]  /*1440*/  IMAD R5, R13, 0x3, R6 ;  /* 0x000000030d057824 */ /* 0x000fe400078e0206 */
[----:B------:R-:W-:Y:S01]  /*1450*/  IMAD.X R65, R117, 0x1, R149, P0 ;  /* 0x0000000175417824 */ /* 0x000fe200000e0695 */
[----:B--2---:R0:W-:Y:S04]  /*1460*/  STS.128 [R6.X16], R32 ;  /* 0x0000002006007388 */ /* 0x0041e8000000cc00 */
[----:B---3--:R1:W-:Y:S04]  /*1470*/  STS.128 [R6.X16+0x200], R36 ;  /* 0x0002002406007388 */ /* 0x0083e8000000cc00 */
[----:B----4-:R2:W-:Y:S04]  /*1480*/  STS.128 [R6.X16+0x400], R40 ;  /* 0x0004002806007388 */ /* 0x0105e8000000cc00 */
[----:B-----5:R3:W-:Y:S01]  /*1490*/  STS.128 [R6.X16+0x600], R44 ;  /* 0x0006002c06007388 */ /* 0x0207e2000000cc00 */
[----:B------:R-:W-:-:S06]  /*14a0*/  NOP ;  /* 0x0000000000007918 */ /* 0x000fcc0000000000 */
[----:B------:R-:W-:Y:S04]  /*14b0*/  LDS.128 R48, [R5.X16+0x10] ;  /* 0x0000100005307984 */ /* 0x000fe8000000cc00 */
[----:B------:R-:W-:Y:S04]  /*14c0*/  LDS.128 R52, [R5.X16+0x20] ;  /* 0x0000200005347984 */ /* 0x000fe8000000cc00 */
[----:B------:R-:W-:Y:S04]  /*14d0*/  LDS.128 R56, [R5.X16+0x30] ;  /* 0x0000300005387984 */ /* 0x000fe8000000cc00 */
[----:B------:R-:W-:Y:S04]  /*14e0*/  LDS.128 R60, [R5.X16] ;  /* 0x00000000053c7984 */ /* 0x000fe8000000cc00 */
[----:B------:R-:W-:Y:S06]  /*14f0*/  BAR.SYNC.DEFER_BLOCKING 0x0 ;  /* 0x0000000000007b1d */ /* 0x000fec0000010000 */
[----:B0-----:R-:W4:Y:S04]  /*1500*/  LDG.E.128 R32, [R64.64] ;  /* 0x0000000440207981 */ /* 0x001f28000c1e1d00 */
[----:B-1----:R-:W5:Y:S04]  /*1510*/  LDG.E.128 R36, [R64.64+0x200] ;  /* 0x0002000440247981 */ /* 0x002f68000c1e1d00 */
[----:B--2---:R-:W2:Y:S04]  /*1520*/  LDG.E.128 R40, [R64.64+0x400] ;  /* 0x0004000440287981 */ /* 0x004ea8000c1e1d00 */
[----:B---3--:R-:W3:Y:S01]  /*1530*/  LDG.E.128 R44, [R64.64+0x600] ;  /* 0x00060004402c7981 */ /* 0x008ee2000c1e1d00 */
[----:B------:R-:W-:Y:S01]  /*1540*/  ULDC.U8 UR6, c[0x0][0x188] ;  /* 0x0000620000067ab9 */ /* 0x000fe20000000000 */
[----:B------:R-:W-:Y:S01]  /*1550*/  MOV R0, c[0x0][0x16c] ;  /* 0x00005b0000007a02 */ /* 0x000fe20000000f00 */
[----:B------:R-:W-:Y:S03]  /*1560*/  BSSY B0, `(.L_x_221) ;  /* 0x000003a000007945 */ /* 0x000fe60003800000 */
[----:B------:R-:W-:Y:S01]  /*1570*/  ISETP.GE.AND P6, PT, R0, 0x1, PT ;  /* 0x000000010000780c */ /* 0x000fe20003fc6270 */
[----:B----4-:R-:W-:Y:S04]  /*1580*/  STS.128 [R6.X16], R32 ;  /* 0x0000002006007388 */ /* 0x010fe8000000cc00 */
[----:B-----5:R-:W-:Y:S04]  /*1590*/  STS.128 [R6.X16+0x200], R36 ;  /* 0x0002002406007388 */ /* 0x020fe8000000cc00 */
[----:B--2---:R-:W-:Y:S04]  /*15a0*/  STS.128 [R6.X16+0x400], R40 ;  /* 0x0004002806007388 */ /* 0x004fe8000000cc00 */
[----:B---3--:R-:W-:Y:S01]  /*15b0*/  STS.128 [R6.X16+0x600], R44 ;  /* 0x0006002c06007388 */ /* 0x008fe2000000cc00 */
[----:B------:R-:W-:-:S06]  /*15c0*/  NOP ;  /* 0x0000000000007918 */ /* 0x000fcc0000000000 */
[----:B------:R-:W0:Y:S04]  /*15d0*/  LDS.128 R44, [R5.X16] ;  /* 0x00000000052c7984 */ /* 0x000e28000000cc00 */
[----:B------:R-:W1:Y:S04]  /*15e0*/  LDS.128 R40, [R5.X16+0x10] ;  /* 0x0000100005287984 */ /* 0x000e68000000cc00 */
[----:B------:R2:W3:Y:S04]  /*15f0*/  LDS.128 R36, [R5.X16+0x20] ;  /* 0x0000200005247984 */ /* 0x0004e8000000cc00 */
[----:B------:R2:W4:Y:S01]  /*1600*/  LDS.128 R32, [R5.X16+0x30] ;  /* 0x0000300005207984 */ /* 0x000522000000cc00 */
[----:B0-----:R-:W-:-:S02]  /*1610*/  FADD.FTZ R4, R44, R23 ;  /* 0x000000172c047221 */ /* 0x001fc40000010000 */
[--C-:B------:R-:W-:Y:S02]  /*1620*/  FADD.FTZ R3, R45, R23.reuse ;  /* 0x000000172d037221 */ /* 0x100fe40000010000 */
[--C-:B------:R-:W-:Y:S01]  /*1630*/  FADD.FTZ R2, R46, R23.reuse ;  /* 0x000000172e027221 */ /* 0x100fe20000010000 */
[----:B------:R-:W-:Y:S01]  /*1640*/  FSETP.GTU.FTZ.AND P4, PT, R4, 20, PT ;  /* 0x41a000000400780b */ /* 0x000fe20003f9c000 */
[--C-:B------:R-:W-:Y:S01]  /*1650*/  FADD.FTZ R0, R47, R23.reuse ;  /* 0x000000172f007221 */ /* 0x100fe20000010000 */
[----:B------:R-:W-:Y:S01]  /*1660*/  FSETP.GTU.FTZ.AND P5, PT, R3, 20, PT ;  /* 0x41a000000300780b */ /* 0x000fe20003fbc000 */
[--C-:B-1----:R-:W-:Y:S01]  /*1670*/  FADD.FTZ R85, R40, R23.reuse ;  /* 0x0000001728557221 */ /* 0x102fe20000010000 */
[----:B------:R-:W-:Y:S01]  /*1680*/  ISETP.EQ.OR P4, PT, RZ, UR6, P4 ;  /* 0x00000006ff007c0c */ /* 0x000fe2000a782670 */
[--C-:B------:R-:W-:Y:S01]  /*1690*/  FADD.FTZ R86, R41, R23.reuse ;  /* 0x0000001729567221 */ /* 0x100fe20000010000 */
[----:B------:R-:W-:Y:S01]  /*16a0*/  FSETP.GTU.FTZ.AND P3, PT, R2, 20, PT ;  /* 0x41a000000200780b */ /* 0x000fe20003f7c000 */
[----:B------:R-:W-:Y:S01]  /*16b0*/  FADD.FTZ R87, R42, R23 ;  /* 0x000000172a577221 */ /* 0x000fe20000010000 */
[----:B------:R-:W-:-:S02]  /*16c0*/  FSETP.GTU.FTZ.AND P2, PT, R0, 20, PT ;  /* 0x41a000000000780b */ /* 0x000fc40003f5c000 */
[----:B------:R-:W-:Y:S02]  /*16d0*/  FSETP.GTU.FTZ.AND P1, PT, R85, 20, PT ;  /* 0x41a000005500780b */ /* 0x000fe40003f3c000 */
[----:B------:R-:W-:Y:S02]  /*16e0*/  FSETP.GTU.FTZ.AND P0, PT, R86, 20, PT ;  /* 0x41a000005600780b */ /* 0x000fe40003f1c000 */
[----:B------:R-:W-:-:S03]  /*16f0*/  ISETP.EQ.OR P5, PT, RZ, UR6, P5 ;  /* 0x00000006ff007c0c */ /* 0x000fc6000afa2670 */
[----:B------:R-:W-:Y:S05]  /*1700*/  @P4 BRA `(.L_x_222) ;  /* 0x000001f000004947 */ /* 0x000fea0003800000 */
[----:B--234-:R-:W-:Y:S01]  /*1710*/  FMUL.FTZ R4, R4, 1.4426950216293334961 ;  /* 0x3fb8aa3b04047820 */ /* 0x01cfe20000410000 */
[----:B------:R-:W-:Y:S01]  /*1720*/  HFMA2.MMA R45, -RZ, RZ, 1.625, 0 ;  /* 0x3e800000ff2d7435 */ /* 0x000fe200000001ff */
[----:B------:R-:W-:Y:S02]  /*1730*/  MOV R44, 0x3d39bf78 ;  /* 0x3d39bf78002c7802 */ /* 0x000fe40000000f00 */
[----:B------:R-:W0:Y:S02]  /*1740*/  MUFU.EX2 R47, R4 ;  /* 0x00000004002f7308 */ /* 0x000e240000000800 */
        /* <DEDUP_REMOVED lines=27> */
.L_x_222:
[----:B--234-:R-:W-:Y:S05]  /*1900*/  BSYNC B0 ;  /* 0x0000000000007941 */ /* 0x01cfea0003800000 */
.L_x_221:
[----:B------:R-:W-:Y:S01]  /*1910*/  BSSY B0, `(.L_x_223) ;  /* 0x0000023000007945 */ /* 0x000fe20003800000 */
[----:B------:R-:W-:Y:S01]  /*1920*/  FSETP.GTU.FTZ.AND P4, PT, R87, 20, PT ;  /* 0x41a000005700780b */ /* 0x000fe20003f9c000 */
[----:B------:R-:W-:Y:S01]  /*1930*/  FADD.FTZ R88, R43, R23 ;  /* 0x000000172b587221 */ /* 0x000fe20000010000 */
[----:B------:R-:W-:Y:S06]  /*1940*/  @P5 BRA `(.L_x_224) ;  /* 0x000001f000005947 */ /* 0x000fec0003800000 */
        /* <DEDUP_REMOVED lines=31> */
.L_x_224:
[----:B------:R-:W-:Y:S05]  /*1b40*/  BSYNC B0 ;  /* 0x0000000000007941 */ /* 0x000fea0003800000 */
.L_x_223:
[----:B------:R-:W-:Y:S01]  /*1b50*/  ISETP.EQ.OR P3, PT, RZ, UR6, P3 ;  /* 0x00000006ff007c0c */ /* 0x000fe20009f62670 */
[----:B------:R-:W-:Y:S01]  /*1b60*/  BSSY B0, `(.L_x_225) ;  /* 0x0000024000007945 */ /* 0x000fe20003800000 */
[----:B------:R-:W-:Y:S01]  /*1b70*/  FSETP.GTU.FTZ.AND P5, PT, R88, 20, PT ;  /* 0x41a000005800780b */ /* 0x000fe20003fbc000 */
[----:B------:R-:W-:Y:S01]  /*1b80*/  FADD.FTZ R89, R36, R23 ;  /* 0x0000001724597221 */ /* 0x000fe20000010000 */
[----:B------:R-:W-:-:S09]  /*1b90*/  ISETP.EQ.OR P2, PT, RZ, UR6, P2 ;  /* 0x00000006ff007c0c */ /* 0x000fd20009742670 */
        /* <DEDUP_REMOVED lines=32> */
.L_x_226:
[----:B------:R-:W-:Y:S05]  /*1da0*/  BSYNC B0 ;  /* 0x0000000000007941 */ /* 0x000fea0003800000 */
.L_x_225:
[----:B------:R-:W-:Y:S01]  /*1db0*/  BSSY B0, `(.L_x_227) ;  /* 0x0000023000007945 */ /* 0x000fe20003800000 */
[----:B------:R-:W-:Y:S01]  /*1dc0*/  FSETP.GTU.FTZ.AND P3, PT, R89, 20, PT ;  /* 0x41a000005900780b */ /* 0x000fe20003f7c000 */
[----:B------:R-:W-:Y:S01]  /*1dd0*/  FADD.FTZ R90, R37, R23 ;  /* 0x00000017255a7221 */ /* 0x000fe20000010000 */
[----:B------:R-:W-:Y:S06]  /*1de0*/  @P2 BRA `(.L_x_228) ;  /* 0x000001f000002947 */ /* 0x000fec0003800000 */
        /* <DEDUP_REMOVED lines=31> */
.L_x_228:
[----:B------:R-:W-:Y:S05]  /*1fe0*/  BSYNC B0 ;  /* 0x0000000000007941 */ /* 0x000fea0003800000 */
.L_x_227:
[----:B------:R-:W-:Y:S01]  /*1ff0*/  ISETP.EQ.OR P1, PT, RZ, UR6, P1 ;  /* 0x00000006ff007c0c */ /* 0x000fe20008f22670 */
[----:B------:R-:W-:Y:S01]  /*2000*/  BSSY B0, `(.L_x_229) ;  /* 0x0000024000007945 */ /* 0x000fe20003800000 */
[----:B------:R-:W-:Y:S01]  /*2010*/  FSETP.GTU.FTZ.AND P2, PT, R90, 20, PT ;  /* 0x41a000005a00780b */ /* 0x000fe20003f5c000 */
[----:B------:R-:W-:Y:S01]  /*2020*/  FADD.FTZ R91, R38, R23 ;  /* 0x00000017265b7221 */ /* 0x000fe20000010000 */
[----:B------:R-:W-:-:S09]  /*2030*/  ISETP.EQ.OR P0, PT, RZ, UR6, P0 ;  /* 0x00000006ff007c0c */ /* 0x000fd20008702670 */
        /* <DEDUP_REMOVED lines=32> */
.L_x_230:
[----:B------:R-:W-:Y:S05]  /*2240*/  BSYNC B0 ;  /* 0x0000000000007941 */ /* 0x000fea0003800000 */
.L_x_229:
[----:B------:R-:W-:Y:S01]  /*2250*/  BSSY B0, `(.L_x_231) ;  /* 0x0000023000007945 */ /* 0x000fe20003800000 */
[----:B------:R-:W-:Y:S01]  /*2260*/  FSETP.GTU.FTZ.AND P1, PT, R91, 20, PT ;  /* 0x41a000005b00780b */ /* 0x000fe20003f3c000 */
[----:B------:R-:W-:Y:S01]  /*2270*/  FADD.FTZ R92, R39, R23 ;  /* 0x00000017275c7221 */ /* 0x000fe20000010000 */
[----:B------:R-:W-:Y:S06]  /*2280*/  @P0 BRA `(.L_x_232) ;  /* 0x000001f000000947 */ /* 0x000fec0003800000 */
        /* <DEDUP_REMOVED lines=31> */
.L_x_232:
[----:B------:R-:W-:Y:S05]  /*2480*/  BSYNC B0 ;  /* 0x0000000000007941 */ /* 0x000fea0003800000 */
.L_x_231:
[----:B------:R-:W-:Y:S01]  /*2490*/  ISETP.EQ.OR P4, PT, RZ, UR6, P4 ;  /* 0x00000006ff007c0c */ /* 0x000fe2000a782670 */
[----:B------:R-:W-:Y:S01]  /*24a0*/  BSSY B0, `(.L_x_233) ;  /* 0x0000024000007945 */ /* 0x000fe20003800000 */
[----:B------:R-:W-:Y:S01]  /*24b0*/  FSETP.GTU.FTZ.AND P0, PT, R92, 20, PT ;  /* 0x41a000005c00780b */ /* 0x000fe20003f1c000 */
[----:B------:R-:W-:Y:S01]  /*24c0*/  FADD.FTZ R93, R32, R23 ;  /* 0x00000017205d7221 */ /* 0x000fe20000010000 */
[----:B------:R-:W-:-:S09]  /*24d0*/  ISETP.EQ.OR P5, PT, RZ, UR6, P5 ;  /* 0x00000006ff007c0c */ /* 0x000fd2000afa2670 */
        /* <DEDUP_REMOVED lines=32> */
.L_x_234:
[----:B------:R-:W-:Y:S05]  /*26e0*/  BSYNC B0 ;  /* 0x0000000000007941 */ /* 0x000fea0003800000 */
.L_x_233:
        /* <DEDUP_REMOVED lines=35> */
.L_x_236:
[----:B------:R-:W-:Y:S05]  /*2920*/  BSYNC B0 ;  /* 0x0000000000007941 */ /* 0x000fea0003800000 */
.L_x_235:
        /* <DEDUP_REMOVED lines=37> */
.L_x_238:
[----:B------:R-:W-:Y:S05]  /*2b80*/  BSYNC B0 ;  /* 0x0000000000007941 */ /* 0x000fea0003800000 */
.L_x_237:
[----:B------:R-:W-:Y:S01]  /*2b90*/  MOV R114, R116 ;  /* 0x0000007400727202 */ /* 0x000fe20000000f00 */
[----:B------:R-:W-:Y:S01]  /*2ba0*/  BSSY B0, `(.L_x_239) ;  /* 0x0000025000007945 */ /* 0x000fe20003800000 */
[----:B------:R-:W-:Y:S01]  /*2bb0*/  FSETP.GTU.FTZ.AND P3, PT, R95, 20, PT ;  /* 0x41a000005f00780b */ /* 0x000fe20003f7c000 */
[----:B------:R-:W-:Y:S01]  /*2bc0*/  FADD.FTZ R96, R35, R23 ;  /* 0x0000001723607221 */ /* 0x000fe20000010000 */
[----:B------:R-:W-:Y:S01]  /*2bd0*/  MOV R119, R117 ;  /* 0x0000007500777202 */ /* 0x000fe20000000f00 */
[----:B------:R-:W-:Y:S01]  /*2be0*/  IMAD.WIDE R114, R7, 0x4, R114 ;  /* 0x0000000407727825 */ /* 0x000fe200078e0272 */
        /* <DEDUP_REMOVED lines=32> */
.L_x_240:
[----:B------:R-:W-:Y:S05]  /*2df0*/  BSYNC B0 ;  /* 0x0000000000007941 */ /* 0x000fea0003800000 */
.L_x_239:
[----:B------:R-:W-:Y:S01]  /*2e00*/  ISETP.EQ.OR P1, PT, RZ, UR6, P1 ;  /* 0x00000006ff007c0c */ /* 0x000fe20008f22670 */
[----:B------:R-:W-:Y:S01]  /*2e10*/  IMAD.WIDE R32, R7, 0x4, R118 ;  /* 0x0000000407207825 */ /* 0x000fe200078e0276 */
[----:B------:R-:W-:Y:S01]  /*2e20*/  FSETP.GTU.FTZ.AND P2, PT, R96, 20, PT ;  /* 0x41a000006000780b */ /* 0x000fe20003f5c000 */
[----:B------:R-:W-:Y:S01]  /*2e30*/  BSSY B0, `(.L_x_241) ;  /* 0x0000028000007945 */ /* 0x000fe20003800000 */
[----:B------:R-:W-:Y:S02]  /*2e40*/  ISETP.EQ.OR P0, PT, RZ, UR6, P0 ;  /* 0x00000006ff007c0c */ /* 0x000fe40008702670 */
[----:B------:R-:W-:Y:S02]  /*2e50*/  ISETP.EQ.OR P4, PT, RZ, UR6, P4 ;  /* 0x00000006ff007c0c */ /* 0x000fe4000a782670 */
[----:B------:R-:W-:Y:S02]  /*2e60*/  ISETP.EQ.OR P5, PT, RZ, UR6, P5 ;  /* 0x00000006ff007c0c */ /* 0x000fe4000afa2670 */
[----:B------:R-:W-:-:S02]  /*2e70*/  ISETP.EQ.OR P3, PT, RZ, UR6, P3 ;  /* 0x00000006ff007c0c */ /* 0x000fc40009f62670 */
[----:B------:R-:W-:Y:S02]  /*2e80*/  ISETP.EQ.OR P2, PT, RZ, UR6, P2 ;  /* 0x00000006ff007c0c */ /* 0x000fe40009742670 */
[----:B------:R-:W-:Y:S02]  /*2e90*/  MOV R116, R114 ;  /* 0x0000007200747202 */ /* 0x000fe40000000f00 */
[----:B------:R-:W-:Y:S01]  /*2ea0*/  MOV R118, R32 ;  /* 0x0000002000767202 */ /* 0x000fe20000000f00 */
        /* <DEDUP_REMOVED lines=32> */
.L_x_242:
[----:B------:R-:W-:Y:S05]  /*30b0*/  BSYNC B0 ;  /* 0x0000000000007941 */ /* 0x000fea0003800000 */
.L_x_241:
[----:B------:R-:W-:Y:S01]  /*30c0*/  BSSY B0, `(.L_x_243) ;  /* 0x0000021000007945 */ /* 0x000fe20003800000 */
[----:B------:R-:W-:Y:S05]  /*30d0*/  @P0 BRA `(.L_x_244) ;  /* 0x000001f000000947 */ /* 0x000fea0003800000 */
[----:B------:R-:W-:Y:S01]  /*30e0*/  FMUL.FTZ R92, R92, 1.4426950216293334961 ;  /* 0x3fb8aa3b5c5c7820 */ /* 0x000fe20000410000 */
[----:B------:R-:W-:Y:S01]  /*30f0*/  MOV R39, 0x3e800000 ;  /* 0x3e80000000277802 */ /* 0x000fe20000000f00 */
[----:B------:R-:W-:Y:S02]  /*3100*/  HFMA2.MMA R38, -RZ, RZ, 1.3056640625, -1.8671875 ;  /* 0x3d39bf78ff267435 */ /* 0x000fe400000001ff */
        /* <DEDUP_REMOVED lines=23> */
[C---:B------:R-:W-:Y:S02]  /*3280*/  ISETP.GE.AND P0, PT, R37.reuse, -0x407fffff, PT ;  /* 0xbf8000012500780c */ /* 0x040fe40003f06270 */
[----:B------:R-:W-:-:S11]  /*3290*/  FSETP.NEU.FTZ.AND P1, PT, R37, RZ, PT ;  /* 0x000000ff2500720b */ /* 0x000fd60003f3d000 */
[----:B------:R-:W-:-:S05]  /*32a0*/  @P0 MOV R34, 0x7f800000 ;  /* 0x7f80000000220802 */ /* 0x000fca0000000f00 */
[----:B------:R-:W-:-:S05]  /*32b0*/  @P0 FFMA.FTZ R92, R37, R34, +INF ;  /* 0x7f800000255c0423 */ /* 0x000fca0000010022 */
[----:B------:R-:W-:Y:S02]  /*32c0*/  FSEL R92, R92, -RZ, P1 ;  /* 0x800000ff5c5c7208 */ /* 0x000fe40000800000 */
.L_x_244:
[----:B------:R-:W-:Y:S05]  /*32d0*/  BSYNC B0 ;  /* 0x0000000000007941 */ /* 0x000fea0003800000 */
.L_x_243:
[----:B------:R-:W-:Y:S01]  /*32e0*/  BSSY B0, `(.L_x_245) ;  /* 0x0000021000007945 */ /* 0x000fe20003800000 */
        /* <DEDUP_REMOVED lines=32> */
.L_x_246:
[----:B------:R-:W-:Y:S05]  /*34f0*/  BSYNC B0 ;  /* 0x0000000000007941 */ /* 0x000fea0003800000 */
.L_x_245:
[----:B------:R-:W-:Y:S01]  /*3500*/  BSSY B0, `(.L_x_247) ;  /* 0x0000021000007945 */ /* 0x000fe20003800000 */
        /* <DEDUP_REMOVED lines=32> */
.L_x_248:
[----:B------:R-:W-:Y:S05]  /*3710*/  BSYNC B0 ;  /* 0x0000000000007941 */ /* 0x000fea0003800000 */
.L_x_247:
        /* <DEDUP_REMOVED lines=33> */
.L_x_250:
[----:B------:R-:W-:Y:S05]  /*3930*/  BSYNC B0 ;  /* 0x0000000000007941 */ /* 0x000fea0003800000 */
.L_x_249:
        /* <DEDUP_REMOVED lines=33> */
.L_x_252:
[----:B------:R-:W-:Y:S05]  /*3b50*/  BSYNC B0 ;  /* 0x0000000000007941 */ /* 0x000fea0003800000 */
.L_x_251:
[----:B------:R-:W-:Y:S01]  /*3b60*/  BAR.SYNC.DEFER_BLOCKING 0x0 ;  /* 0x0000000000007b1d */ /* 0x000fe20000010000 */
[----:B------:R-:W-:Y:S01]  /*3b70*/  MOV R117, R33 ;  /* 0x0000002100757202 */ /* 0x000fe20000000f00 */
        /* <DEDUP_REMOVED lines=17> */
[----:B------:R-:W-:Y:S01]  /*3c90*/  HFMA2.MMA R113, -RZ, RZ, 0, 0 ;  /* 0x00000000ff717435 */ /* 0x000fe200000001ff */
        /* <DEDUP_REMOVED lines=16> */
.L_x_263:
[----:B------:R-:W-:Y:S01]  /*3da0*/  SHF.R.S32.HI R114, RZ, 0x1f, R113 ;  /* 0x0000001fff727819 */ /* 0x000fe20000011471 */
[----:B------:R-:W-:-:S04]  /*3db0*/  IMAD.WIDE.U32 R48, R113, c[0x0][0x1b0], RZ ;  /* 0x00006c0071307a25 */ /* 0x000fc800078e00ff */
[----:B------:R-:W-:Y:S01]  /*3dc0*/  IMAD R50, R114, c[0x0][0x1b0], RZ ;  /* 0x00006c0072327a24 */ /* 0x000fe200078e02ff */
[----:B------:R-:W-:-:S03]  /*3dd0*/  LEA R61, P0, R48, R22, 0x2 ;  /* 0x00000016303d7211 */ /* 0x000fc600078010ff */
[----:B------:R-:W-:Y:S01]  /*3de0*/  IMAD R51, R113, c[0x0][0x1b4], R50 ;  /* 0x00006d0071337a24 */ /* 0x000fe200078e0232 */
[----:B------:R-:W-:-:S03]  /*3df0*/  IADD3 R60, P1, R61, R150, RZ ;  /* 0x000000963d3c7210 */ /* 0x000fc60007f3e0ff */
[----:B------:R-:W-:-:S05]  /*3e00*/  IMAD.IADD R49, R49, 0x1, R51 ;  /* 0x0000000131317824 */ /* 0x000fca00078e0233 */
[----:B------:R-:W-:-:S04]  /*3e10*/  LEA.HI.X R48, R48, R20, R49, 0x2, P0 ;  /* 0x0000001430307211 */ /* 0x000fc800000f1431 */
[----:B------:R-:W-:-:S05]  /*3e20*/  IADD3.X R61, R48, R149, RZ, P1, !PT ;  /* 0x00000095303d7210 */ /* 0x000fca0000ffe4ff */
[----:B------:R0:W2:Y:S04]  /*3e30*/  LDG.E.128 R48, [R60.64] ;  /* 0x000000043c307981 */ /* 0x0000a8000c1e1d00 */
[----:B------:R0:W3:Y:S04]  /*3e40*/  LDG.E.128 R52, [R60.64+0x200] ;  /* 0x000200043c347981 */ /* 0x0000e8000c1e1d00 */
[----:B----4-:R0:W4:Y:S04]  /*3e50*/  LDG.E.128 R56, [R60.64+0x400] ;  /* 0x000400043c387981 */ /* 0x010128000c1e1d00 */
[----:B0-----:R-:W5:Y:S01]  /*3e60*/  LDG.E.128 R60, [R60.64+0x600] ;  /* 0x000600043c3c7981 */ /* 0x001f62000c1e1d00 */
[----:B------:R-:W-:Y:S01]  /*3e70*/  MOV R64, R80 ;  /* 0x0000005000407202 */ /* 0x000fe20000000f00 */
[----:B------:R-:W-:Y:S01]  /*3e80*/  IMAD R66, R114, c[0x0][0x198], RZ ;  /* 0x0000660072427a24 */ /* 0x000fe200078e02ff */
[----:B-1----:R-:W-:-:S03]  /*3e90*/  MOV R65, R17 ;  /* 0x0000001100417202 */ /* 0x002fc60000000f00 */
[C---:B------:R-:W-:Y:S02]  /*3ea0*/  IMAD R67, R113.reuse, c[0x0][0x19c], R66 ;  /* 0x0000670071437a24 */ /* 0x040fe400078e0242 */
[----:B------:R-:W-:-:S05]  /*3eb0*/  IMAD.WIDE.U32 R64, R113, c[0x0][0x198], R64 ;  /* 0x0000660071407a25 */ /* 0x000fca00078e0040 */
[----:B------:R-:W-:Y:S02]  /*3ec0*/  LEA R66, P0, R64, c[0x0][0x250], 0x2 ;  /* 0x0000940040427a11 */ /* 0x000fe400078010ff */
[----:B------:R-:W-:-:S04]  /*3ed0*/  IADD3 R65, R65, R67, RZ ;  /* 0x0000004341417210 */ /* 0x000fc80007ffe0ff */
[----:B------:R-:W-:-:S05]  /*3ee0*/  LEA.HI.X R67, R64, c[0x0][0x254], R65, 0x2, P0 ;  /* 0x0000950040437a11 */ /* 0x000fca00000f1441 */
[----:B------:R-:W5:Y:S01]  /*3ef0*/  LDG.E R66, [R66.64] ;  /* 0x0000000442427981 */ /* 0x000f62000c1e1900 */
[----:B------:R-:W-:Y:S02]  /*3f00*/  IMAD R68, R114, c[0x0][0x1d0], RZ ;  /* 0x0000740072447a24 */ /* 0x000fe400078e02ff */
[----:B------:R-:W-:-:S04]  /*3f10*/  IMAD.WIDE.U32 R64, R113, c[0x0][0x1d0], RZ ;  /* 0x0000740071407a25 */ /* 0x000fc800078e00ff */
[----:B------:R-:W-:Y:S01]  /*3f20*/  IMAD R71, R113, c[0x0][0x1d4], R68 ;  /* 0x0000750071477a24 */ /* 0x000fe200078e0244 */
[----:B------:R-:W-:-:S04]  /*3f30*/  LEA R69, P0, R64, R21, 0x2 ;  /* 0x0000001540457211 */ /* 0x000fc800078010ff */
[----:B------:R-:W-:-:S04]  /*3f40*/  IADD3 R68, R65, R71, RZ ;  /* 0x0000004741447210 */ /* 0x000fc80007ffe0ff */
[----:B------:R-:W-:Y:S02]  /*3f50*/  LEA.HI.X R68, R64, R19, R68, 0x2, P0 ;  /* 0x0000001340447211 */ /* 0x000fe400000f1444 */
[----:B------:R-:W-:-:S05]  /*3f60*/  IADD3 R64, P0, R69, R150, RZ ;  /* 0x0000009645407210 */ /* 0x000fca0007f1e0ff */
[----:B------:R-:W-:Y:S01]  /*3f70*/  IMAD.X R65, R68, 0x1, R149, P0 ;  /* 0x0000000144417824 */ /* 0x000fe200000e0695 */
[----:B--2---:R0:W-:Y:S04]  /*3f80*/  STS.128 [R6.X16], R48 ;  /* 0x0000003006007388 */ /* 0x0041e8000000cc00 */
[----:B---3--:R1:W-:Y:S04]  /*3f90*/  STS.128 [R6.X16+0x200], R52 ;  /* 0x0002003406007388 */ /* 0x0083e8000000cc00 */
[----:B----4-:R2:W-:Y:S04]  /*3fa0*/  STS.128 [R6.X16+0x400], R56 ;  /* 0x0004003806007388 */ /* 0x0105e8000000cc00 */
[----:B-----5:R3:W-:Y:S01]  /*3fb0*/  STS.128 [R6.X16+0x600], R60 ;  /* 0x0006003c06007388 */ /* 0x0207e2000000cc00 */
[----:B------:R-:W-:-:S06]  /*3fc0*/  NOP ;  /* 0x0000000000007918 */ /* 0x000fcc0000000000 */
[----:B0-----:R0:W4:Y:S04]  /*3fd0*/  LDG.E.128 R48, [R64.64] ;  /* 0x0000000440307981 */ /* 0x001128000c1e1d00 */
[----:B-1----:R0:W5:Y:S04]  /*3fe0*/  LDG.E.128 R52, [R64.64+0x200] ;  /* 0x0002000440347981 */ /* 0x002168000c1e1d00 */
[----:B--2---:R0:W2:Y:S04]  /*3ff0*/  LDG.E.128 R56, [R64.64+0x400] ;  /* 0x0004000440387981 */ /* 0x0040a8000c1e1d00 */
[----:B---3--:R0:W3:Y:S01]  /*4000*/  LDG.E.128 R60, [R64.64+0x600] ;  /* 0x00060004403c7981 */ /* 0x0080e2000c1e1d00 */
[----:B------:R-:W-:-:S02]  /*4010*/  ISETP.GE.U32.AND P5, PT, R165, R7, PT ;  /* 0x00000007a500720c */ /* 0x000fc40003fa6070 */
[-C--:B------:R-:W-:Y:S01]  /*4020*/  ISETP.GE.U32.AND P6, PT, R164, R7.reuse, PT ;  /* 0x00000007a400720c */ /* 0x080fe20003fc6070 */
[----:B------:R-:W1:Y:S01]  /*4030*/  LDS.128 R76, [R5.X16+0x30] ;  /* 0x00003000054c7984 */ /* 0x000e62000000cc00 */
[----:B------:R-:W-:Y:S01]  /*4040*/  FMUL.FTZ R128, R66, 1.4426950216293334961 ;  /* 0x3fb8aa3b42807820 */ /* 0x000fe20000410000 */
[-C--:B------:R-:W-:Y:S02]  /*4050*/  ISETP.GE.U32.AND P0, PT, R163, R7.reuse, PT ;  /* 0x00000007a300720c */ /* 0x080fe40003f06070 */
[----:B------:R-:W1:Y:S01]  /*4060*/  S2R R119, SR_TID.X ;  /* 0x0000000000777919 */ /* 0x000e620000002100 */
[----:B------:R-:W-:Y:S01]  /*4070*/  FMUL.FTZ R122, R128, R4 ;  /* 0x00000004807a7220 */ /* 0x000fe20000410000 */
[----:B------:R-:W-:Y:S01]  /*4080*/  ISETP.GE.U32.AND P1, PT, R162, R7, PT ;  /* 0x00000007a200720c */ /* 0x000fe20003f26070 */
[C---:B------:R-:W-:Y:S01]  /*4090*/  FMUL.FTZ R123, R128.reuse, R0 ;  /* 0x00000000807b7220 */ /* 0x040fe20000410000 */
[----:B0-----:R-:W0:Y:S01]  /*40a0*/  LDS.128 R64, [R5.X16] ;  /* 0x0000000005407984 */ /* 0x001e22000000cc00 */
[----:B------:R-:W-:-:S02]  /*40b0*/  FMUL.FTZ R120, R128, R3 ;  /* 0x0000000380787220 */ /* 0x000fc40000410000 */
[----:B------:R-:W-:Y:S01]  /*40c0*/  MUFU.EX2 R122, R122 ;  /* 0x0000007a007a7308 */ /* 0x000fe20000000800 */
[----:B------:R-:W0:Y:S01]  /*40d0*/  LDS.128 R72, [R5.X16+0x20] ;  /* 0x0000200005487984 */ /* 0x000e22000000cc00 */
[C---:B------:R-:W-:Y:S02]  /*40e0*/  FMUL.FTZ R121, R128.reuse, R2 ;  /* 0x0000000280797220 */ /* 0x040fe40000410000 */
[C---:B------:R-:W-:Y:S01]  /*40f0*/  FMUL.FTZ R125, R128.reuse, R85 ;  /* 0x00000055807d7220 */ /* 0x040fe20000410000 */
[----:B------:R-:W0:Y:S01]  /*4100*/  LDS.128 R68, [R5.X16+0x10] ;  /* 0x0000100005447984 */ /* 0x000e22000000cc00 */
[C---:B------:R-:W-:Y:S02]  /*4110*/  FMUL.FTZ R127, R128.reuse, R86 ;  /* 0x00000056807f7220 */ /* 0x040fe40000410000 */
[----:B------:R-:W1:Y:S01]  /*4120*/  MUFU.EX2 R123, R123 ;  /* 0x0000007b007b7308 */ /* 0x000e620000000800 */
[----:B------:R-:W1:Y:S01]  /*4130*/  S2R R130, SR_TID.X ;  /* 0x0000000000827919 */ /* 0x000e620000002100 */
[----:B------:R-:W-:-:S02]  /*4140*/  FMUL.FTZ R129, R128, R87 ;  /* 0x0000005780817220 */ /* 0x000fc40000410000 */
[C---:B------:R-:W-:Y:S01]  /*4150*/  FMUL.FTZ R131, R128.reuse, R88 ;  /* 0x0000005880837220 */ /* 0x040fe20000410000 */
[----:B------:R-:W0:Y:S01]  /*4160*/  S2R R126, SR_TID.X ;  /* 0x00000000007e7919 */ /* 0x000e220000002100 */
[C---:B------:R-:W-:Y:S02]  /*4170*/  FMUL.FTZ R133, R128.reuse, R89 ;  /* 0x0000005980857220 */ /* 0x040fe40000410000 */
[----:B------:R-:W0:Y:S01]  /*4180*/  MUFU.EX2 R120, R120 ;  /* 0x0000007800787308 */ /* 0x000e220000000800 */
[----:B-1----:R-:W-:Y:S01]  /*4190*/  SHF.L.U32 R124, R119, 0x4, RZ ;  /* 0x00000004777c7819 */ /* 0x002fe200000006ff */
[C---:B------:R-:W-:Y:S02]  /*41a0*/  FMUL.FTZ R135, R128.reuse, R90 ;  /* 0x0000005a80877220 */ /* 0x040fe40000410000 */
[----:B------:R-:W-:Y:S01]  /*41b0*/  FMUL.FTZ R137, R128, R91 ;  /* 0x0000005b80897220 */ /* 0x000fe20000410000 */
[----:B------:R-:W-:Y:S01]  /*41c0*/  ISETP.GE.U32.AND P2, PT, R124, R7, PT ;  /* 0x000000077c00720c */ /* 0x000fe20003f46070 */
[C---:B------:R-:W-:Y:S01]  /*41d0*/  FMUL.FTZ R138, R128.reuse, R92 ;  /* 0x0000005c808a7220 */ /* 0x040fe20000410000 */
[----:B------:R-:W-:Y:S01]  /*41e0*/  FSEL R123, R123, 1, !P5 ;  /* 0x3f8000007b7b7808 */ /* 0x000fe20006800000 */
[----:B------:R-:W1:Y:S01]  /*41f0*/  MUFU.EX2 R121, R121 ;  /* 0x0000007900797308 */ /* 0x000e620000000800 */
[----:B------:R-:W-:-:S02]  /*4200*/  FMUL.FTZ R139, R128, R93 ;  /* 0x0000005d808b7220 */ /* 0x000fc40000410000 */
[----:B------:R-:W-:Y:S02]  /*4210*/  FMUL.FTZ R140, R128, R94 ;  /* 0x0000005e808c7220 */ /* 0x000fe40000410000 */
[----:B------:R-:W-:Y:S01]  /*4220*/  FMUL.FTZ R145, R111, R77 ;  /* 0x0000004d6f917220 */ /* 0x000fe20000410000 */
[----:B------:R-:W-:Y:S01]  /*4230*/  FSEL R77, R122, 1, !P2 ;  /* 0x3f8000007a4d7808 */ /* 0x000fe20005000000 */
[----:B------:R-:W-:Y:S01]  /*4240*/  FMUL.FTZ R141, R128, R95 ;  /* 0x0000005f808d7220 */ /* 0x000fe20000410000 */
[----:B------:R-:W-:Y:S01]  /*4250*/  SHF.L.U32 R130, R130, 0x4, RZ ;  /* 0x0000000482827819 */ /* 0x000fe200000006ff */
[----:B------:R-:W-:Y:S01]  /*4260*/  FMUL.FTZ R142, R128, R96 ;  /* 0x00000060808e7220 */ /* 0x000fe20000410000 */
[----:B------:R-:W1:Y:S01]  /*4270*/  MUFU.EX2 R125, R125 ;  /* 0x0000007d007d7308 */ /* 0x000e620000000800 */
[----:B------:R-:W-:Y:S01]  /*4280*/  FMUL.FTZ R147, R112, R79 ;  /* 0x0000004f70937220 */ /* 0x000fe20000410000 */
[----:B0-----:R-:W-:Y:S01]  /*4290*/  SHF.L.U32 R126, R126, 0x4, RZ ;  /* 0x000000047e7e7819 */ /* 0x001fe200000006ff */
[----:B------:R-:W-:Y:S01]  /*42a0*/  FMUL.FTZ R67, R100, R67 ;  /* 0x0000004364437220 */ /* 0x000fe20000410000 */
[----:B------:R-:W-:Y:S01]  /*42b0*/  IADD3 R130, R130, 0x1, RZ ;  /* 0x0000000182827810 */ /* 0x000fe20007ffe0ff */
[----:B------:R-:W-:Y:S01]  /*42c0*/  FMUL.FTZ R64, R98, R64 ;  /* 0x0000004062407220 */ /* 0x000fe20000410000 */
[----:B------:R-:W-:Y:S01]  /*42d0*/  IADD3 R126, R126, 0x2, RZ ;  /* 0x000000027e7e7810 */ /* 0x000fe20007ffe0ff */
[----:B------:R-:W-:Y:S01]  /*42e0*/  FMUL.FTZ R132, R106, R72 ;  /* 0x000000486a847220 */ /* 0x000fe20000410000 */
[----:B------:R-:W-:Y:S01]  /*42f0*/  FSEL R122, R67, RZ, !P5 ;  /* 0x000000ff437a7208 */ /* 0x000fe20006800000 */
[----:B------:R-:W-:Y:S01]  /*4300*/  FMUL.FTZ R134, R107, R73 ;  /* 0x000000496b867220 */ /* 0x000fe20000410000 */
[----:B------:R-:W-:Y:S01]  /*4310*/  ISETP.NE.AND P5, PT, R12, RZ, PT ;  /* 0x000000ff0c00720c */ /* 0x000fe20003fa5270 */
[----:B------:R-:W0:Y:S01]  /*4320*/  MUFU.EX2 R127, R127 ;  /* 0x0000007f007f7308 */ /* 0x000e220000000800 */
[----:B------:R-:W-:Y:S01]  /*4330*/  FMUL.FTZ R65, R99, R65 ;  /* 0x0000004163417220 */ /* 0x000fe20000410000 */
[-C--:B------:R-:W-:Y:S01]  /*4340*/  ISETP.GE.U32.AND P3, PT, R130, R7.reuse, PT ;  /* 0x000000078200720c */ /* 0x080fe20003f66070 */
[----:B------:R-:W-:Y:S01]  /*4350*/  FMUL.FTZ R66, R97, R66 ;  /* 0x0000004261427220 */ /* 0x000fe20000410000 */
[----:B------:R-:W-:Y:S01]  /*4360*/  ISETP.GE.U32.AND P4, PT, R126, R7, PT ;  /* 0x000000077e00720c */ /* 0x000fe20003f86070 */
[----:B------:R-:W-:Y:S01]  /*4370*/  FMUL.FTZ R144, R110, R76 ;  /* 0x0000004c6e907220 */ /* 0x000fe20000410000 */
[----:B------:R-:W-:Y:S01]  /*4380*/  FSEL R79, R120, 1, !P3 ;  /* 0x3f800000784f7808 */ /* 0x000fe20005800000 */
[----:B------:R-:W-:Y:S01]  /*4390*/  FMUL.FTZ R146, R109, R78 ;  /* 0x0000004e6d927220 */ /* 0x000fe20000410000 */
[----:B------:R-:W0:Y:S01]  /*43a0*/  MUFU.EX2 R129, R129 ;  /* 0x0000008100817308 */ /* 0x000e220000000800 */
[----:B------:R-:W-:Y:S01]  /*43b0*/  FMUL.FTZ R68, R102, R68 ;  /* 0x0000004466447220 */ /* 0x000fe20000410000 */
[----:B------:R-:W-:Y:S01]  /*43c0*/  FSEL R76, R64, RZ, !P2 ;  /* 0x000000ff404c7208 */ /* 0x000fe20005000000 */
[----:B------:R-:W-:Y:S01]  /*43d0*/  FMUL.FTZ R69, R103, R69 ;  /* 0x0000004567457220 */ /* 0x000fe20000410000 */
[----:B------:R-:W-:Y:S01]  /*43e0*/  FSEL R78, R65, RZ, !P3 ;  /* 0x000000ff414e7208 */ /* 0x000fe20005800000 */
[----:B------:R-:W-:Y:S01]  /*43f0*/  FMUL.FTZ R70, R101, R70 ;  /* 0x0000004665467220 */ /* 0x000fe20000410000 */
[----:B------:R-:W-:Y:S01]  /*4400*/  FSEL R120, R66, RZ, !P4 ;  /* 0x000000ff42787208 */ /* 0x000fe20006000000 */
[----:B------:R-:W-:Y:S01]  /*4410*/  FMUL.FTZ R71, R104, R71 ;  /* 0x0000004768477220 */ /* 0x000fe20000410000 */
[----:B------:R-:W0:Y:S01]  /*4420*/  MUFU.EX2 R131, R131 ;  /* 0x0000008300837308 */ /* 0x000e220000000800 */
[----:B-1----:R-:W-:Y:S01]  /*4430*/  FSEL R121, R121, 1, !P4 ;  /* 0x3f80000079797808 */ /* 0x002fe20006000000 */
[----:B------:R-:W-:Y:S01]  /*4440*/  FMUL.FTZ R74, R105, R74 ;  /* 0x0000004a694a7220 */ /* 0x000fe20000410000 */
[----:B------:R-:W-:Y:S01]  /*4450*/  ISETP.GE.U32.AND P2, PT, R161, R7, PT ;  /* 0x00000007a100720c */ /* 0x000fe20003f46070 */
[----:B------:R-:W-:Y:S01]  /*4460*/  FMUL.FTZ R75, R108, R75 ;  /* 0x0000004b6c4b7220 */ /* 0x000fe20000410000 */
[----:B------:R-:W-:-:S02]  /*4470*/  ISETP.GE.U32.AND P3, PT, R160, R7, PT ;  /* 0x00000007a000720c */ /* 0x000fc40003f66070 */
[----:B------:R-:W-:Y:S01]  /*4480*/  ISETP.GE.U32.AND P4, PT, R159, R7, PT ;  /* 0x000000079f00720c */ /* 0x000fe20003f86070 */
[----:B------:R-:W1:Y:S01]  /*4490*/  MUFU.EX2 R133, R133 ;  /* 0x0000008500857308 */ /* 0x000e620000000800 */
[----:B------:R-:W-:Y:S02]  /*44a0*/  FSEL R124, R68, RZ, !P6 ;  /* 0x000000ff447c7208 */ /* 0x000fe40007000000 */
[----:B------:R-:W-:Y:S02]  /*44b0*/  FSEL R125, R125, 1, !P6 ;  /* 0x3f8000007d7d7808 */ /* 0x000fe40007000000 */
[----:B------:R-:W-:Y:S02]  /*44c0*/  FSEL R126, R69, RZ, !P0 ;  /* 0x000000ff457e7208 */ /* 0x000fe40004000000 */
[----:B0-----:R-:W-:Y:S01]  /*44d0*/  FSEL R127, R127, 1, !P0 ;  /* 0x3f8000007f7f7808 */ /* 0x001fe20004000000 */
[----:B------:R-:W0:Y:S01]  /*44e0*/  MUFU.EX2 R135, R135 ;  /* 0x0000008700877308 */ /* 0x000e220000000800 */
[----:B------:R-:W-:-:S02]  /*44f0*/  FSEL R128, R70, RZ, !P1 ;  /* 0x000000ff46807208 */ /* 0x000fc40004800000 */
[----:B------:R-:W-:Y:S02]  /*4500*/  FSEL R129, R129, 1, !P1 ;  /* 0x3f80000081817808 */ /* 0x000fe40004800000 */
[----:B------:R-:W-:Y:S02]  /*4510*/  FSEL R130, R71, RZ, !P2 ;  /* 0x000000ff47827208 */ /* 0x000fe40005000000 */
[----:B------:R-:W-:Y:S01]  /*4520*/  FSEL R131, R131, 1, !P2 ;  /* 0x3f80000083837808 */ /* 0x000fe20005000000 */
[----:B------:R-:W0:Y:S01]  /*4530*/  MUFU.EX2 R137, R137 ;  /* 0x0000008900897308 */ /* 0x000e220000000800 */
[----:B------:R-:W-:Y:S02]  /*4540*/  FSEL R132, R132, RZ, !P3 ;  /* 0x000000ff84847208 */ /* 0x000fe40005800000 */
[----:B-1----:R-:W-:Y:S02]  /*4550*/  FSEL R133, R133, 1, !P3 ;  /* 0x3f80000085857808 */ /* 0x002fe40005800000 */
[----:B------:R-:W-:-:S02]  /*4560*/  FSEL R134, R134, RZ, !P4 ;  /* 0x000000ff86867208 */ /* 0x000fc40006000000 */
[-C--:B------:R-:W-:Y:S01]  /*4570*/  ISETP.GE.U32.AND P6, PT, R158, R7.reuse, PT ;  /* 0x000000079e00720c */ /* 0x080fe20003fc6070 */
[----:B------:R-:W1:Y:S01]  /*4580*/  MUFU.EX2 R138, R138 ;  /* 0x0000008a008a7308 */ /* 0x000e620000000800 */
[----:B0-----:R-:W-:Y:S02]  /*4590*/  FSEL R135, R135, 1, !P4 ;  /* 0x3f80000087877808 */ /* 0x001fe40006000000 */
[-C--:B------:R-:W-:Y:S02]  /*45a0*/  ISETP.GE.U32.AND P0, PT, R157, R7.reuse, PT ;  /* 0x000000079d00720c */ /* 0x080fe40003f06070 */
[-C--:B------:R-:W-:Y:S02]  /*45b0*/  ISETP.GE.U32.AND P1, PT, R156, R7.reuse, PT ;  /* 0x000000079c00720c */ /* 0x080fe40003f26070 */
[-C--:B------:R-:W-:Y:S01]  /*45c0*/  ISETP.GE.U32.AND P2, PT, R155, R7.reuse, PT ;  /* 0x000000079b00720c */ /* 0x080fe20003f46070 */
[----:B------:R-:W0:Y:S01]  /*45d0*/  MUFU.EX2 R139, R139 ;  /* 0x0000008b008b7308 */ /* 0x000e220000000800 */
[----:B------:R-:W-:-:S02]  /*45e0*/  ISETP.GE.U32.AND P3, PT, R154, R7, PT ;  /* 0x000000079a00720c */ /* 0x000fc40003f66070 */
[----:B------:R-:W-:Y:S02]  /*45f0*/  ISETP.GE.U32.AND P4, PT, R151, R7, PT ;  /* 0x000000079700720c */ /* 0x000fe40003f86070 */
[----:B------:R-:W-:Y:S02]  /*4600*/  FSEL R136, R74, RZ, !P6 ;  /* 0x000000ff4a887208 */ /* 0x000fe40007000000 */
[----:B------:R-:W-:Y:S01]  /*4610*/  FSEL R137, R137, 1, !P6 ;  /* 0x3f80000089897808 */ /* 0x000fe20007000000 */
[----:B------:R-:W0:Y:S01]  /*4620*/  MUFU.EX2 R140, R140 ;  /* 0x0000008c008c7308 */ /* 0x000e220000000800 */
[----:B-1----:R-:W-:Y:S02]  /*4630*/  FSEL R138, R138, 1, !P0 ;  /* 0x3f8000008a8a7808 */ /* 0x002fe40004000000 */
[----:B------:R-:W-:Y:S02]  /*4640*/  FSEL R143, R75, RZ, !P0 ;  /* 0x000000ff4b8f7208 */ /* 0x000fe40004000000 */
[----:B------:R-:W-:-:S02]  /*4650*/  FSEL R144, R144, RZ, !P1 ;  /* 0x000000ff90907208 */ /* 0x000fc40004800000 */
[----:B------:R-:W-:Y:S01]  /*4660*/  FSEL R145, R145, RZ, !P2 ;  /* 0x000000ff91917208 */ /* 0x000fe20005000000 */
[----:B------:R-:W1:Y:S01]  /*4670*/  MUFU.EX2 R141, R141 ;  /* 0x0000008d008d7308 */ /* 0x000e620000000800 */
[----:B0-----:R-:W-:Y:S02]  /*4680*/  FSEL R139, R139, 1, !P1 ;  /* 0x3f8000008b8b7808 */ /* 0x001fe40004800000 */
[----:B------:R-:W-:Y:S02]  /*4690*/  FSEL R146, R146, RZ, !P3 ;  /* 0x000000ff92927208 */ /* 0x000fe40005800000 */
[----:B------:R-:W-:-:S03]  /*46a0*/  FSEL R147, R147, RZ, !P4 ;  /* 0x000000ff93937208 */ /* 0x000fc60006000000 */
[----:B------:R-:W0:Y:S01]  /*46b0*/  MUFU.EX2 R142, R142 ;  /* 0x0000008e008e7308 */ /* 0x000e220000000800 */
[----:B------:R-:W-:Y:S02]  /*46c0*/  FSEL R140, R140, 1, !P2 ;  /* 0x3f8000008c8c7808 */ /* 0x000fe40005000000 */
[----:B-1----:R-:W-:Y:S02]  /*46d0*/  FSEL R141, R141, 1, !P3 ;  /* 0x3f8000008d8d7808 */ /* 0x002fe40005800000 */
[----:B0-----:R-:W-:Y:S01]  /*46e0*/  FSEL R142, R142, 1, !P4 ;  /* 0x3f8000008e8e7808 */ /* 0x001fe20006000000 */
[----:B----4-:R0:W-:Y:S04]  /*46f0*/  STS.128 [R6.X16+0x2100], R48 ;  /* 0x0021003006007388 */ /* 0x0101e8000000cc00 */
[----:B-----5:R0:W-:Y:S04]  /*4700*/  STS.128 [R6.X16+0x2300], R52 ;  /* 0x0023003406007388 */ /* 0x0201e8000000cc00 */
[----:B--2---:R0:W-:Y:S04]  /*4710*/  STS.128 [R6.X16+0x2500], R56 ;  /* 0x0025003806007388 */ /* 0x0041e8000000cc00 */
[----:B---3--:R0:W-:Y:S01]  /*4720*/  STS.128 [R6.X16+0x2700], R60 ;  /* 0x0027003c06007388 */ /* 0x0081e2000000cc00 */
[----:B------:R-:W-:-:S06]  /*4730*/  NOP ;  /* 0x0000000000007918 */ /* 0x000fcc0000000000 */
[----:B------:R0:W1:Y:S04]  /*4740*/  @P5 LDS.64 R72, [R113.X8+0x4240] ;  /* 0x0042400071485984 */ /* 0x0000680000008a00 */
[----:B------:R0:W2:Y:S04]  /*4750*/  LDS.128 R48, [R5.X16+0x2100] ;  /* 0x0021000005307984 */ /* 0x0000a8000000cc00 */
[----:B------:R0:W3:Y:S04]  /*4760*/  LDS.128 R52, [R5.X16+0x2110] ;  /* 0x0021100005347984 */ /* 0x0000e8000000cc00 */
[----:B------:R0:W4:Y:S04]  /*4770*/  LDS.128 R56, [R5.X16+0x2120] ;  /* 0x0021200005387984 */ /* 0x000128000000cc00 */
[----:B------:R0:W0:Y:S01]  /*4780*/  LDS.128 R60, [R5.X16+0x2130] ;  /* 0x00213000053c7984 */ /* 0x000022000000cc00 */
[----:B------:R-:W-:Y:S05]  /*4790*/  @P5 BRA `(.L_x_254) ;  /* 0x0000021000005947 */ /* 0x000fea0003800000 */
[----:B------:R-:W-:Y:S01]  /*47a0*/  ULDC.U8 UR6, c[0x0][0x189] ;  /* 0x0000624000067ab9 */ /* 0x000fe20000000000 */
[----:B------:R-:W-:Y:S01]  /*47b0*/  ISETP.NE.U32.AND P1, PT, R27, RZ, PT ;  /* 0x000000ff1b00720c */ /* 0x000fe20003f25070 */
[----:B-1----:R-:W-:Y:S01]  /*47c0*/  HFMA2.MMA R72, -RZ, RZ, 1.875, 0 ;  /* 0x3f800000ff487435 */ /* 0x002fe200000001ff */
[----:B------:R-:W-:-:S02]  /*47d0*/  ISETP.NE.AND P0, PT, RZ, UR6, PT ;  /* 0x00000006ff007c0c */ /* 0x000fc4000bf05270 */
[----:B------:R-:W-:Y:S02]  /*47e0*/  ISETP.NE.AND.EX P1, PT, R26, RZ, PT, P1 ;  /* 0x000000ff1a00720c */ /* 0x000fe40003f25310 */
[----:B------:R-:W-:-:S13]  /*47f0*/  ISETP.NE.AND P0, PT, R14, RZ, P0 ;  /* 0x000000ff0e00720c */ /* 0x000fda0000705270 */
[----:B------:R-:W-:Y:S05]  /*4800*/  @P0 BRA P1, `(.L_x_255) ;  /* 0x000000d000000947 */ /* 0x000fea0000800000 */
[----:B------:R-:W-:Y:S02]  /*4810*/  ISETP.NE.AND P0, PT, R14, RZ, PT ;  /* 0x000000ff0e00720c */ /* 0x000fe40003f05270 */
[----:B------:R-:W-:-:S11]  /*4820*/  MOV R73, RZ ;  /* 0x000000ff00497202 */ /* 0x000fd60000000f00 */
[----:B------:R-:W-:Y:S05]  /*4830*/  @!P0 BRA `(.L_x_254) ;  /* 0x0000017000008947 */ /* 0x000fea0003800000 */
[----:B------:R-:W-:Y:S01]  /*4840*/  MOV R65, R28 ;  /* 0x0000001c00417202 */ /* 0x000fe20000000f00 */
[----:B------:R-:W-:Y:S02]  /*4850*/  IMAD R66, R114, c[0x0][0x240], RZ ;  /* 0x0000900072427a24 */ /* 0x000fe400078e02ff */
[----:B------:R-:W-:Y:S02]  /*4860*/  IMAD.MOV.U32 R64, RZ, RZ, R29 ;  /* 0x000000ffff407224 */ /* 0x000fe400078e001d */
[C---:B------:R-:W-:Y:S02]  /*4870*/  IMAD R67, R113.reuse, c[0x0][0x244], R66 ;  /* 0x0000910071437a24 */ /* 0x040fe400078e0242 */
[----:B------:R-:W-:-:S05]  /*4880*/  IMAD.WIDE.U32 R64, R113, c[0x0][0x240], R64 ;  /* 0x0000900071407a25 */ /* 0x000fca00078e0040 */
[----:B------:R-:W-:Y:S02]  /*4890*/  IADD3 R65, R65, R67, RZ ;  /* 0x0000004341417210 */ /* 0x000fe40007ffe0ff */
[----:B------:R-:W-:-:S04]  /*48a0*/  LEA R66, P0, R64, c[0x0][0x290], 0x2 ;  /* 0x0000a40040427a11 */ /* 0x000fc800078010ff */
[----:B------:R-:W-:-:S05]  /*48b0*/  LEA.HI.X R67, R64, c[0x0][0x294], R65, 0x2, P0 ;  /* 0x0000a50040437a11 */ /* 0x000fca00000f1441 */
[----:B------:R1:W5:Y:S01]  /*48c0*/  LDG.E R73, [R66.64] ;  /* 0x0000000442497981 */ /* 0x000362000c1e1900 */
[----:B------:R-:W-:Y:S05]  /*48d0*/  BRA `(.L_x_254) ;  /* 0x000000d000007947 */ /* 0x000fea0003800000 */
.L_x_255:
[----:B------:R-:W-:Y:S01]  /*48e0*/  MOV R64, R29 ;  /* 0x0000001d00407202 */ /* 0x000fe20000000f00 */
[----:B------:R-:W-:Y:S01]  /*48f0*/  IMAD R66, R84, c[0x0][0x230], RZ ;  /* 0x00008c0054427a24 */ /* 0x000fe200078e02ff */
[----:B------:R-:W-:-:S03]  /*4900*/  MOV R65, R28 ;  /* 0x0000001c00417202 */ /* 0x000fc60000000f00 */
[C---:B------:R-:W-:Y:S02]  /*4910*/  IMAD R67, R25.reuse, c[0x0][0x234], R66 ;  /* 0x00008d0019437a24 */ /* 0x040fe400078e0242 */
[----:B------:R-:W-:-:S04]  /*4920*/  IMAD.WIDE.U32 R64, R25, c[0x0][0x230], R64 ;  /* 0x00008c0019407a25 */ /* 0x000fc800078e0040 */
[----:B------:R-:W-:Y:S01]  /*4930*/  IMAD R66, R114, c[0x0][0x240], RZ ;  /* 0x0000900072427a24 */ /* 0x000fe200078e02ff */
[----:B------:R-:W-:-:S03]  /*4940*/  IADD3 R65, R65, R67, RZ ;  /* 0x0000004341417210 */ /* 0x000fc60007ffe0ff */
[C---:B------:R-:W-:Y:S02]  /*4950*/  IMAD R66, R113.reuse, c[0x0][0x244], R66 ;  /* 0x0000910071427a24 */ /* 0x040fe400078e0242 */
[----:B------:R-:W-:-:S04]  /*4960*/  IMAD.WIDE.U32 R64, R113, c[0x0][0x240], R64 ;  /* 0x0000900071407a25 */ /* 0x000fc800078e0040 */
[----:B------:R-:W-:Y:S01]  /*4970*/  IMAD.IADD R65, R66, 0x1, R65 ;  /* 0x0000000142417824 */ /* 0x000fe200078e0241 */
[----:B------:R-:W-:-:S04]  /*4980*/  LEA R66, P0, R64, c[0x0][0x290], 0x2 ;  /* 0x0000a40040427a11 */ /* 0x000fc800078010ff */
[----:B------:R-:W-:-:S05]  /*4990*/  LEA.HI.X R67, R64, c[0x0][0x294], R65, 0x2, P0 ;  /* 0x0000a50040437a11 */ /* 0x000fca00000f1441 */
[----:B------:R1:W5:Y:S04]  /*49a0*/  LDG.E R73, [R66.64] ;  /* 0x0000000442497981 */ /* 0x000368000c1e1900 */
.L_x_254:
[-C--:B------:R-:W-:Y:S01]  /*49b0*/  FFMA.FTZ R64, R76, R79.reuse, R78 ;  /* 0x0000004f4c407223 */ /* 0x080fe2000001004e */
[----:B------:R-:W-:Y:S01]  /*49c0*/  ISETP.GE.AND P0, PT, R13, 0x1, PT ;  /* 0x000000010d00780c */ /* 0x000fe20003f06270 */
[----:B-1----:R-:W-:Y:S01]  /*49d0*/  FMUL.FTZ R66, R77, R79 ;  /* 0x0000004f4d427220 */ /* 0x002fe20000410000 */
[----:B------:R-:W-:Y:S01]  /*49e0*/  ISETP.NE.AND P1, PT, R13, 0x1f, PT ;  /* 0x0000001f0d00780c */ /* 0x000fe20003f25270 */
        /* <DEDUP_REMOVED lines=29> */
[----:B------:R-:W1:Y:S04]  /*4bc0*/  SHFL.UP PT, R64, R75, 0x1, RZ ;  /* 0x042000004b407989 */ /* 0x000e6800000e00ff */
[----:B------:R-:W4:Y:S01]  /*4bd0*/  SHFL.UP PT, R65, R74, 0x1, RZ ;  /* 0x042000004a417989 */ /* 0x000f2200000e00ff */
[C---:B-1----:R-:W-:Y:S02]  /*4be0*/  @P0 FFMA.FTZ R75, R74.reuse, R64, R75 ;  /* 0x000000404a4b0223 */ /* 0x042fe4000001004b */
[----:B----4-:R-:W-:-:S03]  /*4bf0*/  @P0 FMUL.FTZ R74, R74, R65 ;  /* 0x000000414a4a0220 */ /* 0x010fc60000410000 */
[----:B------:R-:W1:Y:S01]  /*4c00*/  SHFL.UP PT, R64, R75, 0x2, RZ ;  /* 0x044000004b407989 */ /* 0x000e6200000e00ff */
[----:B------:R-:W-:-:S03]  /*4c10*/  ISETP.GE.AND P0, PT, R13, 0x2, PT ;  /* 0x000000020d00780c */ /* 0x000fc60003f06270 */
[----:B------:R-:W4:Y:S10]  /*4c20*/  SHFL.UP PT, R65, R74, 0x2, RZ ;  /* 0x044000004a417989 */ /* 0x000f3400000e00ff */
[----:B-1----:R-:W-:-:S02]  /*4c30*/  @P0 FFMA.FTZ R75, R74, R64, R75 ;  /* 0x000000404a4b0223 */ /* 0x002fc4000001004b */
        /* <DEDUP_REMOVED lines=15> */
[----:B----4-:R-:W-:-:S05]  /*4d30*/  @P0 FMUL.FTZ R74, R74, R65 ;  /* 0x000000414a4a0220 */ /* 0x010fca0000410000 */
[----:B------:R1:W-:Y:S04]  /*4d40*/  @!P1 STS.64 [R9.X8+0x4200], R74 ;  /* 0x0042004a09009388 */ /* 0x0003e80000008a00 */
[----:B------:R-:W-:Y:S06]  /*4d50*/  BAR.SYNC.DEFER_BLOCKING 0x0 ;  /* 0x0000000000007b1d */ /* 0x000fec0000010000 */
[----:B------:R-:W-:Y:S01]  /*4d60*/  SHFL.UP PT, R75, R75, 0x1, RZ ;  /* 0x042000004b4b7989 */ /* 0x000fe200000e00ff */
[----:B-1----:R-:W-:-:S03]  /*4d70*/  SHF.R.U32.HI R9, RZ, 0x5, R119 ;  /* 0x00000005ff097819 */ /* 0x002fc60000011677 */
[----:B------:R-:W-:Y:S01]  /*4d80*/  SHFL.UP PT, R74, R74, 0x1, RZ ;  /* 0x042000004a4a7989 */ /* 0x000fe200000e00ff */
[C---:B------:R-:W-:Y:S02]  /*4d90*/  ISETP.NE.AND P1, PT, R9.reuse, RZ, PT ;  /* 0x000000ff0900720c */ /* 0x040fe40003f25270 */
[----:B------:R-:W-:Y:S02]  /*4da0*/  ISETP.NE.AND P0, PT, R9, 0x2, PT ;  /* 0x000000020900780c */ /* 0x000fe40003f05270 */
[----:B------:R-:W-:Y:S01]  /*4db0*/  ISETP.NE.AND P2, PT, R13, RZ, P1 ;  /* 0x000000ff0d00720c */ /* 0x000fe20000f45270 */
[----:B------:R-:W1:Y:S04]  /*4dc0*/  LDS.128 R64, [0x4200] ;  /* 0x00420000ff407984 */ /* 0x000e680000000c00 */
[----:B------:R-:W4:Y:S01]  /*4dd0*/  LDS.128 R68, [0x4210] ;  /* 0x00421000ff447984 */ /* 0x000f220000000c00 */
[----:B-1----:R-:W-:-:S02]  /*4de0*/  FFMA.FTZ R67, R65, R66, R67 ;  /* 0x0000004241437223 */ /* 0x002fc40000010043 */
[----:B------:R-:W-:Y:S02]  /*4df0*/  FMUL.FTZ R66, R64, R66 ;  /* 0x0000004240427220 */ /* 0x000fe40000410000 */
[C---:B----4-:R-:W-:Y:S01]  /*4e00*/  FFMA.FTZ R69, R67.reuse, R68, R69 ;  /* 0x0000004443457223 */ /* 0x050fe20000010045 */
[----:B------:R-:W-:Y:S02]  /*4e10*/  FSEL R65, R67, R65, !P0 ;  /* 0x0000004143417208 */ /* 0x000fe40004000000 */
[C---:B------:R-:W-:Y:S01]  /*4e20*/  FSEL R64, R66.reuse, R64, !P0 ;  /* 0x0000004042407208 */ /* 0x040fe20004000000 */
[----:B------:R-:W-:Y:S01]  /*4e30*/  FMUL.FTZ R66, R66, R68 ;  /* 0x0000004442427220 */ /* 0x000fe20000410000 */
[----:B------:R-:W-:Y:S01]  /*4e40*/  ISETP.NE.AND P0, PT, R9, 0x3, PT ;  /* 0x000000030900780c */ /* 0x000fe20003f05270 */
[----:B------:R-:W-:-:S03]  /*4e50*/  FFMA.FTZ R71, R70, R69, R71 ;  /* 0x0000004546477223 */ /* 0x000fc60000010047 */
[----:B------:R-:W-:Y:S02]  /*4e60*/  FSEL R65, R69, R65, !P0 ;  /* 0x0000004145417208 */ /* 0x000fe40004000000 */
[----:B------:R-:W-:Y:S01]  /*4e70*/  FSEL R64, R66, R64, !P0 ;  /* 0x0000004042407208 */ /* 0x000fe20004000000 */
[----:B------:R-:W-:Y:S02]  /*4e80*/  FMUL.FTZ R66, R70, R66 ;  /* 0x0000004246427220 */ /* 0x000fe40000410000 */
[C---:B------:R-:W-:Y:S02]  /*4e90*/  @P2 FFMA.FTZ R65, R74.reuse, R65, R75 ;  /* 0x000000414a412223 */ /* 0x040fe4000001004b */
[----:B------:R-:W-:-:S03]  /*4ea0*/  @P2 FMUL.FTZ R64, R74, R64 ;  /* 0x000000404a402220 */ /* 0x000fc60000410000 */
[----:B------:R-:W-:Y:S02]  /*4eb0*/  @P1 MOV R75, R65 ;  /* 0x00000041004b1202 */ /* 0x000fe40000000f00 */
[----:B------:R-:W-:Y:S02]  /*4ec0*/  @P1 MOV R74, R64 ;  /* 0x00000040004a1202 */ /* 0x000fe40000000f00 */
[----:B-----5:R-:W-:Y:S02]  /*4ed0*/  @P1 MOV R65, R73 ;  /* 0x0000004900411202 */ /* 0x020fe40000000f00 */
[----:B------:R-:W-:Y:S01]  /*4ee0*/  @P1 MOV R64, R72 ;  /* 0x0000004800401202 */ /* 0x000fe20000000f00 */
[----:B------:R-:W-:Y:S05]  /*4ef0*/  @P1 BRA `(.L_x_257) ;  /* 0x0000006000001947 */ /* 0x000fea0003800000 */
[----:B------:R-:W-:Y:S01]  /*4f00*/  ISETP.NE.AND P0, PT, R13, RZ, PT ;  /* 0x000000ff0d00720c */ /* 0x000fe20003f05270 */
[C---:B------:R-:W-:Y:S02]  /*4f10*/  FFMA.FTZ R65, R66.reuse, R73, R71 ;  /* 0x0000004942417223 */ /* 0x040fe40000010047 */
[----:B------:R-:W-:-:S10]  /*4f20*/  FMUL.FTZ R64, R66, R72 ;  /* 0x0000004842407220 */ /* 0x000fd40000410000 */
[----:B------:R1:W-:Y:S01]  /*4f30*/  @!P0 STS.64 [0x4228], R72 ;  /* 0x00422848ff008388 */ /* 0x0003e20000000a00 */
[----:B------:R-:W-:Y:S01]  /*4f40*/  @!P0 MOV R74, R72 ;  /* 0x00000048004a8202 */ /* 0x000fe20000000f00 */
[----:B------:R-:W-:Y:S02]  /*4f50*/  @!P0 IMAD.MOV.U32 R75, RZ, RZ, R73 ;  /* 0x000000ffff4b8224 */ /* 0x000fe400078e0049 */
.L_x_257:
[----:B------:R-:W-:Y:S05]  /*4f60*/  BSYNC B0 ;  /* 0x0000000000007941 */ /* 0x000fea0003800000 */
.L_x_256:
[----:B------:R-:W-:Y:S01]  /*4f70*/  BAR.SYNC.DEFER_BLOCKING 0x0 ;  /* 0x0000000000007b1d */ /* 0x000fe20000010000 */
[----:B------:R-:W-:-:S05]  /*4f80*/  ISETP.NE.AND P0, PT, R119, RZ, PT ;  /* 0x000000ff7700720c */ /* 0x000fca0003f05270 */
[----:B------:R-:W-:Y:S01]  /*4f90*/  BSSY B0, `(.L_x_258) ;  /* 0x0000058000007945 */ /* 0x000fe20003800000 */
[----:B------:R-:W4:Y:S07]  /*4fa0*/  LDS R67, [0x422c] ;  /* 0x00422c00ff437984 */ /* 0x000f2e0000000800 */
[----:B----4-:R-:W-:Y:S01]  /*4fb0*/  @P0 FFMA.FTZ R75, R67, R74, R75 ;  /* 0x0000004a434b0223 */ /* 0x010fe2000001004b */
        /* <DEDUP_REMOVED lines=19> */
[----:B------:R-:W-:Y:S01]  /*50f0*/  ISETP.NE.U32.AND P1, PT, R27, RZ, PT ;  /* 0x000000ff1b00720c */ /* 0x000fe20003f25070 */
[----:B------:R-:W-:Y:S02]  /*5100*/  ULDC.U8 UR6, c[0x0][0x189] ;  /* 0x0000624000067ab9 */ /* 0x000fe40000000000 */
[----:B------:R-:W-:Y:S02]  /*5110*/  ISETP.NE.AND P0, PT, RZ, UR6, PT ;  /* 0x00000006ff007c0c */ /* 0x000fe4000bf05270 */
[----:B------:R-:W-:-:S13]  /*5120*/  ISETP.NE.AND.EX P1, PT, R26, RZ, PT, P1 ;  /* 0x000000ff1a00720c */ /* 0x000fda0003f25310 */
[----:B------:R-:W-:Y:S05]  /*5130*/  @P0 BRA P1, `(.L_x_260) ;  /* 0x000000d000000947 */ /* 0x000fea0000800000 */
[----:B----4-:R-:W-:-:S04]  /*5140*/  IADD3 R67, R15, -0x1, RZ ;  /* 0xffffffff0f437810 */ /* 0x010fc80007ffe0ff */
[----:B------:R-:W-:-:S13]  /*5150*/  ISETP.NE.OR P0, PT, R12, R67, P0 ;  /* 0x000000430c00720c */ /* 0x000fda0000705670 */
[----:B------:R-:W-:Y:S05]  /*5160*/  @P0 BRA `(.L_x_259) ;  /* 0x000003a000000947 */ /* 0x000fea0003800000 */
[----:B------:R-:W-:Y:S01]  /*5170*/  MOV R66, R29 ;  /* 0x0000001d00427202 */ /* 0x000fe20000000f00 */
[----:B------:R-:W-:Y:S01]  /*5180*/  IMAD R114, R114, c[0x0][0x240], RZ ;  /* 0x0000900072727a24 */ /* 0x000fe200078e02ff */
[----:B------:R-:W-:-:S03]  /*5190*/  MOV R67, R28 ;  /* 0x0000001c00437202 */ /* 0x000fc60000000f00 */
[C---:B------:R-:W-:Y:S02]  /*51a0*/  IMAD R69, R113.reuse, c[0x0][0x244], R114 ;  /* 0x0000910071457a24 */ /* 0x040fe400078e0272 */
[----:B------:R-:W-:-:S05]  /*51b0*/  IMAD.WIDE.U32 R66, R113, c[0x0][0x240], R66 ;  /* 0x0000900071427a25 */ /* 0x000fca00078e0042 */
[----:B------:R-:W-:Y:S02]  /*51c0*/  IADD3 R69, R67, R69, RZ ;  /* 0x0000004543457210 */ /* 0x000fe40007ffe0ff */
[----:B------:R-:W-:-:S04]  /*51d0*/  LEA R68, P0, R66, c[0x0][0x290], 0x2 ;  /* 0x0000a40042447a11 */ /* 0x000fc800078010ff */
[----:B------:R-:W-:-:S05]  /*51e0*/  LEA.HI.X R69, R66, c[0x0][0x294], R69, 0x2, P0 ;  /* 0x0000a50042457a11 */ /* 0x000fca00000f1445 */
[----:B------:R4:W-:Y:S01]  /*51f0*/  STG.E [R68.64], R65 ;  /* 0x0000004144007986 */ /* 0x0009e2000c101904 */
[----:B------:R-:W-:Y:S05]  /*5200*/  BRA `(.L_x_259) ;  /* 0x0000030000007947 */ /* 0x000fea0003800000 */
.L_x_260:
[----:B----4-:R-:W-:-:S04]  /*5210*/  IADD3 R67, R15, -0x1, RZ ;  /* 0xffffffff0f437810 */ /* 0x010fc80007ffe0ff */
[----:B------:R-:W-:-:S13]  /*5220*/  ISETP.NE.AND P0, PT, R12, R67, PT ;  /* 0x000000430c00720c */ /* 0x000fda0003f05270 */
[----:B------:R-:W-:Y:S05]  /*5230*/  @!P0 BRA `(.L_x_261) ;  /* 0x000001c000008947 */ /* 0x000fea0003800000 */
[-C--:B------:R-:W-:Y:S02]  /*5240*/  IABS R71, R18.reuse ;  /* 0x0000001200477213 */ /* 0x080fe40000000000 */
[----:B------:R-:W-:Y:S02]  /*5250*/  IADD3 R69, R16, -0x1, R7 ;  /* 0xffffffff10457810 */ /* 0x000fe40007ffe007 */
[----:B------:R-:W4:Y:S01]  /*5260*/  I2F.RP R64, R71 ;  /* 0x0000004700407306 */ /* 0x000f220000209400 */
[-C--:B-1----:R-:W-:Y:S02]  /*5270*/  IABS R72, R18.reuse ;  /* 0x0000001200487213 */ /* 0x082fe40000000000 */
[----:B------:R-:W-:Y:S02]  /*5280*/  IABS R70, R69 ;  /* 0x0000004500467213 */ /* 0x000fe40000000000 */
[----:B------:R-:W-:-:S04]  /*5290*/  LOP3.LUT R69, R69, R18, RZ, 0x3c, !PT ;  /* 0x0000001245457212 */ /* 0x000fc800078e3cff */
[----:B------:R-:W-:Y:S01]  /*52a0*/  ISETP.GE.AND P2, PT, R69, RZ, PT ;  /* 0x000000ff4500720c */ /* 0x000fe20003f46270 */
[----:B----4-:R-:W1:Y:S02]  /*52b0*/  MUFU.RCP R64, R64 ;  /* 0x0000004000407308 */ /* 0x010e640000001000 */
[----:B-1----:R-:W-:-:S06]  /*52c0*/  IADD3 R66, R64, 0xffffffe, RZ ;  /* 0x0ffffffe40427810 */ /* 0x002fcc0007ffe0ff */
[----:B------:R1:W4:Y:S02]  /*52d0*/  F2I.FTZ.U32.TRUNC.NTZ R67, R66 ;  /* 0x0000004200437305 */ /* 0x000324000021f000 */
[----:B-1----:R-:W-:Y:S01]  /*52e0*/  HFMA2.MMA R66, -RZ, RZ, 0, 0 ;  /* 0x00000000ff427435 */ /* 0x002fe200000001ff */
[----:B----4-:R-:W-:-:S05]  /*52f0*/  IADD3 R68, RZ, -R67, RZ ;  /* 0x80000043ff447210 */ /* 0x010fca0007ffe0ff */
[----:B------:R-:W-:-:S04]  /*5300*/  IMAD R73, R68, R71, RZ ;  /* 0x0000004744497224 */ /* 0x000fc800078e02ff */
[----:B------:R-:W-:Y:S01]  /*5310*/  IMAD.HI.U32 R68, R67, R73, R66 ;  /* 0x0000004943447227 */ /* 0x000fe200078e0042 */
[----:B------:R-:W-:-:S03]  /*5320*/  MOV R67, R70 ;  /* 0x0000004600437202 */ /* 0x000fc60000000f00 */
[----:B------:R-:W-:Y:S02]  /*5330*/  IMAD.MOV R66, RZ, RZ, -R72 ;  /* 0x000000ffff427224 */ /* 0x000fe400078e0a48 */
[----:B------:R-:W-:-:S04]  /*5340*/  IMAD.HI.U32 R64, R68, R67, RZ ;  /* 0x0000004344407227 */ /* 0x000fc800078e00ff */
[----:B------:R-:W-:-:S05]  /*5350*/  IMAD R66, R64, R66, R67 ;  /* 0x0000004240427224 */ /* 0x000fca00078e0243 */
[----:B------:R-:W-:-:S13]  /*5360*/  ISETP.GT.U32.AND P1, PT, R71, R66, PT ;  /* 0x000000424700720c */ /* 0x000fda0003f24070 */
[-C--:B------:R-:W-:Y:S02]  /*5370*/  @!P1 IADD3 R66, R66, -R71.reuse, RZ ;  /* 0x8000004742429210 */ /* 0x080fe40007ffe0ff */
[----:B------:R-:W-:Y:S02]  /*5380*/  @!P1 IADD3 R64, R64, 0x1, RZ ;  /* 0x0000000140409810 */ /* 0x000fe40007ffe0ff */
[----:B------:R-:W-:Y:S02]  /*5390*/  ISETP.GE.U32.AND P0, PT, R66, R71, PT ;  /* 0x000000474200720c */ /* 0x000fe40003f06070 */
[----:B------:R-:W-:-:S11]  /*53a0*/  ISETP.NE.AND P1, PT, R18, RZ, PT ;  /* 0x000000ff1200720c */ /* 0x000fd60003f25270 */
[----:B------:R-:W-:-:S04]  /*53b0*/  @P0 IADD3 R64, R64, 0x1, RZ ;  /* 0x0000000140400810 */ /* 0x000fc80007ffe0ff */
[----:B------:R-:W-:Y:S02]  /*53c0*/  @!P2 IADD3 R64, -R64, RZ, RZ ;  /* 0x000000ff4040a210 */ /* 0x000fe40007ffe1ff */
[----:B------:R-:W-:-:S04]  /*53d0*/  @!P1 LOP3.LUT R64, RZ, R18, RZ, 0x33, !PT ;  /* 0x00000012ff409212 */ /* 0x000fc800078e33ff */
[----:B------:R-:W-:Y:S01]  /*53e0*/  MOV R67, R64 ;  /* 0x0000004000437202 */ /* 0x000fe20000000f00 */
[----:B------:R-:W-:Y:S05]  /*53f0*/  BRA `(.L_x_262) ;  /* 0x0000001000007947 */ /* 0x000fea0003800000 */
.L_x_261:
[----:B------:R4:W5:Y:S02]  /*5400*/  LDG.E R67, [R82.64] ;  /* 0x0000000452437981 */ /* 0x000964000c1e1900 */
.L_x_262:
[----:B-----5:R-:W-:-:S05]  /*5410*/  IMAD.WIDE R66, R67, 0x4, R30 ;  /* 0x0000000443427825 */ /* 0x020fca00078e021e */
[----:B----4-:R1:W4:Y:S01]  /*5420*/  LDG.E R69, [R66.64] ;  /* 0x0000000442457981 */ /* 0x010322000c1e1900 */
[----:B------:R-:W-:Y:S01]  /*5430*/  IMAD R114, R114, c[0x0][0x240], RZ ;  /* 0x0000900072727a24 */ /* 0x000fe200078e02ff */
[----:B-1----:R-:W-:Y:S01]  /*5440*/  MOV R66, R29 ;  /* 0x0000001d00427202 */ /* 0x002fe20000000f00 */
[----:B------:R-:W-:Y:S01]  /*5450*/  IMAD.MOV.U32 R67, RZ, RZ, R28 ;  /* 0x000000ffff437224 */ /* 0x000fe200078e001c */
[----:B----4-:R-:W-:-:S03]  /*5460*/  SHF.R.S32.HI R64, RZ, 0x1f, R69 ;  /* 0x0000001fff407819 */ /* 0x010fc60000011445 */
[----:B------:R-:W-:-:S04]  /*5470*/  IMAD.WIDE.U32 R66, R69, c[0x0][0x230], R66 ;  /* 0x00008c0045427a25 */ /* 0x000fc800078e0042 */
[----:B------:R-:W-:-:S04]  /*5480*/  IMAD R64, R64, c[0x0][0x230], RZ ;  /* 0x00008c0040407a24 */ /* 0x000fc800078e02ff */
[----:B------:R-:W-:-:S05]  /*5490*/  IMAD R69, R69, c[0x0][0x234], R64 ;  /* 0x00008d0045457a24 */ /* 0x000fca00078e0240 */
[----:B------:R-:W-:Y:S01]  /*54a0*/  IADD3 R67, R67, R69, RZ ;  /* 0x0000004543437210 */ /* 0x000fe20007ffe0ff */
[----:B------:R-:W-:-:S04]  /*54b0*/  IMAD R69, R113, c[0x0][0x244], R114 ;  /* 0x0000910071457a24 */ /* 0x000fc800078e0272 */
[----:B------:R-:W-:-:S05]  /*54c0*/  IMAD.WIDE.U32 R66, R113, c[0x0][0x240], R66 ;  /* 0x0000900071427a25 */ /* 0x000fca00078e0042 */
[----:B------:R-:W-:Y:S02]  /*54d0*/  IADD3 R67, R69, R67, RZ ;  /* 0x0000004345437210 */ /* 0x000fe40007ffe0ff */
[----:B------:R-:W-:-:S04]  /*54e0*/  LEA R68, P0, R66, c[0x0][0x290], 0x2 ;  /* 0x0000a40042447a11 */ /* 0x000fc800078010ff */
[----:B------:R-:W-:-:S05]  /*54f0*/  LEA.HI.X R69, R66, c[0x0][0x294], R67, 0x2, P0 ;  /* 0x0000a50042457a11 */ /* 0x000fca00000f1443 */
[----:B------:R1:W-:Y:S04]  /*5500*/  STG.E [R68.64], R65 ;  /* 0x0000004144007986 */ /* 0x0003e8000c101904 */
.L_x_259:
[----:B------:R-:W-:Y:S05]  /*5510*/  BSYNC B0 ;  /* 0x0000000000007941 */ /* 0x000fea0003800000 */
.L_x_258:
[----:B0-----:R-:W-:Y:S01]  /*5520*/  IADD3 R113, R113, 0x1, RZ ;  /* 0x0000000171717810 */ /* 0x001fe20007ffe0ff */
[----:B--2---:R-:W-:Y:S02]  /*5530*/  FFMA.FTZ R44, R48, R76, R44 ;  /* 0x0000004c302c7223 */ /* 0x004fe4000001002c */
[----:B------:R-:W-:Y:S01]  /*5540*/  FFMA.FTZ R45, R49, R78, R45 ;  /* 0x0000004e312d7223 */ /* 0x000fe2000001002d */
[----:B------:R-:W-:Y:S01]  /*5550*/  ISETP.GE.AND P0, PT, R113, c[0x0][0x16c], PT ;  /* 0x00005b0071007a0c */ /* 0x000fe20003f06270 */
[----:B------:R-:W-:Y:S02]  /*5560*/  FFMA.FTZ R46, R50, R120, R46 ;  /* 0x00000078322e7223 */ /* 0x000fe4000001002e */
[----:B------:R-:W-:Y:S02]  /*5570*/  FFMA.FTZ R47, R51, R122, R47 ;  /* 0x0000007a332f7223 */ /* 0x000fe4000001002f */
[----:B---3--:R-:W-:Y:S02]  /*5580*/  FFMA.FTZ R32, R52, R124, R32 ;  /* 0x0000007c34207223 */ /* 0x008fe40000010020 */
        /* <DEDUP_REMOVED lines=13> */
.L_x_253:
[----:B------:R-:W0:Y:S01]  /*5660*/  S2R R48, SR_CTAID.Y ;  /* 0x0000000000307919 */ /* 0x000e220000002600 */
[----:B------:R-:W-:Y:S01]  /*5670*/  LEA R0, R13, R148, 0x2 ;  /* 0x000000940d007211 */ /* 0x000fe200078e10ff */
[----:B------:R-:W-:Y:S01]  /*5680*/  IMAD.IADD R16, R7, 0x1, R16 ;  /* 0x0000000107107824 */ /* 0x000fe200078e0210 */
[----:B------:R-:W-:Y:S01]  /*5690*/  SHF.R.S32.HI R3, RZ, 0x1f, R11 ;  /* 0x0000001fff037819 */ /* 0x000fe2000001140b */
[----:B------:R-:W-:Y:S01]  /*56a0*/  BAR.SYNC.DEFER_BLOCKING 0x0 ;  /* 0x0000000000007b1d */ /* 0x000fe20000010000 */
[----:B------:R-:W-:-:S02]  /*56b0*/  MOV R2, R11 ;  /* 0x0000000b00027202 */ /* 0x000fc40000000f00 */
[----:B------:R-:W-:Y:S02]  /*56c0*/  IADD3 R12, R12, 0x1, RZ ;  /* 0x000000010c0c7810 */ /* 0x000fe40007ffe0ff */
[----:B------:R-:W-:Y:S01]  /*56d0*/  IADD3 R11, R7, R11, RZ ;  /* 0x0000000b070b7210 */ /* 0x000fe20007ffe0ff */
[----:B------:R-:W2:Y:S01]  /*56e0*/  S2R R5, SR_CTAID.X ;  /* 0x0000000000057919 */ /* 0x000ea20000002500 */
[----:B0-----:R-:W-:-:S03]  /*56f0*/  SHF.R.S32.HI R49, RZ, 0x1f, R48 ;  /* 0x0000001fff317819 */ /* 0x001fc60000011430 */
[----:B------:R-:W0:Y:S04]  /*5700*/  S2R R48, SR_CTAID.Y ;  /* 0x0000000000307919 */ /* 0x000e280000002600 */
[----:B------:R-:W-:Y:S04]  /*5710*/  STS.128 [R0.X16], R44 ;  /* 0x0000002c00007388 */ /* 0x000fe8000000cc00 */
[----:B------:R-:W-:Y:S01]  /*5720*/  STS.128 [R0.X16+0x10], R32 ;  /* 0x0000102000007388 */ /* 0x000fe2000000cc00 */
[----:B--2---:R-:W-:Y:S01]  /*5730*/  SHF.R.S32.HI R4, RZ, 0x1f, R5 ;  /* 0x0000001fff047819 */ /* 0x004fe20000011405 */
[----:B------:R-:W-:-:S02]  /*5740*/  IMAD.WIDE.U32 R2, R5, c[0x0][0x210], R2 ;  /* 0x0000840005027a25 */ /* 0x000fc400078e0002 */
[----:B------:R-:W-:Y:S02]  /*5750*/  STS.128 [R0.X16+0x20], R36 ;  /* 0x0000202400007388 */ /* 0x000fe4000000cc00 */
[----:B------:R-:W-:Y:S02]  /*5760*/  IMAD R4, R4, c[0x0][0x210], RZ ;  /* 0x0000840004047a24 */ /* 0x000fe400078e02ff */
[----:B------:R2:W-:Y:S01]  /*5770*/  STS.128 [R0.X16+0x30], R40 ;  /* 0x0000302800007388 */ /* 0x0005e2000000cc00 */
[----:B------:R-:W-:-:S06]  /*5780*/  NOP ;  /* 0x0000000000007918 */ /* 0x000fcc0000000000 */
[----:B------:R-:W3:Y:S01]  /*5790*/  LDS.128 R40, [R6.X16] ;  /* 0x0000000006287984 */ /* 0x000ee2000000cc00 */
[----:B------:R-:W-:Y:S01]  /*57a0*/  IMAD R5, R5, c[0x0][0x214], R4 ;  /* 0x0000850005057a24 */ /* 0x000fe200078e0204 */
[----:B------:R-:W-:Y:S02]  /*57b0*/  MOV R4, R22 ;  /* 0x0000001600047202 */ /* 0x000fe40000000f00 */
[----:B------:R-:W5:Y:S02]  /*57c0*/  LDS.128 R36, [R6.X16+0x200] ;  /* 0x0002000006247984 */ /* 0x000f64000000cc00 */
[----:B------:R-:W-:Y:S02]  /*57d0*/  IADD3 R3, R3, R5, RZ ;  /* 0x0000000503037210 */ /* 0x000fe40007ffe0ff */
[----:B------:R-:W1:Y:S01]  /*57e0*/  LDS.128 R32, [R6.X16+0x400] ;  /* 0x0004000006207984 */ /* 0x000e62000000cc00 */
[----:B--2---:R-:W-:Y:S01]  /*57f0*/  IMAD R0, R49, c[0x0][0x218], RZ ;  /* 0x0000860031007a24 */ /* 0x004fe200078e02ff */
[----:B------:R-:W-:Y:S01]  /*5800*/  MOV R49, R19 ;  /* 0x0000001300317202 */ /* 0x000fe20000000f00 */
[C---:B0-----:R-:W-:Y:S01]  /*5810*/  IMAD.WIDE.U32 R2, R48.reuse, c[0x0][0x218], R2 ;  /* 0x0000860030027a25 */ /* 0x041fe200078e0002 */
[----:B------:R-:W0:Y:S03]  /*5820*/  LDS.128 R44, [R6.X16+0x600] ;  /* 0x00060000062c7984 */ /* 0x000e26000000cc00 */
[----:B------:R-:W-:Y:S01]  /*5830*/  IMAD R5, R48, c[0x0][0x21c], R0 ;  /* 0x0000870030057a24 */ /* 0x000fe200078e0200 */
[----:B------:R-:W-:-:S03]  /*5840*/  MOV R48, R21 ;  /* 0x0000001500307202 */ /* 0x000fc60000000f00 */
[----:B------:R-:W-:Y:S01]  /*5850*/  IMAD.IADD R5, R3, 0x1, R5 ;  /* 0x0000000103057824 */ /* 0x000fe200078e0205 */
[----:B------:R-:W-:Y:S01]  /*5860*/  LEA R3, P0, R2, c[0x0][0x288], 0x2 ;  /* 0x0000a20002037a11 */ /* 0x000fe200078010ff */
[----:B------:R-:W-:-:S03]  /*5870*/  IMAD.WIDE R48, R7, 0x4, R48 ;  /* 0x0000000407307825 */ /* 0x000fc600078e0230 */
[----:B------:R-:W-:Y:S02]  /*5880*/  LEA.HI.X R0, R2, c[0x0][0x28c], R5, 0x2, P0 ;  /* 0x0000a30002007a11 */ /* 0x000fe400000f1405 */
[----:B------:R-:W-:Y:S02]  /*5890*/  IADD3 R2, P0, R3, R150, RZ ;  /* 0x0000009603027210 */ /* 0x000fe40007f1e0ff */
[----:B------:R-:W-:Y:S02]  /*58a0*/  MOV R5, R20 ;  /* 0x0000001400057202 */ /* 0x000fe40000000f00 */
[----:B------:R-:W-:Y:S02]  /*58b0*/  IADD3.X R3, R0, R149, RZ, P0, !PT ;  /* 0x0000009500037210 */ /* 0x000fe400007fe4ff */
[----:B------:R-:W-:Y:S01]  /*58c0*/  ISETP.GE.AND P0, PT, R12, R15, PT ;  /* 0x0000000f0c00720c */ /* 0x000fe20003f06270 */
[----:B------:R-:W-:Y:S01]  /*58d0*/  IMAD.WIDE R4, R7, 0x4, R4 ;  /* 0x0000000407047825 */ /* 0x000fe200078e0204 */
[----:B------:R-:W-:-:S02]  /*58e0*/  MOV R21, R48 ;  /* 0x0000003000157202 */ /* 0x000fc40000000f00 */
[----:B------:R-:W-:Y:S02]  /*58f0*/  MOV R19, R49 ;  /* 0x0000003100137202 */ /* 0x000fe40000000f00 */
[----:B------:R-:W-:Y:S01]  /*5900*/  MOV R22, R4 ;  /* 0x0000000400167202 */ /* 0x000fe20000000f00 */
[----:B---3--:R2:W-:Y:S01]  /*5910*/  STG.E.128 [R2.64], R40 ;  /* 0x0000002802007986 */ /* 0x0085e2000c101d04 */
[----:B------:R-:W-:-:S03]  /*5920*/  MOV R20, R5 ;  /* 0x0000000500147202 */ /* 0x000fc60000000f00 */
[----:B-----5:R2:W-:Y:S04]  /*5930*/  STG.E.128 [R2.64+0x200], R36 ;  /* 0x0002002402007986 */ /* 0x0205e8000c101d04 */
[----:B-1----:R2:W-:Y:S04]  /*5940*/  STG.E.128 [R2.64+0x400], R32 ;  /* 0x0004002002007986 */ /* 0x0025e8000c101d04 */
[----:B0-----:R2:W-:Y:S01]  /*5950*/  STG.E.128 [R2.64+0x600], R44 ;  /* 0x0006002c02007986 */ /* 0x0015e2000c101d04 */
[----:B------:R-:W-:Y:S01]  /*5960*/  @P0 CALL.REL.NOINC `(.L_x_264) ;  /* 0x0000001000000944 */ /* 0x000fe20003c00000 */
[----:B------:R-:W-:Y:S05]  /*5970*/  BRA `(.L_x_265) ;  /* 0xffffb93000007947 */ /* 0x000fea000383ffff */
.L_x_264:
[----:B------:R-:W-:Y:S05]  /*5980*/  EXIT ;  /* 0x000000000000794d */ /* 0x000fea0003800000 */
.L_x_266:
        /* <DEDUP_REMOVED lines=15> */
.L_x_8814:


//--------------------- .text._Z25selective_scan_fwd_kernelI32Selective_Scan_fwd_kernel_traitsILi128ELi16ELi1ELb1ELb1ELb1ELb0ELb1EfffEEv13SSMParamsBase --------------------------
	.section	.text._Z25selective_scan_fwd_kernelI32Selective_Scan_fwd_kernel_traitsILi128ELi16ELi1ELb1ELb1ELb1ELb0ELb1EfffEEv13SSMParamsBase,"ax",@progbits
	.sectioninfo	@"SHI_REGISTERS=168"
	.align	128
        .global         _Z25selective_scan_fwd_kernelI32Selective_Scan_fwd_kernel_traitsILi128ELi16ELi1ELb1ELb1ELb1ELb0ELb1EfffEEv13SSMParamsBase
        .type           _Z25selective_scan_fwd_kernelI32Selective_Scan_fwd_kernel_traitsILi128ELi16ELi1ELb1ELb1ELb1ELb0ELb1EfffEEv13SSMParamsBase,@function
        .size           _Z25selective_scan_fwd_kernelI32Selective_Scan_fwd_kernel_traitsILi128ELi16ELi1ELb1ELb1ELb1ELb0ELb1EfffEEv13SSMParamsBase,(.L_x_8815 - _Z25selective_scan_fwd_kernelI32Selective_Scan_fwd_kernel_traitsILi128ELi16ELi1ELb1ELb1ELb1ELb0ELb1EfffEEv13SSMParamsBase)
        .other          _Z25selective_scan_fwd_kernelI32Selective_Scan_fwd_kernel_traitsILi128ELi16ELi1ELb1ELb1ELb1ELb0ELb1EfffEEv13SSMParamsBase,@"STO_CUDA_ENTRY STV_DEFAULT"
_Z25selective_scan_fwd_kernelI32Selective_Scan_fwd_kernel_traitsILi128ELi16ELi1ELb1ELb1ELb1ELb0ELb1EfffEEv13SSMParamsBase:
.text._Z25selective_scan_fwd_kernelI32Selective_Scan_fwd_kernel_traitsILi128ELi16ELi1ELb1ELb1ELb1ELb0ELb1EfffEEv13SSMParamsBase:
        /* <DEDUP_REMOVED lines=36> */
.L_x_267:
        /* <DEDUP_REMOVED lines=28> */
.L_x_268:
        /* <DEDUP_REMOVED lines=11> */
.L_x_269:
        /* <DEDUP_REMOVED lines=178> */
.L_x_270:
        /* <DEDUP_REMOVED lines=18> */
.L_x_271:
        /* <DEDUP_REMOVED lines=12> */
.L_x_318:
        /* <DEDUP_REMOVED lines=302> */
.L_x_273:
[----:B---34-:R-:W-:Y:S05]  /*2490*/  BSYNC B0 ;  /* 0x0000000000007941 */ /* 0x018fea0003800000 */
.L_x_272:
        /* <DEDUP_REMOVED lines=36> */
.L_x_275:
[----:B------:R-:W-:Y:S05]  /*26e0*/  BSYNC B0 ;  /* 0x0000000000007941 */ /* 0x000fea0003800000 */
.L_x_274:
        /* <DEDUP_REMOVED lines=36> */
.L_x_277:
[----:B------:R-:W-:Y:S05]  /*2930*/  BSYNC B0 ;  /* 0x0000000000007941 */ /* 0x000fea0003800000 */
.L_x_276:
        /* <DEDUP_REMOVED lines=36> */
.L_x_279:
[----:B------:R-:W-:Y:S05]  /*2b80*/  BSYNC B0 ;  /* 0x0000000000007941 */ /* 0x000fea0003800000 */
.L_x_278:
        /* <DEDUP_REMOVED lines=36> */
.L_x_281:
[----:B------:R-:W-:Y:S05]  /*2dd0*/  BSYNC B0 ;  /* 0x0000000000007941 */ /* 0x000fea0003800000 */
.L_x_280:
        /* <DEDUP_REMOVED lines=36> */
.L_x_283:
[----:B------:R-:W-:Y:S05]  /*3020*/  BSYNC B0 ;  /* 0x0000000000007941 */ /* 0x000fea0003800000 */
.L_x_282:
        /* <DEDUP_REMOVED lines=36> */
.L_x_285:
[----:B------:R-:W-:Y:S05]  /*3270*/  BSYNC B0 ;  /* 0x0000000000007941 */ /* 0x000fea0003800000 */
.L_x_284:
        /* <DEDUP_REMOVED lines=36> */
.L_x_287:
[----:B------:R-:W-:Y:S05]  /*34c0*/  BSYNC B0 ;  /* 0x0000000000007941 */ /* 0x000fea0003800000 */
.L_x_286:
        /* <DEDUP_REMOVED lines=36> */
.L_x_289:
[----:B------:R-:W-:Y:S05]  /*3710*/  BSYNC B0 ;  /* 0x0000000000007941 */ /* 0x000fea0003800000 */
.L_x_288:
        /* <DEDUP_REMOVED lines=36> */
.L_x_291:
[----:B------:R-:W-:Y:S05]  /*3960*/  BSYNC B0 ;  /* 0x0000000000007941 */ /* 0x000fea0003800000 */
.L_x_290:
        /* <DEDUP_REMOVED lines=36> */
.L_x_293:
[----:B------:R-:W-:Y:S05]  /*3bb0*/  BSYNC B0 ;  /* 0x0000000000007941 */ /* 0x000fea0003800000 */
.L_x_292:
        /* <DEDUP_REMOVED lines=36> */
.L_x_295:
[----:B------:R-:W-:Y:S05]  /*3e00*/  BSYNC B0 ;  /* 0x0000000000007941 */ /* 0x000fea0003800000 */
.L_x_294:
        /* <DEDUP_REMOVED lines=36> */
.L_x_297:
[----:B------:R-:W-:Y:S05]  /*4050*/  BSYNC B0 ;  /* 0x0000000000007941 */ /* 0x000fea0003800000 */
.L_x_296:
        /* <DEDUP_REMOVED lines=38> */
.L_x_299:
[----:B------:R-:W-:Y:S05]  /*42c0*/  BSYNC B0 ;  /* 0x0000000000007941 */ /* 0x000fea0003800000 */
.L_x_298:
        /* <DEDUP_REMOVED lines=40> */
.L_x_301:
[----:B------:R-:W-:Y:S05]  /*4550*/  BSYNC B0 ;  /* 0x0000000000007941 */ /* 0x000fea0003800000 */
.L_x_300:
        /* <DEDUP_REMOVED lines=42> */
.L_x_303:
[----:B------:R-:W-:Y:S05]  /*4800*/  BSYNC B0 ;  /* 0x0000000000007941 */ /* 0x000fea0003800000 */
.L_x_302:
        /* <DEDUP_REMOVED lines=30> */
.L_x_314:
        /* <DEDUP_REMOVED lines=342> */
.L_x_306:
        /* <DEDUP_REMOVED lines=13> */
.L_x_305:
        /* <DEDUP_REMOVED lines=91> */
.L_x_308:
[----:B------:R-:W-:Y:S05]  /*65d0*/  BSYNC B0 ;  /* 0x0000000000007941 */ /* 0x000fea0003800000 */
.L_x_307:
        /* <DEDUP_REMOVED lines=44> */
.L_x_311:
        /* <DEDUP_REMOVED lines=32> */
.L_x_312:
[----:B------:R0:W5:Y:S02]  /*6aa0*/  LDG.E R41, [R80.64] ;  /* 0x0000000450297981 */ /* 0x000164000c1e1900 */
.L_x_313:
        /* <DEDUP_REMOVED lines=16> */
.L_x_310:
[----:B------:R-:W-:Y:S05]  /*6bb0*/  BSYNC B0 ;  /* 0x0000000000007941 */ /* 0x000fea0003800000 */
.L_x_309:
        /* <DEDUP_REMOVED lines=20> */
.L_x_304:
        /* <DEDUP_REMOVED lines=61> */
.L_x_316:
[----:B---3--:R-:W-:Y:S05]  /*70d0*/  BSYNC B0 ;  /* 0x0000000000007941 */ /* 0x008fea0003800000 */
.L_x_315:
        /* <DEDUP_REMOVED lines=72> */
.L_x_317:
[----:B------:R-:W-:Y:S05]  /*7560*/  EXIT ;  /* 0x000000000000794d */ /* 0x000fea0003800000 */
.L_x_319:
        /* <DEDUP_REMOVED lines=9> */
.L_x_8815:


//--------------------- .text._Z25selective_scan_fwd_kernelI32Selective_Scan_fwd_kernel_traitsILi128ELi16ELi1ELb1ELb1ELb1ELb1ELb0EfffEEv13SSMParamsBase --------------------------
	.section	.text._Z25selective_scan_fwd_kernelI32Selective_Scan_fwd_kernel_traitsILi128ELi16ELi1ELb1ELb1ELb1ELb1ELb0EfffEEv13SSMParamsBase,"ax",@progbits
	.sectioninfo	@"SHI_REGISTERS=168"
	.align	128
        .global         _Z25selective_scan_fwd_kernelI32Selective_Scan_fwd_kernel_traitsILi128ELi16ELi1ELb1ELb1ELb1ELb1ELb0EfffEEv13SSMParamsBase
        .type           _Z25selective_scan_fwd_kernelI32Selective_Scan_fwd_kernel_traitsILi128ELi16ELi1ELb1ELb1ELb1ELb1ELb0EfffEEv13SSMParamsBase,@function
        .size           _Z25selective_scan_fwd_kernelI32Selective_Scan_fwd_kernel_traitsILi128ELi16ELi1ELb1ELb1ELb1ELb1ELb0EfffEEv13SSMParamsBase,(.L_x_8816 - _Z25selective_scan_fwd_kernelI32Selective_Scan_fwd_kernel_traitsILi128ELi16ELi1ELb1ELb1ELb1ELb1ELb0EfffEEv13SSMParamsBase)
        .other          _Z25selective_scan_fwd_kernelI32Selective_Scan_fwd_kernel_traitsILi128ELi16ELi1ELb1ELb1ELb1ELb1ELb0EfffEEv13SSMParamsBase,@"STO_CUDA_ENTRY STV_DEFAULT"
_Z25selective_scan_fwd_kernelI32Selective_Scan_fwd_kernel_traitsILi128ELi16ELi1ELb1ELb1ELb1ELb1ELb0EfffEEv13SSMParamsBase:
.text._Z25selective_scan_fwd_kernelI32Selective_Scan_fwd_kernel_traitsILi128ELi16ELi1ELb1ELb1ELb1ELb1ELb0EfffEEv13SSMParamsBase:
        /* <DEDUP_REMOVED lines=8> */
[----:B------:R-:W-:Y:S02]  /*0080*/  @P1 MOV R8, c[0x0][0x2b0] ;  /* 0x0000ac0000081a02 */ /* 0x000fe40000000f00 */
[----:B------:R-:W-:Y:S02]  /*0090*/  @P1 MOV R9, c[0x0][0x2b4] ;  /* 0x0000ad0000091a02 */ /* 0x000fe40000000f00 */
[C---:B------:R-:W-:Y:S02]  /*00a0*/  ISETP.NE.U32.AND P0, PT, R8.reuse, RZ, PT ;  /* 0x000000ff0800720c */ /* 0x040fe40003f05070 */
[----:B------:R-:W-:Y:S02]  /*00b0*/  ISETP.NE.U32.AND P2, PT, R8, RZ, PT ;  /* 0x000000ff0800720c */ /* 0x000fe40003f45070 */
[----:B------:R-:W-:Y:S02]  /*00c0*/  ISETP.NE.AND.EX P0, PT, R9, RZ, PT, P0 ;  /* 0x000000ff0900720c */ /* 0x000fe40003f05300 */
[----:B0-----:R-:W-:-:S02]  /*00d0*/  MOV R25, R0 ;  /* 0x0000000000197202 */ /* 0x001fc40000000f00 */
[----:B------:R-:W-:Y:S02]  /*00e0*/  @P1 MOV R10, c[0x0][0x2b0] ;  /* 0x0000ac00000a1a02 */ /* 0x000fe40000000f00 */
[----:B------:R-:W-:-:S07]  /*00f0*/  @P1 MOV R11, c[0x0][0x2b4] ;  /* 0x0000ad00000b1a02 */ /* 0x000fce0000000f00 */
        /* <DEDUP_REMOVED lines=15> */
[----:B------:R-:W-:Y:S02]  /*01f0*/  @!P1 MOV R2, R10 ;  /* 0x0000000a00029202 */ /* 0x000fe40000000f00 */
[----:B------:R-:W-:-:S05]  /*0200*/  @!P1 MOV R3, R11 ;  /* 0x0000000b00039202 */ /* 0x000fca0000000f00 */
[----:B------:R-:W-:-:S05]  /*0210*/  @!P1 IMAD.WIDE R2, R0, 0x4, R2 ;  /* 0x0000000400029825 */ /* 0x000fca00078e0202 */
[----:B------:R0:W5:Y:S02]  /*0220*/  @!P1 LDG.E R25, [R2.64] ;  /* 0x0000000402199981 */ /* 0x000164000c1e1900 */
.L_x_320:
        /* <DEDUP_REMOVED lines=26> */
[----:B------:R-:W-:-:S05]  /*03d0*/  IMAD.WIDE.U32 R4, R33, c[0x0][0x238], R4 ;  /* 0x00008e0021047a25 */ /* 0x000fca00078e0004 */
[----:B------:R-:W-:Y:S02]  /*03e0*/  IADD3 R28, R7, R5, RZ ;  /* 0x00000005071c7210 */ /* 0x000fe40007ffe0ff */
[----:B------:R-:W-:Y:S02]  /*03f0*/  MOV R29, R4 ;  /* 0x00000004001d7202 */ /* 0x000fe40000000f00 */
.L_x_321:
        /* <DEDUP_REMOVED lines=11> */
.L_x_322:
[----:B------:R-:W-:Y:S01]  /*04b0*/  ISETP.EQ.U32.AND P0, PT, R27, RZ, PT ;  /* 0x000000ff1b00720c */ /* 0x000fe20003f02070 */
[----:B------:R-:W-:Y:S01]  /*04c0*/  HFMA2.MMA R5, -RZ, RZ, 0, 0 ;  /* 0x00000000ff057435 */ /* 0x000fe200000001ff */
[----:B------:R-:W-:Y:S02]  /*04d0*/  MOV R2, RZ ;  /* 0x000000ff00027202 */ /* 0x000fe40000000f00 */
[----:B------:R-:W-:Y:S02]  /*04e0*/  ISETP.EQ.OR.EX P0, PT, R26, RZ, !P6, P0 ;  /* 0x000000ff1a00720c */ /* 0x000fe40007702700 */
[----:B------:R-:W-:Y:S02]  /*04f0*/  @P1 MOV R2, c[0x0][0x2d4] ;  /* 0x0000b50000021a02 */ /* 0x000fe40000000f00 */
[----:B------:R-:W-:-:S09]  /*0500*/  @P1 MOV R5, c[0x0][0x2d0] ;  /* 0x0000b40000051a02 */ /* 0x000fd20000000f00 */
        /* <DEDUP_REMOVED lines=14> */
[C---:B------:R-:W-:Y:S02]  /*05f0*/  @P1 IADD3 R6, P4, R0.reuse, c[0x0][0x2b8], RZ ;  /* 0x0000ae0000061a10 */ /* 0x040fe40007f9e0ff */
[----:B------:R-:W-:Y:S02]  /*0600*/  @P2 MOV R2, c[0x0][0x2c0] ;  /* 0x0000b00000022a02 */ /* 0x000fe40000000f00 */
[----:B------:R-:W-:-:S02]  /*0610*/  @P1 LEA.HI.X.SX32 R7, R0, c[0x0][0x2bc], 0x1, P4 ;  /* 0x0000af0000071a11 */ /* 0x000fc400020f0eff */
[----:B------:R-:W-:Y:S02]  /*0620*/  ISETP.EQ.U32.AND P4, PT, R2, RZ, PT ;  /* 0x000000ff0200720c */ /* 0x000fe40003f82070 */
[----:B------:R-:W-:Y:S01]  /*0630*/  @P2 MOV R4, c[0x0][0x2c4] ;  /* 0x0000b10000042a02 */ /* 0x000fe20000000f00 */
[----:B------:R0:W5:Y:S03]  /*0640*/  @P1 LDG.E.U8 R14, [R6.64] ;  /* 0x00000004060e1981 */ /* 0x000166000c1e1100 */
[----:B------:R-:W-:Y:S01]  /*0650*/  ISETP.EQ.OR.EX P4, PT, R4, RZ, !P6, P4 ;  /* 0x000000ff0400720c */ /* 0x000fe20007782740 */
[----:B------:R-:W-:Y:S01]  /*0660*/  HFMA2.MMA R13, -RZ, RZ, 0, 0 ;  /* 0x00000000ff0d7435 */ /* 0x000fe200000001ff */
[----:B------:R-:W-:-:S04]  /*0670*/  @P3 LEA R8, P1, R33, c[0x0][0x268], 0x2 ;  /* 0x00009a0021083a11 */ /* 0x000fc800078210ff */
[C-C-:B------:R-:W-:Y:S02]  /*0680*/  @P3 LEA.HI.X R9, R33.reuse, c[0x0][0x26c], R35.reuse, 0x2, P1 ;  /* 0x00009b0021093a11 */ /* 0x140fe400008f1423 */
[C---:B------:R-:W-:Y:S02]  /*0690*/  @P5 LEA R10, P1, R33.reuse, c[0x0][0x280], 0x2 ;  /* 0x0000a000210a5a11 */ /* 0x040fe400078210ff */
[----:B------:R-:W-:Y:S02]  /*06a0*/  @P2 MOV R13, c[0x0][0x2c0] ;  /* 0x0000b000000d2a02 */ /* 0x000fe40000000f00 */
[----:B------:R-:W-:Y:S02]  /*06b0*/  MOV R2, RZ ;  /* 0x000000ff00027202 */ /* 0x000fe40000000f00 */
[----:B------:R-:W-:Y:S02]  /*06c0*/  @P2 MOV R2, c[0x0][0x2c4] ;  /* 0x0000b10000022a02 */ /* 0x000fe40000000f00 */
[----:B------:R-:W-:-:S02]  /*06d0*/  @P5 LEA.HI.X R11, R33, c[0x0][0x284], R35, 0x2, P1 ;  /* 0x0000a100210b5a11 */ /* 0x000fc400008f1423 */
[C---:B0-----:R-:W-:Y:S02]  /*06e0*/  @!P4 LEA R6, P1, R0.reuse, R13, 0x2 ;  /* 0x0000000d0006c211 */ /* 0x041fe400078210ff */
[----:B------:R-:W-:Y:S02]  /*06f0*/  IABS R15, c[0x0][0x174] ;  /* 0x00005d00000f7a13 */ /* 0x000fe40000000000 */
[----:B------:R-:W-:Y:S02]  /*0700*/  @!P4 LEA.HI.X R7, R0, R2, R3, 0x2, P1 ;  /* 0x000000020007c211 */ /* 0x000fe400008f1403 */
[----:B------:R-:W0:Y:S08]  /*0710*/  I2F.RP R2, R15 ;  /* 0x0000000f00027306 */ /* 0x000e300000209400 */
[----:B0-----:R-:W0:Y:S01]  /*0720*/  MUFU.RCP R2, R2 ;  /* 0x0000000200027308 */ /* 0x001e220000001000 */
[----:B------:R-:W-:-:S02]  /*0730*/  HFMA2.MMA R24, -RZ, RZ, 0, 0 ;  /* 0x00000000ff187435 */ /* 0x000fc400000001ff */
        /* <DEDUP_REMOVED lines=8> */
[----:B0-----:R-:W-:Y:S02]  /*07c0*/  MOV R4, RZ ;  /* 0x000000ff00047202 */ /* 0x001fe40000000f00 */
[----:B---3--:R-:W-:-:S05]  /*07d0*/  IADD3 R12, RZ, -R5, RZ ;  /* 0x80000005ff0c7210 */ /* 0x008fca0007ffe0ff */
        /* <DEDUP_REMOVED lines=37> */
[C---:B------:R-:W-:Y:S02]  /*0a30*/  LEA R22, P3, R8.reuse, c[0x0][0x258], 0x2 ;  /* 0x0000960008167a11 */ /* 0x040fe400078610ff */
[----:B------:R-:W-:Y:S01]  /*0a40*/  IADD3 R5, R9, R17, RZ ;  /* 0x0000001109057210 */ /* 0x000fe20007ffe0ff */
[----:B------:R-:W-:Y:S01]  /*0a50*/  IMAD R117, R33, c[0x0][0x1fc], R16 ;  /* 0x00007f0021757a24 */ /* 0x000fe200078e0210 */
[----:B------:R-:W-:Y:S02]  /*0a60*/  MOV R23, RZ ;  /* 0x000000ff00177202 */ /* 0x000fe40000000f00 */
[----:B------:R-:W-:-:S02]  /*0a70*/  LEA.HI.X R20, R8, c[0x0][0x25c], R5, 0x2, P3 ;  /* 0x0000970008147a11 */ /* 0x000fc400018f1405 */
[----:B------:R-:W-:Y:S02]  /*0a80*/  ISETP.NE.U32.AND P3, PT, RZ, c[0x0][0x2d8], PT ;  /* 0x0000b600ff007a0c */ /* 0x000fe40003f65070 */
[----:B------:R-:W-:Y:S01]  /*0a90*/  IADD3 R117, R7, R117, RZ ;  /* 0x0000007507757210 */ /* 0x000fe20007ffe0ff */
[----:B------:R-:W-:Y:S01]  /*0aa0*/  IMAD R21, R3, c[0x0][0x1c0], RZ ;  /* 0x0000700003157a24 */ /* 0x000fe200078e02ff */
[----:B------:R-:W-:Y:S01]  /*0ab0*/  LEA R118, P2, R6, c[0x0][0x278], 0x2 ;  /* 0x00009e0006767a11 */ /* 0x000fe200078410ff */
[----:B------:R0:W5:Y:S01]  /*0ac0*/  @P5 LDG.E R23, [R10.64] ;  /* 0x000000040a175981 */ /* 0x000162000c1e1900 */
[----:B------:R-:W-:Y:S02]  /*0ad0*/  LEA R116, P1, R4, c[0x0][0x270], 0x2 ;  /* 0x00009c0004747a11 */ /* 0x000fe400078210ff */
[----:B------:R-:W-:Y:S02]  /*0ae0*/  ISETP.NE.AND.EX P3, PT, RZ, c[0x0][0x2dc], PT, P3 ;  /* 0x0000b700ff007a0c */ /* 0x000fe40003f65330 */
[----:B------:R-:W-:Y:S01]  /*0af0*/  LEA.HI.X R117, R6, c[0x0][0x27c], R117, 0x2, P2 ;  /* 0x00009f0006757a11 */ /* 0x000fe200010f1475 */
[----:B------:R-:W-:Y:S01]  /*0b00*/  IMAD R21, R0, c[0x0][0x1c4], R21 ;  /* 0x0000710000157a24 */ /* 0x000fe200078e0215 */
[----:B------:R-:W-:-:S02]  /*0b10*/  LEA.HI.X R115, R4, c[0x0][0x274], R115, 0x2, P1 ;  /* 0x00009d0004737a11 */ /* 0x000fc400008f1473 */
[----:B------:R-:W-:Y:S01]  /*0b20*/  ISETP.NE.U32.AND P2, PT, RZ, c[0x0][0x2c8], PT ;  /* 0x0000b200ff007a0c */ /* 0x000fe20003f45070 */
[----:B0-----:R-:W-:Y:S01]  /*0b30*/  IMAD.WIDE.U32 R10, R0, c[0x0][0x1c0], RZ ;  /* 0x00007000000a7a25 */ /* 0x001fe200078e00ff */
[----:B------:R-:W-:Y:S01]  /*0b40*/  ISETP.NE.U32.AND P1, PT, RZ, c[0x0][0x2e0], PT ;  /* 0x0000b800ff007a0c */ /* 0x000fe20003f25070 */
[----:B------:R-:W-:Y:S01]  /*0b50*/  HFMA2.MMA R34, -RZ, RZ, 0, 0 ;  /* 0x00000000ff227435 */ /* 0x000fe200000001ff */
[----:B------:R-:W-:Y:S02]  /*0b60*/  ISETP.NE.AND.EX P2, PT, RZ, c[0x0][0x2cc], PT, P2 ;  /* 0x0000b300ff007a0c */ /* 0x000fe40003f45320 */
[----:B------:R-:W-:Y:S01]  /*0b70*/  ISETP.NE.AND.EX P1, PT, RZ, c[0x0][0x2e4], PT, P1 ;  /* 0x0000b900ff007a0c */ /* 0x000fe20003f25310 */
[----:B------:R-:W-:Y:S01]  /*0b80*/  IMAD R19, R2, c[0x0][0x1d8], RZ ;  /* 0x0000760002137a24 */ /* 0x000fe200078e02ff */
[----:B------:R-:W-:Y:S01]  /*0b90*/  IADD3 R11, R11, R21, RZ ;  /* 0x000000150b0b7210 */ /* 0x000fe20007ffe0ff */
[----:B------:R-:W-:Y:S01]  /*0ba0*/  HFMA2.MMA R83, -RZ, RZ, 0, 0 ;  /* 0x00000000ff537435 */ /* 0x000fe200000001ff */
[----:B------:R-:W-:Y:S01]  /*0bb0*/  MOV R32, RZ ;  /* 0x000000ff00207202 */ /* 0x000fe20000000f00 */
[C---:B------:R-:W-:Y:S01]  /*0bc0*/  IMAD R19, R12.reuse, c[0x0][0x1dc], R19 ;  /* 0x000077000c137a24 */ /* 0x040fe200078e0213 */
[----:B------:R-:W-:Y:S01]  /*0bd0*/  @P3 MOV R34, c[0x0][0x2d8] ;  /* 0x0000b60000223a02 */ /* 0x000fe20000000f00 */
[----:B------:R-:W-:Y:S01]  /*0be0*/  IMAD.WIDE.U32 R10, R12, c[0x0][0x1d8], R10 ;  /* 0x000076000c0a7a25 */ /* 0x000fe200078e000a */
[----:B------:R-:W-:-:S02]  /*0bf0*/  @P3 MOV R32, c[0x0][0x2dc] ;  /* 0x0000b70000203a02 */ /* 0x000fc40000000f00 */
[----:B------:R-:W-:Y:S01]  /*0c00*/  MOV R8, RZ ;  /* 0x000000ff00087202 */ /* 0x000fe20000000f00 */
[----:B------:R0:W-:Y:S01]  /*0c10*/  STL [R1+0x4], R34 ;  /* 0x0000042201007387 */ /* 0x0001e20000100800 */
[----:B------:R-:W-:Y:S02]  /*0c20*/  LEA R21, P4, R10, c[0x0][0x260], 0x2 ;  /* 0x000098000a157a11 */ /* 0x000fe400078810ff */
[----:B------:R-:W-:Y:S01]  /*0c30*/  IADD3 R19, R11, R19, RZ ;  /* 0x000000130b137210 */ /* 0x000fe20007ffe0ff */
[----:B------:R0:W-:Y:S01]  /*0c40*/  STL [R1+0x8], R32 ;  /* 0x0000082001007387 */ /* 0x0001e20000100800 */
[----:B------:R-:W-:Y:S02]  /*0c50*/  @P2 MOV R83, c[0x0][0x2c8] ;  /* 0x0000b20000532a02 */ /* 0x000fe40000000f00 */
[----:B------:R-:W-:Y:S02]  /*0c60*/  @P2 MOV R8, c[0x0][0x2cc] ;  /* 0x0000b30000082a02 */ /* 0x000fe40000000f00 */
[----:B------:R-:W-:-:S02]  /*0c70*/  @P1 ISETP.NE.U32.AND P5, PT, RZ, c[0x0][0x2e0], PT ;  /* 0x0000b800ff001a0c */ /* 0x000fc40003fa5070 */
[----:B------:R-:W-:Y:S02]  /*0c80*/  ISETP.NE.U32.AND P2, PT, R34, RZ, PT ;  /* 0x000000ff2200720c */ /* 0x000fe40003f45070 */
[----:B------:R-:W-:Y:S02]  /*0c90*/  LEA.HI.X R19, R10, c[0x0][0x264], R19, 0x2, P4 ;  /* 0x000099000a137a11 */ /* 0x000fe400020f1413 */
[----:B------:R-:W-:Y:S02]  /*0ca0*/  PLOP3.LUT P4, PT, PT, PT, PT, 0x8, 0x0 ;  /* 0x000000000000781c */ /* 0x000fe40003f8e170 */
[----:B------:R-:W-:Y:S02]  /*0cb0*/  @P1 ISETP.NE.AND.EX P4, PT, RZ, c[0x0][0x2e4], PT, P5 ;  /* 0x0000b900ff001a0c */ /* 0x000fe40003f85350 */
[----:B------:R-:W-:Y:S01]  /*0cc0*/  ISETP.NE.AND.EX P2, PT, R32, RZ, PT, P2 ;  /* 0x000000ff2000720c */ /* 0x000fe20003f45320 */
[----:B------:R-:W-:Y:S01]  /*0cd0*/  IMAD R4, R35, c[0x0][0x190], RZ ;  /* 0x0000640023047a24 */ /* 0x000fe200078e02ff */
[----:B------:R-:W-:Y:S01]  /*0ce0*/  HFMA2.MMA R7, -RZ, RZ, 0, 0 ;  /* 0x00000000ff077435 */ /* 0x000fe200000001ff */
[----:B------:R-:W-:-:S02]  /*0cf0*/  IMAD.MOV.U32 R18, RZ, RZ, c[0x0][0x18c] ;  /* 0x00006300ff127624 */ /* 0x000fc400078e00ff */
[----:B------:R-:W-:Y:S01]  /*0d00*/  IMAD.WIDE.U32 R80, R33, c[0x0][0x190], RZ ;  /* 0x0000640021507a25 */ /* 0x000fe200078e00ff */
[----:B------:R-:W-:-:S03]  /*0d10*/  CS2R R152, SRZ ;  /* 0x0000000000987805 */ /* 0x000fc6000001ff00 */
[----:B------:R-:W-:Y:S01]  /*0d20*/  IMAD R17, R33, c[0x0][0x194], R4 ;  /* 0x0000650021117a24 */ /* 0x000fe200078e0204 */
[----:B------:R-:W-:Y:S02]  /*0d30*/  MOV R2, RZ ;  /* 0x000000ff00027202 */ /* 0x000fe40000000f00 */
[----:B------:R-:W-:Y:S02]  /*0d40*/  @P3 MOV R152, c[0x0][0x2d8] ;  /* 0x0000b60000983a02 */ /* 0x000fe40000000f00 */
        /* <DEDUP_REMOVED lines=38> */
.L_x_323:
        /* <DEDUP_REMOVED lines=11> */
[----:B--2---:R-:W-:-:S02]  /*1060*/  IADD3 R15, R15, -R10, RZ ;  /* 0x8000000a0f0f7210 */ /* 0x004fc40007ffe0ff */
[----:B---3--:R-:W-:-:S04]  /*1070*/  IADD3 R9, -R2, R9, RZ ;  /* 0x0000000902097210 */ /* 0x008fc80007ffe1ff */
[----:B------:R-:W-:Y:S02]  /*1080*/  ISETP.GT.AND P0, PT, R18, R9, PT ;  /* 0x000000091200720c */ /* 0x000fe40003f04270 */
[----:B------:R-:W-:Y:S02]  /*1090*/  IADD3 R9, -R9, R18, RZ ;  /* 0x0000001209097210 */ /* 0x000fe40007ffe1ff */
[----:B------:R-:W-:-:S04]  /*10a0*/  ISETP.GT.AND P0, PT, R15, RZ, P0 ;  /* 0x000000ff0f00720c */ /* 0x000fc80000704270 */
[----:B------:R-:W-:Y:S02]  /*10b0*/  SEL R9, R9, RZ, P0 ;  /* 0x000000ff09097207 */ /* 0x000fe40000000000 */
[----:B------:R-:W-:-:S03]  /*10c0*/  IADD3 R15, R15, 0x1, RZ ;  /* 0x000000010f0f7810 */ /* 0x000fc60007ffe0ff */
[----:B-----5:R-:W-:Y:S02]  /*10d0*/  IMAD R16, R13, R18, R9 ;  /* 0x000000120d107224 */ /* 0x020fe400078e0209 */
.L_x_324:
        /* <DEDUP_REMOVED lines=25> */
[C---:B------:R-:W-:Y:S02]  /*1270*/  IADD3 R154, R151.reuse, 0xe, RZ ;  /* 0x0000000e979a7810 */ /* 0x040fe40007ffe0ff */
[----:B------:R-:W-:Y:S02]  /*1280*/  IADD3 R151, R151, 0xf, RZ ;  /* 0x0000000f97977810 */ /* 0x000fe40007ffe0ff */
[----:B------:R-:W-:Y:S02]  /*1290*/  SHF.L.U32 R148, R9, 0x7, RZ ;  /* 0x0000000709947819 */ /* 0x000fe400000006ff */
[----:B-1----:R-:W-:-:S02]  /*12a0*/  SHF.R.S32.HI R8, RZ, 0x1f, R10 ;  /* 0x0000001fff087819 */ /* 0x002fc4000001140a */
.L_x_369:
[----:B-1----:R-:W2:Y:S04]  /*12b0*/  LDL R3, [R1+0x4] ;  /* 0x0000040001037983 */ /* 0x002ea80000100800 */
[----:B------:R-:W3:Y:S04]  /*12c0*/  LDL R2, [R1+0x8] ;  /* 0x0000080001027983 */ /* 0x000ee80000100800 */
[----:B------:R-:W4:Y:S01]  /*12d0*/  LDL R0, [R1] ;  /* 0x0000000001007983 */ /* 0x000f220000100800 */
        /* <DEDUP_REMOVED lines=22> */
[----:B------:R-:W-:Y:S01]  /*1440*/  IMAD R5, R13, 0x3, R6 ;  /* 0x000000030d057824 */ /* 0x000fe200078e0206 */
[----:B------:R-:W-:Y:S01]  /*1450*/  IADD3.X R65, R117, R149, RZ, P0, !PT ;  /* 0x0000009575417210 */ /* 0x000fe200007fe4ff */
        /* <DEDUP_REMOVED lines=74> */
.L_x_326:
[----:B--234-:R-:W-:Y:S05]  /*1900*/  BSYNC B0 ;  /* 0x0000000000007941 */ /* 0x01cfea0003800000 */
.L_x_325:
        /* <DEDUP_REMOVED lines=35> */
.L_x_328:
[----:B------:R-:W-:Y:S05]  /*1b40*/  BSYNC B0 ;  /* 0x0000000000007941 */ /* 0x000fea0003800000 */
.L_x_327:
        /* <DEDUP_REMOVED lines=37> */
.L_x_330:
[----:B------:R-:W-:Y:S05]  /*1da0*/  BSYNC B0 ;  /* 0x0000000000007941 */ /* 0x000fea0003800000 */
.L_x_329:
        /* <DEDUP_REMOVED lines=35> */
.L_x_332:
[----:B------:R-:W-:Y:S05]  /*1fe0*/  BSYNC B0 ;  /* 0x0000000000007941 */ /* 0x000fea0003800000 */
.L_x_331:
        /* <DEDUP_REMOVED lines=37> */
.L_x_334:
[----:B------:R-:W-:Y:S05]  /*2240*/  BSYNC B0 ;  /* 0x0000000000007941 */ /* 0x000fea0003800000 */
.L_x_333:
        /* <DEDUP_REMOVED lines=35> */
.L_x_336:
[----:B------:R-:W-:Y:S05]  /*2480*/  BSYNC B0 ;  /* 0x0000000000007941 */ /* 0x000fea0003800000 */
.L_x_335:
        /* <DEDUP_REMOVED lines=37> */
.L_x_338:
[----:B------:R-:W-:Y:S05]  /*26e0*/  BSYNC B0 ;  /* 0x0000000000007941 */ /* 0x000fea0003800000 */
.L_x_337:
        /* <DEDUP_REMOVED lines=35> */
.L_x_340:
[----:B------:R-:W-:Y:S05]  /*2920*/  BSYNC B0 ;  /* 0x0000000000007941 */ /* 0x000fea0003800000 */
.L_x_339:
        /* <DEDUP_REMOVED lines=37> */
.L_x_342:
[----:B------:R-:W-:Y:S05]  /*2b80*/  BSYNC B0 ;  /* 0x0000000000007941 */ /* 0x000fea0003800000 */
.L_x_341:
        /* <DEDUP_REMOVED lines=38> */
.L_x_344:
[----:B------:R-:W-:Y:S05]  /*2df0*/  BSYNC B0 ;  /* 0x0000000000007941 */ /* 0x000fea0003800000 */
.L_x_343:
        /* <DEDUP_REMOVED lines=43> */
.L_x_346:
[----:B------:R-:W-:Y:S05]  /*30b0*/  BSYNC B0 ;  /* 0x0000000000007941 */ /* 0x000fea0003800000 */
.L_x_345:
[----:B------:R-:W-:Y:S01]  /*30c0*/  BSSY B0, `(.L_x_347) ;  /* 0x0000021000007945 */ /* 0x000fe20003800000 */
        /* <DEDUP_REMOVED lines=32> */
.L_x_348:
[----:B------:R-:W-:Y:S05]  /*32d0*/  BSYNC B0 ;  /* 0x0000000000007941 */ /* 0x000fea0003800000 */
.L_x_347:
        /* <DEDUP_REMOVED lines=33> */
.L_x_350:
[----:B------:R-:W-:Y:S05]  /*34f0*/  BSYNC B0 ;  /* 0x0000000000007941 */ /* 0x000fea0003800000 */
.L_x_349:
        /* <DEDUP_REMOVED lines=33> */
.L_x_352:
[----:B------:R-:W-:Y:S05]  /*3710*/  BSYNC B0 ;  /* 0x0000000000007941 */ /* 0x000fea0003800000 */
.L_x_351:
        /* <DEDUP_REMOVED lines=33> */
.L_x_354:
[----:B------:R-:W-:Y:S05]  /*3930*/  BSYNC B0 ;  /* 0x0000000000007941 */ /* 0x000fea0003800000 */
.L_x_353:
        /* <DEDUP_REMOVED lines=33> */
.L_x_356:
[----:B------:R-:W-:Y:S05]  /*3b50*/  BSYNC B0 ;  /* 0x0000000000007941 */ /* 0x000fea0003800000 */
.L_x_355:
        /* <DEDUP_REMOVED lines=36> */
.L_x_367:
[----:B------:R-:W-:Y:S01]  /*3da0*/  SHF.R.S32.HI R114, RZ, 0x1f, R113 ;  /* 0x0000001fff727819 */ /* 0x000fe20000011471 */
[----:B------:R-:W-:-:S04]  /*3db0*/  IMAD.WIDE.U32 R48, R113, c[0x0][0x1b0], RZ ;  /* 0x00006c0071307a25 */ /* 0x000fc800078e00ff */
[----:B------:R-:W-:Y:S01]  /*3dc0*/  IMAD R50, R114, c[0x0][0x1b0], RZ ;  /* 0x00006c0072327a24 */ /* 0x000fe200078e02ff */
[----:B------:R-:W-:-:S03]  /*3dd0*/  LEA R61, P0, R48, R22, 0x2 ;  /* 0x00000016303d7211 */ /* 0x000fc600078010ff */
[----:B------:R-:W-:Y:S01]  /*3de0*/  IMAD R51, R113, c[0x0][0x1b4], R50 ;  /* 0x00006d0071337a24 */ /* 0x000fe200078e0232 */
[----:B------:R-:W-:-:S04]  /*3df0*/  IADD3 R60, P1, R61, R150, RZ ;  /* 0x000000963d3c7210 */ /* 0x000fc80007f3e0ff */
[----:B------:R-:W-:-:S04]  /*3e00*/  IADD3 R49, R49, R51, RZ ;  /* 0x0000003331317210 */ /* 0x000fc80007ffe0ff */
        /* <DEDUP_REMOVED lines=21> */
[----:B------:R-:W-:-:S04]  /*3f60*/  IADD3 R64, P0, R69, R150, RZ ;  /* 0x0000009645407210 */ /* 0x000fc80007f1e0ff */
[----:B------:R-:W-:Y:S01]  /*3f70*/  IADD3.X R65, R68, R149, RZ, P0, !PT ;  /* 0x0000009544417210 */ /* 0x000fe200007fe4ff */
        /* <DEDUP_REMOVED lines=148> */
[----:B------:R1:W5:Y:S01]  /*48c0*/  LDG.E R73, [R66.64] ;  /* 0x0000000442497981 */ /* 0x000362000c1e1900 */
[----:B------:R-:W-:Y:S05]  /*48d0*/  BRA `(.L_x_358) ;  /* 0x000000d000007947 */ /* 0x000fea0003800000 */
.L_x_359:
        /* <DEDUP_REMOVED lines=8> */
[----:B------:R-:W-:-:S05]  /*4960*/  IMAD.WIDE.U32 R64, R113, c[0x0][0x240], R64 ;  /* 0x0000900071407a25 */ /* 0x000fca00078e0040 */
[----:B------:R-:W-:Y:S02]  /*4970*/  IADD3 R65, R66, R65, RZ ;  /* 0x0000004142417210 */ /* 0x000fe40007ffe0ff */
[----:B------:R-:W-:-:S04]  /*4980*/  LEA R66, P0, R64, c[0x0][0x290], 0x2 ;  /* 0x0000a40040427a11 */ /* 0x000fc800078010ff */
[----:B------:R-:W-:-:S05]  /*4990*/  LEA.HI.X R67, R64, c[0x0][0x294], R65, 0x2, P0 ;  /* 0x0000a50040437a11 */ /* 0x000fca00000f1441 */
[----:B------:R1:W5:Y:S04]  /*49a0*/  LDG.E R73, [R66.64] ;  /* 0x0000000442497981 */ /* 0x000368000c1e1900 */
.L_x_358:
        /* <DEDUP_REMOVED lines=80> */
[----:B------:R-:W-:Y:S01]  /*4eb0*/  @P1 MOV R75, R65 ;  /* 0x00000041004b1202 */ /* 0x000fe20000000f00 */
[----:B------:R-:W-:Y:S01]  /*4ec0*/  @P1 IMAD.MOV.U32 R74, RZ, RZ, R64 ;  /* 0x000000ffff4a1224 */ /* 0x000fe200078e0040 */
[----:B-----5:R-:W-:Y:S02]  /*4ed0*/  @P1 MOV R65, R73 ;  /* 0x0000004900411202 */ /* 0x020fe40000000f00 */
[----:B------:R-:W-:Y:S01]  /*4ee0*/  @P1 MOV R64, R72 ;  /* 0x0000004800401202 */ /* 0x000fe20000000f00 */
[----:B------:R-:W-:Y:S05]  /*4ef0*/  @P1 BRA `(.L_x_361) ;  /* 0x0000006000001947 */ /* 0x000fea0003800000 */
[----:B------:R-:W-:Y:S01]  /*4f00*/  ISETP.NE.AND P0, PT, R13, RZ, PT ;  /* 0x000000ff0d00720c */ /* 0x000fe20003f05270 */
[C---:B------:R-:W-:Y:S02]  /*4f10*/  FFMA.FTZ R65, R66.reuse, R73, R71 ;  /* 0x0000004942417223 */ /* 0x040fe40000010047 */
[----:B------:R-:W-:-:S10]  /*4f20*/  FMUL.FTZ R64, R66, R72 ;  /* 0x0000004842407220 */ /* 0x000fd40000410000 */
[----:B------:R1:W-:Y:S01]  /*4f30*/  @!P0 STS.64 [0x4228], R72 ;  /* 0x00422848ff008388 */ /* 0x0003e20000000a00 */
[----:B------:R-:W-:Y:S02]  /*4f40*/  @!P0 MOV R74, R72 ;  /* 0x00000048004a8202 */ /* 0x000fe40000000f00 */
[----:B------:R-:W-:Y:S02]  /*4f50*/  @!P0 MOV R75, R73 ;  /* 0x00000049004b8202 */ /* 0x000fe40000000f00 */
.L_x_361:
[----:B------:R-:W-:Y:S05]  /*4f60*/  BSYNC B0 ;  /* 0x0000000000007941 */ /* 0x000fea0003800000 */
.L_x_360:
        /* <DEDUP_REMOVED lines=42> */
.L_x_364:
        /* <DEDUP_REMOVED lines=17> */
[----:B------:R-:W-:Y:S02]  /*5320*/  MOV R67, R70 ;  /* 0x0000004600437202 */ /* 0x000fe40000000f00 */
[----:B------:R-:W-:-:S03]  /*5330*/  IADD3 R66, RZ, -R72, RZ ;  /* 0x80000048ff427210 */ /* 0x000fc60007ffe0ff */
        /* <DEDUP_REMOVED lines=12> */
.L_x_365:
[----:B------:R4:W5:Y:S02]  /*5400*/  LDG.E R67, [R82.64] ;  /* 0x0000000452437981 */ /* 0x000964000c1e1900 */
.L_x_366:
[----:B-----5:R-:W-:-:S05]  /*5410*/  IMAD.WIDE R66, R67, 0x4, R30 ;  /* 0x0000000443427825 */ /* 0x020fca00078e021e */
[----:B----4-:R1:W4:Y:S01]  /*5420*/  LDG.E R69, [R66.64] ;  /* 0x0000000442457981 */ /* 0x010322000c1e1900 */
[----:B------:R-:W-:Y:S01]  /*5430*/  IMAD R114, R114, c[0x0][0x240], RZ ;  /* 0x0000900072727a24 */ /* 0x000fe200078e02ff */
[----:B-1----:R-:W-:Y:S02]  /*5440*/  MOV R66, R29 ;  /* 0x0000001d00427202 */ /* 0x002fe40000000f00 */
[----:B------:R-:W-:Y:S02]  /*5450*/  MOV R67, R28 ;  /* 0x0000001c00437202 */ /* 0x000fe40000000f00 */
        /* <DEDUP_REMOVED lines=11> */
.L_x_363:
[----:B------:R-:W-:Y:S05]  /*5510*/  BSYNC B0 ;  /* 0x0000000000007941 */ /* 0x000fea0003800000 */
.L_x_362:
        /* <DEDUP_REMOVED lines=20> */
.L_x_357:
[----:B------:R-:W-:Y:S01]  /*5660*/  BAR.SYNC.DEFER_BLOCKING 0x0 ;  /* 0x0000000000007b1d */ /* 0x000fe20000010000 */
[----:B------:R-:W-:Y:S02]  /*5670*/  LEA R4, R13, R148, 0x2 ;  /* 0x000000940d047211 */ /* 0x000fe400078e10ff */
[----:B------:R-:W-:-:S02]  /*5680*/  SHF.R.S32.HI R3, RZ, 0x1f, R11 ;  /* 0x0000001fff037819 */ /* 0x000fc4000001140b */
[----:B------:R-:W-:Y:S01]  /*5690*/  MOV R2, R11 ;  /* 0x0000000b00027202 */ /* 0x000fe20000000f00 */
[----:B------:R-:W0:Y:S04]  /*56a0*/  S2R R67, SR_CTAID.X ;  /* 0x0000000000437919 */ /* 0x000e280000002500 */
[----:B-1--4-:R-:W1:Y:S04]  /*56b0*/  S2R R68, SR_CTAID.Y ;  /* 0x0000000000447919 */ /* 0x012e680000002600 */
[----:B------:R-:W2:Y:S04]  /*56c0*/  S2R R114, SR_CTAID.Y ;  /* 0x0000000000727919 */ /* 0x000ea80000002600 */
[----:B------:R-:W-:Y:S04]  /*56d0*/  STS.128 [R4.X16], R44 ;  /* 0x0000002c04007388 */ /* 0x000fe8000000cc00 */
[----:B------:R-:W-:Y:S01]  /*56e0*/  STS.128 [R4.X16+0x10], R32 ;  /* 0x0000102004007388 */ /* 0x000fe2000000cc00 */
[----:B0-----:R-:W-:Y:S01]  /*56f0*/  SHF.R.S32.HI R0, RZ, 0x1f, R67 ;  /* 0x0000001fff007819 */ /* 0x001fe20000011443 */
[----:B------:R-:W-:-:S02]  /*5700*/  IMAD.WIDE.U32 R64, R67, c[0x0][0x210], R2 ;  /* 0x0000840043407a25 */ /* 0x000fc400078e0002 */
[----:B------:R-:W-:Y:S01]  /*5710*/  STS.128 [R4.X16+0x20], R36 ;  /* 0x0000202404007388 */ /* 0x000fe2000000cc00 */
[----:B-1----:R-:W-:Y:S01]  /*5720*/  SHF.R.S32.HI R119, RZ, 0x1f, R68 ;  /* 0x0000001fff777819 */ /* 0x002fe20000011444 */
[----:B------:R-:W-:Y:S02]  /*5730*/  IMAD R66, R0, c[0x0][0x210], RZ ;  /* 0x0000840000427a24 */ /* 0x000fe400078e02ff */
[----:B------:R-:W-:Y:S01]  /*5740*/  STS.128 [R4.X16+0x30], R40 ;  /* 0x0000302804007388 */ /* 0x000fe2000000cc00 */
[----:B------:R-:W-:-:S06]  /*5750*/  NOP ;  /* 0x0000000000007918 */ /* 0x000fcc0000000000 */
[----:B------:R-:W0:Y:S01]  /*5760*/  LDS.128 R48, [R6.X16] ;  /* 0x0000000006307984 */ /* 0x000e22000000cc00 */
[----:B------:R-:W-:Y:S02]  /*5770*/  IMAD R70, R0, c[0x0][0x200], RZ ;  /* 0x0000800000467a24 */ /* 0x000fe400078e02ff */
[C---:B------:R-:W-:Y:S01]  /*5780*/  IMAD R71, R67.reuse, c[0x0][0x214], R66 ;  /* 0x0000850043477a24 */ /* 0x040fe200078e0242 */
[----:B------:R-:W1:Y:S01]  /*5790*/  LDS.128 R52, [R6.X16+0x200] ;  /* 0x0002000006347984 */ /* 0x000e62000000cc00 */
[----:B------:R-:W-:-:S03]  /*57a0*/  IMAD.WIDE.U32 R68, R67, c[0x0][0x200], R2 ;  /* 0x0000800043447a25 */ /* 0x000fc600078e0002 */
[----:B------:R-:W3:Y:S01]  /*57b0*/  LDS.128 R56, [R6.X16+0x400] ;  /* 0x0004000006387984 */ /* 0x000ee2000000cc00 */
[----:B------:R-:W-:Y:S01]  /*57c0*/  IMAD R73, R67, c[0x0][0x204], R70 ;  /* 0x0000810043497a24 */ /* 0x000fe200078e0246 */
[----:B------:R-:W-:Y:S01]  /*57d0*/  IADD3 R65, R65, R71, RZ ;  /* 0x0000004741417210 */ /* 0x000fe20007ffe0ff */
[C---:B------:R-:W-:Y:S01]  /*57e0*/  IMAD R66, R119.reuse, c[0x0][0x218], RZ ;  /* 0x0000860077427a24 */ /* 0x040fe200078e02ff */
[----:B------:R-:W4:Y:S01]  /*57f0*/  LDS.128 R60, [R6.X16+0x600] ;  /* 0x00060000063c7984 */ /* 0x000f22000000cc00 */
[----:B------:R-:W-:Y:S01]  /*5800*/  IMAD R70, R119, c[0x0][0x208], RZ ;  /* 0x0000820077467a24 */ /* 0x000fe200078e02ff */
[----:B------:R-:W-:Y:S01]  /*5810*/  IADD3 R69, R69, R73, RZ ;  /* 0x0000004945457210 */ /* 0x000fe20007ffe0ff */
[C---:B--2---:R-:W-:Y:S02]  /*5820*/  IMAD R75, R114.reuse, c[0x0][0x21c], R66 ;  /* 0x00008700724b7a24 */ /* 0x044fe400078e0242 */
[----:B------:R-:W-:-:S04]  /*5830*/  IMAD.WIDE.U32 R64, R114, c[0x0][0x218], R64 ;  /* 0x0000860072407a25 */ /* 0x000fc800078e0040 */
[C---:B------:R-:W-:Y:S01]  /*5840*/  IMAD R77, R114.reuse, c[0x0][0x20c], R70 ;  /* 0x00008300724d7a24 */ /* 0x040fe200078e0246 */
[----:B------:R-:W-:Y:S01]  /*5850*/  IADD3 R75, R65, R75, RZ ;  /* 0x0000004b414b7210 */ /* 0x000fe20007ffe0ff */
[----:B------:R-:W-:Y:S01]  /*5860*/  IMAD.WIDE.U32 R70, R114, c[0x0][0x208], R68 ;  /* 0x0000820072467a25 */ /* 0x000fe200078e0044 */
[----:B------:R-:W-:-:S04]  /*5870*/  LEA R73, P0, R64, c[0x0][0x288], 0x2 ;  /* 0x0000a20040497a11 */ /* 0x000fc800078010ff */
[----:B------:R-:W-:Y:S02]  /*5880*/  IADD3 R69, R71, R77, RZ ;  /* 0x0000004d47457210 */ /* 0x000fe40007ffe0ff */
[----:B------:R-:W-:Y:S02]  /*5890*/  LEA R65, P1, R70, c[0x0][0x298], 0x2 ;  /* 0x0000a60046417a11 */ /* 0x000fe400078210ff */
[----:B------:R-:W-:Y:S02]  /*58a0*/  LEA.HI.X R66, R64, c[0x0][0x28c], R75, 0x2, P0 ;  /* 0x0000a30040427a11 */ /* 0x000fe400000f144b */
[----:B------:R-:W-:Y:S02]  /*58b0*/  IADD3 R68, P0, R73, R150, RZ ;  /* 0x0000009649447210 */ /* 0x000fe40007f1e0ff */
[----:B------:R-:W-:Y:S02]  /*58c0*/  LEA.HI.X R70, R70, c[0x0][0x29c], R69, 0x2, P1 ;  /* 0x0000a70046467a11 */ /* 0x000fe400008f1445 */
[----:B------:R-:W-:-:S02]  /*58d0*/  IADD3.X R69, R66, R149, RZ, P0, !PT ;  /* 0x0000009542457210 */ /* 0x000fc400007fe4ff */
[----:B------:R-:W-:-:S03]  /*58e0*/  IADD3 R64, P1, R65, R150, RZ ;  /* 0x0000009641407210 */ /* 0x000fc60007f3e0ff */
[----:B0-----:R0:W-:Y:S01]  /*58f0*/  STG.E.128 [R68.64], R48 ;  /* 0x0000003044007986 */ /* 0x0011e2000c101d04 */
[----:B------:R-:W-:-:S03]  /*5900*/  IADD3.X R65, R70, R149, RZ, P1, !PT ;  /* 0x0000009546417210 */ /* 0x000fc60000ffe4ff */
[----:B-1----:R1:W-:Y:S04]  /*5910*/  STG.E.128 [R68.64+0x200], R52 ;  /* 0x0002003444007986 */ /* 0x0023e8000c101d04 */
[----:B---3--:R2:W-:Y:S04]  /*5920*/  STG.E.128 [R68.64+0x400], R56 ;  /* 0x0004003844007986 */ /* 0x0085e8000c101d04 */
[----:B----4-:R3:W-:Y:S04]  /*5930*/  STG.E.128 [R68.64+0x600], R60 ;  /* 0x0006003c44007986 */ /* 0x0107e8000c101d04 */
[----:B------:R-:W-:Y:S06]  /*5940*/  BAR.SYNC.DEFER_BLOCKING 0x0 ;  /* 0x0000000000007b1d */ /* 0x000fec0000010000 */
[----:B0-----:R-:W4:Y:S04]  /*5950*/  LDG.E.128 R48, [R64.64] ;  /* 0x0000000440307981 */ /* 0x001f28000c1e1d00 */
[----:B-1----:R-:W5:Y:S04]  /*5960*/  LDG.E.128 R52, [R64.64+0x200] ;  /* 0x0002000440347981 */ /* 0x002f68000c1e1d00 */
[----:B--2---:R-:W2:Y:S04]  /*5970*/  LDG.E.128 R56, [R64.64+0x400] ;  /* 0x0004000440387981 */ /* 0x004ea8000c1e1d00 */
[----:B---3--:R-:W3:Y:S01]  /*5980*/  LDG.E.128 R60, [R64.64+0x600] ;  /* 0x00060004403c7981 */ /* 0x008ee2000c1e1d00 */
[----:B------:R-:W-:Y:S01]  /*5990*/  IMAD R0, R0, c[0x0][0x220], RZ ;  /* 0x0000880000007a24 */ /* 0x000fe200078e02ff */
[----:B------:R-:W-:Y:S01]  /*59a0*/  IADD3 R12, R12, 0x1, RZ ;  /* 0x000000010c0c7810 */ /* 0x000fe20007ffe0ff */
[----:B------:R-:W-:Y:S01]  /*59b0*/  IMAD.WIDE.U32 R2, R67, c[0x0][0x220], R2 ;  /* 0x0000880043027a25 */ /* 0x000fe200078e0002 */
[----:B------:R-:W-:-:S02]  /*59c0*/  IADD3 R16, R7, R16, RZ ;  /* 0x0000001007107210 */ /* 0x000fc40007ffe0ff */
[----:B------:R-:W-:Y:S01]  /*59d0*/  IADD3 R11, R7, R11, RZ ;  /* 0x0000000b070b7210 */ /* 0x000fe20007ffe0ff */
[----:B------:R-:W-:Y:S02]  /*59e0*/  IMAD R67, R67, c[0x0][0x224], R0 ;  /* 0x0000890043437a24 */ /* 0x000fe400078e0200 */
[----:B------:R-:W-:-:S03]  /*59f0*/  IMAD R0, R119, c[0x0][0x228], RZ ;  /* 0x00008a0077007a24 */ /* 0x000fc600078e02ff */
[----:B------:R-:W-:-:S05]  /*5a00*/  IADD3 R3, R3, R67, RZ ;  /* 0x0000004303037210 */ /* 0x000fca0007ffe0ff */
[----:B------:R-:W-:Y:S01]  /*5a10*/  IMAD.WIDE.U32 R2, R114, c[0x0][0x228], R2 ;  /* 0x00008a0072027a25 */ /* 0x000fe200078e0002 */
[----:B----4-:R-:W-:Y:S04]  /*5a20*/  STS.128 [R6.X16], R48 ;  /* 0x0000003006007388 */ /* 0x010fe8000000cc00 */
[----:B-----5:R-:W-:Y:S04]  /*5a30*/  STS.128 [R6.X16+0x200], R52 ;  /* 0x0002003406007388 */ /* 0x020fe8000000cc00 */
[----:B--2---:R-:W-:Y:S04]  /*5a40*/  STS.128 [R6.X16+0x400], R56 ;  /* 0x0004003806007388 */ /* 0x004fe8000000cc00 */
[----:B---3--:R-:W-:Y:S01]  /*5a50*/  STS.128 [R6.X16+0x600], R60 ;  /* 0x0006003c06007388 */ /* 0x008fe2000000cc00 */
[----:B------:R-:W-:-:S06]  /*5a60*/  NOP ;  /* 0x0000000000007918 */ /* 0x000fcc0000000000 */
[----:B------:R-:W0:Y:S04]  /*5a70*/  LDS.128 R56, [R5.X16] ;  /* 0x0000000005387984 */ /* 0x000e28000000cc00 */
[----:B------:R-:W1:Y:S04]  /*5a80*/  LDS.128 R52, [R5.X16+0x10] ;  /* 0x0000100005347984 */ /* 0x000e68000000cc00 */
[----:B------:R-:W2:Y:S04]  /*5a90*/  LDS.128 R48, [R5.X16+0x20] ;  /* 0x0000200005307984 */ /* 0x000ea8000000cc00 */
[----:B------:R3:W4:Y:S01]  /*5aa0*/  LDS.128 R60, [R5.X16+0x30] ;  /* 0x00003000053c7984 */ /* 0x000722000000cc00 */
[----:B0-----:R-:W-:-:S02]  /*5ab0*/  FMUL.FTZ R66, R56, -1.4426950216293334961 ;  /* 0xbfb8aa3b38427820 */ /* 0x001fc40000410000 */
[----:B------:R-:W-:Y:S02]  /*5ac0*/  FMUL.FTZ R64, R57, -1.4426950216293334961 ;  /* 0xbfb8aa3b39407820 */ /* 0x000fe40000410000 */
[----:B------:R-:W-:Y:S02]  /*5ad0*/  FMUL.FTZ R65, R58, -1.4426950216293334961 ;  /* 0xbfb8aa3b3a417820 */ /* 0x000fe40000410000 */
[----:B------:R-:W-:Y:S01]  /*5ae0*/  FMUL.FTZ R68, R59, -1.4426950216293334961 ;  /* 0xbfb8aa3b3b447820 */ /* 0x000fe20000410000 */
[----:B------:R-:W0:Y:S01]  /*5af0*/  MUFU.EX2 R66, R66 ;  /* 0x0000004200427308 */ /* 0x000e220000000800 */
[----:B-1----:R-:W-:Y:S02]  /*5b00*/  FMUL.FTZ R69, R52, -1.4426950216293334961 ;  /* 0xbfb8aa3b34457820 */ /* 0x002fe40000410000 */
[----:B------:R-:W-:Y:S02]  /*5b10*/  FMUL.FTZ R70, R53, -1.4426950216293334961 ;  /* 0xbfb8aa3b35467820 */ /* 0x000fe40000410000 */
[----:B--2---:R-:W-:-:S02]  /*5b20*/  FMUL.FTZ R75, R51, -1.4426950216293334961 ;  /* 0xbfb8aa3b334b7820 */ /* 0x004fc40000410000 */
[----:B------:R-:W-:Y:S01]  /*5b30*/  FMUL.FTZ R74, R50, -1.4426950216293334961 ;  /* 0xbfb8aa3b324a7820 */ /* 0x000fe20000410000 */
[----:B------:R-:W1:Y:S01]  /*5b40*/  MUFU.EX2 R64, R64 ;  /* 0x0000004000407308 */ /* 0x000e620000000800 */
[----:B------:R-:W-:Y:S02]  /*5b50*/  FMUL.FTZ R73, R49, -1.4426950216293334961 ;  /* 0xbfb8aa3b31497820 */ /* 0x000fe40000410000 */
[----:B---3--:R-:W-:Y:S02]  /*5b60*/  FMUL.FTZ R5, R48, -1.4426950216293334961 ;  /* 0xbfb8aa3b30057820 */ /* 0x008fe40000410000 */
[----:B------:R-:W-:Y:S02]  /*5b70*/  FMUL.FTZ R71, R54, -1.4426950216293334961 ;  /* 0xbfb8aa3b36477820 */ /* 0x000fe40000410000 */
[----:B------:R-:W-:Y:S01]  /*5b80*/  FMUL.FTZ R72, R55, -1.4426950216293334961 ;  /* 0xbfb8aa3b37487820 */ /* 0x000fe20000410000 */
[----:B------:R-:W2:Y:S01]  /*5b90*/  MUFU.EX2 R65, R65 ;  /* 0x0000004100417308 */ /* 0x000ea20000000800 */
[----:B0-----:R-:W-:-:S02]  /*5ba0*/  FADD.FTZ R66, R66, 1 ;  /* 0x3f80000042427421 */ /* 0x001fc40000010000 */
[----:B----4-:R-:W-:Y:S02]  /*5bb0*/  FMUL.FTZ R76, R60, -1.4426950216293334961 ;  /* 0xbfb8aa3b3c4c7820 */ /* 0x010fe40000410000 */
[----:B------:R-:W-:Y:S02]  /*5bc0*/  FMUL.FTZ R77, R61, -1.4426950216293334961 ;  /* 0xbfb8aa3b3d4d7820 */ /* 0x000fe40000410000 */
[----:B------:R-:W-:Y:S01]  /*5bd0*/  FMUL.FTZ R78, R62, -1.4426950216293334961 ;  /* 0xbfb8aa3b3e4e7820 */ /* 0x000fe20000410000 */
[----:B------:R-:W0:Y:S01]  /*5be0*/  MUFU.EX2 R68, R68 ;  /* 0x0000004400447308 */ /* 0x000e220000000800 */
[----:B------:R-:W-:Y:S02]  /*5bf0*/  FMUL.FTZ R79, R63, -1.4426950216293334961 ;  /* 0xbfb8aa3b3f4f7820 */ /* 0x000fe40000410000 */
[----:B-1----:R-:W-:-:S05]  /*5c00*/  FADD.FTZ R64, R64, 1 ;  /* 0x3f80000040407421 */ /* 0x002fca0000010000 */
[----:B------:R-:W1:Y:S01]  /*5c10*/  MUFU.EX2 R69, R69 ;  /* 0x0000004500457308 */ /* 0x000e620000000800 */
[----:B--2---:R-:W-:-:S07]  /*5c20*/  FADD.FTZ R65, R65, 1 ;  /* 0x3f80000041417421 */ /* 0x004fce0000010000 */
[----:B------:R-:W2:Y:S01]  /*5c30*/  MUFU.EX2 R70, R70 ;  /* 0x0000004600467308 */ /* 0x000ea20000000800 */
[----:B0-----:R-:W-:-:S07]  /*5c40*/  FADD.FTZ R68, R68, 1 ;  /* 0x3f80000044447421 */ /* 0x001fce0000010000 */
[----:B------:R-:W0:Y:S01]  /*5c50*/  MUFU.EX2 R75, R75 ;  /* 0x0000004b004b7308 */ /* 0x000e220000000800 */
[----:B-1----:R-:W-:-:S07]  /*5c60*/  FADD.FTZ R69, R69, 1 ;  /* 0x3f80000045457421 */ /* 0x002fce0000010000 */
[----:B------:R-:W1:Y:S01]  /*5c70*/  MUFU.EX2 R74, R74 ;  /* 0x0000004a004a7308 */ /* 0x000e620000000800 */
[----:B--2---:R-:W-:-:S07]  /*5c80*/  FADD.FTZ R70, R70, 1 ;  /* 0x3f80000046467421 */ /* 0x004fce0000010000 */
[----:B------:R-:W2:Y:S01]  /*5c90*/  MUFU.EX2 R73, R73 ;  /* 0x0000004900497308 */ /* 0x000ea20000000800 */
[----:B0-----:R-:W-:-:S07]  /*5ca0*/  FADD.FTZ R75, R75, 1 ;  /* 0x3f8000004b4b7421 */ /* 0x001fce0000010000 */
[----:B------:R-:W-:Y:S01]  /*5cb0*/  MUFU.EX2 R5, R5 ;  /* 0x0000000500057308 */ /* 0x000fe20000000800 */
[----:B-1----:R-:W-:-:S07]  /*5cc0*/  FADD.FTZ R74, R74, 1 ;  /* 0x3f8000004a4a7421 */ /* 0x002fce0000010000 */
[----:B------:R-:W0:Y:S01]  /*5cd0*/  MUFU.EX2 R71, R71 ;  /* 0x0000004700477308 */ /* 0x000e220000000800 */
[----:B--2---:R-:W-:-:S07]  /*5ce0*/  FADD.FTZ R73, R73, 1 ;  /* 0x3f80000049497421 */ /* 0x004fce0000010000 */
[----:B------:R-:W1:Y:S08]  /*5cf0*/  MUFU.RCP R85, R66 ;  /* 0x0000004200557308 */ /* 0x000e700000001000 */
[----:B------:R-:W2:Y:S01]  /*5d00*/  MUFU.EX2 R72, R72 ;  /* 0x0000004800487308 */ /* 0x000ea20000000800 */
[----:B0-----:R-:W-:-:S07]  /*5d10*/  FADD.FTZ R71, R71, 1 ;  /* 0x3f80000047477421 */ /* 0x001fce0000010000 */
[----:B------:R0:W3:Y:S08]  /*5d20*/  MUFU.RCP R86, R64 ;  /* 0x0000004000567308 */ /* 0x0000f00000001000 */
[----:B------:R-:W4:Y:S01]  /*5d30*/  MUFU.EX2 R76, R76 ;  /* 0x0000004c004c7308 */ /* 0x000f220000000800 */
[----:B0-----:R-:W-:Y:S02]  /*5d40*/  FADD.FTZ R64, R5, 1 ;  /* 0x3f80000005407421 */ /* 0x001fe40000010000 */
[----:B-1----:R-:W-:-:S02]  /*5d50*/  FMUL.FTZ R5, R56, R85 ;  /* 0x0000005538057220 */ /* 0x002fc40000410000 */
[----:B--2---:R-:W-:Y:S02]  /*5d60*/  FADD.FTZ R72, R72, 1 ;  /* 0x3f80000048487421 */ /* 0x004fe40000010000 */
[----:B------:R-:W-:Y:S01]  /*5d70*/  FMUL.FTZ R44, R5, R44 ;  /* 0x0000002c052c7220 */ /* 0x000fe20000410000 */
[----:B------:R-:W0:Y:S01]  /*5d80*/  MUFU.EX2 R77, R77 ;  /* 0x0000004d004d7308 */ /* 0x000e220000000800 */
[----:B---3--:R-:W-:-:S04]  /*5d90*/  FMUL.FTZ R56, R57, R86 ;  /* 0x0000005639387220 */ /* 0x008fc80000410000 */
[----:B------:R-:W-:-:S03]  /*5da0*/  FMUL.FTZ R45, R56, R45 ;  /* 0x0000002d382d7220 */ /* 0x000fc60000410000 */
[----:B------:R-:W1:Y:S01]  /*5db0*/  MUFU.EX2 R78, R78 ;  /* 0x0000004e004e7308 */ /* 0x000e620000000800 */
[----:B----4-:R-:W-:-:S07]  /*5dc0*/  FADD.FTZ R76, R76, 1 ;  /* 0x3f8000004c4c7421 */ /* 0x010fce0000010000 */
[----:B------:R-:W2:Y:S01]  /*5dd0*/  MUFU.EX2 R79, R79 ;  /* 0x0000004f004f7308 */ /* 0x000ea20000000800 */
[----:B0-----:R-:W-:-:S07]  /*5de0*/  FADD.FTZ R77, R77, 1 ;  /* 0x3f8000004d4d7421 */ /* 0x001fce0000010000 */
[----:B------:R-:W0:Y:S01]  /*5df0*/  MUFU.RCP R65, R65 ;  /* 0x0000004100417308 */ /* 0x000e220000001000 */
[----:B-1----:R-:W-:-:S07]  /*5e00*/  FADD.FTZ R78, R78, 1 ;  /* 0x3f8000004e4e7421 */ /* 0x002fce0000010000 */
[----:B------:R-:W1:Y:S01]  /*5e10*/  MUFU.RCP R68, R68 ;  /* 0x0000004400447308 */ /* 0x000e620000001000 */
[----:B--2---:R-:W-:-:S07]  /*5e20*/  FADD.FTZ R79, R79, 1 ;  /* 0x3f8000004f4f7421 */ /* 0x004fce0000010000 */
[----:B------:R-:W2:Y:S01]  /*5e30*/  MUFU.RCP R69, R69 ;  /* 0x0000004500457308 */ /* 0x000ea20000001000 */
[----:B0-----:R-:W-:-:S04]  /*5e40*/  FMUL.FTZ R57, R58, R65 ;  /* 0x000000413a397220 */ /* 0x001fc80000410000 */
[----:B------:R-:W-:-:S03]  /*5e50*/  FMUL.FTZ R46, R57, R46 ;  /* 0x0000002e392e7220 */ /* 0x000fc60000410000 */
[----:B------:R-:W0:Y:S01]  /*5e60*/  MUFU.RCP R70, R70 ;  /* 0x0000004600467308 */ /* 0x000e220000001000 */
[----:B-1----:R-:W-:-:S04]  /*5e70*/  FMUL.FTZ R58, R59, R68 ;  /* 0x000000443b3a7220 */ /* 0x002fc80000410000 */
[----:B------:R-:W-:Y:S01]  /*5e80*/  FMUL.FTZ R47, R58, R47 ;  /* 0x0000002f3a2f7220 */ /* 0x000fe20000410000 */
[----:B------:R-:W-:Y:S01]  /*5e90*/  BAR.SYNC.DEFER_BLOCKING 0x0 ;  /* 0x0000000000007b1d */ /* 0x000fe20000010000 */
[----:B--2---:R-:W-:-:S05]  /*5ea0*/  FMUL.FTZ R5, R52, R69 ;  /* 0x0000004534057220 */ /* 0x004fca0000410000 */
[----:B------:R-:W1:Y:S01]  /*5eb0*/  MUFU.RCP R88, R75 ;  /* 0x0000004b00587308 */ /* 0x000e620000001000 */
[----:B------:R-:W-:Y:S02]  /*5ec0*/  FMUL.FTZ R32, R5, R32 ;  /* 0x0000002005207220 */ /* 0x000fe40000410000 */
[----:B0-----:R-:W-:-:S05]  /*5ed0*/  FMUL.FTZ R52, R53, R70 ;  /* 0x0000004635347220 */ /* 0x001fca0000410000 */
[----:B------:R-:W0:Y:S01]  /*5ee0*/  MUFU.RCP R89, R74 ;  /* 0x0000004a00597308 */ /* 0x000e220000001000 */
[----:B------:R-:W-:-:S07]  /*5ef0*/  FMUL.FTZ R33, R52, R33 ;  /* 0x0000002134217220 */ /* 0x000fce0000410000 */
[----:B------:R-:W2:Y:S01]  /*5f00*/  MUFU.RCP R66, R73 ;  /* 0x0000004900427308 */ /* 0x000ea20000001000 */
[----:B-1----:R-:W-:Y:S01]  /*5f10*/  FMUL.FTZ R52, R51, R88 ;  /* 0x0000005833347220 */ /* 0x002fe20000410000 */
[----:B------:R-:W-:Y:S03]  /*5f20*/  STS.128 [R4.X16], R44 ;  /* 0x0000002c04007388 */ /* 0x000fe6000000cc00 */
[----:B------:R-:W-:-:S03]  /*5f30*/  FMUL.FTZ R39, R52, R39 ;  /* 0x0000002734277220 */ /* 0x000fc60000410000 */
[----:B------:R-:W1:Y:S01]  /*5f40*/  MUFU.RCP R87, R64 ;  /* 0x0000004000577308 */ /* 0x000e620000001000 */
[----:B0-----:R-:W-:-:S04]  /*5f50*/  FMUL.FTZ R51, R50, R89 ;  /* 0x0000005932337220 */ /* 0x001fc80000410000 */
[----:B------:R-:W-:-:S03]  /*5f60*/  FMUL.FTZ R38, R51, R38 ;  /* 0x0000002633267220 */ /* 0x000fc60000410000 */
[----:B------:R-:W0:Y:S01]  /*5f70*/  MUFU.RCP R71, R71 ;  /* 0x0000004700477308 */ /* 0x000e220000001000 */
[----:B--2---:R-:W-:-:S04]  /*5f80*/  FMUL.FTZ R50, R49, R66 ;  /* 0x0000004231327220 */ /* 0x004fc80000410000 */
[----:B------:R-:W-:-:S03]  /*5f90*/  FMUL.FTZ R37, R50, R37 ;  /* 0x0000002532257220 */ /* 0x000fc60000410000 */
[----:B------:R-:W2:Y:S01]  /*5fa0*/  MUFU.RCP R72, R72 ;  /* 0x0000004800487308 */ /* 0x000ea20000001000 */
[----:B-1----:R-:W-:-:S04]  /*5fb0*/  FMUL.FTZ R5, R48, R87 ;  /* 0x0000005730057220 */ /* 0x002fc80000410000 */
[----:B------:R-:W-:-:S03]  /*5fc0*/  FMUL.FTZ R36, R5, R36 ;  /* 0x0000002405247220 */ /* 0x000fc60000410000 */
[----:B------:R-:W1:Y:S01]  /*5fd0*/  MUFU.RCP R91, R76 ;  /* 0x0000004c005b7308 */ /* 0x000e620000001000 */
[----:B0-----:R-:W-:Y:S01]  /*5fe0*/  FMUL.FTZ R53, R54, R71 ;  /* 0x0000004736357220 */ /* 0x001fe20000410000 */
[----:B------:R-:W-:Y:S03]  /*5ff0*/  STS.128 [R4.X16+0x20], R36 ;  /* 0x0000202404007388 */ /* 0x000fe6000000cc00 */
[----:B------:R-:W-:-:S03]  /*6000*/  FMUL.FTZ R34, R53, R34 ;  /* 0x0000002235227220 */ /* 0x000fc60000410000 */
[----:B------:R-:W0:Y:S01]  /*6010*/  MUFU.RCP R90, R77 ;  /* 0x0000004d005a7308 */ /* 0x000e220000001000 */
[----:B--2---:R-:W-:-:S04]  /*6020*/  FMUL.FTZ R54, R55, R72 ;  /* 0x0000004837367220 */ /* 0x004fc80000410000 */
[----:B------:R-:W-:-:S03]  /*6030*/  FMUL.FTZ R35, R54, R35 ;  /* 0x0000002336237220 */ /* 0x000fc60000410000 */
[----:B------:R-:W2:Y:S01]  /*6040*/  MUFU.RCP R59, R78 ;  /* 0x0000004e003b7308 */ /* 0x000ea20000001000 */
[----:B-1----:R-:W-:Y:S01]  /*6050*/  FMUL.FTZ R5, R60, R91 ;  /* 0x0000005b3c057220 */ /* 0x002fe20000410000 */
[----:B------:R-:W-:Y:S03]  /*6060*/  STS.128 [R4.X16+0x10], R32 ;  /* 0x0000102004007388 */ /* 0x000fe6000000cc00 */
[----:B------:R-:W-:Y:S02]  /*6070*/  FMUL.FTZ R40, R5, R40 ;  /* 0x0000002805287220 */ /* 0x000fe40000410000 */
[----:B------:R-:W-:Y:S01]  /*6080*/  IMAD R5, R114, c[0x0][0x22c], R0 ;  /* 0x00008b0072057a24 */ /* 0x000fe200078e0200 */
[----:B------:R-:W1:Y:S01]  /*6090*/  MUFU.RCP R56, R79 ;  /* 0x0000004f00387308 */ /* 0x000e620000001000 */
[----:B0-----:R-:W-:-:S03]  /*60a0*/  FMUL.FTZ R48, R61, R90 ;  /* 0x0000005a3d307220 */ /* 0x001fc60000410000 */
[----:B------:R-:W-:Y:S01]  /*60b0*/  IADD3 R5, R3, R5, RZ ;  /* 0x0000000503057210 */ /* 0x000fe20007ffe0ff */
[----:B------:R-:W-:Y:S01]  /*60c0*/  FMUL.FTZ R41, R48, R41 ;  /* 0x0000002930297220 */ /* 0x000fe20000410000 */
[----:B------:R-:W-:Y:S01]  /*60d0*/  LEA R3, P0, R2, c[0x0][0x2a0], 0x2 ;  /* 0x0000a80002037a11 */ /* 0x000fe200078010ff */
[----:B--2---:R-:W-:Y:S01]  /*60e0*/  FMUL.FTZ R49, R62, R59 ;  /* 0x0000003b3e317220 */ /* 0x004fe20000410000 */
[----:B------:R-:W-:Y:S02]  /*60f0*/  MOV R48, R21 ;  /* 0x0000001500307202 */ /* 0x000fe40000000f00 */
[----:B------:R-:W-:Y:S01]  /*6100*/  LEA.HI.X R0, R2, c[0x0][0x2a4], R5, 0x2, P0 ;  /* 0x0000a90002007a11 */ /* 0x000fe200000f1405 */
[----:B------:R-:W-:Y:S01]  /*6110*/  FMUL.FTZ R42, R49, R42 ;  /* 0x0000002a312a7220 */ /* 0x000fe20000410000 */
[----:B------:R-:W-:Y:S02]  /*6120*/  IADD3 R2, P0, R3, R150, RZ ;  /* 0x0000009603027210 */ /* 0x000fe40007f1e0ff */
[----:B------:R-:W-:Y:S01]  /*6130*/  MOV R5, R20 ;  /* 0x0000001400057202 */ /* 0x000fe20000000f00 */
[----:B-1----:R-:W-:Y:S01]  /*6140*/  FMUL.FTZ R50, R63, R56 ;  /* 0x000000383f327220 */ /* 0x002fe20000410000 */
[----:B------:R-:W-:-:S02]  /*6150*/  IADD3.X R3, R0, R149, RZ, P0, !PT ;  /* 0x0000009500037210 */ /* 0x000fc400007fe4ff */
[----:B------:R-:W-:Y:S01]  /*6160*/  ISETP.GE.AND P0, PT, R12, R15, PT ;  /* 0x0000000f0c00720c */ /* 0x000fe20003f06270 */
[----:B------:R-:W-:Y:S01]  /*6170*/  FMUL.FTZ R43, R50, R43 ;  /* 0x0000002b322b7220 */ /* 0x000fe20000410000 */
[----:B------:R-:W-:-:S04]  /*6180*/  MOV R49, R19 ;  /* 0x0000001300317202 */ /* 0x000fc80000000f00 */
[----:B------:R0:W-:Y:S01]  /*6190*/  STS.128 [R4.X16+0x30], R40 ;  /* 0x0000302804007388 */ /* 0x0001e2000000cc00 */
[----:B------:R-:W-:-:S06]  /*61a0*/  NOP ;  /* 0x0000000000007918 */ /* 0x000fcc0000000000 */
[----:B------:R-:W1:Y:S01]  /*61b0*/  LDS.128 R40, [R6.X16] ;  /* 0x0000000006287984 */ /* 0x000e62000000cc00 */
[----:B------:R-:W-:-:S03]  /*61c0*/  IMAD.WIDE R48, R7, 0x4, R48 ;  /* 0x0000000407307825 */ /* 0x000fc600078e0230 */
[----:B------:R-:W2:Y:S02]  /*61d0*/  LDS.128 R36, [R6.X16+0x200] ;  /* 0x0002000006247984 */ /* 0x000ea4000000cc00 */
[----:B------:R-:W-:Y:S02]  /*61e0*/  MOV R21, R48 ;  /* 0x0000003000157202 */ /* 0x000fe40000000f00 */
[----:B------:R-:W3:Y:S01]  /*61f0*/  LDS.128 R32, [R6.X16+0x400] ;  /* 0x0004000006207984 */ /* 0x000ee2000000cc00 */
[----:B0-----:R-:W-:Y:S02]  /*6200*/  MOV R4, R22 ;  /* 0x0000001600047202 */ /* 0x001fe40000000f00 */
[----:B------:R-:W-:Y:S01]  /*6210*/  MOV R19, R49 ;  /* 0x0000003100137202 */ /* 0x000fe20000000f00 */
[----:B------:R-:W0:Y:S02]  /*6220*/  LDS.128 R44, [R6.X16+0x600] ;  /* 0x00060000062c7984 */ /* 0x000e24000000cc00 */
[----:B------:R-:W-:-:S05]  /*6230*/  IMAD.WIDE R4, R7, 0x4, R4 ;  /* 0x0000000407047825 */ /* 0x000fca00078e0204 */
[----:B------:R-:W-:Y:S02]  /*6240*/  MOV R22, R4 ;  /* 0x0000000400167202 */ /* 0x000fe40000000f00 */
[----:B------:R-:W-:Y:S01]  /*6250*/  MOV R20, R5 ;  /* 0x0000000500147202 */ /* 0x000fe20000000f00 */
[----:B-1----:R1:W-:Y:S04]  /*6260*/  STG.E.128 [R2.64], R40 ;  /* 0x0000002802007986 */ /* 0x0023e8000c101d04 */
[----:B--2---:R1:W-:Y:S04]  /*6270*/  STG.E.128 [R2.64+0x200], R36 ;  /* 0x0002002402007986 */ /* 0x0043e8000c101d04 */
[----:B---3--:R1:W-:Y:S04]  /*6280*/  STG.E.128 [R2.64+0x400], R32 ;  /* 0x0004002002007986 */ /* 0x0083e8000c101d04 */
[----:B0-----:R1:W-:Y:S01]  /*6290*/  STG.E.128 [R2.64+0x600], R44 ;  /* 0x0006002c02007986 */ /* 0x0013e2000c101d04 */
[----:B------:R-:W-:Y:S01]  /*62a0*/  @P0 CALL.REL.NOINC `(.L_x_368) ;  /* 0x0000001000000944 */ /* 0x000fe20003c00000 */
[----:B------:R-:W-:Y:S05]  /*62b0*/  BRA `(.L_x_369) ;  /* 0xffffaff000007947 */ /* 0x000fea000383ffff */
.L_x_368:
[----:B------:R-:W-:Y:S05]  /*62c0*/  EXIT ;  /* 0x000000000000794d */ /* 0x000fea0003800000 */
.L_x_370:
        /* <DEDUP_REMOVED lines=11> */
.L_x_8816:


//--------------------- .text._Z25selective_scan_fwd_kernelI32Selective_Scan_fwd_kernel_traitsILi128ELi16ELi1ELb1ELb1ELb1ELb1ELb1EfffEEv13SSMParamsBase --------------------------
	.section	.text._Z25selective_scan_fwd_kernelI32Selective_Scan_fwd_kernel_traitsILi128ELi16ELi1ELb1ELb1ELb1ELb1ELb1EfffEEv13SSMParamsBase,"ax",@progbits
	.sectioninfo	@"SHI_REGISTERS=167"
	.align	128
        .global         _Z25selective_scan_fwd_kernelI32Selective_Scan_fwd_kernel_traitsILi128ELi16ELi1ELb1ELb1ELb1ELb1ELb1EfffEEv13SSMParamsBase
        .type           _Z25selective_scan_fwd_kernelI32Selective_Scan_fwd_kernel_traitsILi128ELi16ELi1ELb1ELb1ELb1ELb1ELb1EfffEEv13SSMParamsBase,@function
        .size           _Z25selective_scan_fwd_kernelI32Selective_Scan_fwd_kernel_traitsILi128ELi16ELi1ELb1ELb1ELb1ELb1ELb1EfffEEv13SSMParamsBase,(.L_x_8817 - _Z25selective_scan_fwd_kernelI32Selective_Scan_fwd_kernel_traitsILi128ELi16ELi1ELb1ELb1ELb1ELb1ELb1EfffEEv13SSMParamsBase)
        .other          _Z25selective_scan_fwd_kernelI32Selective_Scan_fwd_kernel_traitsILi128ELi16ELi1ELb1ELb1ELb1ELb1ELb1EfffEEv13SSMParamsBase,@"STO_CUDA_ENTRY STV_DEFAULT"
_Z25selective_scan_fwd_kernelI32Selective_Scan_fwd_kernel_traitsILi128ELi16ELi1ELb1ELb1ELb1ELb1ELb1EfffEEv13SSMParamsBase:
.text._Z25selective_scan_fwd_kernelI32Selective_Scan_fwd_kernel_traitsILi128ELi16ELi1ELb1ELb1ELb1ELb1ELb1EfffEEv13SSMParamsBase:
        /* <DEDUP_REMOVED lines=49> */
.L_x_371:
        /* <DEDUP_REMOVED lines=34> */
.L_x_372:
        /* <DEDUP_REMOVED lines=12> */
.L_x_373:
        /* <DEDUP_REMOVED lines=229> */
.L_x_374:
        /* <DEDUP_REMOVED lines=28> */
.L_x_375:
        /* <DEDUP_REMOVED lines=26> */
.L_x_424:
        /* <DEDUP_REMOVED lines=285> */
.L_x_377:
[----:B---34-:R-:W-:Y:S05]  /*2970*/  BSYNC B0 ;  /* 0x0000000000007941 */ /* 0x018fea0003800000 */
.L_x_376:
        /* <DEDUP_REMOVED lines=36> */
.L_x_379:
[----:B------:R-:W-:Y:S05]  /*2bc0*/  BSYNC B0 ;  /* 0x0000000000007941 */ /* 0x000fea0003800000 */
.L_x_378:
        /* <DEDUP_REMOVED lines=36> */
.L_x_381:
[----:B------:R-:W-:Y:S05]  /*2e10*/  BSYNC B0 ;  /* 0x0000000000007941 */ /* 0x000fea0003800000 */
.L_x_380:
        /* <DEDUP_REMOVED lines=36> */
.L_x_383:
[----:B------:R-:W-:Y:S05]  /*3060*/  BSYNC B0 ;  /* 0x0000000000007941 */ /* 0x000fea0003800000 */
.L_x_382:
        /* <DEDUP_REMOVED lines=36> */
.L_x_385:
[----:B------:R-:W-:Y:S05]  /*32b0*/  BSYNC B0 ;  /* 0x0000000000007941 */ /* 0x000fea0003800000 */
.L_x_384:
        /* <DEDUP_REMOVED lines=36> */
.L_x_387:
[----:B------:R-:W-:Y:S05]  /*3500*/  BSYNC B0 ;  /* 0x0000000000007941 */ /* 0x000fea0003800000 */
.L_x_386:
        /* <DEDUP_REMOVED lines=36> */
.L_x_389:
[----:B------:R-:W-:Y:S05]  /*3750*/  BSYNC B0 ;  /* 0x0000000000007941 */ /* 0x000fea0003800000 */
.L_x_388:
        /* <DEDUP_REMOVED lines=36> */
.L_x_391:
[----:B------:R-:W-:Y:S05]  /*39a0*/  BSYNC B0 ;  /* 0x0000000000007941 */ /* 0x000fea0003800000 */
.L_x_390:
        /* <DEDUP_REMOVED lines=36> */
.L_x_393:
[----:B------:R-:W-:Y:S05]  /*3bf0*/  BSYNC B0 ;  /* 0x0000000000007941 */ /* 0x000fea0003800000 */
.L_x_392:
        /* <DEDUP_REMOVED lines=36> */
.L_x_395:
[----:B------:R-:W-:Y:S05]  /*3e40*/  BSYNC B0 ;  /* 0x0000000000007941 */ /* 0x000fea0003800000 */
.L_x_394:
        /* <DEDUP_REMOVED lines=36> */
.L_x_397:
[----:B------:R-:W-:Y:S05]  /*4090*/  BSYNC B0 ;  /* 0x0000000000007941 */ /* 0x000fea0003800000 */
.L_x_396:
        /* <DEDUP_REMOVED lines=36> */
.L_x_399:
[----:B------:R-:W-:Y:S05]  /*42e0*/  BSYNC B0 ;  /* 0x0000000000007941 */ /* 0x000fea0003800000 */
.L_x_398:
        /* <DEDUP_REMOVED lines=36> */
.L_x_401:
[----:B------:R-:W-:Y:S05]  /*4530*/  BSYNC B0 ;  /* 0x0000000000007941 */ /* 0x000fea0003800000 */
.L_x_400:
        /* <DEDUP_REMOVED lines=36> */
.L_x_403:
[----:B------:R-:W-:Y:S05]  /*4780*/  BSYNC B0 ;  /* 0x0000000000007941 */ /* 0x000fea0003800000 */
.L_x_402:
        /* <DEDUP_REMOVED lines=39> */
.L_x_405:
[----:B------:R-:W-:Y:S05]  /*4a00*/  BSYNC B0 ;  /* 0x0000000000007941 */ /* 0x000fea0003800000 */
.L_x_404:
        /* <DEDUP_REMOVED lines=42> */
.L_x_407:
[----:B------:R-:W-:Y:S05]  /*4cb0*/  BSYNC B0 ;  /* 0x0000000000007941 */ /* 0x000fea0003800000 */
.L_x_406:
        /* <DEDUP_REMOVED lines=29> */
.L_x_418:
        /* <DEDUP_REMOVED lines=343> */
.L_x_410:
        /* <DEDUP_REMOVED lines=15> */
.L_x_409:
        /* <DEDUP_REMOVED lines=93> */
.L_x_412:
[----:B------:R-:W-:Y:S05]  /*6ac0*/  BSYNC B0 ;  /* 0x0000000000007941 */ /* 0x000fea0003800000 */
.L_x_411:
        /* <DEDUP_REMOVED lines=44> */
.L_x_415:
        /* <DEDUP_REMOVED lines=34> */
.L_x_416:
[----:B------:R-:W-:Y:S01]  /*6fb0*/  MOV R42, UR15 ;  /* 0x0000000f002a7c02 */ /* 0x000fe20008000f00 */
[----:B------:R-:W-:-:S05]  /*6fc0*/  IMAD.U32 R43, RZ, RZ, UR14 ;  /* 0x0000000eff2b7e24 */ /* 0x000fca000f8e00ff */
[----:B------:R-:W2:Y:S02]  /*6fd0*/  LDG.E R42, [R42.64] ;  /* 0x000000202a2a7981 */ /* 0x000ea4000c1e1900 */
[----:B--2---:R1:W2:Y:S01]  /*6fe0*/  R2UR UR34, R42 ;  /* 0x000000002a2273c2 */ /* 0x0042a200000e0000 */
[----:B------:R-:W-:-:S07]  /*6ff0*/  DEPBAR.LE SB1, 0x0, {2} ;  /* 0x000090040000791a */ /* 0x000fce0000000000 */
.L_x_417:
        /* <DEDUP_REMOVED lines=18> */
.L_x_414:
[----:B------:R-:W-:Y:S05]  /*7120*/  BSYNC B0 ;  /* 0x0000000000007941 */ /* 0x000fea0003800000 */
.L_x_413:
        /* <DEDUP_REMOVED lines=20> */
.L_x_408:
        /* <DEDUP_REMOVED lines=63> */
.L_x_420:
[----:B------:R-:W-:Y:S05]  /*7660*/  BSYNC B0 ;  /* 0x0000000000007941 */ /* 0x000fea0003800000 */
.L_x_419:
        /* <DEDUP_REMOVED lines=315> */
.L_x_422:
[----:B------:R-:W-:Y:S05]  /*8a20*/  BSYNC B0 ;  /* 0x0000000000007941 */ /* 0x000fea0003800000 */
.L_x_421:
        /* <DEDUP_REMOVED lines=50> */
.L_x_423:
[----:B------:R-:W-:Y:S05]  /*8d50*/  EXIT ;  /* 0x000000000000794d */ /* 0x000fea0003800000 */
.L_x_425:
        /* <DEDUP_REMOVED lines=10> */
.L_x_8817:


//--------------------- .text._Z25selective_scan_fwd_kernelI32Selective_Scan_fwd_kernel_traitsILi32ELi16ELi1ELb0ELb1ELb1ELb0ELb0EfffEEv13SSMParamsBase --------------------------
	.section	.text._Z25selective_scan_fwd_kernelI32Selective_Scan_fwd_kernel_traitsILi32ELi16ELi1ELb0ELb1ELb1ELb0ELb0EfffEEv13SSMParamsBase,"ax",@progbits
	.sectioninfo	@"SHI_REGISTERS=179"
	.align	128
        .global         _Z25selective_scan_fwd_kernelI32Selective_Scan_fwd_kernel_traitsILi32ELi16ELi1ELb0ELb1ELb1ELb0ELb0EfffEEv13SSMParamsBase
        .type           _Z25selective_scan_fwd_kernelI32Selective_Scan_fwd_kernel_traitsILi32ELi16ELi1ELb0ELb1ELb1ELb0ELb0EfffEEv13SSMParamsBase,@function
        .size           _Z25selective_scan_fwd_kernelI32Selective_Scan_fwd_kernel_traitsILi32ELi16ELi1ELb0ELb1ELb1ELb0ELb0EfffEEv13SSMParamsBase,(.L_x_8818 - _Z25selective_scan_fwd_kernelI32Selective_Scan_fwd_kernel_traitsILi32ELi16ELi1ELb0ELb1ELb1ELb0ELb0EfffEEv13SSMParamsBase)
        .other          _Z25selective_scan_fwd_kernelI32Selective_Scan_fwd_kernel_traitsILi32ELi16ELi1ELb0ELb1ELb1ELb0ELb0EfffEEv13SSMParamsBase,@"STO_CUDA_ENTRY STV_DEFAULT"
_Z25selective_scan_fwd_kernelI32Selective_Scan_fwd_kernel_traitsILi32ELi16ELi1ELb0ELb1ELb1ELb0ELb0EfffEEv13SSMParamsBase:
.text._Z25selective_scan_fwd_kernelI32Selective_Scan_fwd_kernel_traitsILi32ELi16ELi1ELb0ELb1ELb1ELb0ELb0EfffEEv13SSMParamsBase:
[----:B------:R-:W-:Y:S02]  /*0000*/  IMAD.MOV.U32 R1, RZ, RZ, c[0x0][0x28] ;  /* 0x00000a00ff017624 */ /* 0x000fe400078e00ff */
[----:B------:R-:W-:Y:S01]  /*0010*/  ISETP.NE.U32.AND P1, PT, RZ, c[0x0][0x2b0], PT ;  /* 0x0000ac00ff007a0c */ /* 0x000fe20003f25070 */
[----:B------:R-:W-:Y:S01]  /*0020*/  CS2R R10, SRZ ;  /* 0x00000000000a7805 */ /* 0x000fe2000001ff00 */
[----:B------:R-:W0:Y:S01]  /*0030*/  S2R R15, SR_CTAID.X ;  /* 0x00000000000f7919 */ /* 0x000e220000002500 */
[----:B------:R-:W-:Y:S01]  /*0040*/  IMAD.MOV.U32 R13, RZ, RZ, RZ ;  /* 0x000000ffff0d7224 */ /* 0x000fe200078e00ff */
[----:B------:R-:W-:Y:S01]  /*0050*/  ISETP.NE.AND.EX P1, PT, RZ, c[0x0][0x2b4], PT, P1 ;  /* 0x0000ad00ff007a0c */ /* 0x000fe20003f25310 */
[----:B------:R-:W-:Y:S01]  /*0060*/  ULDC.64 UR4, c[0x0][0x118] ;  /* 0x0000460000047ab9 */ /* 0x000fe20000000a00 */
[----:B------:R-:W-:-:S11]  /*0070*/  IMAD.MOV.U32 R23, RZ, RZ, RZ ;  /* 0x000000ffff177224 */ /* 0x000fd600078e00ff */
        /* <DEDUP_REMOVED lines=27> */
.L_x_426:
        /* <DEDUP_REMOVED lines=9> */
[----:B------:R-:W-:Y:S01]  /*02c0*/  SHF.R.S32.HI R31, RZ, 0x1f, R15 ;  /* 0x0000001fff1f7819 */ /* 0x000fe2000001140f */
[----:B------:R-:W-:Y:S01]  /*02d0*/  CS2R R8, SRZ ;  /* 0x0000000000087805 */ /* 0x000fe2000001ff00 */
[----:B------:R-:W-:Y:S01]  /*02e0*/  ISETP.NE.AND.EX P1, PT, RZ, c[0x0][0x2d4], PT, P1 ;  /* 0x0000b500ff007a0c */ /* 0x000fe20003f25310 */
[----:B------:R-:W-:Y:S01]  /*02f0*/  IMAD.MOV.U32 R20, RZ, RZ, RZ ;  /* 0x000000ffff147224 */ /* 0x000fe200078e00ff */
[----:B0-----:R-:W-:Y:S02]  /*0300*/  ISETP.NE.AND P6, PT, R2, RZ, PT ;  /* 0x000000ff0200720c */ /* 0x001fe40003fc5270 */
[----:B-1----:R-:W-:-:S11]  /*0310*/  SHF.R.S32.HI R17, RZ, 0x1f, R0 ;  /* 0x0000001fff117819 */ /* 0x002fd60000011400 */
[----:B------:R-:W-:Y:S02]  /*0320*/  @P6 IMAD R5, R17, c[0x0][0x238], RZ ;  /* 0x00008e0011056a24 */ /* 0x000fe400078e02ff */
[----:B------:R-:W-:-:S04]  /*0330*/  @P6 IMAD.WIDE.U32 R2, R0, c[0x0][0x238], RZ ;  /* 0x00008e0000026a25 */ /* 0x000fc800078e00ff */
[----:B------:R-:W-:Y:S02]  /*0340*/  @P6 IMAD R5, R0, c[0x0][0x23c], R5 ;  /* 0x00008f0000056a24 */ /* 0x000fe400078e0205 */
[----:B------:R-:W-:Y:S02]  /*0350*/  @P6 IMAD.MOV.U32 R16, RZ, RZ, R2 ;  /* 0x000000ffff106224 */ /* 0x000fe400078e0002 */
        /* <DEDUP_REMOVED lines=11> */
.L_x_427:
        /* <DEDUP_REMOVED lines=11> */
.L_x_428:
        /* <DEDUP_REMOVED lines=35> */
[----:B0-----:R-:W-:-:S04]  /*06f0*/  @!P4 LEA R4, P1, R15, R12, 0x2 ;  /* 0x0000000c0f04c211 */ /* 0x001fc800078210ff */
[----:B------:R-:W-:Y:S02]  /*0700*/  @!P4 LEA.HI.X R5, R15, R14, R31, 0x2, P1 ;  /* 0x0000000e0f05c211 */ /* 0x000fe400008f141f */
[----:B------:R-:W-:-:S04]  /*0710*/  IABS R14, c[0x0][0x174] ;  /* 0x00005d00000e7a13 */ /* 0x000fc80000000000 */
[----:B------:R-:W0:Y:S08]  /*0720*/  I2F.RP R12, R14 ;  /* 0x0000000e000c7306 */ /* 0x000e300000209400 */
[----:B0-----:R-:W0:Y:S01]  /*0730*/  MUFU.RCP R12, R12 ;  /* 0x0000000c000c7308 */ /* 0x001e220000001000 */
[----:B------:R-:W-:Y:S01]  /*0740*/  CS2R R22, SRZ ;  /* 0x0000000000167805 */ /* 0x000fe2000001ff00 */
[----:B------:R-:W-:-:S05]  /*0750*/  HFMA2.MMA R34, -RZ, RZ, 0, 0 ;  /* 0x00000000ff227435 */ /* 0x000fca00000001ff */
[----:B------:R1:W5:Y:S04]  /*0760*/  @P3 LDG.E R22, [R6.64] ;  /* 0x0000000406163981 */ /* 0x000368000c1e1900 */
[----:B------:R3:W5:Y:S04]  /*0770*/  @P5 LDG.E R23, [R10.64] ;  /* 0x000000040a175981 */ /* 0x000768000c1e1900 */
[----:B------:R4:W5:Y:S02]  /*0780*/  @!P4 LDG.E R34, [R4.64] ;  /* 0x000000040422c981 */ /* 0x000964000c1e1900 */
[----:B----4-:R-:W-:Y:S01]  /*0790*/  IABS R4, R0 ;  /* 0x0000000000047213 */ /* 0x010fe20000000000 */
[----:B--2---:R-:W-:-:S05]  /*07a0*/  @!P0 IMAD.WIDE R2, R3, 0x4, R8 ;  /* 0x0000000403028825 */ /* 0x004fca00078e0208 */
[----:B------:R0:W2:Y:S02]  /*07b0*/  @!P0 LDG.E R21, [R2.64] ;  /* 0x0000000402158981 */ /* 0x0000a4000c1e1900 */
[----:B0-----:R-:W-:-:S04]  /*07c0*/  IADD3 R2, R12, 0xffffffe, RZ ;  /* 0x0ffffffe0c027810 */ /* 0x001fc80007ffe0ff */
[----:B------:R0:W4:Y:S02]  /*07d0*/  F2I.FTZ.U32.TRUNC.NTZ R3, R2 ;  /* 0x0000000200037305 */ /* 0x000124000021f000 */
[----:B0-----:R-:W-:Y:S02]  /*07e0*/  IMAD.MOV.U32 R2, RZ, RZ, RZ ;  /* 0x000000ffff027224 */ /* 0x001fe400078e00ff */
[----:B----4-:R-:W-:-:S04]  /*07f0*/  IMAD.MOV R13, RZ, RZ, -R3 ;  /* 0x000000ffff0d7224 */ /* 0x010fc800078e0a03 */
[----:B-1----:R-:W-:-:S04]  /*0800*/  IMAD R7, R13, R14, RZ ;  /* 0x0000000e0d077224 */ /* 0x002fc800078e02ff */
[----:B------:R-:W-:-:S06]  /*0810*/  IMAD.HI.U32 R3, R3, R7, R2 ;  /* 0x0000000703037227 */ /* 0x000fcc00078e0002 */
[----:B---3--:R-:W-:-:S05]  /*0820*/  IMAD.HI.U32 R10, R3, R4, RZ ;  /* 0x00000004030a7227 */ /* 0x008fca00078e00ff */
[----:B------:R-:W-:-:S05]  /*0830*/  IADD3 R3, -R10, RZ, RZ ;  /* 0x000000ff0a037210 */ /* 0x000fca0007ffe1ff */
[----:B------:R-:W-:-:S05]  /*0840*/  IMAD R3, R14, R3, R4 ;  /* 0x000000030e037224 */ /* 0x000fca00078e0204 */
[----:B------:R-:W-:Y:S01]  /*0850*/  ISETP.GT.U32.AND P2, PT, R14, R3, PT ;  /* 0x000000030e00720c */ /* 0x000fe20003f44070 */
[----:B------:R-:W-:-:S12]  /*0860*/  IMAD R6, R31, c[0x0][0x1e0], RZ ;  /* 0x000078001f067a24 */ /* 0x000fd800078e02ff */
[----:B------:R-:W-:-:S05]  /*0870*/  @!P2 IMAD.IADD R3, R3, 0x1, -R14 ;  /* 0x000000010303a824 */ /* 0x000fca00078e0a0e */
[----:B------:R-:W-:Y:S01]  /*0880*/  ISETP.GE.U32.AND P1, PT, R3, R14, PT ;  /* 0x0000000e0300720c */ /* 0x000fe20003f26070 */
[----:B------:R-:W-:Y:S01]  /*0890*/  IMAD R11, R15, c[0x0][0x1e4], R6 ;  /* 0x000079000f0b7a24 */ /* 0x000fe200078e0206 */
[----:B------:R-:W-:Y:S02]  /*08a0*/  LOP3.LUT R6, R0, c[0x0][0x174], RZ, 0x3c, !PT ;  /* 0x00005d0000067a12 */ /* 0x000fe400078e3cff */
[----:B------:R-:W-:Y:S02]  /*08b0*/  @!P2 IADD3 R10, R10, 0x1, RZ ;  /* 0x000000010a0aa810 */ /* 0x000fe40007ffe0ff */
[----:B------:R-:W-:Y:S01]  /*08c0*/  ISETP.GE.AND P3, PT, R6, RZ, PT ;  /* 0x000000ff0600720c */ /* 0x000fe20003f66270 */
[----:B------:R-:W-:Y:S01]  /*08d0*/  IMAD R2, R31, c[0x0][0x1a0], RZ ;  /* 0x000068001f027a24 */ /* 0x000fe200078e02ff */
[----:B------:R-:W-:-:S05]  /*08e0*/  ISETP.NE.AND P2, PT, RZ, c[0x0][0x174], PT ;  /* 0x00005d00ff007a0c */ /* 0x000fca0003f45270 */
[----:B------:R-:W-:Y:S01]  /*08f0*/  @P1 IADD3 R10, R10, 0x1, RZ ;  /* 0x000000010a0a1810 */ /* 0x000fe20007ffe0ff */
[C---:B------:R-:W-:Y:S02]  /*0900*/  IMAD R7, R15.reuse, c[0x0][0x1a4], R2 ;  /* 0x000069000f077a24 */ /* 0x040fe400078e0202 */
[----:B------:R-:W-:-:S04]  /*0910*/  IMAD.WIDE.U32 R2, R15, c[0x0][0x1e0], RZ ;  /* 0x000078000f027a25 */ /* 0x000fc800078e00ff */
[----:B------:R-:W-:Y:S01]  /*0920*/  IMAD.MOV.U32 R13, RZ, RZ, R10 ;  /* 0x000000ffff0d7224 */ /* 0x000fe200078e000a */
[----:B------:R-:W-:Y:S01]  /*0930*/  IADD3 R3, R3, R11, RZ ;  /* 0x0000000b03037210 */ /* 0x000fe20007ffe0ff */
[----:B------:R-:W-:Y:S02]  /*0940*/  IMAD R12, R31, c[0x0][0x1f0], RZ ;  /* 0x00007c001f0c7a24 */ /* 0x000fe400078e02ff */
[----:B------:R-:W-:Y:S01]  /*0950*/  IMAD R25, R17, c[0x0][0x1e8], RZ ;  /* 0x00007a0011197a24 */ /* 0x000fe200078e02ff */
[----:B------:R-:W-:Y:S01]  /*0960*/  @!P3 IADD3 R13, -R13, RZ, RZ ;  /* 0x000000ff0d0db210 */ /* 0x000fe20007ffe1ff */
[----:B------:R-:W-:Y:S01]  /*0970*/  IMAD.WIDE.U32 R4, R15, c[0x0][0x1a0], RZ ;  /* 0x000068000f047a25 */ /* 0x000fe200078e00ff */
[----:B------:R-:W-:-:S03]  /*0980*/  @!P2 LOP3.LUT R13, RZ, c[0x0][0x174], RZ, 0x33, !PT ;  /* 0x00005d00ff0daa12 */ /* 0x000fc600078e33ff */
[----:B------:R-:W-:Y:S01]  /*0990*/  IMAD R27, R15, c[0x0][0x1f4], R12 ;  /* 0x00007d000f1b7a24 */ /* 0x000fe200078e020c */
[----:B------:R-:W-:Y:S01]  /*09a0*/  SHF.R.S32.HI R12, RZ, 0x1f, R13 ;  /* 0x0000001fff0c7819 */ /* 0x000fe2000001140d */
[C---:B------:R-:W-:Y:S02]  /*09b0*/  IMAD R25, R0.reuse, c[0x0][0x1ec], R25 ;  /* 0x00007b0000197a24 */ /* 0x040fe400078e0219 */
[----:B------:R-:W-:-:S04]  /*09c0*/  IMAD.WIDE.U32 R2, R0, c[0x0][0x1e8], R2 ;  /* 0x00007a0000027a25 */ /* 0x000fc800078e0002 */
[----:B------:R-:W-:Y:S02]  /*09d0*/  IMAD.IADD R7, R5, 0x1, R7 ;  /* 0x0000000105077824 */ /* 0x000fe400078e0207 */
[----:B------:R-:W-:Y:S02]  /*09e0*/  IMAD.MOV.U32 R6, RZ, RZ, R4 ;  /* 0x000000ffff067224 */ /* 0x000fe400078e0004 */
[----:B------:R-:W-:Y:S02]  /*09f0*/  IMAD R14, R31, c[0x0][0x1c0], RZ ;  /* 0x000070001f0e7a24 */ /* 0x000fe400078e02ff */
[----:B------:R-:W-:Y:S01]  /*0a00*/  IMAD.WIDE.U32 R4, R15, c[0x0][0x1f0], RZ ;  /* 0x00007c000f047a25 */ /* 0x000fe200078e00ff */
[----:B------:R-:W-:Y:S02]  /*0a10*/  IADD3 R39, R3, R25, RZ ;  /* 0x0000001903277210 */ /* 0x000fe40007ffe0ff */
[----:B------:R-:W-:Y:S01]  /*0a20*/  LEA R26, P1, R2, c[0x0][0x270], 0x2 ;  /* 0x00009c00021a7a11 */ /* 0x000fe200078210ff */
[----:B------:R-:W-:-:S04]  /*0a30*/  IMAD.WIDE.U32 R10, R15, c[0x0][0x1c0], RZ ;  /* 0x000070000f0a7a25 */ /* 0x000fc800078e00ff */
[----:B------:R-:W-:Y:S02]  /*0a40*/  IMAD R29, R15, c[0x0][0x1c4], R14 ;  /* 0x000071000f1d7a24 */ /* 0x000fe400078e020e */
[----:B------:R-:W-:Y:S02]  /*0a50*/  IMAD.IADD R5, R5, 0x1, R27 ;  /* 0x0000000105057824 */ /* 0x000fe400078e021b */
[----:B------:R-:W-:Y:S02]  /*0a60*/  IMAD R14, R12, c[0x0][0x1b8], RZ ;  /* 0x00006e000c0e7a24 */ /* 0x000fe400078e02ff */
[----:B------:R-:W-:Y:S01]  /*0a70*/  IMAD R27, R17, c[0x0][0x1f8], RZ ;  /* 0x00007e00111b7a24 */ /* 0x000fe200078e02ff */
[----:B------:R-:W-:Y:S01]  /*0a80*/  LEA.HI.X R39, R2, c[0x0][0x274], R39, 0x2, P1 ;  /* 0x00009d0002277a11 */ /* 0x000fe200008f1427 */
[----:B------:R-:W-:Y:S02]  /*0a90*/  IMAD.IADD R11, R11, 0x1, R29 ;  /* 0x000000010b0b7824 */ /* 0x000fe400078e021d */
[----:B------:R-:W-:-:S04]  /*0aa0*/  IMAD.WIDE.U32 R2, R13, c[0x0][0x1b8], R6 ;  /* 0x00006e000d027a25 */ /* 0x000fc800078e0006 */
[----:B------:R-:W-:Y:S02]  /*0ab0*/  IMAD R29, R13, c[0x0][0x1bc], R14 ;  /* 0x00006f000d1d7a24 */ /* 0x000fe400078e020e */
[C---:B------:R-:W-:Y:S02]  /*0ac0*/  IMAD R27, R0.reuse, c[0x0][0x1fc], R27 ;  /* 0x00007f00001b7a24 */ /* 0x040fe400078e021b */
[----:B------:R-:W-:Y:S01]  /*0ad0*/  IMAD.WIDE.U32 R4, R0, c[0x0][0x1f8], R4 ;  /* 0x00007e0000047a25 */ /* 0x000fe200078e0004 */
[----:B------:R-:W-:-:S03]  /*0ae0*/  LEA R24, P2, R2, c[0x0][0x258], 0x2 ;  /* 0x0000960002187a11 */ /* 0x000fc600078410ff */
[----:B------:R-:W-:Y:S01]  /*0af0*/  IMAD.IADD R29, R3, 0x1, R29 ;  /* 0x00000001031d7824 */ /* 0x000fe200078e021d */
[----:B------:R-:W-:Y:S01]  /*0b00*/  LEA R36, P1, R4, c[0x0][0x278], 0x2 ;  /* 0x00009e0004247a11 */ /* 0x000fe200078210ff */
[----:B------:R-:W-:Y:S01]  /*0b10*/  IMAD.IADD R43, R5, 0x1, R27 ;  /* 0x00000001052b7824 */ /* 0x000fe200078e021b */
[----:B------:R-:W-:Y:S02]  /*0b20*/  ISETP.NE.U32.AND P3, PT, RZ, c[0x0][0x2d8], PT ;  /* 0x0000b600ff007a0c */ /* 0x000fe40003f65070 */
[----:B------:R-:W-:Y:S02]  /*0b30*/  LEA.HI.X R29, R2, c[0x0][0x25c], R29, 0x2, P2 ;  /* 0x00009700021d7a11 */ /* 0x000fe400010f141d */
[----:B------:R-:W-:Y:S02]  /*0b40*/  LEA.HI.X R43, R4, c[0x0][0x27c], R43, 0x2, P1 ;  /* 0x00009f00042b7a11 */ /* 0x000fe400008f142b */
[----:B------:R-:W-:Y:S02]  /*0b50*/  ISETP.NE.U32.AND P2, PT, RZ, c[0x0][0x2c8], PT ;  /* 0x0000b200ff007a0c */ /* 0x000fe40003f45070 */
[----:B------:R-:W-:-:S02]  /*0b60*/  ISETP.NE.AND.EX P3, PT, RZ, c[0x0][0x2dc], PT, P3 ;  /* 0x0000b700ff007a0c */ /* 0x000fc40003f65330 */
[----:B------:R-:W-:Y:S02]  /*0b70*/  ISETP.NE.U32.AND P1, PT, RZ, c[0x0][0x2e0], PT ;  /* 0x0000b800ff007a0c */ /* 0x000fe40003f25070 */
[----:B------:R-:W-:Y:S02]  /*0b80*/  ISETP.NE.AND.EX P2, PT, RZ, c[0x0][0x2cc], PT, P2 ;  /* 0x0000b300ff007a0c */ /* 0x000fe40003f45320 */
[----:B------:R-:W-:Y:S01]  /*0b90*/  ISETP.NE.AND.EX P1, PT, RZ, c[0x0][0x2e4], PT, P1 ;  /* 0x0000b900ff007a0c */ /* 0x000fe20003f25310 */
[----:B------:R-:W-:Y:S01]  /*0ba0*/  IMAD R12, R12, c[0x0][0x1d8], RZ ;  /* 0x000076000c0c7a24 */ /* 0x000fe200078e02ff */
[----:B------:R-:W-:Y:S01]  /*0bb0*/  HFMA2.MMA R154, -RZ, RZ, 0, 0 ;  /* 0x00000000ff9a7435 */ /* 0x000fe200000001ff */
[----:B------:R-:W-:-:S04]  /*0bc0*/  IMAD.WIDE.U32 R4, R13, c[0x0][0x1d8], R10 ;  /* 0x000076000d047a25 */ /* 0x000fc800078e000a */
[----:B------:R-:W-:Y:S02]  /*0bd0*/  IMAD R37, R13, c[0x0][0x1dc], R12 ;  /* 0x000077000d257a24 */ /* 0x000fe400078e020c */
[----:B------:R-:W-:Y:S01]  /*0be0*/  @P3 IMAD.MOV.U32 R154, RZ, RZ, c[0x0][0x2d8] ;  /* 0x0000b600ff9a3624 */ /* 0x000fe200078e00ff */
[----:B------:R-:W-:Y:S01]  /*0bf0*/  LEA R28, P4, R4, c[0x0][0x260], 0x2 ;  /* 0x00009800041c7a11 */ /* 0x000fe200078810ff */
[----:B------:R-:W-:Y:S01]  /*0c00*/  IMAD.MOV.U32 R12, RZ, RZ, RZ ;  /* 0x000000ffff0c7224 */ /* 0x000fe200078e00ff */
[----:B------:R-:W-:Y:S01]  /*0c10*/  IADD3 R37, R5, R37, RZ ;  /* 0x0000002505257210 */ /* 0x000fe20007ffe0ff */
[----:B------:R-:W-:Y:S01]  /*0c20*/  IMAD.MOV.U32 R14, RZ, RZ, RZ ;  /* 0x000000ffff0e7224 */ /* 0x000fe200078e00ff */
[----:B------:R-:W-:Y:S01]  /*0c30*/  @P2 MOV R12, c[0x0][0x2c8] ;  /* 0x0000b200000c2a02 */ /* 0x000fe20000000f00 */
[----:B------:R-:W-:Y:S01]  /*0c40*/  IMAD.MOV.U32 R152, RZ, RZ, RZ ;  /* 0x000000ffff987224 */ /* 0x000fe200078e00ff */
[----:B------:R-:W-:Y:S01]  /*0c50*/  @P3 MOV R152, c[0x0][0x2dc] ;  /* 0x0000b70000983a02 */ /* 0x000fe20000000f00 */
[----:B------:R-:W-:Y:S01]  /*0c60*/  @P2 IMAD.MOV.U32 R14, RZ, RZ, c[0x0][0x2cc] ;  /* 0x0000b300ff0e2624 */ /* 0x000fe200078e00ff */
        /* <DEDUP_REMOVED lines=17> */
[-C--:B------:R-:W-:Y:S01]  /*0d80*/  IABS R10, R27.reuse ;  /* 0x0000001b000a7213 */ /* 0x080fe20000000000 */
[----:B------:R-:W-:Y:S01]  /*0d90*/  IMAD.MOV.U32 R25, RZ, RZ, RZ ;  /* 0x000000ffff197224 */ /* 0x000fe200078e00ff */
[----:B------:R-:W-:Y:S01]  /*0da0*/  IADD3 R2, R27, c[0x0][0x168], RZ ;  /* 0x00005a001b027a10 */ /* 0x000fe20007ffe0ff */
[----:B-----5:R-:W-:Y:S01]  /*0db0*/  IMAD.MOV.U32 R34, RZ, RZ, RZ ;  /* 0x000000ffff227224 */ /* 0x020fe200078e00ff */
[----:B------:R-:W0:Y:S02]  /*0dc0*/  I2F.RP R5, R10 ;  /* 0x0000000a00057306 */ /* 0x000e240000209400 */
[----:B------:R-:W-:Y:S02]  /*0dd0*/  IADD3 R4, R2, -0x1, RZ ;  /* 0xffffffff02047810 */ /* 0x000fe40007ffe0ff */
[----:B------:R-:W-:Y:S02]  /*0de0*/  IABS R2, R27 ;  /* 0x0000001b00027213 */ /* 0x000fe40000000000 */
[----:B------:R-:W-:-:S02]  /*0df0*/  IABS R13, R4 ;  /* 0x00000004000d7213 */ /* 0x000fc40000000000 */
[----:B------:R-:W-:-:S04]  /*0e00*/  LOP3.LUT R4, R4, R27, RZ, 0x3c, !PT ;  /* 0x0000001b04047212 */ /* 0x000fc800078e3cff */
[----:B------:R-:W-:Y:S01]  /*0e10*/  ISETP.GE.AND P2, PT, R4, RZ, PT ;  /* 0x000000ff0400720c */ /* 0x000fe20003f46270 */
[----:B0-----:R-:W0:Y:S02]  /*0e20*/  MUFU.RCP R5, R5 ;  /* 0x0000000500057308 */ /* 0x001e240000001000 */
[----:B0-----:R-:W-:Y:S01]  /*0e30*/  IADD3 R3, R5, 0xffffffe, RZ ;  /* 0x0ffffffe05037810 */ /* 0x001fe20007ffe0ff */
[----:B------:R-:W-:Y:S01]  /*0e40*/  IMAD.MOV R5, RZ, RZ, -R2 ;  /* 0x000000ffff057224 */ /* 0x000fe200078e0a02 */
[----:B------:R-:W-:-:S04]  /*0e50*/  MOV R2, RZ ;  /* 0x000000ff00027202 */ /* 0x000fc80000000f00 */
[----:B------:R-:W0:Y:S02]  /*0e60*/  F2I.FTZ.U32.TRUNC.NTZ R3, R3 ;  /* 0x0000000300037305 */ /* 0x000e24000021f000 */
[----:B0-----:R-:W-:-:S04]  /*0e70*/  IMAD.MOV R11, RZ, RZ, -R3 ;  /* 0x000000ffff0b7224 */ /* 0x001fc800078e0a03 */
[----:B------:R-:W-:-:S04]  /*0e80*/  IMAD R11, R11, R10, RZ ;  /* 0x0000000a0b0b7224 */ /* 0x000fc800078e02ff */
[----:B------:R-:W-:-:S04]  /*0e90*/  IMAD.HI.U32 R2, R3, R11, R2 ;  /* 0x0000000b03027227 */ /* 0x000fc800078e0002 */
[----:B------:R-:W-:-:S04]  /*0ea0*/  IMAD.MOV.U32 R3, RZ, RZ, R13 ;  /* 0x000000ffff037224 */ /* 0x000fc800078e000d */
        /* <DEDUP_REMOVED lines=12> */
.L_x_429:
[C---:B------:R-:W-:Y:S02]  /*0f70*/  ISETP.NE.AND P0, PT, R15.reuse, RZ, PT ;  /* 0x000000ff0f00720c */ /* 0x040fe40003f05270 */
        /* <DEDUP_REMOVED lines=17> */
.L_x_430:
[----:B------:R-:W-:-:S13]  /*1090*/  ISETP.GE.AND P0, PT, R35, 0x1, PT ;  /* 0x000000012300780c */ /* 0x000fda0003f06270 */
[----:B------:R-:W-:Y:S05]  /*10a0*/  @!P0 EXIT ;  /* 0x000000000000894d */ /* 0x000fea0003800000 */
[----:B------:R-:W0:Y:S01]  /*10b0*/  S2R R69, SR_TID.X ;  /* 0x0000000000457919 */ /* 0x000e220000002100 */
[C---:B------:R-:W-:Y:S02]  /*10c0*/  LEA R4, P0, R15.reuse, R12, 0x2 ;  /* 0x0000000c0f047211 */ /* 0x040fe400078010ff */
[----:B------:R-:W-:Y:S01]  /*10d0*/  LOP3.LUT R32, R32, 0xff, RZ, 0xc0, !PT ;  /* 0x000000ff20207812 */ /* 0x000fe200078ec0ff */
[----:B------:R-:W1:Y:S01]  /*10e0*/  S2R R33, SR_LANEID ;  /* 0x0000000000217919 */ /* 0x000e620000000000 */
[----:B------:R-:W-:Y:S02]  /*10f0*/  LEA.HI.X R5, R15, R14, R31, 0x2, P0 ;  /* 0x0000000e0f057211 */ /* 0x000fe400000f141f */
[----:B------:R-:W-:Y:S01]  /*1100*/  CS2R R30, SRZ ;  /* 0x00000000001e7805 */ /* 0x000fe2000001ff00 */
[C---:B0-----:R-:W-:Y:S01]  /*1110*/  IMAD.SHL.U32 R3, R69.reuse, 0x10, RZ ;  /* 0x0000001045037824 */ /* 0x041fe200078e00ff */
[----:B------:R-:W-:-:S04]  /*1120*/  LOP3.LUT R2, R69, 0x1f, RZ, 0xc0, !PT ;  /* 0x0000001f45027812 */ /* 0x000fc800078ec0ff */
[----:B-1----:R-:W-:Y:S02]  /*1130*/  LOP3.LUT R2, R2, 0xfffffe00, R3, 0xf8, !PT ;  /* 0xfffffe0002027812 */ /* 0x002fe400078ef803 */
.L_x_475:
[----:B------:R-:W-:-:S04]  /*1140*/  ISETP.NE.U32.AND P0, PT, R154, RZ, PT ;  /* 0x000000ff9a00720c */ /* 0x000fc80003f05070 */
[----:B------:R-:W-:-:S13]  /*1150*/  ISETP.NE.AND.EX P0, PT, R152, RZ, PT, P0 ;  /* 0x000000ff9800720c */ /* 0x000fda0003f05300 */
[----:B------:R-:W-:-:S05]  /*1160*/  @P0 IADD3 R11, R30, R25, RZ ;  /* 0x000000191e0b0210 */ /* 0x000fca0007ffe0ff */
[----:B------:R-:W-:-:S05]  /*1170*/  @P0 IMAD.WIDE R10, R11, 0x4, R6 ;  /* 0x000000040b0a0825 */ /* 0x000fca00078e0206 */
[----:B------:R-:W2:Y:S04]  /*1180*/  @P0 LDG.E R41, [R10.64] ;  /* 0x000000040a290981 */ /* 0x000ea8000c1e1900 */
[----:B------:R-:W2:Y:S01]  /*1190*/  @P0 LDG.E R12, [R10.64+0x4] ;  /* 0x000004040a0c0981 */ /* 0x000ea2000c1e1900 */
[----:B------:R-:W-:Y:S01]  /*11a0*/  @!P0 IADD3 R14, -R31, c[0x0][0x168], RZ ;  /* 0x00005a001f0e8a10 */ /* 0x000fe20007ffe1ff */
[----:B--2---:R-:W-:-:S03]  /*11b0*/  @P0 IMAD.IADD R41, R12, 0x1, -R41 ;  /* 0x000000010c290824 */ /* 0x004fc600078e0a29 */
[----:B------:R-:W-:-:S04]  /*11c0*/  @!P0 IMNMX R41, R14, R27, PT ;  /* 0x0000001b0e298217 */ /* 0x000fc80003800200 */
[----:B------:R-:W-:-:S13]  /*11d0*/  ISETP.GE.AND P0, PT, R41, 0x1, PT ;  /* 0x000000012900780c */ /* 0x000fda0003f06270 */
[----:B------:R-:W-:Y:S05]  /*11e0*/  @!P0 EXIT ;  /* 0x000000000000894d */ /* 0x000fea0003800000 */
[----:B------:R-:W-:Y:S01]  /*11f0*/  BAR.SYNC.DEFER_BLOCKING 0x0 ;  /* 0x0000000000007b1d */ /* 0x000fe20000010000 */
[C---:B------:R-:W-:Y:S01]  /*1200*/  LOP3.LUT R10, R2.reuse, 0x20, RZ, 0xfc, !PT ;  /* 0x00000020020a7812 */ /* 0x040fe200078efcff */
[----:B------:R-:W-:Y:S01]  /*1210*/  CS2R R54, SRZ ;  /* 0x0000000000367805 */ /* 0x000fe2000001ff00 */
[C---:B------:R-:W-:Y:S01]  /*1220*/  LOP3.LUT R38, R2.reuse, 0xc0, RZ, 0xfc, !PT ;  /* 0x000000c002267812 */ /* 0x040fe200078efcff */
[----:B------:R-:W-:Y:S01]  /*1230*/  CS2R R52, SRZ ;  /* 0x0000000000347805 */ /* 0x000fe2000001ff00 */
[----:B------:R-:W-:Y:S01]  /*1240*/  LOP3.LUT R12, R2, 0x40, RZ, 0xfc, !PT ;  /* 0x00000040020c7812 */ /* 0x000fe200078efcff */
[----:B------:R-:W-:Y:S01]  /*1250*/  HFMA2.MMA R49, -RZ, RZ, 0, 0 ;  /* 0x00000000ff317435 */ /* 0x000fe200000001ff */
[-C--:B------:R-:W-:Y:S01]  /*1260*/  ISETP.GE.AND P5, PT, R10, R41.reuse, PT ;  /* 0x000000290a00720c */ /* 0x080fe20003fa6270 */
[----:B------:R-:W-:Y:S01]  /*1270*/  CS2R R50, SRZ ;  /* 0x0000000000327805 */ /* 0x000fe2000001ff00 */
[----:B------:R-:W-:Y:S01]  /*1280*/  LOP3.LUT R10, R2, 0x80, RZ, 0xfc, !PT ;  /* 0x00000080020a7812 */ /* 0x000fe200078efcff */
[----:B------:R-:W-:Y:S01]  /*1290*/  IMAD.MOV.U32 R57, RZ, RZ, RZ ;  /* 0x000000ffff397224 */ /* 0x000fe200078e00ff */
[-C--:B------:R-:W-:Y:S01]  /*12a0*/  ISETP.GE.AND P0, PT, R38, R41.reuse, PT ;  /* 0x000000292600720c */ /* 0x080fe20003f06270 */
[----:B------:R-:W-:Y:S01]  /*12b0*/  IMAD.MOV.U32 R59, RZ, RZ, RZ ;  /* 0x000000ffff3b7224 */ /* 0x000fe200078e00ff */
[-C--:B------:R-:W-:Y:S01]  /*12c0*/  ISETP.GE.AND P4, PT, R12, R41.reuse, PT ;  /* 0x000000290c00720c */ /* 0x080fe20003f86270 */
[----:B------:R-:W-:Y:S01]  /*12d0*/  IMAD.MOV.U32 R71, RZ, RZ, RZ ;  /* 0x000000ffff477224 */ /* 0x000fe200078e00ff */
[----:B------:R-:W-:Y:S01]  /*12e0*/  LOP3.LUT R12, R2, 0xa0, RZ, 0xfc, !PT ;  /* 0x000000a0020c7812 */ /* 0x000fe200078efcff */
[----:B------:R-:W-:Y:S01]  /*12f0*/  IMAD.MOV.U32 R68, RZ, RZ, RZ ;  /* 0x000000ffff447224 */ /* 0x000fe200078e00ff */
[----:B------:R-:W-:Y:S01]  /*1300*/  ISETP.GE.AND P2, PT, R10, R41, PT ;  /* 0x000000290a00720c */ /* 0x000fe20003f46270 */
[----:B------:R-:W-:Y:S01]  /*1310*/  IMAD.MOV.U32 R10, RZ, RZ, R26 ;  /* 0x000000ffff0a7224 */ /* 0x000fe200078e001a */
[----:B------:R-:W-:Y:S01]  /*1320*/  MOV R11, R39 ;  /* 0x00000027000b7202 */ /* 0x000fe20000000f00 */
[----:B------:R-:W-:Y:S01]  /*1330*/  IMAD.MOV.U32 R39, RZ, RZ, RZ ;  /* 0x000000ffff277224 */ /* 0x000fe200078e00ff */
[----:B------:R-:W-:Y:S01]  /*1340*/  ISETP.GE.AND P1, PT, R12, R41, PT ;  /* 0x000000290c00720c */ /* 0x000fe20003f26270 */
[----:B------:R-:W-:Y:S01]  /*1350*/  IMAD.MOV.U32 R26, RZ, RZ, RZ ;  /* 0x000000ffff1a7224 */ /* 0x000fe200078e00ff */
[C---:B------:R-:W-:Y:S01]  /*1360*/  LOP3.LUT R38, R2.reuse, 0xe0, RZ, 0xfc, !PT ;  /* 0x000000e002267812 */ /* 0x040fe200078efcff */
[----:B------:R-:W-:Y:S01]  /*1370*/  IMAD.WIDE R12, R2, 0x4, R10 ;  /* 0x00000004020c7825 */ /* 0x000fe200078e020a */
[----:B------:R-:W-:-:S02]  /*1380*/  P2R R164, PR, RZ, 0x1 ;  /* 0x00000001ffa47803 */ /* 0x000fc40000000000 */
[-C--:B------:R-:W-:Y:S02]  /*1390*/  ISETP.GE.AND P6, PT, R2, R41.reuse, PT ;  /* 0x000000290200720c */ /* 0x080fe40003fc6270 */
[----:B------:R0:W2:Y:S01]  /*13a0*/  @!P0 LDG.E R55, [R12.64+0x300] ;  /* 0x000300040c378981 */ /* 0x0000a2000c1e1900 */
[-C--:B------:R-:W-:Y:S02]  /*13b0*/  ISETP.GE.AND P0, PT, R38, R41.reuse, PT ;  /* 0x000000292600720c */ /* 0x080fe40003f06270 */
[C---:B------:R-:W-:Y:S01]  /*13c0*/  LOP3.LUT R14, R2.reuse, 0x60, RZ, 0xfc, !PT ;  /* 0x00000060020e7812 */ /* 0x040fe200078efcff */
[----:B------:R0:W3:Y:S01]  /*13d0*/  @!P4 LDG.E R39, [R12.64+0x100] ;  /* 0x000100040c27c981 */ /* 0x0000e2000c1e1900 */
[----:B------:R-:W-:Y:S02]  /*13e0*/  LOP3.LUT R40, R2, 0x100, RZ, 0xfc, !PT ;  /* 0x0000010002287812 */ /* 0x000fe400078efcff */
[----:B------:R-:W-:Y:S01]  /*13f0*/  ISETP.GE.AND P3, PT, R14, R41, PT ;  /* 0x000000290e00720c */ /* 0x000fe20003f66270 */
[----:B------:R0:W4:Y:S01]  /*1400*/  @!P2 LDG.E R51, [R12.64+0x200] ;  /* 0x000200040c33a981 */ /* 0x000122000c1e1900 */
[----:B------:R-:W-:Y:S01]  /*1410*/  CS2R R14, SRZ ;  /* 0x00000000000e7805 */ /* 0x000fe2000001ff00 */
[----:B------:R-:W-:-:S02]  /*1420*/  P2R R160, PR, RZ, 0x1 ;  /* 0x00000001ffa07803 */ /* 0x000fc40000000000 */
[C---:B------:R-:W-:Y:S01]  /*1430*/  LOP3.LUT R42, R2.reuse, 0x120, RZ, 0xfc, !PT ;  /* 0x00000120022a7812 */ /* 0x040fe200078efcff */
[----:B------:R0:W5:Y:S01]  /*1440*/  @!P1 LDG.E R49, [R12.64+0x280] ;  /* 0x000280040c319981 */ /* 0x000162000c1e1900 */
[----:B------:R-:W-:Y:S02]  /*1450*/  LOP3.LUT R44, R2, 0x140, RZ, 0xfc, !PT ;  /* 0x00000140022c7812 */ /* 0x000fe400078efcff */
[----:B------:R-:W-:Y:S01]  /*1460*/  P2R R169, PR, RZ, 0x40 ;  /* 0x00000040ffa97803 */ /* 0x000fe20000000000 */
[----:B------:R0:W2:Y:S01]  /*1470*/  @!P0 LDG.E R53, [R12.64+0x380] ;  /* 0x000380040c358981 */ /* 0x0000a2000c1e1900 */
[----:B------:R-:W-:Y:S02]  /*1480*/  ISETP.GE.AND P0, PT, R40, R41, PT ;  /* 0x000000292800720c */ /* 0x000fe40003f06270 */
[----:B------:R-:W-:Y:S01]  /*1490*/  LOP3.LUT R46, R2, 0x160, RZ, 0xfc, !PT ;  /* 0x00000160022e7812 */ /* 0x000fe200078efcff */
[----:B------:R0:W2:Y:S01]  /*14a0*/  @!P6 LDG.E R15, [R12.64] ;  /* 0x000000040c0fe981 */ /* 0x0000a2000c1e1900 */
[----:B------:R-:W-:-:S02]  /*14b0*/  P2R R168, PR, RZ, 0x20 ;  /* 0x00000020ffa87803 */ /* 0x000fc40000000000 */
[----:B------:R-:W-:Y:S01]  /*14c0*/  LOP3.LUT R48, R2, 0x180, RZ, 0xfc, !PT ;  /* 0x0000018002307812 */ /* 0x000fe200078efcff */
[----:B------:R0:W3:Y:S01]  /*14d0*/  @!P5 LDG.E R14, [R12.64+0x80] ;  /* 0x000080040c0ed981 */ /* 0x0000e2000c1e1900 */
[-C--:B------:R-:W-:Y:S02]  /*14e0*/  ISETP.GE.AND P6, PT, R42, R41.reuse, PT ;  /* 0x000000292a00720c */ /* 0x080fe40003fc6270 */
[----:B------:R-:W-:Y:S01]  /*14f0*/  LOP3.LUT R56, R2, 0x1a0, RZ, 0xfc, !PT ;  /* 0x000001a002387812 */ /* 0x000fe200078efcff */
[----:B------:R0:W4:Y:S01]  /*1500*/  @!P3 LDG.E R26, [R12.64+0x180] ;  /* 0x000180040c1ab981 */ /* 0x000122000c1e1900 */
[----:B------:R-:W-:Y:S02]  /*1510*/  ISETP.GE.AND P5, PT, R44, R41, PT ;  /* 0x000000292c00720c */ /* 0x000fe40003fa6270 */
[----:B------:R-:W-:Y:S01]  /*1520*/  P2R R167, PR, RZ, 0x10 ;  /* 0x00000010ffa77803 */ /* 0x000fe20000000000 */
[----:B------:R0:W4:Y:S01]  /*1530*/  @!P0 LDG.E R57, [R12.64+0x400] ;  /* 0x000400040c398981 */ /* 0x000122000c1e1900 */
[----:B------:R-:W-:-:S02]  /*1540*/  LOP3.LUT R58, R2, 0x1c0, RZ, 0xfc, !PT ;  /* 0x000001c0023a7812 */ /* 0x000fc400078efcff */
[----:B------:R-:W-:Y:S02]  /*1550*/  P2R R166, PR, RZ, 0x8 ;  /* 0x00000008ffa67803 */ /* 0x000fe40000000000 */
[----:B------:R-:W-:Y:S01]  /*1560*/  LOP3.LUT R60, R2, 0x1e0, RZ, 0xfc, !PT ;  /* 0x000001e0023c7812 */ /* 0x000fe200078efcff */
[----:B------:R0:W5:Y:S01]  /*1570*/  @!P6 LDG.E R50, [R12.64+0x480] ;  /* 0x000480040c32e981 */ /* 0x000162000c1e1900 */
[-C--:B------:R-:W-:Y:S02]  /*1580*/  ISETP.GE.AND P4, PT, R46, R41.reuse, PT ;  /* 0x000000292e00720c */ /* 0x080fe40003f86270 */
[----:B------:R-:W-:Y:S01]  /*1590*/  P2R R165, PR, RZ, 0x4 ;  /* 0x00000004ffa57803 */ /* 0x000fe20000000000 */
[----:B------:R0:W5:Y:S01]  /*15a0*/  @!P5 LDG.E R59, [R12.64+0x500] ;  /* 0x000500040c3bd981 */ /* 0x000162000c1e1900 */
[----:B------:R-:W-:Y:S02]  /*15b0*/  ISETP.GE.AND P3, PT, R48, R41, PT ;  /* 0x000000293000720c */ /* 0x000fe40003f66270 */
[----:B------:R-:W-:-:S02]  /*15c0*/  P2R R170, PR, RZ, 0x2 ;  /* 0x00000002ffaa7803 */ /* 0x000fc40000000000 */
[-C--:B------:R-:W-:Y:S02]  /*15d0*/  ISETP.GE.AND P2, PT, R56, R41.reuse, PT ;  /* 0x000000293800720c */ /* 0x080fe40003f46270 */
[----:B------:R-:W-:Y:S02]  /*15e0*/  P2R R162, PR, RZ, 0x1 ;  /* 0x00000001ffa27803 */ /* 0x000fe40000000000 */
[-C--:B------:R-:W-:Y:S01]  /*15f0*/  ISETP.GE.AND P1, PT, R58, R41.reuse, PT ;  /* 0x000000293a00720c */ /* 0x080fe20003f26270 */
[----:B------:R0:W5:Y:S01]  /*1600*/  @!P4 LDG.E R52, [R12.64+0x580] ;  /* 0x000580040c34c981 */ /* 0x000162000c1e1900 */
[----:B------:R-:W-:Y:S02]  /*1610*/  ISETP.GE.AND P0, PT, R60, R41, PT ;  /* 0x000000293c00720c */ /* 0x000fe40003f06270 */
[----:B------:R-:W-:-:S05]  /*1620*/  MOV R67, RZ ;  /* 0x000000ff00437202 */ /* 0x000fca0000000f00 */
[----:B------:R0:W5:Y:S04]  /*1630*/  @!P2 LDG.E R54, [R12.64+0x680] ;  /* 0x000680040c36a981 */ /* 0x000168000c1e1900 */
[----:B------:R0:W5:Y:S04]  /*1640*/  @!P3 LDG.E R67, [R12.64+0x600] ;  /* 0x000600040c43b981 */ /* 0x000168000c1e1900 */
[----:B------:R0:W5:Y:S04]  /*1650*/  @!P1 LDG.E R71, [R12.64+0x700] ;  /* 0x000700040c479981 */ /* 0x000168000c1e1900 */
[----:B------:R0:W5:Y:S01]  /*1660*/  @!P0 LDG.E R68, [R12.64+0x780] ;  /* 0x000780040c448981 */ /* 0x000162000c1e1900 */
[----:B------:R-:W-:-:S02]  /*1670*/  IADD3 R40, R33, 0x20, RZ ;  /* 0x0000002021287810 */ /* 0x000fc40007ffe0ff */
[C---:B------:R-:W-:Y:S02]  /*1680*/  IADD3 R46, R33.reuse, 0x80, RZ ;  /* 0x00000080212e7810 */ /* 0x040fe40007ffe0ff */
[CC--:B------:R-:W-:Y:S02]  /*1690*/  LEA.HI.SX32 R38, R33.reuse, R33.reuse, 0x1b ;  /* 0x0000002121267211 */ /* 0x0c0fe400078fdaff */
[C---:B------:R-:W-:Y:S02]  /*16a0*/  IADD3 R42, R33.reuse, 0x40, RZ ;  /* 0x00000040212a7810 */ /* 0x040fe40007ffe0ff */
[----:B------:R-:W-:Y:S02]  /*16b0*/  IADD3 R44, R33, 0x60, RZ ;  /* 0x00000060212c7810 */ /* 0x000fe40007ffe0ff */
[-C--:B------:R-:W-:Y:S02]  /*16c0*/  LEA.HI.SX32 R40, R40, R33.reuse, 0x1b ;  /* 0x0000002128287211 */ /* 0x080fe400078fdaff */
[----:B------:R-:W-:-:S02]  /*16d0*/  LEA.HI.SX32 R46, R46, R33, 0x1b ;  /* 0x000000212e2e7211 */ /* 0x000fc400078fdaff */
[----:B------:R-:W-:Y:S01]  /*16e0*/  SHF.L.U32 R38, R38, 0x2, RZ ;  /* 0x0000000226267819 */ /* 0x000fe200000006ff */
[----:B------:R-:W-:Y:S01]  /*16f0*/  IMAD.SHL.U32 R45, R40, 0x4, RZ ;  /* 0x00000004282d7824 */ /* 0x000fe200078e00ff */
[-C--:B------:R-:W-:Y:S02]  /*1700*/  LEA.HI.SX32 R42, R42, R33.reuse, 0x1b ;  /* 0x000000212a2a7211 */ /* 0x080fe400078fdaff */
[----:B------:R-:W-:Y:S02]  /*1710*/  LEA.HI.SX32 R44, R44, R33, 0x1b ;  /* 0x000000212c2c7211 */ /* 0x000fe400078fdaff */
[----:B------:R-:W-:Y:S02]  /*1720*/  P2R R156, PR, RZ, 0x40 ;  /* 0x00000040ff9c7803 */ /* 0x000fe40000000000 */
[----:B------:R-:W-:Y:S02]  /*1730*/  P2R R92, PR, RZ, 0x40 ;  /* 0x00000040ff5c7803 */ /* 0x000fe40000000000 */
[----:B0-----:R-:W-:Y:S01]  /*1740*/  IADD3 R12, R33, 0xc0, RZ ;  /* 0x000000c0210c7810 */ /* 0x001fe20007ffe0ff */
[----:B------:R-:W-:Y:S01]  /*1750*/  IMAD.SHL.U32 R40, R46, 0x4, RZ ;  /* 0x000000042e287824 */ /* 0x000fe200078e00ff */
[----:B------:R-:W-:-:S02]  /*1760*/  ISETP.NE.AND P6, PT, R162, RZ, PT ;  /* 0x000000ffa200720c */ /* 0x000fc40003fc5270 */
[C---:B------:R-:W-:Y:S01]  /*1770*/  IADD3 R48, R33.reuse, 0xa0, RZ ;  /* 0x000000a021307810 */ /* 0x040fe20007ffe0ff */
[----:B------:R-:W-:Y:S01]  /*1780*/  IMAD.SHL.U32 R42, R42, 0x4, RZ ;  /* 0x000000042a2a7824 */ /* 0x000fe200078e00ff */
[----:B------:R-:W-:Y:S02]  /*1790*/  SHF.L.U32 R47, R44, 0x2, RZ ;  /* 0x000000022c2f7819 */ /* 0x000fe400000006ff */
[C---:B------:R-:W-:Y:S02]  /*17a0*/  IADD3 R46, R33.reuse, 0x100, RZ ;  /* 0x00000100212e7810 */ /* 0x040fe40007ffe0ff */
[C---:B------:R-:W-:Y:S02]  /*17b0*/  IADD3 R56, R33.reuse, 0x120, RZ ;  /* 0x0000012021387810 */ /* 0x040fe40007ffe0ff */
[C---:B------:R-:W-:Y:S02]  /*17c0*/  IADD3 R44, R33.reuse, 0xe0, RZ ;  /* 0x000000e0212c7810 */ /* 0x040fe40007ffe0ff */
[----:B------:R-:W-:-:S02]  /*17d0*/  IADD3 R58, R33, 0x140, RZ ;  /* 0x00000140213a7810 */ /* 0x000fc40007ffe0ff */
[-C--:B------:R-:W-:Y:S02]  /*17e0*/  LEA.HI.SX32 R12, R12, R33.reuse, 0x1b ;  /* 0x000000210c0c7211 */ /* 0x080fe400078fdaff */
[----:B------:R-:W-:Y:S02]  /*17f0*/  P2R R90, PR, RZ, 0x40 ;  /* 0x00000040ff5a7803 */ /* 0x000fe40000000000 */
[----:B------:R-:W-:Y:S02]  /*1800*/  ISETP.NE.AND P6, PT, R160, RZ, PT ;  /* 0x000000ffa000720c */ /* 0x000fe40003fc5270 */
[-C--:B------:R-:W-:Y:S02]  /*1810*/  LEA.HI.SX32 R48, R48, R33.reuse, 0x1b ;  /* 0x0000002130307211 */ /* 0x080fe400078fdaff */
[-C--:B------:R-:W-:Y:S02]  /*1820*/  LEA.HI.SX32 R66, R46, R33.reuse, 0x1b ;  /* 0x000000212e427211 */ /* 0x080fe400078fdaff */
[----:B------:R-:W-:-:S02]  /*1830*/  LEA.HI.SX32 R56, R56, R33, 0x1b ;  /* 0x0000002138387211 */ /* 0x000fc400078fdaff */
[-C--:B------:R-:W-:Y:S02]  /*1840*/  LEA.HI.SX32 R44, R44, R33.reuse, 0x1b ;  /* 0x000000212c2c7211 */ /* 0x080fe400078fdaff */
[----:B------:R-:W-:Y:S02]  /*1850*/  LEA.HI.SX32 R58, R58, R33, 0x1b ;  /* 0x000000213a3a7211 */ /* 0x000fe400078fdaff */
[----:B------:R-:W-:Y:S02]  /*1860*/  SHF.L.U32 R46, R12, 0x2, RZ ;  /* 0x000000020c2e7819 */ /* 0x000fe400000006ff */
[----:B------:R-:W-:Y:S01]  /*1870*/  IADD3 R12, R33, 0x160, RZ ;  /* 0x00000160210c7810 */ /* 0x000fe20007ffe0ff */
[----:B------:R-:W-:Y:S01]  /*1880*/  IMAD.SHL.U32 R48, R48, 0x4, RZ ;  /* 0x0000000430307824 */ /* 0x000fe200078e00ff */
[----:B------:R-:W-:Y:S02]  /*1890*/  P2R R88, PR, RZ, 0x40 ;  /* 0x00000040ff587803 */ /* 0x000fe40000000000 */
[----:B------:R-:W-:-:S02]  /*18a0*/  ISETP.NE.AND P6, PT, R164, RZ, PT ;  /* 0x000000ffa400720c */ /* 0x000fc40003fc5270 */
[----:B------:R-:W-:Y:S01]  /*18b0*/  SHF.L.U32 R65, R56, 0x2, RZ ;  /* 0x0000000238417819 */ /* 0x000fe200000006ff */
[----:B------:R-:W-:Y:S01]  /*18c0*/  IMAD.SHL.U32 R44, R44, 0x4, RZ ;  /* 0x000000042c2c7824 */ /* 0x000fe200078e00ff */
[C---:B------:R-:W-:Y:S01]  /*18d0*/  IADD3 R56, R33.reuse, 0x1c0, RZ ;  /* 0x000001c021387810 */ /* 0x040fe20007ffe0ff */
[----:B------:R-:W-:Y:S01]  /*18e0*/  IMAD.SHL.U32 R64, R58, 0x4, RZ ;  /* 0x000000043a407824 */ /* 0x000fe200078e00ff */
[----:B------:R-:W-:Y:S01]  /*18f0*/  LEA.HI.SX32 R12, R12, R33, 0x1b ;  /* 0x000000210c0c7211 */ /* 0x000fe200078fdaff */
[----:B------:R-:W-:Y:S01]  /*1900*/  IMAD.SHL.U32 R66, R66, 0x4, RZ ;  /* 0x0000000442427824 */ /* 0x000fe200078e00ff */
[----:B------:R-:W-:Y:S02]  /*1910*/  IADD3 R58, R33, 0x1e0, RZ ;  /* 0x000001e0213a7810 */ /* 0x000fe40007ffe0ff */
[----:B------:R-:W-:Y:S02]  /*1920*/  P2R R86, PR, RZ, 0x40 ;  /* 0x00000040ff567803 */ /* 0x000fe40000000000 */
[----:B------:R-:W-:-:S02]  /*1930*/  ISETP.NE.AND P6, PT, R170, RZ, PT ;  /* 0x000000ffaa00720c */ /* 0x000fc40003fc5270 */
[-C--:B------:R-:W-:Y:S01]  /*1940*/  LEA.HI.SX32 R56, R56, R33.reuse, 0x1b ;  /* 0x0000002138387211 */ /* 0x080fe200078fdaff */
[----:B------:R-:W-:Y:S01]  /*1950*/  IMAD.SHL.U32 R63, R12, 0x4, RZ ;  /* 0x000000040c3f7824 */ /* 0x000fe200078e00ff */
[----:B------:R-:W-:Y:S02]  /*1960*/  LEA.HI.SX32 R58, R58, R33, 0x1b ;  /* 0x000000213a3a7211 */ /* 0x000fe400078fdaff */
[----:B------:R-:W-:Y:S01]  /*1970*/  P2R R84, PR, RZ, 0x40 ;  /* 0x00000040ff547803 */ /* 0x000fe20000000000 */
[----:B------:R-:W-:Y:S01]  /*1980*/  IMAD.SHL.U32 R60, R56, 0x4, RZ ;  /* 0x00000004383c7824 */ /* 0x000fe200078e00ff */
[----:B------:R-:W-:-:S04]  /*1990*/  ISETP.NE.AND P6, PT, R165, RZ, PT ;  /* 0x000000ffa500720c */ /* 0x000fc80003fc5270 */
[----:B------:R-:W-:Y:S02]  /*19a0*/  P2R R82, PR, RZ, 0x40 ;  /* 0x00000040ff527803 */ /* 0x000fe40000000000 */
[----:B------:R-:W-:-:S04]  /*19b0*/  ISETP.NE.AND P6, PT, R166, RZ, PT ;  /* 0x000000ffa600720c */ /* 0x000fc80003fc5270 */
[----:B------:R-:W-:Y:S02]  /*19c0*/  P2R R80, PR, RZ, 0x40 ;  /* 0x00000040ff507803 */ /* 0x000fe40000000000 */
[----:B------:R-:W-:-:S04]  /*19d0*/  ISETP.NE.AND P6, PT, R167, RZ, PT ;  /* 0x000000ffa700720c */ /* 0x000fc80003fc5270 */
[----:B------:R-:W-:Y:S02]  /*19e0*/  P2R R78, PR, RZ, 0x40 ;  /* 0x00000040ff4e7803 */ /* 0x000fe40000000000 */
[----:B------:R-:W-:-:S04]  /*19f0*/  ISETP.NE.AND P6, PT, R168, RZ, PT ;  /* 0x000000ffa800720c */ /* 0x000fc80003fc5270 */
[----:B------:R-:W-:Y:S02]  /*1a00*/  P2R R76, PR, RZ, 0x40 ;  /* 0x00000040ff4c7803 */ /* 0x000fe40000000000 */
[----:B------:R-:W-:Y:S01]  /*1a10*/  ISETP.NE.AND P6, PT, R169, RZ, PT ;  /* 0x000000ffa900720c */ /* 0x000fe20003fc5270 */
[----:B------:R-:W-:Y:S02]  /*1a20*/  IMAD.MOV.U32 R12, RZ, RZ, R36 ;  /* 0x000000ffff0c7224 */ /* 0x000fe400078e0024 */
[----:B------:R-:W-:Y:S01]  /*1a30*/  IMAD.MOV.U32 R13, RZ, RZ, R43 ;  /* 0x000000ffff0d7224 */ /* 0x000fe200078e002b */
[----:B------:R-:W-:Y:S01]  /*1a40*/  HFMA2.MMA R43, -RZ, RZ, 0, 0 ;  /* 0x00000000ff2b7435 */ /* 0x000fe200000001ff */
[----:B------:R-:W-:Y:S01]  /*1a50*/  IMAD.MOV.U32 R36, RZ, RZ, RZ ;  /* 0x000000ffff247224 */ /* 0x000fe200078e00ff */
[----:B--2---:R-:W-:Y:S04]  /*1a60*/  STS [R38], R15 ;  /* 0x0000000f26007388 */ /* 0x004fe80000000800 */
[----:B---3--:R0:W-:Y:S04]  /*1a70*/  STS [R45+0x80], R14 ;  /* 0x0000800e2d007388 */ /* 0x0081e80000000800 */
[----:B------:R-:W-:Y:S01]  /*1a80*/  STS [R42+0x100], R39 ;  /* 0x000100272a007388 */ /* 0x000fe20000000800 */
[----:B0-----:R-:W-:-:S03]  /*1a90*/  IADD3 R14, R33, 0x180, RZ ;  /* 0x00000180210e7810 */ /* 0x001fc60007ffe0ff */
[----:B----4-:R0:W-:Y:S01]  /*1aa0*/  STS [R47+0x180], R26 ;  /* 0x0001801a2f007388 */ /* 0x0101e20000000800 */
[----:B------:R-:W-:-:S03]  /*1ab0*/  LEA.HI.SX32 R14, R14, R33, 0x1b ;  /* 0x000000210e0e7211 */ /* 0x000fc600078fdaff */
[----:B------:R-:W-:Y:S01]  /*1ac0*/  STS [R40+0x200], R51 ;  /* 0x0002003328007388 */ /* 0x000fe20000000800 */
[----:B------:R-:W-:Y:S02]  /*1ad0*/  SHF.L.U32 R62, R14, 0x2, RZ ;  /* 0x000000020e3e7819 */ /* 0x000fe400000006ff */
[C---:B0-----:R-:W-:Y:S01]  /*1ae0*/  IADD3 R26, R33.reuse, 0x1a0, RZ ;  /* 0x000001a0211a7810 */ /* 0x041fe20007ffe0ff */
[----:B-----5:R0:W-:Y:S01]  /*1af0*/  STS [R48+0x280], R49 ;  /* 0x0002803130007388 */ /* 0x0201e20000000800 */
[----:B------:R-:W-:Y:S02]  /*1b00*/  SHF.L.U32 R14, R33, 0x4, RZ ;  /* 0x00000004210e7819 */ /* 0x000fe400000006ff */
[----:B------:R-:W-:Y:S01]  /*1b10*/  LEA.HI.SX32 R26, R26, R33, 0x1b ;  /* 0x000000211a1a7211 */ /* 0x000fe200078fdaff */
[----:B------:R-:W-:Y:S01]  /*1b20*/  STS [R46+0x300], R55 ;  /* 0x000300372e007388 */ /* 0x000fe20000000800 */
[----:B------:R-:W-:-:S03]  /*1b30*/  LEA.HI.SX32 R14, R14, R14, 0x1b ;  /* 0x0000000e0e0e7211 */ /* 0x000fc600078fdaff */
[----:B------:R-:W-:Y:S01]  /*1b40*/  STS [R44+0x380], R53 ;  /* 0x000380352c007388 */ /* 0x000fe20000000800 */
[----:B------:R-:W-:-:S03]  /*1b50*/  IMAD.SHL.U32 R61, R26, 0x4, RZ ;  /* 0x000000041a3d7824 */ /* 0x000fc600078e00ff */
[----:B------:R-:W-:Y:S04]  /*1b60*/  STS [R66+0x400], R57 ;  /* 0x0004003942007388 */ /* 0x000fe80000000800 */
[----:B------:R-:W-:Y:S01]  /*1b70*/  STS [R65+0x480], R50 ;  /* 0x0004803241007388 */ /* 0x000fe20000000800 */
[----:B0-----:R-:W-:-:S03]  /*1b80*/  IMAD.SHL.U32 R49, R14, 0x4, RZ ;  /* 0x000000040e317824 */ /* 0x001fc600078e00ff */
[----:B------:R0:W-:Y:S04]  /*1b90*/  STS [R64+0x500], R59 ;  /* 0x0005003b40007388 */ /* 0x0001e80000000800 */
[----:B------:R-:W-:Y:S04]  /*1ba0*/  STS [R63+0x580], R52 ;  /* 0x000580343f007388 */ /* 0x000fe80000000800 */
[----:B------:R-:W-:Y:S01]  /*1bb0*/  STS [R62+0x600], R67 ;  /* 0x000600433e007388 */ /* 0x000fe20000000800 */
[----:B0-----:R-:W-:-:S03]  /*1bc0*/  SHF.L.U32 R59, R58, 0x2, RZ ;  /* 0x000000023a3b7819 */ /* 0x001fc600000006ff */
[----:B------:R0:W-:Y:S04]  /*1bd0*/  STS [R61+0x680], R54 ;  /* 0x000680363d007388 */ /* 0x0001e80000000800 */
[----:B------:R-:W-:Y:S04]  /*1be0*/  STS [R60+0x700], R71 ;  /* 0x000700473c007388 */ /* 0x000fe80000000800 */
[----:B------:R1:W-:Y:S01]  /*1bf0*/  STS [R59+0x780], R68 ;  /* 0x000780443b007388 */ /* 0x0003e20000000800 */
[----:B------:R-:W-:-:S06]  /*1c00*/  NOP ;  /* 0x0000000000007918 */ /* 0x000fcc0000000000 */
[----:B------:R-:W-:Y:S04]  /*1c10*/  LDS R77, [R49] ;  /* 0x00000000314d7984 */ /* 0x000fe80000000800 */
[----:B------:R-:W-:Y:S04]  /*1c20*/  LDS R75, [R49+0x4] ;  /* 0x00000400314b7984 */ /* 0x000fe80000000800 */
        /* <DEDUP_REMOVED lines=13> */
[----:B------:R-:W-:Y:S01]  /*1d00*/  LDS R15, [R49+0x3c] ;  /* 0x00003c00310f7984 */ /* 0x000fe20000000800 */
[----:B------:R-:W-:-:S02]  /*1d10*/  IMAD.MOV.U32 R39, RZ, RZ, RZ ;  /* 0x000000ffff277224 */ /* 0x000fc400078e00ff */
[----:B------:R-:W-:Y:S01]  /*1d20*/  IMAD.WIDE R50, R2, 0x4, R12 ;  /* 0x0000000402327825 */ /* 0x000fe200078e020c */
[----:B------:R-:W-:Y:S03]  /*1d30*/  BAR.SYNC.DEFER_BLOCKING 0x0 ;  /* 0x0000000000007b1d */ /* 0x000fe60000010000 */
[----:B------:R-:W-:-:S03]  /*1d40*/  IMAD.MOV.U32 R26, RZ, RZ, RZ ;  /* 0x000000ffff1a7224 */ /* 0x000fc600078e00ff */
[----:B------:R-:W2:Y:S01]  /*1d50*/  @!P6 LDG.E R39, [R50.64] ;  /* 0x000000043227e981 */ /* 0x000ea2000c1e1900 */
[----:B------:R-:W-:-:S13]  /*1d60*/  ISETP.NE.AND P6, PT, R76, RZ, PT ;  /* 0x000000ff4c00720c */ /* 0x000fda0003fc5270 */
[----:B------:R-:W3:Y:S01]  /*1d70*/  @!P6 LDG.E R26, [R50.64+0x80] ;  /* 0x00008004321ae981 */ /* 0x000ee2000c1e1900 */
[----:B------:R-:W-:-:S13]  /*1d80*/  ISETP.NE.AND P6, PT, R78, RZ, PT ;  /* 0x000000ff4e00720c */ /* 0x000fda0003fc5270 */
[----:B------:R-:W4:Y:S01]  /*1d90*/  @!P6 LDG.E R43, [R50.64+0x100] ;  /* 0x00010004322be981 */ /* 0x000f22000c1e1900 */
[----:B------:R-:W-:Y:S01]  /*1da0*/  ISETP.NE.AND P6, PT, R80, RZ, PT ;  /* 0x000000ff5000720c */ /* 0x000fe20003fc5270 */
[----:B0-----:R-:W-:Y:S01]  /*1db0*/  CS2R R54, SRZ ;  /* 0x0000000000367805 */ /* 0x001fe2000001ff00 */
[----:B------:R-:W-:Y:S01]  /*1dc0*/  CS2R R52, SRZ ;  /* 0x0000000000347805 */ /* 0x000fe2000001ff00 */
[----:B------:R-:W-:Y:S01]  /*1dd0*/  IMAD.MOV.U32 R67, RZ, RZ, RZ ;  /* 0x000000ffff437224 */ /* 0x000fe200078e00ff */
[----:B------:R-:W-:Y:S01]  /*1de0*/  CS2R R56, SRZ ;  /* 0x0000000000387805 */ /* 0x000fe2000001ff00 */
[----:B------:R-:W-:Y:S01]  /*1df0*/  MOV R93, RZ ;  /* 0x000000ff005d7202 */ /* 0x000fe20000000f00 */
[----:B------:R-:W-:Y:S01]  /*1e00*/  IMAD.MOV.U32 R95, RZ, RZ, RZ ;  /* 0x000000ffff5f7224 */ /* 0x000fe200078e00ff */
[----:B------:R-:W-:Y:S01]  /*1e10*/  HFMA2.MMA R99, -RZ, RZ, 0, 0 ;  /* 0x00000000ff637435 */ /* 0x000fe200000001ff */
[----:B------:R-:W-:Y:S01]  /*1e20*/  IMAD.MOV.U32 R97, RZ, RZ, RZ ;  /* 0x000000ffff617224 */ /* 0x000fe200078e00ff */
[----:B------:R-:W5:Y:S04]  /*1e30*/  @!P4 LDG.E R54, [R50.64+0x580] ;  /* 0x000580043236c981 */ /* 0x000f68000c1e1900 */
[----:B------:R-:W5:Y:S01]  /*1e40*/  @!P6 LDG.E R36, [R50.64+0x180] ;  /* 0x000180043224e981 */ /* 0x000f62000c1e1900 */
[----:B------:R-:W-:Y:S01]  /*1e50*/  ISETP.NE.AND P6, PT, R82, RZ, PT ;  /* 0x000000ff5200720c */ /* 0x000fe20003fc5270 */
[----:B-1----:R-:W-:-:S02]  /*1e60*/  IMAD.MOV.U32 R68, RZ, RZ, RZ ;  /* 0x000000ffff447224 */ /* 0x002fc400078e00ff */
[----:B------:R-:W5:Y:S04]  /*1e70*/  @!P5 LDG.E R95, [R50.64+0x500] ;  /* 0x00050004325fd981 */ /* 0x000f68000c1e1900 */
[----:B------:R-:W5:Y:S04]  /*1e80*/  @!P3 LDG.E R97, [R50.64+0x600] ;  /* 0x000600043261b981 */ /* 0x000f68000c1e1900 */
[----:B------:R-:W5:Y:S04]  /*1e90*/  @!P2 LDG.E R56, [R50.64+0x680] ;  /* 0x000680043238a981 */ /* 0x000f68000c1e1900 */
[----:B------:R-:W5:Y:S01]  /*1ea0*/  @!P6 LDG.E R55, [R50.64+0x200] ;  /* 0x000200043237e981 */ /* 0x000f62000c1e1900 */
[----:B------:R-:W-:-:S03]  /*1eb0*/  ISETP.NE.AND P6, PT, R84, RZ, PT ;  /* 0x000000ff5400720c */ /* 0x000fc60003fc5270 */
        /* <DEDUP_REMOVED lines=9> */
[----:B------:R-:W-:-:S13]  /*1f50*/  ISETP.NE.AND P6, PT, R92, RZ, PT ;  /* 0x000000ff5c00720c */ /* 0x000fda0003fc5270 */
[----:B------:R-:W5:Y:S01]  /*1f60*/  @!P6 LDG.E R52, [R50.64+0x480] ;  /* 0x000480043234e981 */ /* 0x000f62000c1e1900 */
[----:B------:R-:W-:Y:S01]  /*1f70*/  P2R R158, PR, RZ, 0x20 ;  /* 0x00000020ff9e7803 */ /* 0x000fe20000000000 */
[----:B------:R-:W-:Y:S01]  /*1f80*/  ULDC.U8 UR6, c[0x0][0x188] ;  /* 0x0000620000067ab9 */ /* 0x000fe20000000000 */
[----:B------:R-:W-:Y:S01]  /*1f90*/  BSSY B0, `(.L_x_431) ;  /* 0x0000046000007945 */ /* 0x000fe20003800000 */
[----:B--2---:R-:W-:Y:S04]  /*1fa0*/  STS [R38], R39 ;  /* 0x0000002726007388 */ /* 0x004fe80000000800 */
[----:B---3--:R-:W-:Y:S04]  /*1fb0*/  STS [R45+0x80], R26 ;  /* 0x0000801a2d007388 */ /* 0x008fe80000000800 */
[----:B----4-:R-:W-:Y:S04]  /*1fc0*/  STS [R42+0x100], R43 ;  /* 0x0001002b2a007388 */ /* 0x010fe80000000800 */
[----:B-----5:R-:W-:Y:S04]  /*1fd0*/  STS [R47+0x180], R36 ;  /* 0x000180242f007388 */ /* 0x020fe80000000800 */
[----:B------:R-:W-:Y:S04]  /*1fe0*/  STS [R40+0x200], R55 ;  /* 0x0002003728007388 */ /* 0x000fe80000000800 */
        /* <DEDUP_REMOVED lines=10> */
[----:B------:R-:W-:Y:S01]  /*2090*/  STS [R59+0x780], R68 ;  /* 0x000780443b007388 */ /* 0x000fe20000000800 */
[----:B------:R-:W-:-:S06]  /*20a0*/  NOP ;  /* 0x0000000000007918 */ /* 0x000fcc0000000000 */
[----:B------:R-:W0:Y:S04]  /*20b0*/  LDS R50, [R49] ;  /* 0x0000000031327984 */ /* 0x000e280000000800 */
[----:B------:R-:W1:Y:S04]  /*20c0*/  LDS R84, [R49+0x4] ;  /* 0x0000040031547984 */ /* 0x000e680000000800 */
[----:B------:R2:W3:Y:S04]  /*20d0*/  LDS R86, [R49+0x8] ;  /* 0x0000080031567984 */ /* 0x0004e80000000800 */
[----:B------:R2:W4:Y:S04]  /*20e0*/  LDS R88, [R49+0xc] ;  /* 0x00000c0031587984 */ /* 0x0005280000000800 */
[----:B------:R2:W0:Y:S04]  /*20f0*/  LDS R90, [R49+0x10] ;  /* 0x00001000315a7984 */ /* 0x0004280000000800 */
[----:B------:R2:W0:Y:S04]  /*2100*/  LDS R92, [R49+0x14] ;  /* 0x00001400315c7984 */ /* 0x0004280000000800 */
[----:B------:R2:W1:Y:S04]  /*2110*/  LDS R94, [R49+0x18] ;  /* 0x00001800315e7984 */ /* 0x0004680000000800 */
[----:B------:R2:W1:Y:S04]  /*2120*/  LDS R96, [R49+0x1c] ;  /* 0x00001c0031607984 */ /* 0x0004680000000800 */
[----:B------:R2:W2:Y:S04]  /*2130*/  LDS R58, [R49+0x20] ;  /* 0x00002000313a7984 */ /* 0x0004a80000000800 */
[----:B------:R0:W2:Y:S04]  /*2140*/  LDS R82, [R49+0x24] ;  /* 0x0000240031527984 */ /* 0x0000a80000000800 */
[----:B------:R0:W2:Y:S04]  /*2150*/  LDS R68, [R49+0x28] ;  /* 0x0000280031447984 */ /* 0x0000a80000000800 */
[----:B------:R0:W2:Y:S04]  /*2160*/  LDS R80, [R49+0x2c] ;  /* 0x00002c0031507984 */ /* 0x0000a80000000800 */
[----:B------:R0:W2:Y:S04]  /*2170*/  LDS R78, [R49+0x30] ;  /* 0x00003000314e7984 */ /* 0x0000a80000000800 */
[----:B------:R0:W2:Y:S04]  /*2180*/  LDS R36, [R49+0x34] ;  /* 0x0000340031247984 */ /* 0x0000a80000000800 */
[----:B------:R1:W2:Y:S04]  /*2190*/  LDS R26, [R49+0x38] ;  /* 0x00003800311a7984 */ /* 0x0002a80000000800 */
[----:B------:R1:W2:Y:S01]  /*21a0*/  LDS R76, [R49+0x3c] ;  /* 0x00003c00314c7984 */ /* 0x0002a20000000800 */
        /* <DEDUP_REMOVED lines=36> */
.L_x_432:
[----:B---34-:R-:W-:Y:S05]  /*23f0*/  BSYNC B0 ;  /* 0x0000000000007941 */ /* 0x018fea0003800000 */
.L_x_431:
[----:B------:R-:W-:Y:S01]  /*2400*/  FSETP.GTU.FTZ.AND P5, PT, R51, 20, PT ;  /* 0x41a000003300780b */ /* 0x000fe20003fbc000 */
[----:B------:R-:W-:Y:S01]  /*2410*/  BSSY B0, `(.L_x_433) ;  /* 0x0000023000007945 */ /* 0x000fe20003800000 */
[----:B------:R-:W-:Y:S02]  /*2420*/  FADD.FTZ R52, R86, R23 ;  /* 0x0000001756347221 */ /* 0x000fe40000010000 */
[----:B------:R-:W-:-:S13]  /*2430*/  ISETP.EQ.OR P5, PT, RZ, UR6, P5 ;  /* 0x00000006ff007c0c */ /* 0x000fda000afa2670 */
        /* <DEDUP_REMOVED lines=32> */
.L_x_434:
[----:B------:R-:W-:Y:S05]  /*2640*/  BSYNC B0 ;  /* 0x0000000000007941 */ /* 0x000fea0003800000 */
.L_x_433:
        /* <DEDUP_REMOVED lines=36> */
.L_x_436:
[----:B------:R-:W-:Y:S05]  /*2890*/  BSYNC B0 ;  /* 0x0000000000007941 */ /* 0x000fea0003800000 */
.L_x_435:
        /* <DEDUP_REMOVED lines=36> */
.L_x_438:
[----:B------:R-:W-:Y:S05]  /*2ae0*/  BSYNC B0 ;  /* 0x0000000000007941 */ /* 0x000fea0003800000 */
.L_x_437:
        /* <DEDUP_REMOVED lines=36> */
.L_x_440:
[----:B------:R-:W-:Y:S05]  /*2d30*/  BSYNC B0 ;  /* 0x0000000000007941 */ /* 0x000fea0003800000 */
.L_x_439:
        /* <DEDUP_REMOVED lines=36> */
.L_x_442:
[----:B------:R-:W-:Y:S05]  /*2f80*/  BSYNC B0 ;  /* 0x0000000000007941 */ /* 0x000fea0003800000 */
.L_x_441:
        /* <DEDUP_REMOVED lines=36> */
.L_x_444:
[----:B------:R-:W-:Y:S05]  /*31d0*/  BSYNC B0 ;  /* 0x0000000000007941 */ /* 0x000fea0003800000 */
.L_x_443:
[----:B------:R-:W-:Y:S01]  /*31e0*/  FSETP.GTU.FTZ.AND P5, PT, R57, 20, PT ;  /* 0x41a000003900780b */ /* 0x000fe20003fbc000 */
[----:B------:R-:W-:Y:S01]  /*31f0*/  BSSY B0, `(.L_x_445) ;  /* 0x0000023000007945 */ /* 0x000fe20003800000 */
[----:B--2---:R-:W-:Y:S02]  /*3200*/  FADD.FTZ R58, R58, R23 ;  /* 0x000000173a3a7221 */ /* 0x004fe40000010000 */
        /* <DEDUP_REMOVED lines=33> */
.L_x_446:
[----:B------:R-:W-:Y:S05]  /*3420*/  BSYNC B0 ;  /* 0x0000000000007941 */ /* 0x000fea0003800000 */
.L_x_445:
        /* <DEDUP_REMOVED lines=36> */
.L_x_448:
[----:B------:R-:W-:Y:S05]  /*3670*/  BSYNC B0 ;  /* 0x0000000000007941 */ /* 0x000fea0003800000 */
.L_x_447:
        /* <DEDUP_REMOVED lines=36> */
.L_x_450:
[----:B------:R-:W-:Y:S05]  /*38c0*/  BSYNC B0 ;  /* 0x0000000000007941 */ /* 0x000fea0003800000 */
.L_x_449:
        /* <DEDUP_REMOVED lines=36> */
.L_x_452:
[----:B------:R-:W-:Y:S05]  /*3b10*/  BSYNC B0 ;  /* 0x0000000000007941 */ /* 0x000fea0003800000 */
.L_x_451:
        /* <DEDUP_REMOVED lines=36> */
.L_x_454:
[----:B------:R-:W-:Y:S05]  /*3d60*/  BSYNC B0 ;  /* 0x0000000000007941 */ /* 0x000fea0003800000 */
.L_x_453:
        /* <DEDUP_REMOVED lines=36> */
.L_x_456:
[----:B------:R-:W-:Y:S05]  /*3fb0*/  BSYNC B0 ;  /* 0x0000000000007941 */ /* 0x000fea0003800000 */
.L_x_455:
[----:B------:R-:W-:Y:S01]  /*3fc0*/  FSETP.GTU.FTZ.AND P5, PT, R82, 20, PT ;  /* 0x41a000005200780b */ /* 0x000fe20003fbc000 */
[----:B------:R-:W-:Y:S01]  /*3fd0*/  BSSY B0, `(.L_x_457) ;  /* 0x0000025000007945 */ /* 0x000fe20003800000 */
[C---:B------:R-:W-:Y:S02]  /*3fe0*/  IMAD.WIDE R10, R41.reuse, 0x4, R10 ;  /* 0x00000004290a7825 */ /* 0x040fe400078e020a */
[----:B------:R-:W-:Y:S02]  /*3ff0*/  ISETP.EQ.OR P5, PT, RZ, UR6, P5 ;  /* 0x00000006ff007c0c */ /* 0x000fe4000afa2670 */
[----:B------:R-:W-:-:S04]  /*4000*/  IMAD.WIDE R12, R41, 0x4, R12 ;  /* 0x00000004290c7825 */ /* 0x000fc800078e020c */
[----:B------:R-:W-:-:S07]  /*4010*/  FADD.FTZ R84, R26, R23 ;  /* 0x000000171a547221 */ /* 0x000fce0000010000 */
        /* <DEDUP_REMOVED lines=32> */
.L_x_458:
[----:B------:R-:W-:Y:S05]  /*4220*/  BSYNC B0 ;  /* 0x0000000000007941 */ /* 0x000fea0003800000 */
.L_x_457:
        /* <DEDUP_REMOVED lines=40> */
.L_x_460:
[----:B------:R-:W-:Y:S05]  /*44b0*/  BSYNC B0 ;  /* 0x0000000000007941 */ /* 0x000fea0003800000 */
.L_x_459:
        /* <DEDUP_REMOVED lines=42> */
.L_x_462:
[----:B------:R-:W-:Y:S05]  /*4760*/  BSYNC B0 ;  /* 0x0000000000007941 */ /* 0x000fea0003800000 */
.L_x_461:
        /* <DEDUP_REMOVED lines=30> */
.L_x_471:
[----:B------:R-:W-:Y:S01]  /*4950*/  SHF.R.S32.HI R99, RZ, 0x1f, R97 ;  /* 0x0000001fff637819 */ /* 0x000fe20000011461 */
[----:B------:R-:W-:Y:S01]  /*4960*/  IMAD R69, R17, c[0x0][0x190], RZ ;  /* 0x0000640011457a24 */ /* 0x000fe200078e02ff */
[--C-:B------:R-:W-:Y:S01]  /*4970*/  SHF.R.S32.HI R3, RZ, 0x1f, R2.reuse ;  /* 0x0000001fff037819 */ /* 0x100fe20000011402 */
[----:B------:R-:W-:Y:S01]  /*4980*/  IMAD.MOV.U32 R101, RZ, RZ, RZ ;  /* 0x000000ffff657224 */ /* 0x000fe200078e00ff */
[----:B------:R-:W-:Y:S01]  /*4990*/  P2R R129, PR, RZ, 0x10 ;  /* 0x00000010ff817803 */ /* 0x000fe20000000000 */
[----:B-1----:R-:W-:Y:S01]  /*49a0*/  IMAD R10, R99, c[0x0][0x1b0], RZ ;  /* 0x00006c00630a7a24 */ /* 0x002fe200078e02ff */
[----:B------:R-:W-:Y:S01]  /*49b0*/  ISETP.NE.AND P4, PT, R165, RZ, PT ;  /* 0x000000ffa500720c */ /* 0x000fe20003f85270 */
[C---:B0-----:R-:W-:Y:S01]  /*49c0*/  IMAD.WIDE.U32 R14, R97.reuse, c[0x0][0x1d0], R2 ;  /* 0x00007400610e7a25 */ /* 0x041fe200078e0002 */
[----:B------:R-:W-:Y:S01]  /*49d0*/  P2R R130, PR, RZ, 0x8 ;  /* 0x00000008ff827803 */ /* 0x000fe20000000000 */
[----:B------:R-:W-:Y:S01]  /*49e0*/  HFMA2.MMA R107, -RZ, RZ, 0, 0 ;  /* 0x00000000ff6b7435 */ /* 0x000fe200000001ff */
[----:B------:R-:W-:Y:S01]  /*49f0*/  P2R R127, PR, RZ, 0x10 ;  /* 0x00000010ff7f7803 */ /* 0x000fe20000000000 */
[C---:B------:R-:W-:Y:S01]  /*4a00*/  IMAD R13, R97.reuse, c[0x0][0x1b4], R10 ;  /* 0x00006d00610d7a24 */ /* 0x040fe200078e020a */
[----:B------:R-:W-:Y:S01]  /*4a10*/  ISETP.NE.AND P4, PT, R166, RZ, PT ;  /* 0x000000ffa600720c */ /* 0x000fe20003f85270 */
[----:B------:R-:W-:Y:S01]  /*4a20*/  IMAD.WIDE.U32 R10, R97, c[0x0][0x1b0], R2 ;  /* 0x00006c00610a7a25 */ /* 0x000fe200078e0002 */
[----:B------:R-:W-:Y:S01]  /*4a30*/  ISETP.NE.AND P3, PT, R170, RZ, PT ;  /* 0x000000ffaa00720c */ /* 0x000fe20003f65270 */
[----:B------:R-:W-:Y:S01]  /*4a40*/  HFMA2.MMA R126, -RZ, RZ, 0, 0 ;  /* 0x00000000ff7e7435 */ /* 0x000fe200000001ff */
[----:B------:R-:W-:Y:S01]  /*4a50*/  P2R R125, PR, RZ, 0x10 ;  /* 0x00000010ff7d7803 */ /* 0x000fe20000000000 */
[----:B------:R-:W-:Y:S01]  /*4a60*/  IMAD.IADD R11, R11, 0x1, R13 ;  /* 0x000000010b0b7824 */ /* 0x000fe200078e020d */
[----:B------:R-:W-:Y:S01]  /*4a70*/  LEA R12, P5, R10, R24, 0x2 ;  /* 0x000000180a0c7211 */ /* 0x000fe200078a10ff */
[----:B------:R-:W-:Y:S01]  /*4a80*/  IMAD R69, R0, c[0x0][0x194], R69 ;  /* 0x0000650000457a24 */ /* 0x000fe200078e0245 */
[----:B------:R-:W-:Y:S01]  /*4a90*/  ISETP.NE.AND P4, PT, R167, RZ, PT ;  /* 0x000000ffa700720c */ /* 0x000fe20003f85270 */
[C---:B------:R-:W-:Y:S01]  /*4aa0*/  IMAD R118, R99.reuse, c[0x0][0x198], RZ ;  /* 0x0000660063767a24 */ /* 0x040fe200078e02ff */
[----:B------:R-:W-:Y:S01]  /*4ab0*/  LEA.HI.X R13, R10, R29, R11, 0x2, P5 ;  /* 0x0000001d0a0d7211 */ /* 0x000fe200028f140b */
[----:B------:R-:W-:Y:S01]  /*4ac0*/  IMAD R10, R99, c[0x0][0x1d0], RZ ;  /* 0x00007400630a7a24 */ /* 0x000fe200078e02ff */
[----:B------:R-:W-:Y:S01]  /*4ad0*/  P2R R123, PR, RZ, 0x10 ;  /* 0x00000010ff7b7803 */ /* 0x000fe20000000000 */
[----:B------:R-:W-:Y:S01]  /*4ae0*/  IMAD.MOV.U32 R120, RZ, RZ, RZ ;  /* 0x000000ffff787224 */ /* 0x000fe200078e00ff */
[----:B------:R-:W-:Y:S01]  /*4af0*/  ISETP.NE.AND P4, PT, R168, RZ, PT ;  /* 0x000000ffa800720c */ /* 0x000fe20003f85270 */
[----:B------:R-:W-:Y:S01]  /*4b00*/  IMAD R11, R97, c[0x0][0x1d4], R10 ;  /* 0x00007500610b7a24 */ /* 0x000fe200078e020a */
[C---:B------:R-:W-:Y:S01]  /*4b10*/  LEA R10, P5, R14.reuse, R28, 0x2 ;  /* 0x0000001c0e0a7211 */ /* 0x040fe200078a10ff */
[----:B------:R-:W-:Y:S01]  /*4b20*/  IMAD.MOV.U32 R103, RZ, RZ, RZ ;  /* 0x000000ffff677224 */ /* 0x000fe200078e00ff */
[----:B------:R-:W-:Y:S01]  /*4b30*/  P2R R121, PR, RZ, 0x10 ;  /* 0x00000010ff797803 */ /* 0x000fe20000000000 */
[----:B------:R-:W-:Y:S01]  /*4b40*/  IMAD.IADD R11, R15, 0x1, R11 ;  /* 0x000000010f0b7824 */ /* 0x000fe200078e020b */
[----:B------:R-:W-:Y:S01]  /*4b50*/  ISETP.NE.AND P4, PT, R169, RZ, PT ;  /* 0x000000ffa900720c */ /* 0x000fe20003f85270 */
[----:B------:R-:W-:Y:S01]  /*4b60*/  IMAD.MOV.U32 R109, RZ, RZ, RZ ;  /* 0x000000ffff6d7224 */ /* 0x000fe200078e00ff */
[----:B------:R-:W-:Y:S01]  /*4b70*/  P2R R131, PR, RZ, 0x4 ;  /* 0x00000004ff837803 */ /* 0x000fe20000000000 */
[----:B------:R-:W-:Y:S01]  /*4b80*/  IMAD.MOV.U32 R111, RZ, RZ, RZ ;  /* 0x000000ffff6f7224 */ /* 0x000fe200078e00ff */
[----:B------:R-:W-:Y:S01]  /*4b90*/  LEA.HI.X R11, R14, R37, R11, 0x2, P5 ;  /* 0x000000250e0b7211 */ /* 0x000fe200028f140b */
[----:B------:R-:W-:Y:S01]  /*4ba0*/  IMAD.WIDE.U32 R14, R0, c[0x0][0x190], RZ ;  /* 0x00006400000e7a25 */ /* 0x000fe200078e00ff */
[----:B------:R-:W-:Y:S01]  /*4bb0*/  ISETP.NE.AND P2, PT, R164, RZ, PT ;  /* 0x000000ffa400720c */ /* 0x000fe20003f45270 */
[----:B------:R-:W2:Y:S01]  /*4bc0*/  @!P3 LDG.E R103, [R12.64+0x280] ;  /* 0x000280040c67b981 */ /* 0x000ea2000c1e1900 */
[----:B------:R-:W-:Y:S01]  /*4bd0*/  P2R R132, PR, RZ, 0x2 ;  /* 0x00000002ff847803 */ /* 0x000fe20000000000 */
[----:B------:R-:W-:Y:S01]  /*4be0*/  IMAD.MOV.U32 R122, RZ, RZ, RZ ;  /* 0x000000ffff7a7224 */ /* 0x000fe200078e00ff */
[----:B------:R-:W-:Y:S01]  /*4bf0*/  IADD3 R15, R15, R69, RZ ;  /* 0x000000450f0f7210 */ /* 0x000fe20007ffe0ff */
[C---:B------:R-:W-:Y:S01]  /*4c00*/  IMAD R69, R97.reuse, c[0x0][0x19c], R118 ;  /* 0x0000670061457a24 */ /* 0x040fe200078e0276 */
[----:B------:R-:W-:Y:S01]  /*4c10*/  ISETP.NE.AND P1, PT, R160, RZ, PT ;  /* 0x000000ffa000720c */ /* 0x000fe20003f25270 */
[----:B------:R-:W-:Y:S01]  /*4c20*/  IMAD.MOV.U32 R124, RZ, RZ, RZ ;  /* 0x000000ffff7c7224 */ /* 0x000fe200078e00ff */
[----:B------:R-:W-:Y:S01]  /*4c30*/  P2R R133, PR, RZ, 0x1 ;  /* 0x00000001ff857803 */ /* 0x000fe20000000000 */
[----:B------:R-:W-:Y:S01]  /*4c40*/  IMAD.WIDE.U32 R118, R97, c[0x0][0x198], R14 ;  /* 0x0000660061767a25 */ /* 0x000fe200078e000e */
[----:B------:R-:W-:-:S02]  /*4c50*/  ISETP.NE.AND P0, PT, R162, RZ, PT ;  /* 0x000000ffa200720c */ /* 0x000fc40003f05270 */
[----:B------:R-:W-:Y:S01]  /*4c60*/  MOV R105, RZ ;  /* 0x000000ff00697202 */ /* 0x000fe20000000f00 */
[----:B------:R-:W-:Y:S01]  /*4c70*/  IMAD.IADD R15, R119, 0x1, R69 ;  /* 0x00000001770f7824 */ /* 0x000fe200078e0245 */
[----:B------:R-:W-:Y:S01]  /*4c80*/  LEA R14, P5, R118, c[0x0][0x250], 0x2 ;  /* 0x00009400760e7a11 */ /* 0x000fe200078a10ff */
[----:B------:R-:W-:Y:S01]  /*4c90*/  IMAD.MOV.U32 R69, RZ, RZ, RZ ;  /* 0x000000ffff457224 */ /* 0x000fe200078e00ff */
[----:B------:R-:W-:Y:S01]  /*4ca0*/  ISETP.NE.AND P6, PT, R158, RZ, PT ;  /* 0x000000ff9e00720c */ /* 0x000fe20003fc5270 */
[----:B------:R-:W3:Y:S01]  /*4cb0*/  @!P2 LDG.E R109, [R12.64+0x300] ;  /* 0x000300040c6da981 */ /* 0x000ee2000c1e1900 */
[----:B------:R-:W-:Y:S01]  /*4cc0*/  LEA.HI.X R15, R118, c[0x0][0x254], R15, 0x2, P5 ;  /* 0x00009500760f7a11 */ /* 0x000fe200028f140f */
[----:B------:R-:W-:Y:S01]  /*4cd0*/  HFMA2.MMA R118, -RZ, RZ, 0, 0 ;  /* 0x00000000ff767435 */ /* 0x000fe200000001ff */
[----:B------:R-:W-:Y:S01]  /*4ce0*/  ISETP.NE.AND P5, PT, R156, RZ, PT ;  /* 0x000000ff9c00720c */ /* 0x000fe20003fa5270 */
[----:B------:R-:W4:Y:S01]  /*4cf0*/  @!P4 LDG.E R69, [R12.64] ;  /* 0x000000040c45c981 */ /* 0x000f22000c1e1900 */
[----:B------:R-:W-:Y:S01]  /*4d00*/  ISETP.NE.AND P4, PT, R121, RZ, PT ;  /* 0x000000ff7900720c */ /* 0x000fe20003f85270 */
[----:B------:R-:W-:Y:S01]  /*4d10*/  IMAD.MOV.U32 R115, RZ, RZ, RZ ;  /* 0x000000ffff737224 */ /* 0x000fe200078e00ff */
[----:B------:R-:W-:Y:S01]  /*4d20*/  ISETP.NE.AND P3, PT, R130, RZ, PT ;  /* 0x000000ff8200720c */ /* 0x000fe20003f65270 */
[----:B------:R-:W5:Y:S01]  /*4d30*/  @!P1 LDG.E R107, [R12.64+0x380] ;  /* 0x000380040c6b9981 */ /* 0x000f62000c1e1900 */
[----:B------:R-:W-:Y:S01]  /*4d40*/  ISETP.NE.AND P2, PT, R131, RZ, PT ;  /* 0x000000ff8300720c */ /* 0x000fe20003f45270 */
[----:B------:R-:W-:Y:S01]  /*4d50*/  IMAD.MOV.U32 R117, RZ, RZ, RZ ;  /* 0x000000ffff757224 */ /* 0x000fe200078e00ff */
[----:B------:R-:W-:Y:S01]  /*4d60*/  MOV R113, RZ ;  /* 0x000000ff00717202 */ /* 0x000fe20000000f00 */
[----:B------:R-:W2:Y:S01]  /*4d70*/  @!P0 LDG.E R111, [R12.64+0x400] ;  /* 0x000400040c6f8981 */ /* 0x000ea2000c1e1900 */
[----:B------:R-:W-:-:S03]  /*4d80*/  IMAD.MOV.U32 R128, RZ, RZ, RZ ;  /* 0x000000ffff807224 */ /* 0x000fc600078e00ff */
[----:B------:R-:W2:Y:S04]  /*4d90*/  @!P5 LDG.E R122, [R12.64+0x480] ;  /* 0x000480040c7ad981 */ /* 0x000ea8000c1e1900 */
[----:B------:R-:W2:Y:S01]  /*4da0*/  @!P4 LDG.E R118, [R12.64+0x80] ;  /* 0x000080040c76c981 */ /* 0x000ea2000c1e1900 */
[----:B------:R-:W-:Y:S02]  /*4db0*/  ISETP.NE.AND P4, PT, R123, RZ, PT ;  /* 0x000000ff7b00720c */ /* 0x000fe40003f85270 */
[----:B------:R-:W-:Y:S01]  /*4dc0*/  ISETP.NE.AND P1, PT, R132, RZ, PT ;  /* 0x000000ff8400720c */ /* 0x000fe20003f25270 */
[----:B------:R-:W3:Y:S04]  /*4dd0*/  @!P6 LDG.E R113, [R12.64+0x500] ;  /* 0x000500040c71e981 */ /* 0x000ee8000c1e1900 */
[----:B------:R-:W3:Y:S04]  /*4de0*/  @!P3 LDG.E R115, [R12.64+0x600] ;  /* 0x000600040c73b981 */ /* 0x000ee8000c1e1900 */
[----:B------:R-:W3:Y:S04]  /*4df0*/  @!P2 LDG.E R126, [R12.64+0x680] ;  /* 0x000680040c7ea981 */ /* 0x000ee8000c1e1900 */
[----:B------:R-:W3:Y:S01]  /*4e00*/  @!P4 LDG.E R101, [R12.64+0x100] ;  /* 0x000100040c65c981 */ /* 0x000ee2000c1e1900 */
[----:B------:R-:W-:-:S02]  /*4e10*/  ISETP.NE.AND P4, PT, R125, RZ, PT ;  /* 0x000000ff7d00720c */ /* 0x000fc40003f85270 */
[----:B------:R-:W-:Y:S01]  /*4e20*/  ISETP.NE.AND P0, PT, R133, RZ, PT ;  /* 0x000000ff8500720c */ /* 0x000fe20003f05270 */
[----:B------:R-:W5:Y:S04]  /*4e30*/  @!P1 LDG.E R117, [R12.64+0x700] ;  /* 0x000700040c759981 */ /* 0x000f68000c1e1900 */
[----:B------:R0:W5:Y:S06]  /*4e40*/  LDG.E R15, [R14.64] ;  /* 0x000000040e0f7981 */ /* 0x00016c000c1e1900 */
[----:B------:R-:W5:Y:S01]  /*4e50*/  @!P4 LDG.E R120, [R12.64+0x180] ;  /* 0x000180040c78c981 */ /* 0x000f62000c1e1900 */
[----:B------:R-:W-:-:S03]  /*4e60*/  ISETP.NE.AND P4, PT, R127, RZ, PT ;  /* 0x000000ff7f00720c */ /* 0x000fc60003f85270 */
[----:B------:R-:W5:Y:S10]  /*4e70*/  @!P0 LDG.E R128, [R12.64+0x780] ;  /* 0x000780040c808981 */ /* 0x000f74000c1e1900 */
[----:B------:R-:W5:Y:S01]  /*4e80*/  @!P4 LDG.E R105, [R12.64+0x200] ;  /* 0x000200040c69c981 */ /* 0x000f62000c1e1900 */
[----:B------:R-:W-:-:S13]  /*4e90*/  ISETP.NE.AND P4, PT, R129, RZ, PT ;  /* 0x000000ff8100720c */ /* 0x000fda0003f85270 */
[----:B------:R-:W5:Y:S04]  /*4ea0*/  @!P4 LDG.E R124, [R12.64+0x580] ;  /* 0x000580040c7cc981 */ /* 0x000f68000c1e1900 */
[----:B----4-:R1:W-:Y:S04]  /*4eb0*/  STS [R38], R69 ;  /* 0x0000004526007388 */ /* 0x0103e80000000800 */
[----:B--2---:R-:W-:Y:S04]  /*4ec0*/  STS [R45+0x80], R118 ;  /* 0x000080762d007388 */ /* 0x004fe80000000800 */
[----:B---3--:R2:W-:Y:S04]  /*4ed0*/  STS [R42+0x100], R101 ;  /* 0x000100652a007388 */ /* 0x0085e80000000800 */
        /* <DEDUP_REMOVED lines=14> */
[----:B------:R-:W3:Y:S04]  /*4fc0*/  LDS R12, [R49+0x3c] ;  /* 0x00003c00310c7984 */ /* 0x000ee80000000800 */
[----:B-1----:R-:W2:Y:S02]  /*4fd0*/  S2R R69, SR_TID.X ;  /* 0x0000000000457919 */ /* 0x002ea40000002100 */
[----:B--2---:R-:W-:-:S04]  /*4fe0*/  SHF.L.U32 R42, R69, 0x4, RZ ;  /* 0x00000004452a7819 */ /* 0x004fc800000006ff */
[----:B0-----:R-:W-:-:S04]  /*4ff0*/  IADD3 R14, R42, 0xf, RZ ;  /* 0x0000000f2a0e7810 */ /* 0x001fc80007ffe0ff */
[----:B------:R-:W-:Y:S01]  /*5000*/  ISETP.GE.U32.AND P5, PT, R14, R41, PT ;  /* 0x000000290e00720c */ /* 0x000fe20003fa6070 */
[----:B---3--:R-:W-:-:S05]  /*5010*/  FMUL.FTZ R12, R95, R12 ;  /* 0x0000000c5f0c7220 */ /* 0x008fca0000410000 */
[----:B------:R-:W-:Y:S02]  /*5020*/  FSEL R118, R12, RZ, !P5 ;  /* 0x000000ff0c767208 */ /* 0x000fe40006800000 */
[----:B------:R-:W0:Y:S01]  /*5030*/  LDS R12, [R49] ;  /* 0x00000000310c7984 */ /* 0x000e220000000800 */
[----:B------:R-:W-:-:S04]  /*5040*/  FMUL.FTZ R15, R15, 1.4426950216293334961 ;  /* 0x3fb8aa3b0f0f7820 */ /* 0x000fc80000410000 */
[----:B------:R-:W-:-:S06]  /*5050*/  FMUL.FTZ R38, R15, R76 ;  /* 0x0000004c0f267220 */ /* 0x000fcc0000410000 */
[----:B------:R-:W1:Y:S02]  /*5060*/  MUFU.EX2 R38, R38 ;  /* 0x0000002600267308 */ /* 0x000e640000000800 */
[----:B-1----:R-:W-:Y:S02]  /*5070*/  FSEL R101, R38, 1, !P5 ;  /* 0x3f80000026657808 */ /* 0x002fe40006800000 */
[----:B------:R-:W-:Y:S01]  /*5080*/  ISETP.GE.U32.AND P5, PT, R42, R41, PT ;  /* 0x000000292a00720c */ /* 0x000fe20003fa6070 */
[----:B0-----:R-:W-:-:S05]  /*5090*/  FMUL.FTZ R12, R77, R12 ;  /* 0x0000000c4d0c7220 */ /* 0x001fca0000410000 */
[----:B------:R-:W-:Y:S02]  /*50a0*/  FSEL R120, R12, RZ, !P5 ;  /* 0x000000ff0c787208 */ /* 0x000fe40006800000 */
[----:B------:R-:W0:Y:S01]  /*50b0*/  LDS R12, [R49+0x4] ;  /* 0x00000400310c7984 */ /* 0x000e220000000800 */
[----:B------:R-:W-:-:S06]  /*50c0*/  FMUL.FTZ R13, R15, R50 ;  /* 0x000000320f0d7220 */ /* 0x000fcc0000410000 */
[----:B------:R-:W1:Y:S01]  /*50d0*/  MUFU.EX2 R13, R13 ;  /* 0x0000000d000d7308 */ /* 0x000e620000000800 */
[----:B------:R-:W-:Y:S02]  /*50e0*/  IADD3 R14, R42, 0x1, RZ ;  /* 0x000000012a0e7810 */ /* 0x000fe40007ffe0ff */
[----:B-1----:R-:W-:Y:S02]  /*50f0*/  FSEL R103, R13, 1, !P5 ;  /* 0x3f8000000d677808 */ /* 0x002fe40006800000 */
[----:B------:R-:W-:Y:S01]  /*5100*/  ISETP.GE.U32.AND P5, PT, R14, R41, PT ;  /* 0x000000290e00720c */ /* 0x000fe20003fa6070 */
[----:B------:R-:W-:Y:S01]  /*5110*/  FMUL.FTZ R38, R15, R51 ;  /* 0x000000330f267220 */ /* 0x000fe20000410000 */
[----:B------:R-:W-:Y:S01]  /*5120*/  LDS R13, [R49+0xc] ;  /* 0x00000c00310d7984 */ /* 0x000fe20000000800 */
[----:B0-----:R-:W-:-:S05]  /*5130*/  FMUL.FTZ R12, R75, R12 ;  /* 0x0000000c4b0c7220 */ /* 0x001fca0000410000 */
[----:B------:R-:W-:Y:S02]  /*5140*/  FSEL R122, R12, RZ, !P5 ;  /* 0x000000ff0c7a7208 */ /* 0x000fe40006800000 */
[----:B------:R-:W0:Y:S01]  /*5150*/  LDS R12, [R49+0x8] ;  /* 0x00000800310c7984 */ /* 0x000e220000000800 */
[----:B------:R-:W1:Y:S01]  /*5160*/  MUFU.EX2 R38, R38 ;  /* 0x0000002600267308 */ /* 0x000e620000000800 */
[----:B------:R-:W-:Y:S01]  /*5170*/  FMUL.FTZ R40, R15, R52 ;  /* 0x000000340f287220 */ /* 0x000fe20000410000 */
[----:B------:R-:W-:-:S06]  /*5180*/  IADD3 R14, R42, 0x2, RZ ;  /* 0x000000022a0e7810 */ /* 0x000fcc0007ffe0ff */
[----:B------:R-:W2:Y:S01]  /*5190*/  MUFU.EX2 R40, R40 ;  /* 0x0000002800287308 */ /* 0x000ea20000000800 */
[----:B-1----:R-:W-:Y:S02]  /*51a0*/  FSEL R105, R38, 1, !P5 ;  /* 0x3f80000026697808 */ /* 0x002fe40006800000 */
[----:B------:R-:W-:-:S04]  /*51b0*/  ISETP.GE.U32.AND P5, PT, R14, R41, PT ;  /* 0x000000290e00720c */ /* 0x000fc80003fa6070 */
[----:B--2---:R-:W-:Y:S01]  /*51c0*/  FSEL R107, R40, 1, !P5 ;  /* 0x3f800000286b7808 */ /* 0x004fe20006800000 */
[----:B0-----:R-:W-:-:S05]  /*51d0*/  FMUL.FTZ R12, R79, R12 ;  /* 0x0000000c4f0c7220 */ /* 0x001fca0000410000 */
[----:B------:R-:W-:Y:S02]  /*51e0*/  FSEL R124, R12, RZ, !P5 ;  /* 0x000000ff0c7c7208 */ /* 0x000fe40006800000 */
[----:B------:R-:W-:-:S04]  /*51f0*/  IADD3 R12, R42, 0x3, RZ ;  /* 0x000000032a0c7810 */ /* 0x000fc80007ffe0ff */
[----:B------:R-:W-:Y:S02]  /*5200*/  ISETP.GE.U32.AND P5, PT, R12, R41, PT ;  /* 0x000000290c00720c */ /* 0x000fe40003fa6070 */
[----:B------:R-:W0:Y:S01]  /*5210*/  LDS R12, [R49+0x10] ;  /* 0x00001000310c7984 */ /* 0x000e220000000800 */
[C---:B------:R-:W-:Y:S02]  /*5220*/  FMUL.FTZ R38, R15.reuse, R53 ;  /* 0x000000350f267220 */ /* 0x040fe40000410000 */
[----:B------:R-:W-:-:S04]  /*5230*/  FMUL.FTZ R40, R15, R54 ;  /* 0x000000360f287220 */ /* 0x000fc80000410000 */
[----:B------:R-:W1:Y:S01]  /*5240*/  MUFU.EX2 R38, R38 ;  /* 0x0000002600267308 */ /* 0x000e620000000800 */
[----:B------:R-:W-:Y:S01]  /*5250*/  FMUL.FTZ R13, R74, R13 ;  /* 0x0000000d4a0d7220 */ /* 0x000fe20000410000 */
[----:B------:R-:W-:-:S06]  /*5260*/  IADD3 R14, R42, 0x4, RZ ;  /* 0x000000042a0e7810 */ /* 0x000fcc0007ffe0ff */
[----:B------:R-:W2:Y:S01]  /*5270*/  MUFU.EX2 R40, R40 ;  /* 0x0000002800287308 */ /* 0x000ea20000000800 */
[----:B------:R-:W-:Y:S02]  /*5280*/  FSEL R126, R13, RZ, !P5 ;  /* 0x000000ff0d7e7208 */ /* 0x000fe40006800000 */
[----:B------:R-:W3:Y:S01]  /*5290*/  LDS R13, [R49+0x14] ;  /* 0x00001400310d7984 */ /* 0x000ee20000000800 */
[----:B-1----:R-:W-:Y:S02]  /*52a0*/  FSEL R109, R38, 1, !P5 ;  /* 0x3f800000266d7808 */ /* 0x002fe40006800000 */
[----:B------:R-:W-:Y:S01]  /*52b0*/  ISETP.GE.U32.AND P5, PT, R14, R41, PT ;  /* 0x000000290e00720c */ /* 0x000fe20003fa6070 */
[----:B0-----:R-:W-:-:S05]  /*52c0*/  FMUL.FTZ R12, R81, R12 ;  /* 0x0000000c510c7220 */ /* 0x001fca0000410000 */
[----:B------:R-:W-:Y:S02]  /*52d0*/  FSEL R128, R12, RZ, !P5 ;  /* 0x000000ff0c807208 */ /* 0x000fe40006800000 */
[----:B------:R-:W-:Y:S02]  /*52e0*/  IADD3 R12, R42, 0x5, RZ ;  /* 0x000000052a0c7810 */ /* 0x000fe40007ffe0ff */
[----:B--2---:R-:W-:Y:S02]  /*52f0*/  FSEL R111, R40, 1, !P5 ;  /* 0x3f800000286f7808 */ /* 0x004fe40006800000 */
[----:B------:R-:W-:Y:S02]  /*5300*/  ISETP.GE.U32.AND P5, PT, R12, R41, PT ;  /* 0x000000290c00720c */ /* 0x000fe40003fa6070 */
[----:B------:R-:W0:Y:S01]  /*5310*/  LDS R12, [R49+0x18] ;  /* 0x00001800310c7984 */ /* 0x000e220000000800 */
[C---:B------:R-:W-:Y:S02]  /*5320*/  FMUL.FTZ R38, R15.reuse, R55 ;  /* 0x000000370f267220 */ /* 0x040fe40000410000 */
[----:B------:R-:W-:-:S04]  /*5330*/  FMUL.FTZ R40, R15, R56 ;  /* 0x000000380f287220 */ /* 0x000fc80000410000 */
[----:B------:R-:W1:Y:S01]  /*5340*/  MUFU.EX2 R38, R38 ;  /* 0x0000002600267308 */ /* 0x000e620000000800 */
[----:B---3--:R-:W-:Y:S01]  /*5350*/  FMUL.FTZ R13, R72, R13 ;  /* 0x0000000d480d7220 */ /* 0x008fe20000410000 */
        /* <DEDUP_REMOVED lines=12> */
[----:B------:R-:W-:-:S06]  /*5420*/  FMUL.FTZ R38, R15, R57 ;  /* 0x000000390f267220 */ /* 0x000fcc0000410000 */
[----:B------:R-:W1:Y:S01]  /*5430*/  MUFU.EX2 R38, R38 ;  /* 0x0000002600267308 */ /* 0x000e620000000800 */
[----:B---3--:R-:W-:Y:S01]  /*5440*/  FMUL.FTZ R13, R70, R13 ;  /* 0x0000000d460d7220 */ /* 0x008fe20000410000 */
[----:B------:R-:W-:-:S04]  /*5450*/  IADD3 R14, R42, 0x8, RZ ;  /* 0x000000082a0e7810 */ /* 0x000fc80007ffe0ff */
[----:B------:R-:W-:Y:S02]  /*5460*/  FSEL R134, R13, RZ, !P5 ;  /* 0x000000ff0d867208 */ /* 0x000fe40006800000 */
        /* <DEDUP_REMOVED lines=40> */
[----:B------:R-:W-:Y:S02]  /*56f0*/  P2R R139, PR, RZ, 0x40 ;  /* 0x00000040ff8b7803 */ /* 0x000fe40000000000 */
[----:B------:R-:W-:Y:S02]  /*5700*/  ISETP.NE.AND P6, PT, R162, RZ, PT ;  /* 0x000000ffa200720c */ /* 0x000fe40003fc5270 */
[----:B-1----:R-:W-:Y:S02]  /*5710*/  FSEL R127, R13, 1, !P5 ;  /* 0x3f8000000d7f7808 */ /* 0x002fe40006800000 */
[----:B------:R-:W-:Y:S02]  /*5720*/  ISETP.GE.U32.AND P5, PT, R14, R41, PT ;  /* 0x000000290e00720c */ /* 0x000fe40003fa6070 */
[----:B------:R-:W-:-:S02]  /*5730*/  P2R R137, PR, RZ, 0x40 ;  /* 0x00000040ff897803 */ /* 0x000fc40000000000 */
[----:B------:R-:W-:Y:S01]  /*5740*/  ISETP.NE.AND P6, PT, R160, RZ, PT ;  /* 0x000000ffa000720c */ /* 0x000fe20003fc5270 */
[----:B0-----:R-:W-:-:S05]  /*5750*/  FMUL.FTZ R12, R71, R12 ;  /* 0x0000000c470c7220 */ /* 0x001fca0000410000 */
[----:B------:R-:W-:Y:S02]  /*5760*/  FSEL R146, R12, RZ, !P5 ;  /* 0x000000ff0c927208 */ /* 0x000fe40006800000 */
[----:B------:R-:W0:Y:S01]  /*5770*/  LDS R12, [R49+0x38] ;  /* 0x00003800310c7984 */ /* 0x000e220000000800 */
[----:B------:R-:W-:Y:S02]  /*5780*/  P2R R145, PR, RZ, 0x40 ;  /* 0x00000040ff917803 */ /* 0x000fe40000000000 */
[----:B------:R-:W-:-:S04]  /*5790*/  ISETP.NE.AND P6, PT, R164, RZ, PT ;  /* 0x000000ffa400720c */ /* 0x000fc80003fc5270 */
[----:B------:R-:W-:Y:S02]  /*57a0*/  P2R R135, PR, RZ, 0x40 ;  /* 0x00000040ff877803 */ /* 0x000fe40000000000 */
[----:B------:R-:W-:Y:S01]  /*57b0*/  ISETP.NE.AND P6, PT, R170, RZ, PT ;  /* 0x000000ffaa00720c */ /* 0x000fe20003fc5270 */
[----:B------:R-:W-:-:S03]  /*57c0*/  FMUL.FTZ R38, R15, R82 ;  /* 0x000000520f267220 */ /* 0x000fc60000410000 */
[----:B------:R-:W-:Y:S02]  /*57d0*/  P2R R133, PR, RZ, 0x40 ;  /* 0x00000040ff857803 */ /* 0x000fe40000000000 */
[----:B------:R-:W-:Y:S01]  /*57e0*/  ISETP.NE.AND P6, PT, R165, RZ, PT ;  /* 0x000000ffa500720c */ /* 0x000fe20003fc5270 */
[----:B------:R-:W1:Y:S03]  /*57f0*/  MUFU.EX2 R38, R38 ;  /* 0x0000002600267308 */ /* 0x000e660000000800 */
[----:B------:R-:W-:Y:S02]  /*5800*/  P2R R143, PR, RZ, 0x40 ;  /* 0x00000040ff8f7803 */ /* 0x000fe40000000000 */
[----:B------:R-:W-:-:S04]  /*5810*/  ISETP.NE.AND P6, PT, R166, RZ, PT ;  /* 0x000000ffa600720c */ /* 0x000fc80003fc5270 */
[----:B------:R-:W-:Y:S02]  /*5820*/  P2R R141, PR, RZ, 0x40 ;  /* 0x00000040ff8d7803 */ /* 0x000fe40000000000 */
[----:B------:R-:W-:-:S04]  /*5830*/  ISETP.NE.AND P6, PT, R167, RZ, PT ;  /* 0x000000ffa700720c */ /* 0x000fc80003fc5270 */
[----:B------:R-:W-:Y:S02]  /*5840*/  P2R R149, PR, RZ, 0x40 ;  /* 0x00000040ff957803 */ /* 0x000fe40000000000 */
[----:B------:R-:W-:Y:S02]  /*5850*/  ISETP.NE.AND P6, PT, R168, RZ, PT ;  /* 0x000000ffa800720c */ /* 0x000fe40003fc5270 */
[----:B------:R-:W-:Y:S02]  /*5860*/  IADD3 R14, R42, 0xe, RZ ;  /* 0x0000000e2a0e7810 */ /* 0x000fe40007ffe0ff */
[----:B------:R-:W-:Y:S02]  /*5870*/  P2R R147, PR, RZ, 0x40 ;  /* 0x00000040ff937803 */ /* 0x000fe40000000000 */
[----:B------:R-:W-:Y:S01]  /*5880*/  ISETP.NE.AND P6, PT, R169, RZ, PT ;  /* 0x000000ffa900720c */ /* 0x000fe20003fc5270 */
[----:B0-----:R-:W-:Y:S01]  /*5890*/  FMUL.FTZ R12, R91, R12 ;  /* 0x0000000c5b0c7220 */ /* 0x001fe20000410000 */
[----:B-1----:R-:W-:-:S02]  /*58a0*/  FSEL R129, R38, 1, !P5 ;  /* 0x3f80000026817808 */ /* 0x002fc40006800000 */
[----:B------:R-:W-:-:S04]  /*58b0*/  ISETP.GE.U32.AND P5, PT, R14, R41, PT ;  /* 0x000000290e00720c */ /* 0x000fc80003fa6070 */
[----:B------:R-:W-:Y:S02]  /*58c0*/  FSEL R148, R12, RZ, !P5 ;  /* 0x000000ff0c947208 */ /* 0x000fe40006800000 */
[----:B------:R-:W-:-:S06]  /*58d0*/  CS2R R12, SRZ ;  /* 0x00000000000c7805 */ /* 0x000fcc000001ff00 */
[----:B------:R0:W2:Y:S01]  /*58e0*/  @!P6 LDG.E R13, [R10.64] ;  /* 0x000000040a0de981 */ /* 0x0000a2000c1e1900 */
[----:B------:R-:W-:Y:S01]  /*58f0*/  ISETP.NE.AND P6, PT, R147, RZ, PT ;  /* 0x000000ff9300720c */ /* 0x000fe20003fc5270 */
[----:B------:R-:W-:Y:S02]  /*5900*/  FMUL.FTZ R40, R15, R84 ;  /* 0x000000540f287220 */ /* 0x000fe40000410000 */
[----:B------:R-:W-:-:S10]  /*5910*/  CS2R R14, SRZ ;  /* 0x00000000000e7805 */ /* 0x000fd4000001ff00 */
[----:B------:R0:W3:Y:S01]  /*5920*/  @!P6 LDG.E R12, [R10.64+0x80] ;  /* 0x000080040a0ce981 */ /* 0x0000e2000c1e1900 */
[----:B------:R-:W-:-:S13]  /*5930*/  ISETP.NE.AND P6, PT, R149, RZ, PT ;  /* 0x000000ff9500720c */ /* 0x000fda0003fc5270 */
[----:B------:R0:W4:Y:S01]  /*5940*/  @!P6 LDG.E R15, [R10.64+0x100] ;  /* 0x000100040a0fe981 */ /* 0x000122000c1e1900 */
[----:B------:R-:W-:Y:S01]  /*5950*/  ISETP.NE.AND P6, PT, R141, RZ, PT ;  /* 0x000000ff8d00720c */ /* 0x000fe20003fc5270 */
[----:B------:R-:W-:-:S12]  /*5960*/  IMAD.MOV.U32 R59, RZ, RZ, RZ ;  /* 0x000000ffff3b7224 */ /* 0x000fd800078e00ff */
[----:B------:R0:W5:Y:S01]  /*5970*/  @!P6 LDG.E R14, [R10.64+0x180] ;  /* 0x000180040a0ee981 */ /* 0x000162000c1e1900 */
[----:B------:R-:W-:Y:S01]  /*5980*/  ISETP.NE.AND P6, PT, R143, RZ, PT ;  /* 0x000000ff8f00720c */ /* 0x000fe20003fc5270 */
[----:B------:R-:W-:-:S12]  /*5990*/  IMAD.MOV.U32 R49, RZ, RZ, RZ ;  /* 0x000000ffff317224 */ /* 0x000fd800078e00ff */
[----:B------:R0:W5:Y:S01]  /*59a0*/  @!P6 LDG.E R59, [R10.64+0x200] ;  /* 0x000200040a3be981 */ /* 0x000162000c1e1900 */
[----:B------:R-:W-:Y:S02]  /*59b0*/  ISETP.NE.AND P6, PT, R133, RZ, PT ;  /* 0x000000ff8500720c */ /* 0x000fe40003fc5270 */
[----:B------:R-:W-:-:S11]  /*59c0*/  MOV R63, RZ ;  /* 0x000000ff003f7202 */ /* 0x000fd60000000f00 */
[----:B------:R0:W5:Y:S01]  /*59d0*/  @!P6 LDG.E R49, [R10.64+0x280] ;  /* 0x000280040a31e981 */ /* 0x000162000c1e1900 */
[----:B------:R-:W-:Y:S01]  /*59e0*/  ISETP.NE.AND P6, PT, R135, RZ, PT ;  /* 0x000000ff8700720c */ /* 0x000fe20003fc5270 */
[----:B------:R-:W-:Y:S01]  /*59f0*/  CS2R R60, SRZ ;  /* 0x00000000003c7805 */ /* 0x000fe2000001ff00 */
[----:B------:R-:W1:Y:S11]  /*5a00*/  MUFU.EX2 R40, R40 ;  /* 0x0000002800287308 */ /* 0x000e760000000800 */
[----:B------:R0:W5:Y:S01]  /*5a10*/  @!P6 LDG.E R63, [R10.64+0x300] ;  /* 0x000300040a3fe981 */ /* 0x000162000c1e1900 */
[----:B------:R-:W-:Y:S01]  /*5a20*/  ISETP.NE.AND P6, PT, R145, RZ, PT ;  /* 0x000000ff9100720c */ /* 0x000fe20003fc5270 */
[----:B------:R-:W-:-:S12]  /*5a30*/  IMAD.MOV.U32 R133, RZ, RZ, RZ ;  /* 0x000000ffff857224 */ /* 0x000fd800078e00ff */
[----:B------:R0:W5:Y:S01]  /*5a40*/  @!P6 LDG.E R61, [R10.64+0x380] ;  /* 0x000380040a3de981 */ /* 0x000162000c1e1900 */
[----:B------:R-:W-:Y:S02]  /*5a50*/  ISETP.NE.AND P6, PT, R137, RZ, PT ;  /* 0x000000ff8900720c */ /* 0x000fe40003fc5270 */
[----:B-1----:R-:W-:Y:S02]  /*5a60*/  FSEL R131, R40, 1, !P5 ;  /* 0x3f80000028837808 */ /* 0x002fe40006800000 */
[----:B------:R-:W-:Y:S01]  /*5a70*/  ISETP.NE.AND P5, PT, R156, RZ, PT ;  /* 0x000000ff9c00720c */ /* 0x000fe20003fa5270 */
[----:B------:R-:W-:-:S08]  /*5a80*/  HFMA2.MMA R172, -RZ, RZ, 0, 0 ;  /* 0x00000000ffac7435 */ /* 0x000fd000000001ff */
[----:B------:R0:W5:Y:S01]  /*5a90*/  @!P6 LDG.E R133, [R10.64+0x400] ;  /* 0x000400040a85e981 */ /* 0x000162000c1e1900 */
[----:B------:R-:W-:Y:S01]  /*5aa0*/  ISETP.NE.AND P6, PT, R139, RZ, PT ;  /* 0x000000ff8b00720c */ /* 0x000fe20003fc5270 */
[----:B------:R-:W-:Y:S01]  /*5ab0*/  IMAD.MOV.U32 R135, RZ, RZ, RZ ;  /* 0x000000ffff877224 */ /* 0x000fe200078e00ff */
[----:B------:R-:W-:Y:S01]  /*5ac0*/  HFMA2.MMA R176, -RZ, RZ, 0, 0 ;  /* 0x00000000ffb07435 */ /* 0x000fe200000001ff */
[----:B------:R-:W-:Y:S01]  /*5ad0*/  IMAD.MOV.U32 R141, RZ, RZ, RZ ;  /* 0x000000ffff8d7224 */ /* 0x000fe200078e00ff */
[----:B------:R-:W-:Y:S01]  /*5ae0*/  MOV R174, RZ ;  /* 0x000000ff00ae7202 */ /* 0x000fe20000000f00 */
[----:B------:R0:W5:Y:S01]  /*5af0*/  @!P5 LDG.E R60, [R10.64+0x480] ;  /* 0x000480040a3cd981 */ /* 0x000162000c1e1900 */
[----:B------:R-:W-:-:S03]  /*5b00*/  IMAD.MOV.U32 R147, RZ, RZ, RZ ;  /* 0x000000ffff937224 */ /* 0x000fc600078e00ff */
[----:B------:R0:W5:Y:S04]  /*5b10*/  @!P4 LDG.E R172, [R10.64+0x580] ;  /* 0x000580040aacc981 */ /* 0x000168000c1e1900 */
[----:B------:R0:W5:Y:S04]  /*5b20*/  @!P6 LDG.E R135, [R10.64+0x500] ;  /* 0x000500040a87e981 */ /* 0x000168000c1e1900 */
[----:B------:R0:W5:Y:S04]  /*5b30*/  @!P3 LDG.E R141, [R10.64+0x600] ;  /* 0x000600040a8db981 */ /* 0x000168000c1e1900 */
[----:B------:R0:W5:Y:S04]  /*5b40*/  @!P2 LDG.E R174, [R10.64+0x680] ;  /* 0x000680040aaea981 */ /* 0x000168000c1e1900 */
[----:B------:R0:W5:Y:S04]  /*5b50*/  @!P1 LDG.E R147, [R10.64+0x700] ;  /* 0x000700040a939981 */ /* 0x000168000c1e1900 */
[----:B------:R0:W5:Y:S01]  /*5b60*/  @!P0 LDG.E R176, [R10.64+0x780] ;  /* 0x000780040ab08981 */ /* 0x000162000c1e1900 */
[----:B------:R-:W-:-:S02]  /*5b70*/  IADD3 R38, R33, 0x20, RZ ;  /* 0x0000002021267810 */ /* 0x000fc40007ffe0ff */
[CC--:B------:R-:W-:Y:S02]  /*5b80*/  LEA.HI.SX32 R40, R33.reuse, R33.reuse, 0x1b ;  /* 0x0000002121287211 */ /* 0x0c0fe400078fdaff */
[C---:B------:R-:W-:Y:S02]  /*5b90*/  IADD3 R46, R33.reuse, 0x40, RZ ;  /* 0x00000040212e7810 */ /* 0x040fe40007ffe0ff */
[----:B------:R-:W-:Y:S01]  /*5ba0*/  LEA.HI.SX32 R45, R38, R33, 0x1b ;  /* 0x00000021262d7211 */ /* 0x000fe200078fdaff */
[----:B------:R-:W-:Y:S01]  /*5bb0*/  IMAD.SHL.U32 R38, R40, 0x4, RZ ;  /* 0x0000000428267824 */ /* 0x000fe200078e00ff */
[C---:B------:R-:W-:Y:S02]  /*5bc0*/  IADD3 R44, R33.reuse, 0x60, RZ ;  /* 0x00000060212c7810 */ /* 0x040fe40007ffe0ff */
[C---:B0-----:R-:W-:Y:S02]  /*5bd0*/  IADD3 R10, R33.reuse, 0xc0, RZ ;  /* 0x000000c0210a7810 */ /* 0x041fe40007ffe0ff */
[----:B------:R-:W-:-:S02]  /*5be0*/  IADD3 R42, R33, 0x80, RZ ;  /* 0x00000080212a7810 */ /* 0x000fc40007ffe0ff */
[----:B------:R-:W-:Y:S02]  /*5bf0*/  IADD3 R40, R33, 0xa0, RZ ;  /* 0x000000a021287810 */ /* 0x000fe40007ffe0ff */
[-C--:B------:R-:W-:Y:S02]  /*5c00*/  LEA.HI.SX32 R46, R46, R33.reuse, 0x1b ;  /* 0x000000212e2e7211 */ /* 0x080fe400078fdaff */
[-C--:B------:R-:W-:Y:S02]  /*5c10*/  LEA.HI.SX32 R10, R10, R33.reuse, 0x1b ;  /* 0x000000210a0a7211 */ /* 0x080fe400078fdaff */
[----:B------:R-:W-:Y:S02]  /*5c20*/  SHF.L.U32 R45, R45, 0x2, RZ ;  /* 0x000000022d2d7819 */ /* 0x000fe400000006ff */
[-C--:B------:R-:W-:Y:S02]  /*5c30*/  LEA.HI.SX32 R44, R44, R33.reuse, 0x1b ;  /* 0x000000212c2c7211 */ /* 0x080fe400078fdaff */
[-C--:B------:R-:W-:Y:S01]  /*5c40*/  LEA.HI.SX32 R11, R42, R33.reuse, 0x1b ;  /* 0x000000212a0b7211 */ /* 0x080fe200078fdaff */
[----:B------:R-:W-:Y:S01]  /*5c50*/  IMAD.SHL.U32 R42, R46, 0x4, RZ ;  /* 0x000000042e2a7824 */ /* 0x000fe200078e00ff */
[----:B------:R-:W-:Y:S01]  /*5c60*/  LEA.HI.SX32 R48, R40, R33, 0x1b ;  /* 0x0000002128307211 */ /* 0x000fe200078fdaff */
[----:B------:R-:W-:Y:S01]  /*5c70*/  IMAD.SHL.U32 R46, R10, 0x4, RZ ;  /* 0x000000040a2e7824 */ /* 0x000fe200078e00ff */
[----:B------:R-:W-:Y:S01]  /*5c80*/  IADD3 R62, R33, 0x100, RZ ;  /* 0x00000100213e7810 */ /* 0x000fe20007ffe0ff */
[----:B------:R-:W-:Y:S01]  /*5c90*/  IMAD.SHL.U32 R40, R11, 0x4, RZ ;  /* 0x000000040b287824 */ /* 0x000fe200078e00ff */
[----:B------:R-:W-:-:S02]  /*5ca0*/  SHF.L.U32 R47, R44, 0x2, RZ ;  /* 0x000000022c2f7819 */ /* 0x000fc400000006ff */
[C---:B------:R-:W-:Y:S02]  /*5cb0*/  IADD3 R10, R33.reuse, 0x160, RZ ;  /* 0x00000160210a7810 */ /* 0x040fe40007ffe0ff */
[----:B------:R-:W-:Y:S02]  /*5cc0*/  SHF.L.U32 R48, R48, 0x2, RZ ;  /* 0x0000000230307819 */ /* 0x000fe400000006ff */
[C---:B------:R-:W-:Y:S02]  /*5cd0*/  IADD3 R64, R33.reuse, 0xe0, RZ ;  /* 0x000000e021407810 */ /* 0x040fe40007ffe0ff */
[-C--:B------:R-:W-:Y:S02]  /*5ce0*/  LEA.HI.SX32 R62, R62, R33.reuse, 0x1b ;  /* 0x000000213e3e7211 */ /* 0x080fe400078fdaff */
[----:B------:R-:W-:Y:S02]  /*5cf0*/  IADD3 R44, R33, 0x120, RZ ;  /* 0x00000120212c7810 */ /* 0x000fe40007ffe0ff */
[----:B------:R-:W-:-:S02]  /*5d00*/  LEA.HI.SX32 R10, R10, R33, 0x1b ;  /* 0x000000210a0a7211 */ /* 0x000fc400078fdaff */
[-C--:B------:R-:W-:Y:S01]  /*5d10*/  LEA.HI.SX32 R64, R64, R33.reuse, 0x1b ;  /* 0x0000002140407211 */ /* 0x080fe200078fdaff */
[----:B------:R-:W-:Y:S01]  /*5d20*/  IMAD.SHL.U32 R66, R62, 0x4, RZ ;  /* 0x000000043e427824 */ /* 0x000fe200078e00ff */
[-C--:B------:R-:W-:Y:S02]  /*5d30*/  LEA.HI.SX32 R65, R44, R33.reuse, 0x1b ;  /* 0x000000212c417211 */ /* 0x080fe400078fdaff */
[----:B------:R-:W-:Y:S02]  /*5d40*/  IADD3 R62, R33, 0x180, RZ ;  /* 0x00000180213e7810 */ /* 0x000fe40007ffe0ff */
[----:B------:R-:W-:Y:S02]  /*5d50*/  SHF.L.U32 R44, R64, 0x2, RZ ;  /* 0x00000002402c7819 */ /* 0x000fe400000006ff */
[----:B------:R-:W-:Y:S02]  /*5d60*/  LEA.HI.SX32 R62, R62, R33, 0x1b ;  /* 0x000000213e3e7211 */ /* 0x000fe400078fdaff */
[----:B------:R-:W-:-:S02]  /*5d70*/  SHF.L.U32 R65, R65, 0x2, RZ ;  /* 0x0000000241417819 */ /* 0x000fc400000006ff */
[----:B------:R-:W-:Y:S01]  /*5d80*/  ISETP.NE.AND P5, PT, R30, RZ, PT ;  /* 0x000000ff1e00720c */ /* 0x000fe20003fa5270 */
[----:B------:R-:W-:Y:S01]  /*5d90*/  IMAD.SHL.U32 R62, R62, 0x4, RZ ;  /* 0x000000043e3e7824 */ /* 0x000fe200078e00ff */
[----:B--2---:R-:W-:Y:S04]  /*5da0*/  STS [R38+0x840], R13 ;  /* 0x0008400d26007388 */ /* 0x004fe80000000800 */
[----:B---3--:R0:W-:Y:S02]  /*5db0*/  STS [R45+0x8c0], R12 ;  /* 0x0008c00c2d007388 */ /* 0x0081e40000000800 */
[----:B0-----:R-:W-:Y:S02]  /*5dc0*/  IADD3 R12, R33, 0x140, RZ ;  /* 0x00000140210c7810 */ /* 0x001fe40007ffe0ff */
[----:B----4-:R-:W-:Y:S02]  /*5dd0*/  STS [R42+0x940], R15 ;  /* 0x0009400f2a007388 */ /* 0x010fe40000000800 */
[----:B------:R-:W-:-:S05]  /*5de0*/  LEA.HI.SX32 R12, R12, R33, 0x1b ;  /* 0x000000210c0c7211 */ /* 0x000fca00078fdaff */
[----:B------:R-:W-:Y:S01]  /*5df0*/  IMAD.SHL.U32 R64, R12, 0x4, RZ ;  /* 0x000000040c407824 */ /* 0x000fe200078e00ff */
[C---:B------:R-:W-:Y:S01]  /*5e00*/  IADD3 R12, R33.reuse, 0x1c0, RZ ;  /* 0x000001c0210c7810 */ /* 0x040fe20007ffe0ff */
[----:B-----5:R0:W-:Y:S03]  /*5e10*/  STS [R47+0x9c0], R14 ;  /* 0x0009c00e2f007388 */ /* 0x0201e60000000800 */
[-C--:B------:R-:W-:Y:S02]  /*5e20*/  LEA.HI.SX32 R12, R12, R33.reuse, 0x1b ;  /* 0x000000210c0c7211 */ /* 0x080fe400078fdaff */
[----:B0-----:R-:W-:Y:S01]  /*5e30*/  IADD3 R14, R33, 0x1a0, RZ ;  /* 0x000001a0210e7810 */ /* 0x001fe20007ffe0ff */
[----:B------:R-:W-:Y:S03]  /*5e40*/  STS [R40+0xa40], R59 ;  /* 0x000a403b28007388 */ /* 0x000fe60000000800 */
[----:B------:R-:W-:Y:S01]  /*5e50*/  LEA.HI.SX32 R14, R14, R33, 0x1b ;  /* 0x000000210e0e7211 */ /* 0x000fe200078fdaff */
[----:B------:R-:W-:Y:S04]  /*5e60*/  STS [R48+0xac0], R49 ;  /* 0x000ac03130007388 */ /* 0x000fe80000000800 */
[----:B------:R0:W-:Y:S02]  /*5e70*/  STS [R46+0xb40], R63 ;  /* 0x000b403f2e007388 */ /* 0x0001e40000000800 */
[----:B0-----:R-:W-:-:S02]  /*5e80*/  SHF.L.U32 R63, R10, 0x2, RZ ;  /* 0x000000020a3f7819 */ /* 0x001fc400000006ff */
[----:B------:R-:W-:-:S04]  /*5e90*/  IADD3 R10, R33, 0x1e0, RZ ;  /* 0x000001e0210a7810 */ /* 0x000fc80007ffe0ff */
[----:B------:R-:W-:Y:S02]  /*5ea0*/  LEA.HI.SX32 R59, R10, R33, 0x1b ;  /* 0x000000210a3b7211 */ /* 0x000fe400078fdaff */
[----:B------:R-:W-:Y:S01]  /*5eb0*/  SHF.L.U32 R10, R33, 0x4, RZ ;  /* 0x00000004210a7819 */ /* 0x000fe200000006ff */
[----:B------:R0:W-:Y:S03]  /*5ec0*/  STS [R44+0xbc0], R61 ;  /* 0x000bc03d2c007388 */ /* 0x0001e60000000800 */
[----:B------:R-:W-:Y:S01]  /*5ed0*/  LEA.HI.SX32 R10, R10, R10, 0x1b ;  /* 0x0000000a0a0a7211 */ /* 0x000fe200078fdaff */
[----:B------:R-:W-:Y:S01]  /*5ee0*/  IMAD.SHL.U32 R59, R59, 0x4, RZ ;  /* 0x000000043b3b7824 */ /* 0x000fe200078e00ff */
[----:B------:R-:W-:Y:S01]  /*5ef0*/  STS [R66+0xc40], R133 ;  /* 0x000c408542007388 */ /* 0x000fe20000000800 */
[----:B0-----:R-:W-:Y:S01]  /*5f00*/  IMAD.SHL.U32 R61, R14, 0x4, RZ ;  /* 0x000000040e3d7824 */ /* 0x001fe200078e00ff */
[----:B------:R-:W-:-:S02]  /*5f10*/  SHF.L.U32 R49, R10, 0x2, RZ ;  /* 0x000000020a317819 */ /* 0x000fc400000006ff */
[----:B------:R0:W-:Y:S04]  /*5f20*/  STS [R65+0xcc0], R60 ;  /* 0x000cc03c41007388 */ /* 0x0001e80000000800 */
[----:B------:R1:W-:Y:S01]  /*5f30*/  STS [R64+0xd40], R135 ;  /* 0x000d408740007388 */ /* 0x0003e20000000800 */
[----:B0-----:R-:W-:-:S03]  /*5f40*/  SHF.L.U32 R60, R12, 0x2, RZ ;  /* 0x000000020c3c7819 */ /* 0x001fc600000006ff */
[----:B------:R1:W-:Y:S04]  /*5f50*/  STS [R63+0xdc0], R172 ;  /* 0x000dc0ac3f007388 */ /* 0x0003e80000000800 */
[----:B------:R1:W-:Y:S04]  /*5f60*/  STS [R62+0xe40], R141 ;  /* 0x000e408d3e007388 */ /* 0x0003e80000000800 */
[----:B------:R1:W-:Y:S04]  /*5f70*/  STS [R61+0xec0], R174 ;  /* 0x000ec0ae3d007388 */ /* 0x0003e80000000800 */
[----:B------:R1:W-:Y:S04]  /*5f80*/  STS [R60+0xf40], R147 ;  /* 0x000f40933c007388 */ /* 0x0003e80000000800 */
[----:B------:R1:W-:Y:S01]  /*5f90*/  STS [R59+0xfc0], R176 ;  /* 0x000fc0b03b007388 */ /* 0x0003e20000000800 */
[----:B------:R-:W-:-:S06]  /*5fa0*/  NOP ;  /* 0x0000000000007918 */ /* 0x000fcc0000000000 */
[----:B------:R1:W0:Y:S04]  /*5fb0*/  LDS R133, [R49+0x840] ;  /* 0x0008400031857984 */ /* 0x0002280000000800 */
[----:B------:R1:W2:Y:S04]  /*5fc0*/  LDS R135, [R49+0x844] ;  /* 0x0008440031877984 */ /* 0x0002a80000000800 */
[----:B------:R1:W3:Y:S04]  /*5fd0*/  LDS R137, [R49+0x848] ;  /* 0x0008480031897984 */ /* 0x0002e80000000800 */
[----:B------:R1:W4:Y:S04]  /*5fe0*/  LDS R139, [R49+0x84c] ;  /* 0x00084c00318b7984 */ /* 0x0003280000000800 */
[----:B------:R1:W0:Y:S04]  /*5ff0*/  LDS R141, [R49+0x850] ;  /* 0x00085000318d7984 */ /* 0x0002280000000800 */
        /* <DEDUP_REMOVED lines=11> */
[----:B------:R1:W0:Y:S01]  /*60b0*/  @P5 LDS.64 R10, [R97.X8+0x10a0] ;  /* 0x0010a000610a5984 */ /* 0x0002220000008a00 */
[----:B------:R-:W-:Y:S05]  /*60c0*/  @P5 BRA `(.L_x_464) ;  /* 0x0000021000005947 */ /* 0x000fea0003800000 */
[----:B--234-:R-:W-:Y:S01]  /*60d0*/  ULDC.U8 UR6, c[0x0][0x189] ;  /* 0x0000624000067ab9 */ /* 0x01cfe20000000000 */
[----:B------:R-:W-:Y:S01]  /*60e0*/  ISETP.NE.U32.AND P5, PT, R18, RZ, PT ;  /* 0x000000ff1200720c */ /* 0x000fe20003fa5070 */
[----:B0-----:R-:W-:Y:S01]  /*60f0*/  IMAD.MOV.U32 R10, RZ, RZ, 0x3f800000 ;  /* 0x3f800000ff0a7424 */ /* 0x001fe200078e00ff */
        /* <DEDUP_REMOVED lines=17> */
.L_x_465:
[----:B------:R-:W-:Y:S01]  /*6210*/  MOV R12, R16 ;  /* 0x00000010000c7202 */ /* 0x000fe20000000f00 */
[----:B------:R-:W-:Y:S02]  /*6220*/  IMAD R14, R150, c[0x0][0x230], RZ ;  /* 0x00008c00960e7a24 */ /* 0x000fe400078e02ff */
[----:B------:R-:W-:Y:S02]  /*6230*/  IMAD.MOV.U32 R13, RZ, RZ, R19 ;  /* 0x000000ffff0d7224 */ /* 0x000fe400078e0013 */
        /* <DEDUP_REMOVED lines=10> */
.L_x_464:
[-C--:B--234-:R-:W-:Y:S01]  /*62e0*/  FFMA.FTZ R12, R120, R105.reuse, R122 ;  /* 0x00000069780c7223 */ /* 0x09cfe2000001007a */
[----:B------:R-:W-:Y:S01]  /*62f0*/  ISETP.GE.AND P5, PT, R33, 0x1, PT ;  /* 0x000000012100780c */ /* 0x000fe20003fa6270 */
[----:B0-----:R-:W-:Y:S01]  /*6300*/  FMUL.FTZ R14, R103, R105 ;  /* 0x00000069670e7220 */ /* 0x001fe20000410000 */
[----:B------:R-:W-:Y:S01]  /*6310*/  BSSY B0, `(.L_x_466) ;  /* 0x000009b000007945 */ /* 0x000fe20003800000 */
        /* <DEDUP_REMOVED lines=29> */
[----:B------:R-:W2:Y:S01]  /*64f0*/  SHFL.UP PT, R15, R12, 0x1, RZ ;  /* 0x042000000c0f7989 */ /* 0x000ea200000e00ff */
[C---:B0-----:R-:W-:Y:S02]  /*6500*/  @P5 FFMA.FTZ R13, R12.reuse, R14, R13 ;  /* 0x0000000e0c0d5223 */ /* 0x041fe4000001000d */
[----:B--2---:R-:W-:-:S03]  /*6510*/  @P5 FMUL.FTZ R12, R12, R15 ;  /* 0x0000000f0c0c5220 */ /* 0x004fc60000410000 */
[----:B------:R-:W0:Y:S01]  /*6520*/  SHFL.UP PT, R14, R13, 0x2, RZ ;  /* 0x044000000d0e7989 */ /* 0x000e2200000e00ff */
[----:B------:R-:W-:-:S03]  /*6530*/  ISETP.GE.AND P5, PT, R33, 0x2, PT ;  /* 0x000000022100780c */ /* 0x000fc60003fa6270 */
[----:B------:R-:W2:Y:S10]  /*6540*/  SHFL.UP PT, R15, R12, 0x2, RZ ;  /* 0x044000000c0f7989 */ /* 0x000eb400000e00ff */
[----:B0-----:R-:W-:-:S02]  /*6550*/  @P5 FFMA.FTZ R13, R12, R14, R13 ;  /* 0x0000000e0c0d5223 */ /* 0x001fc4000001000d */
        /* <DEDUP_REMOVED lines=15> */
[----:B--2---:R-:W-:Y:S01]  /*6650*/  @P5 FMUL.FTZ R12, R12, R15 ;  /* 0x0000000f0c0c5220 */ /* 0x004fe20000410000 */
[C---:B------:R-:W-:Y:S02]  /*6660*/  ISETP.NE.AND P5, PT, R33.reuse, 0x1f, PT ;  /* 0x0000001f2100780c */ /* 0x040fe40003fa5270 */
[----:B------:R-:W0:Y:S04]  /*6670*/  SHFL.UP PT, R173, R13, 0x1, RZ ;  /* 0x042000000dad7989 */ /* 0x000e2800000e00ff */
[----:B------:R-:W2:Y:S07]  /*6680*/  SHFL.UP PT, R171, R12, 0x1, RZ ;  /* 0x042000000cab7989 */ /* 0x000eae00000e00ff */
[----:B------:R-:W-:Y:S04]  /*6690*/  @!P5 STS.64 [0x1080], R12 ;  /* 0x0010800cff00d388 */ /* 0x000fe80000000a00 */
[----:B------:R-:W-:Y:S01]  /*66a0*/  BAR.SYNC.DEFER_BLOCKING 0x0 ;  /* 0x0000000000007b1d */ /* 0x000fe20000010000 */
[----:B------:R-:W-:-:S13]  /*66b0*/  ISETP.NE.AND P5, PT, R33, RZ, PT ;  /* 0x000000ff2100720c */ /* 0x000fda0003fa5270 */
[----:B0----5:R-:W-:Y:S01]  /*66c0*/  @!P5 MOV R173, R11 ;  /* 0x0000000b00add202 */ /* 0x021fe20000000f00 */
[----:B--2---:R-:W-:Y:S01]  /*66d0*/  @!P5 IMAD.MOV.U32 R171, RZ, RZ, R10 ;  /* 0x000000ffffabd224 */ /* 0x004fe200078e000a */
[----:B------:R-:W-:Y:S01]  /*66e0*/  @!P5 STS.64 [0x1090], R10 ;  /* 0x0010900aff00d388 */ /* 0x000fe20000000a00 */
[----:B------:R-:W-:-:S03]  /*66f0*/  ISETP.NE.AND P5, PT, R69, RZ, PT ;  /* 0x000000ff4500720c */ /* 0x000fc60003fa5270 */
[----:B------:R-:W0:Y:S04]  /*6700*/  LDS.64 R14, [0x1080] ;  /* 0x00108000ff0e7984 */ /* 0x000e280000000a00 */
[----:B------:R-:W-:Y:S06]  /*6710*/  BAR.SYNC.DEFER_BLOCKING 0x0 ;  /* 0x0000000000007b1d */ /* 0x000fec0000010000 */
[----:B-1----:R-:W1:Y:S01]  /*6720*/  LDS R172, [0x1094] ;  /* 0x00109400ffac7984 */ /* 0x002e620000000800 */
[----:B0-----:R-:W-:-:S02]  /*6730*/  FFMA.FTZ R15, R14, R11, R15 ;  /* 0x0000000b0e0f7223 */ /* 0x001fc4000001000f */
[----:B------:R-:W-:Y:S02]  /*6740*/  FMUL.FTZ R14, R14, R10 ;  /* 0x0000000a0e0e7220 */ /* 0x000fe40000410000 */
        /* <DEDUP_REMOVED lines=23> */
[----:B------:R-:W-:Y:S02]  /*68c0*/  ISETP.NE.AND.EX P5, PT, R20, RZ, PT, P5 ;  /* 0x000000ff1400720c */ /* 0x000fe40003fa5350 */
[----:B------:R-:W-:-:S11]  /*68d0*/  P2R R10, PR, RZ, 0x40 ;  /* 0x00000040ff0a7803 */ /* 0x000fd60000000000 */
        /* <DEDUP_REMOVED lines=14> */
.L_x_468:
        /* <DEDUP_REMOVED lines=22> */
[----:B------:R-:W-:-:S04]  /*6b20*/  @!P5 IADD3 R10, R10, 0x1, RZ ;  /* 0x000000010a0ad810 */ /* 0x000fc80007ffe0ff */
[----:B------:R-:W-:-:S13]  /*6b30*/  ISETP.GE.U32.AND P5, PT, R11, R14, PT ;  /* 0x0000000e0b00720c */ /* 0x000fda0003fa6070 */
[----:B------:R-:W-:Y:S02]  /*6b40*/  @P5 IADD3 R10, R10, 0x1, RZ ;  /* 0x000000010a0a5810 */ /* 0x000fe40007ffe0ff */
[----:B------:R-:W-:-:S13]  /*6b50*/  ISETP.GE.AND P5, PT, R12, RZ, PT ;  /* 0x000000ff0c00720c */ /* 0x000fda0003fa6270 */
[----:B------:R-:W-:Y:S02]  /*6b60*/  @!P5 IADD3 R10, -R10, RZ, RZ ;  /* 0x000000ff0a0ad210 */ /* 0x000fe40007ffe1ff */
[----:B------:R-:W-:-:S13]  /*6b70*/  ISETP.NE.AND P5, PT, R27, RZ, PT ;  /* 0x000000ff1b00720c */ /* 0x000fda0003fa5270 */
[----:B------:R-:W-:-:S05]  /*6b80*/  @!P5 LOP3.LUT R10, RZ, R27, RZ, 0x33, !PT ;  /* 0x0000001bff0ad212 */ /* 0x000fca00078e33ff */
[----:B------:R-:W-:Y:S01]  /*6b90*/  IMAD.MOV.U32 R11, RZ, RZ, R10 ;  /* 0x000000ffff0b7224 */ /* 0x000fe200078e000a */
[----:B------:R-:W-:Y:S05]  /*6ba0*/  BRA `(.L_x_470) ;  /* 0x0000001000007947 */ /* 0x000fea0003800000 */
.L_x_469:
[----:B------:R0:W5:Y:S02]  /*6bb0*/  LDG.E R11, [R4.64] ;  /* 0x00000004040b7981 */ /* 0x000164000c1e1900 */
.L_x_470:
[----:B-----5:R-:W-:-:S05]  /*6bc0*/  IMAD.WIDE R10, R11, 0x4, R8 ;  /* 0x000000040b0a7825 */ /* 0x020fca00078e0208 */
[----:B------:R1:W2:Y:S02]  /*6bd0*/  LDG.E R101, [R10.64] ;  /* 0x000000040a657981 */ /* 0x0002a4000c1e1900 */
[----:B-1----:R-:W-:Y:S01]  /*6be0*/  MOV R10, R16 ;  /* 0x00000010000a7202 */ /* 0x002fe20000000f00 */
[----:B------:R-:W-:Y:S01]  /*6bf0*/  IMAD.MOV.U32 R11, RZ, RZ, R19 ;  /* 0x000000ffff0b7224 */ /* 0x000fe200078e0013 */
[----:B--2---:R-:W-:-:S05]  /*6c00*/  SHF.R.S32.HI R12, RZ, 0x1f, R101 ;  /* 0x0000001fff0c7819 */ /* 0x004fca0000011465 */
[----:B------:R-:W-:Y:S02]  /*6c10*/  IMAD R14, R12, c[0x0][0x230], RZ ;  /* 0x00008c000c0e7a24 */ /* 0x000fe400078e02ff */
[----:B------:R-:W-:-:S04]  /*6c20*/  IMAD.WIDE.U32 R12, R101, c[0x0][0x230], R10 ;  /* 0x00008c00650c7a25 */ /* 0x000fc800078e000a */
[----:B------:R-:W-:Y:S02]  /*6c30*/  IMAD R101, R101, c[0x0][0x234], R14 ;  /* 0x00008d0065657a24 */ /* 0x000fe400078e020e */
[----:B------:R-:W-:-:S03]  /*6c40*/  IMAD R14, R99, c[0x0][0x240], RZ ;  /* 0x00009000630e7a24 */ /* 0x000fc600078e02ff */
[----:B------:R-:W-:Y:S01]  /*6c50*/  IADD3 R13, R13, R101, RZ ;  /* 0x000000650d0d7210 */ /* 0x000fe20007ffe0ff */
[----:B------:R-:W-:-:S04]  /*6c60*/  IMAD R99, R97, c[0x0][0x244], R14 ;  /* 0x0000910061637a24 */ /* 0x000fc800078e020e */
[----:B------:R-:W-:-:S04]  /*6c70*/  IMAD.WIDE.U32 R12, R97, c[0x0][0x240], R12 ;  /* 0x00009000610c7a25 */ /* 0x000fc800078e000c */
[----:B------:R-:W-:Y:S01]  /*6c80*/  IMAD.IADD R11, R99, 0x1, R13 ;  /* 0x00000001630b7824 */ /* 0x000fe200078e020d */
[----:B------:R-:W-:-:S04]  /*6c90*/  LEA R10, P5, R12, c[0x0][0x290], 0x2 ;  /* 0x0000a4000c0a7a11 */ /* 0x000fc800078a10ff */
[----:B------:R-:W-:-:S05]  /*6ca0*/  LEA.HI.X R11, R12, c[0x0][0x294], R11, 0x2, P5 ;  /* 0x0000a5000c0b7a11 */ /* 0x000fca00028f140b */
[----:B------:R1:W-:Y:S04]  /*6cb0*/  STG.E [R10.64], R15 ;  /* 0x0000000f0a007986 */ /* 0x0003e8000c101904 */
.L_x_467:
[----:B------:R-:W-:Y:S05]  /*6cc0*/  BSYNC B0 ;  /* 0x0000000000007941 */ /* 0x000fea0003800000 */
.L_x_466:
        /* <DEDUP_REMOVED lines=20> */
.L_x_463:
[----:B------:R-:W-:Y:S01]  /*6e10*/  BAR.SYNC.DEFER_BLOCKING 0x0 ;  /* 0x0000000000007b1d */ /* 0x000fe20000010000 */
[----:B------:R-:W-:-:S05]  /*6e20*/  ISETP.NE.AND P0, PT, R69, RZ, PT ;  /* 0x000000ff4500720c */ /* 0x000fca0003f05270 */
[----:B------:R-:W2:Y:S01]  /*6e30*/  S2R R83, SR_CTAID.X ;  /* 0x0000000000537919 */ /* 0x000ea20000002500 */
[----:B------:R-:W-:Y:S03]  /*6e40*/  BSSY B0, `(.L_x_472) ;  /* 0x0000038000007945 */ /* 0x000fe60003800000 */
[----:B------:R-:W-:Y:S04]  /*6e50*/  STS [R49], R86 ;  /* 0x0000005631007388 */ /* 0x000fe80000000800 */
[----:B------:R-:W-:Y:S01]  /*6e60*/  STS [R49+0x4], R88 ;  /* 0x0000045831007388 */ /* 0x000fe20000000800 */
[----:B0-2---:R-:W-:Y:S01]  /*6e70*/  SHF.R.S32.HI R12, RZ, 0x1f, R83 ;  /* 0x0000001fff0c7819 */ /* 0x005fe20000011453 */
[----:B-1----:R-:W-:-:S02]  /*6e80*/  IMAD.WIDE.U32 R10, R83, c[0x0][0x210], RZ ;  /* 0x00008400530a7a25 */ /* 0x002fc400078e00ff */
[----:B------:R-:W-:Y:S02]  /*6e90*/  STS [R49+0x8], R90 ;  /* 0x0000085a31007388 */ /* 0x000fe40000000800 */
[----:B------:R-:W-:Y:S02]  /*6ea0*/  IMAD R12, R12, c[0x0][0x210], RZ ;  /* 0x000084000c0c7a24 */ /* 0x000fe400078e02ff */
[----:B------:R-:W-:Y:S02]  /*6eb0*/  STS [R49+0xc], R92 ;  /* 0x00000c5c31007388 */ /* 0x000fe40000000800 */
[----:B------:R-:W-:Y:S02]  /*6ec0*/  IMAD R15, R83, c[0x0][0x214], R12 ;  /* 0x00008500530f7a24 */ /* 0x000fe400078e020c */
[----:B------:R-:W-:Y:S04]  /*6ed0*/  STS [R49+0x10], R94 ;  /* 0x0000105e31007388 */ /* 0x000fe80000000800 */
[----:B------:R-:W-:Y:S01]  /*6ee0*/  STS [R49+0x14], R96 ;  /* 0x0000146031007388 */ /* 0x000fe20000000800 */
[----:B------:R-:W-:-:S03]  /*6ef0*/  IADD3 R81, R11, R15, RZ ;  /* 0x0000000f0b517210 */ /* 0x000fc60007ffe0ff */
        /* <DEDUP_REMOVED lines=27> */
[----:B------:R-:W-:Y:S04]  /*70b0*/  @!P0 STS [0x840], R41 ;  /* 0x00084029ff008388 */ /* 0x000fe80000000800 */
[----:B------:R-:W-:Y:S06]  /*70c0*/  BAR.SYNC.DEFER_BLOCKING 0x0 ;  /* 0x0000000000007b1d */ /* 0x000fec0000010000 */
[----:B------:R-:W0:Y:S02]  /*70d0*/  LDS R79, [0x840] ;  /* 0x00084000ff4f7984 */ /* 0x000e240000000800 */
[----:B0-----:R-:W-:-:S13]  /*70e0*/  ISETP.GE.AND P0, PT, R2, R79, PT ;  /* 0x0000004f0200720c */ /* 0x001fda0003f06270 */
[----:B------:R-:W-:Y:S05]  /*70f0*/  @P0 BRA `(.L_x_473) ;  /* 0x000000c000000947 */ /* 0x000fea0003800000 */
[----:B------:R-:W-:Y:S02]  /*7100*/  SHF.R.S32.HI R13, RZ, 0x1f, R31 ;  /* 0x0000001fff0d7819 */ /* 0x000fe4000001141f */
[----:B------:R-:W-:-:S04]  /*7110*/  IADD3 R12, P0, R2, R31, RZ ;  /* 0x0000001f020c7210 */ /* 0x000fc80007f1e0ff */
[----:B------:R-:W-:-:S05]  /*7120*/  LEA.HI.X.SX32 R13, R2, R13, 0x1, P0 ;  /* 0x0000000d020d7211 */ /* 0x000fca00000f0eff */
[----:B------:R-:W-:-:S04]  /*7130*/  IMAD.WIDE.U32 R12, R83, c[0x0][0x210], R12 ;  /* 0x00008400530c7a25 */ /* 0x000fc800078e000c */
[----:B------:R-:W-:Y:S02]  /*7140*/  IMAD R83, R17, c[0x0][0x218], RZ ;  /* 0x0000860011537a24 */ /* 0x000fe400078e02ff */
[----:B------:R-:W-:Y:S02]  /*7150*/  IMAD.IADD R13, R15, 0x1, R13 ;  /* 0x000000010f0d7824 */ /* 0x000fe400078e020d */
[C---:B------:R-:W-:Y:S02]  /*7160*/  IMAD R83, R0.reuse, c[0x0][0x21c], R83 ;  /* 0x0000870000537a24 */ /* 0x040fe400078e0253 */
[----:B------:R-:W-:-:S05]  /*7170*/  IMAD.WIDE.U32 R12, R0, c[0x0][0x218], R12 ;  /* 0x00008600000c7a25 */ /* 0x000fca00078e000c */
[----:B------:R-:W-:Y:S02]  /*7180*/  IADD3 R13, R13, R83, RZ ;  /* 0x000000530d0d7210 */ /* 0x000fe40007ffe0ff */
[----:B------:R-:W-:-:S04]  /*7190*/  LEA R14, P0, R12, c[0x0][0x288], 0x2 ;  /* 0x0000a2000c0e7a11 */ /* 0x000fc800078010ff */
[----:B------:R-:W-:-:S05]  /*71a0*/  LEA.HI.X R15, R12, c[0x0][0x28c], R13, 0x2, P0 ;  /* 0x0000a3000c0f7a11 */ /* 0x000fca00000f140d */
[----:B------:R0:W-:Y:S04]  /*71b0*/  STG.E [R14.64], R51 ;  /* 0x000000330e007986 */ /* 0x0001e8000c101904 */
.L_x_473:
[----:B------:R-:W-:Y:S05]  /*71c0*/  BSYNC B0 ;  /* 0x0000000000007941 */ /* 0x000fea0003800000 */
.L_x_472:
[----:B------:R-:W-:Y:S01]  /*71d0*/  MOV R13, R81 ;  /* 0x00000051000d7202 */ /* 0x000fe20000000f00 */
[----:B------:R-:W-:Y:S01]  /*71e0*/  IMAD.MOV.U32 R12, RZ, RZ, R10 ;  /* 0x000000ffff0c7224 */ /* 0x000fe200078e000a */
[C---:B0-----:R-:W-:Y:S01]  /*71f0*/  LOP3.LUT R14, R2.reuse, 0x20, RZ, 0xfc, !PT ;  /* 0x00000020020e7812 */ /* 0x041fe200078efcff */
[----:B------:R-:W-:Y:S01]  /*7200*/  IMAD R15, R17, c[0x0][0x218], RZ ;  /* 0x00008600110f7a24 */ /* 0x000fe200078e02ff */
[----:B------:R-:W-:Y:S01]  /*7210*/  LOP3.LUT R38, R2, 0x40, RZ, 0xfc, !PT ;  /* 0x0000004002267812 */ /* 0x000fe200078efcff */
[----:B------:R-:W-:Y:S01]  /*7220*/  IMAD.WIDE.U32 R12, R0, c[0x0][0x218], R12 ;  /* 0x00008600000c7a25 */ /* 0x000fe200078e000c */
[-C--:B------:R-:W-:Y:S02]  /*7230*/  ISETP.GE.AND P3, PT, R14, R79.reuse, PT ;  /* 0x0000004f0e00720c */ /* 0x080fe40003f66270 */
[----:B------:R-:W-:Y:S01]  /*7240*/  SHF.R.S32.HI R51, RZ, 0x1f, R31 ;  /* 0x0000001fff337819 */ /* 0x000fe2000001141f */
[----:B------:R-:W-:Y:S01]  /*7250*/  IMAD.MOV.U32 R11, RZ, RZ, 0x4 ;  /* 0x00000004ff0b7424 */ /* 0x000fe200078e00ff */
[----:B------:R-:W-:Y:S01]  /*7260*/  ISETP.GE.AND P4, PT, R38, R79, PT ;  /* 0x0000004f2600720c */ /* 0x000fe20003f86270 */
[----:B------:R-:W-:Y:S01]  /*7270*/  IMAD R14, R0, c[0x0][0x21c], R15 ;  /* 0x00008700000e7a24 */ /* 0x000fe200078e020f */
[----:B------:R-:W-:Y:S01]  /*7280*/  IADD3 R15, P0, R31, R12, RZ ;  /* 0x0000000c1f0f7210 */ /* 0x000fe20007f1e0ff */
        /* <DEDUP_REMOVED lines=58> */
[----:B0-----:R-:W-:Y:S01]  /*7630*/  @P0 CALL.REL.NOINC `(.L_x_474) ;  /* 0x0000001000000944 */ /* 0x001fe20003c00000 */
[----:B------:R-:W-:Y:S05]  /*7640*/  BRA `(.L_x_475) ;  /* 0xffff9af000007947 */ /* 0x000fea000383ffff */
.L_x_474:
[----:B------:R-:W-:Y:S05]  /*7650*/  EXIT ;  /* 0x000000000000794d */ /* 0x000fea0003800000 */
.L_x_476:
        /* <DEDUP_REMOVED lines=10> */
.L_x_8818:


//--------------------- .text._Z25selective_scan_fwd_kernelI32Selective_Scan_fwd_kernel_traitsILi32ELi16ELi1ELb0ELb1ELb1ELb0ELb1EfffEEv13SSMParamsBase --------------------------
	.section	.text._Z25selective_scan_fwd_kernelI32Selective_Scan_fwd_kernel_traitsILi32ELi16ELi1ELb0ELb1ELb1ELb0ELb1EfffEEv13SSMParamsBase,"ax",@progbits
	.sectioninfo	@"SHI_REGISTERS=181"
	.align	128
        .global         _Z25selective_scan_fwd_kernelI32Selective_Scan_fwd_kernel_traitsILi32ELi16ELi1ELb0ELb1ELb1ELb0ELb1EfffEEv13SSMParamsBase
        .type           _Z25selective_scan_fwd_kernelI32Selective_Scan_fwd_kernel_traitsILi32ELi16ELi1ELb0ELb1ELb1ELb0ELb1EfffEEv13SSMParamsBase,@function
        .size           _Z25selective_scan_fwd_kernelI32Selective_Scan_fwd_kernel_traitsILi32ELi16ELi1ELb0ELb1ELb1ELb0ELb1EfffEEv13SSMParamsBase,(.L_x_8819 - _Z25selective_scan_fwd_kernelI32Selective_Scan_fwd_kernel_traitsILi32ELi16ELi1ELb0ELb1ELb1ELb0ELb1EfffEEv13SSMParamsBase)
        .other          _Z25selective_scan_fwd_kernelI32Selective_Scan_fwd_kernel_traitsILi32ELi16ELi1ELb0ELb1ELb1ELb0ELb1EfffEEv13SSMParamsBase,@"STO_CUDA_ENTRY STV_DEFAULT"
_Z25selective_scan_fwd_kernelI32Selective_Scan_fwd_kernel_traitsILi32ELi16ELi1ELb0ELb1ELb1ELb0ELb1EfffEEv13SSMParamsBase:
.text._Z25selective_scan_fwd_kernelI32Selective_Scan_fwd_kernel_traitsILi32ELi16ELi1ELb0ELb1ELb1ELb0ELb1EfffEEv13SSMParamsBase:
        /* <DEDUP_REMOVED lines=8> */
[----:B------:R-:W-:-:S10]  /*0080*/  IMAD.MOV.U32 R23, RZ, RZ, RZ ;  /* 0x000000ffff177224 */ /* 0x000fd400078e00ff */
        /* <DEDUP_REMOVED lines=26> */
.L_x_477:
        /* <DEDUP_REMOVED lines=8> */
[----:B------:R-:W-:Y:S01]  /*02b0*/  HFMA2.MMA R9, -RZ, RZ, 0, 0 ;  /* 0x00000000ff097435 */ /* 0x000fe200000001ff */
[----:B------:R-:W-:Y:S02]  /*02c0*/  IMAD.MOV.U32 R10, RZ, RZ, RZ ;  /* 0x000000ffff0a7224 */ /* 0x000fe400078e00ff */
[----:B------:R-:W-:Y:S01]  /*02d0*/  ISETP.NE.AND.EX P1, PT, RZ, c[0x0][0x2d4], PT, P1 ;  /* 0x0000b500ff007a0c */ /* 0x000fe20003f25310 */
[----:B------:R-:W-:Y:S02]  /*02e0*/  IMAD.MOV.U32 R18, RZ, RZ, RZ ;  /* 0x000000ffff127224 */ /* 0x000fe400078e00ff */
[----:B------:R-:W-:Y:S01]  /*02f0*/  IMAD.MOV.U32 R20, RZ, RZ, RZ ;  /* 0x000000ffff147224 */ /* 0x000fe200078e00ff */
[----:B-1----:R-:W-:-:S02]  /*0300*/  ISETP.NE.AND P6, PT, R2, RZ, PT ;  /* 0x000000ff0200720c */ /* 0x002fc40003fc5270 */
        /* <DEDUP_REMOVED lines=14> */
[----:B------:R-:W-:Y:S02]  /*03f0*/  IMAD.IADD R19, R7, 0x1, R3 ;  /* 0x0000000107137824 */ /* 0x000fe400078e0203 */
[----:B------:R-:W-:Y:S02]  /*0400*/  IMAD.MOV.U32 R16, RZ, RZ, R2 ;  /* 0x000000ffff107224 */ /* 0x000fe400078e0002 */
.L_x_478:
[----:B------:R-:W-:Y:S05]  /*0410*/  @!P0 BRA `(.L_x_479) ;  /* 0x000000a000008947 */ /* 0x000fea0003800000 */
[----:B------:R-:W-:Y:S02]  /*0420*/  IMAD R4, R14, c[0x0][0x248], RZ ;  /* 0x000092000e047a24 */ /* 0x000fe400078e02ff */
[----:B------:R-:W-:-:S04]  /*0430*/  IMAD.WIDE.U32 R2, R37, c[0x0][0x248], RZ ;  /* 0x0000920025027a25 */ /* 0x000fc800078e00ff */
[----:B------:R-:W-:Y:S01]  /*0440*/  IMAD R5, R37, c[0x0][0x24c], R4 ;  /* 0x0000930025057a24 */ /* 0x000fe200078e0204 */
[----:B------:R-:W-:-:S03]  /*0450*/  SHF.L.U32 R18, R2, 0x2, RZ ;  /* 0x0000000202127819 */ /* 0x000fc600000006ff */
[----:B------:R-:W-:Y:S01]  /*0460*/  IMAD.IADD R3, R5, 0x1, R3 ;  /* 0x0000000105037824 */ /* 0x000fe200078e0203 */
[-C--:B------:R-:W-:Y:S02]  /*0470*/  IADD3 R10, P0, R15, R18.reuse, RZ ;  /* 0x000000120f0a7210 */ /* 0x080fe40007f1e0ff */
[----:B------:R-:W-:Y:S02]  /*0480*/  IADD3 R18, P2, R11, R18, RZ ;  /* 0x000000120b127210 */ /* 0x000fe40007f5e0ff */
[----:B------:R-:W-:-:S04]  /*0490*/  SHF.L.U64.HI R2, R2, 0x2, R3 ;  /* 0x0000000202027819 */ /* 0x000fc80000010203 */
[----:B------:R-:W-:Y:S01]  /*04a0*/  IADD3.X R20, R13, R2, RZ, P2, !PT ;  /* 0x000000020d147210 */ /* 0x000fe200017fe4ff */
[----:B------:R-:W-:Y:S02]  /*04b0*/  IMAD.X R9, R23, 0x1, R2, P0 ;  /* 0x0000000117097824 */ /* 0x000fe400000e0602 */
.L_x_479:
[----:B------:R-:W-:Y:S01]  /*04c0*/  ISETP.EQ.U32.AND P0, PT, R18, RZ, PT ;  /* 0x000000ff1200720c */ /* 0x000fe20003f02070 */
[----:B------:R-:W-:Y:S01]  /*04d0*/  IMAD.MOV.U32 R4, RZ, RZ, RZ ;  /* 0x000000ffff047224 */ /* 0x000fe200078e00ff */
[----:B------:R-:W-:Y:S01]  /*04e0*/  @P1 MOV R4, c[0x0][0x2d0] ;  /* 0x0000b40000041a02 */ /* 0x000fe20000000f00 */
[----:B------:R-:W-:Y:S01]  /*04f0*/  IMAD.MOV.U32 R2, RZ, RZ, RZ ;  /* 0x000000ffff027224 */ /* 0x000fe200078e00ff */
[----:B------:R-:W-:Y:S01]  /*0500*/  ISETP.EQ.OR.EX P0, PT, R20, RZ, !P6, P0 ;  /* 0x000000ff1400720c */ /* 0x000fe20007702700 */
[----:B------:R-:W-:-:S12]  /*0510*/  @P1 IMAD.MOV.U32 R2, RZ, RZ, c[0x0][0x2d4] ;  /* 0x0000b500ff021624 */ /* 0x000fd800078e00ff */
        /* <DEDUP_REMOVED lines=8> */
[----:B------:R-:W-:Y:S01]  /*05a0*/  HFMA2.MMA R6, -RZ, RZ, 0, 0 ;  /* 0x00000000ff067435 */ /* 0x000fe200000001ff */
[----:B------:R-:W-:Y:S01]  /*05b0*/  ISETP.NE.AND.EX P1, PT, RZ, c[0x0][0x2bc], PT, P1 ;  /* 0x0000af00ff007a0c */ /* 0x000fe20003f25310 */
[----:B------:R-:W-:Y:S01]  /*05c0*/  IMAD.MOV.U32 R8, RZ, RZ, RZ ;  /* 0x000000ffff087224 */ /* 0x000fe200078e00ff */
[----:B------:R-:W-:Y:S01]  /*05d0*/  ISETP.NE.AND.EX P2, PT, RZ, c[0x0][0x2c4], PT, P2 ;  /* 0x0000b100ff007a0c */ /* 0x000fe20003f45320 */
[----:B------:R2:W4:Y:S01]  /*05e0*/  LDG.E R25, [R2.64+0x4] ;  /* 0x0000040402197981 */ /* 0x000522000c1e1900 */
[----:B------:R-:W-:Y:S02]  /*05f0*/  ISETP.NE.U32.AND P3, PT, RZ, c[0x0][0x268], PT ;  /* 0x00009a00ff007a0c */ /* 0x000fe40003f65070 */
[----:B------:R-:W-:-:S02]  /*0600*/  ISETP.NE.U32.AND P5, PT, RZ, c[0x0][0x280], PT ;  /* 0x0000a000ff007a0c */ /* 0x000fc40003fa5070 */
[----:B------:R-:W-:Y:S02]  /*0610*/  ISETP.NE.AND.EX P3, PT, RZ, c[0x0][0x26c], PT, P3 ;  /* 0x00009b00ff007a0c */ /* 0x000fe40003f65330 */
[----:B------:R-:W-:Y:S02]  /*0620*/  ISETP.NE.AND.EX P5, PT, RZ, c[0x0][0x284], PT, P5 ;  /* 0x0000a100ff007a0c */ /* 0x000fe40003fa5350 */
[----:B------:R-:W-:Y:S02]  /*0630*/  PRMT R36, RZ, 0x7610, R36 ;  /* 0x00007610ff247816 */ /* 0x000fe40000000024 */
[----:B0-----:R-:W-:Y:S01]  /*0640*/  @P1 IADD3 R4, P4, R37, c[0x0][0x2b8], RZ ;  /* 0x0000ae0025041a10 */ /* 0x001fe20007f9e0ff */
[----:B------:R-:W-:Y:S01]  /*0650*/  @P2 IMAD.MOV.U32 R6, RZ, RZ, c[0x0][0x2c0] ;  /* 0x0000b000ff062624 */ /* 0x000fe200078e00ff */
[----:B------:R-:W-:Y:S02]  /*0660*/  @P2 MOV R8, c[0x0][0x2c4] ;  /* 0x0000b10000082a02 */ /* 0x000fe40000000f00 */
[----:B------:R-:W-:-:S02]  /*0670*/  @P1 IADD3.X R5, R14, c[0x0][0x2bc], RZ, P4, !PT ;  /* 0x0000af000e051a10 */ /* 0x000fc400027fe4ff */
[----:B------:R-:W-:-:S03]  /*0680*/  ISETP.EQ.U32.AND P4, PT, R6, RZ, PT ;  /* 0x000000ff0600720c */ /* 0x000fc60003f82070 */
[----:B------:R0:W5:Y:S01]  /*0690*/  @P1 LDG.E.U8 R36, [R4.64] ;  /* 0x0000000404241981 */ /* 0x000162000c1e1100 */
[----:B------:R-:W-:Y:S01]  /*06a0*/  ISETP.EQ.OR.EX P4, PT, R8, RZ, !P6, P4 ;  /* 0x000000ff0800720c */ /* 0x000fe20007782740 */
[----:B------:R-:W-:Y:S01]  /*06b0*/  IMAD.MOV.U32 R8, RZ, RZ, R10 ;  /* 0x000000ffff087224 */ /* 0x000fe200078e000a */
[----:B------:R-:W-:Y:S01]  /*06c0*/  @P3 LEA R6, P1, R0, c[0x0][0x268], 0x2 ;  /* 0x00009a0000063a11 */ /* 0x000fe200078210ff */
[----:B------:R-:W-:Y:S02]  /*06d0*/  CS2R R12, SRZ ;  /* 0x00000000000c7805 */ /* 0x000fe4000001ff00 */
[----:B------:R-:W-:Y:S01]  /*06e0*/  @P2 IMAD.MOV.U32 R12, RZ, RZ, c[0x0][0x2c0] ;  /* 0x0000b000ff0c2624 */ /* 0x000fe200078e00ff */
[----:B------:R-:W-:Y:S02]  /*06f0*/  IABS R26, c[0x0][0x174] ;  /* 0x00005d00001a7a13 */ /* 0x000fe40000000000 */
[----:B------:R-:W-:Y:S01]  /*0700*/  @P2 MOV R13, c[0x0][0x2c4] ;  /* 0x0000b100000d2a02 */ /* 0x000fe20000000f00 */
[----:B------:R-:W-:Y:S01]  /*0710*/  IMAD.MOV.U32 R23, RZ, RZ, RZ ;  /* 0x000000ffff177224 */ /* 0x000fe200078e00ff */
[----:B------:R-:W-:Y:S01]  /*0720*/  HFMA2.MMA R15, -RZ, RZ, 0, 0 ;  /* 0x00000000ff0f7435 */ /* 0x000fe200000001ff */
[----:B------:R-:W-:-:S02]  /*0730*/  IMAD.MOV.U32 R24, RZ, RZ, RZ ;  /* 0x000000ffff187224 */ /* 0x000fc400078e00ff */
[----:B--2---:R-:W-:-:S05]  /*0740*/  @!P0 IMAD.WIDE R2, R7, 0x4, R8 ;  /* 0x0000000407028825 */ /* 0x004fca00078e0208 */
[----:B------:R1:W2:Y:S01]  /*0750*/  @!P0 LDG.E R21, [R2.64] ;  /* 0x0000000402158981 */ /* 0x0002a2000c1e1900 */
[C---:B------:R-:W-:Y:S02]  /*0760*/  @P3 LEA.HI.X R7, R0.reuse, c[0x0][0x26c], R17, 0x2, P1 ;  /* 0x00009b0000073a11 */ /* 0x040fe400008f1411 */
[----:B------:R-:W-:-:S03]  /*0770*/  @P5 LEA R10, P1, R0, c[0x0][0x280], 0x2 ;  /* 0x0000a000000a5a11 */ /* 0x000fc600078210ff */
[----:B------:R1:W5:Y:S01]  /*0780*/  @P3 LDG.E R23, [R6.64] ;  /* 0x0000000406173981 */ /* 0x000362000c1e1900 */
[----:B------:R-:W-:Y:S02]  /*0790*/  @P5 LEA.HI.X R11, R0, c[0x0][0x284], R17, 0x2, P1 ;  /* 0x0000a100000b5a11 */ /* 0x000fe400008f1411 */
[----:B0-----:R-:W-:Y:S02]  /*07a0*/  @!P4 LEA R4, P1, R37, R12, 0x2 ;  /* 0x0000000c2504c211 */ /* 0x001fe400078210ff */
[----:B------:R-:W0:Y:S01]  /*07b0*/  I2F.RP R12, R26 ;  /* 0x0000001a000c7306 */ /* 0x000e220000209400 */
[----:B------:R0:W5:Y:S07]  /*07c0*/  @P5 LDG.E R24, [R10.64] ;  /* 0x000000040a185981 */ /* 0x00016e000c1e1900 */
[----:B0-----:R-:W1:Y:S02]  /*07d0*/  MUFU.RCP R12, R12 ;  /* 0x0000000c000c7308 */ /* 0x001e640000001000 */
[----:B-1----:R-:W-:-:S06]  /*07e0*/  IADD3 R2, R12, 0xffffffe, RZ ;  /* 0x0ffffffe0c027810 */ /* 0x002fcc0007ffe0ff */
[----:B------:R0:W1:Y:S01]  /*07f0*/  F2I.FTZ.U32.TRUNC.NTZ R3, R2 ;  /* 0x0000000200037305 */ /* 0x000062000021f000 */
[----:B------:R-:W-:-:S05]  /*0800*/  @!P4 LEA.HI.X R5, R37, R13, R14, 0x2, P1 ;  /* 0x0000000d2505c211 */ /* 0x000fca00008f140e */
[----:B------:R1:W5:Y:S01]  /*0810*/  @!P4 LDG.E R15, [R4.64] ;  /* 0x00000004040fc981 */ /* 0x000362000c1e1900 */
[----:B0-----:R-:W-:Y:S02]  /*0820*/  IMAD.MOV.U32 R2, RZ, RZ, RZ ;  /* 0x000000ffff027224 */ /* 0x001fe400078e00ff */
[----:B-1----:R-:W-:-:S04]  /*0830*/  IMAD.MOV R13, RZ, RZ, -R3 ;  /* 0x000000ffff0d7224 */ /* 0x002fc800078e0a03 */
[----:B------:R-:W-:Y:S01]  /*0840*/  IMAD R7, R13, R26, RZ ;  /* 0x0000001a0d077224 */ /* 0x000fe200078e02ff */
[----:B------:R-:W-:-:S03]  /*0850*/  IABS R4, R0 ;  /* 0x0000000000047213 */ /* 0x000fc60000000000 */
[----:B------:R-:W-:-:S06]  /*0860*/  IMAD.HI.U32 R3, R3, R7, R2 ;  /* 0x0000000703037227 */ /* 0x000fcc00078e0002 */
[----:B------:R-:W-:-:S05]  /*0870*/  IMAD.HI.U32 R10, R3, R4, RZ ;  /* 0x00000004030a7227 */ /* 0x000fca00078e00ff */
[----:B------:R-:W-:-:S05]  /*0880*/  IADD3 R3, -R10, RZ, RZ ;  /* 0x000000ff0a037210 */ /* 0x000fca0007ffe1ff */
[----:B------:R-:W-:-:S05]  /*0890*/  IMAD R3, R26, R3, R4 ;  /* 0x000000031a037224 */ /* 0x000fca00078e0204 */
[----:B------:R-:W-:Y:S02]  /*08a0*/  ISETP.GT.U32.AND P2, PT, R26, R3, PT ;  /* 0x000000031a00720c */ /* 0x000fe40003f44070 */
[----:B---3--:R-:W-:-:S11]  /*08b0*/  SHF.R.S32.HI R156, RZ, 0x1f, R22 ;  /* 0x0000001fff9c7819 */ /* 0x008fd60000011416 */
[----:B------:R-:W-:-:S05]  /*08c0*/  @!P2 IMAD.IADD R3, R3, 0x1, -R26 ;  /* 0x000000010303a824 */ /* 0x000fca00078e0a1a */
[----:B------:R-:W-:Y:S02]  /*08d0*/  ISETP.GE.U32.AND P1, PT, R3, R26, PT ;  /* 0x0000001a0300720c */ /* 0x000fe40003f26070 */
[----:B------:R-:W-:Y:S01]  /*08e0*/  LOP3.LUT R6, R0, c[0x0][0x174], RZ, 0x3c, !PT ;  /* 0x00005d0000067a12 */ /* 0x000fe200078e3cff */
[----:B------:R-:W-:Y:S01]  /*08f0*/  IMAD R11, R156, c[0x0][0x1a0], RZ ;  /* 0x000068009c0b7a24 */ /* 0x000fe200078e02ff */
[----:B------:R-:W-:Y:S02]  /*0900*/  @!P2 IADD3 R10, R10, 0x1, RZ ;  /* 0x000000010a0aa810 */ /* 0x000fe40007ffe0ff */
[----:B------:R-:W-:Y:S01]  /*0910*/  ISETP.GE.AND P3, PT, R6, RZ, PT ;  /* 0x000000ff0600720c */ /* 0x000fe20003f66270 */
[----:B------:R-:W-:Y:S01]  /*0920*/  IMAD R7, R156, c[0x0][0x1e0], RZ ;  /* 0x000078009c077a24 */ /* 0x000fe200078e02ff */
[----:B------:R-:W-:Y:S01]  /*0930*/  ISETP.NE.AND P2, PT, RZ, c[0x0][0x174], PT ;  /* 0x00005d00ff007a0c */ /* 0x000fe20003f45270 */
[----:B------:R-:W-:-:S04]  /*0940*/  IMAD.WIDE.U32 R4, R22, c[0x0][0x1a0], RZ ;  /* 0x0000680016047a25 */ /* 0x000fc800078e00ff */
[----:B------:R-:W-:Y:S01]  /*0950*/  IMAD R13, R22, c[0x0][0x1a4], R11 ;  /* 0x00006900160d7a24 */ /* 0x000fe200078e020b */
[----:B------:R-:W-:Y:S01]  /*0960*/  @P1 IADD3 R10, R10, 0x1, RZ ;  /* 0x000000010a0a1810 */ /* 0x000fe20007ffe0ff */
[C---:B------:R-:W-:Y:S02]  /*0970*/  IMAD R11, R22.reuse, c[0x0][0x1e4], R7 ;  /* 0x00007900160b7a24 */ /* 0x040fe400078e0207 */
[----:B------:R-:W-:-:S04]  /*0980*/  IMAD.WIDE.U32 R2, R22, c[0x0][0x1e0], RZ ;  /* 0x0000780016027a25 */ /* 0x000fc800078e00ff */
[----:B------:R-:W-:Y:S02]  /*0990*/  IMAD.IADD R7, R5, 0x1, R13 ;  /* 0x0000000105077824 */ /* 0x000fe400078e020d */
[----:B------:R-:W-:Y:S02]  /*09a0*/  IMAD R27, R156, c[0x0][0x1c0], RZ ;  /* 0x000070009c1b7a24 */ /* 0x000fe400078e02ff */
[----:B------:R-:W-:Y:S01]  /*09b0*/  IMAD.MOV.U32 R13, RZ, RZ, R10 ;  /* 0x000000ffff0d7224 */ /* 0x000fe200078e000a */
[----:B------:R-:W-:Y:S01]  /*09c0*/  IADD3 R3, R3, R11, RZ ;  /* 0x0000000b03037210 */ /* 0x000fe20007ffe0ff */
[----:B------:R-:W-:Y:S02]  /*09d0*/  IMAD R31, R22, c[0x0][0x1c4], R27 ;  /* 0x00007100161f7a24 */ /* 0x000fe400078e021b */
[----:B------:R-:W-:Y:S01]  /*09e0*/  IMAD R27, R17, c[0x0][0x1e8], RZ ;  /* 0x00007a00111b7a24 */ /* 0x000fe200078e02ff */
[----:B------:R-:W-:Y:S01]  /*09f0*/  @!P3 IADD3 R13, -R13, RZ, RZ ;  /* 0x000000ff0d0db210 */ /* 0x000fe20007ffe1ff */
[----:B------:R-:W-:Y:S01]  /*0a00*/  IMAD R11, R156, c[0x0][0x1f0], RZ ;  /* 0x00007c009c0b7a24 */ /* 0x000fe200078e02ff */
[----:B------:R-:W-:Y:S01]  /*0a10*/  @!P2 LOP3.LUT R13, RZ, c[0x0][0x174], RZ, 0x33, !PT ;  /* 0x00005d00ff0daa12 */ /* 0x000fe200078e33ff */
[----:B------:R-:W-:-:S02]  /*0a20*/  IMAD R27, R0, c[0x0][0x1ec], R27 ;  /* 0x00007b00001b7a24 */ /* 0x000fc400078e021b */
[----:B------:R-:W-:Y:S01]  /*0a30*/  IMAD.WIDE.U32 R2, R0, c[0x0][0x1e8], R2 ;  /* 0x00007a0000027a25 */ /* 0x000fe200078e0002 */
[----:B------:R-:W-:-:S03]  /*0a40*/  SHF.R.S32.HI R12, RZ, 0x1f, R13 ;  /* 0x0000001fff0c7819 */ /* 0x000fc6000001140d */
[----:B------:R-:W-:Y:S02]  /*0a50*/  IMAD.MOV.U32 R6, RZ, RZ, R4 ;  /* 0x000000ffff067224 */ /* 0x000fe400078e0004 */
[----:B------:R-:W-:Y:S01]  /*0a60*/  IMAD.WIDE.U32 R4, R22, c[0x0][0x1f0], RZ ;  /* 0x00007c0016047a25 */ /* 0x000fe200078e00ff */
[----:B------:R-:W-:-:S03]  /*0a70*/  IADD3 R71, R3, R27, RZ ;  /* 0x0000001b03477210 */ /* 0x000fc60007ffe0ff */
[----:B------:R-:W-:Y:S01]  /*0a80*/  IMAD R29, R22, c[0x0][0x1f4], R11 ;  /* 0x00007d00161d7a24 */ /* 0x000fe200078e020b */
[----:B------:R-:W-:Y:S01]  /*0a90*/  LEA R70, P1, R2, c[0x0][0x270], 0x2 ;  /* 0x00009c0002467a11 */ /* 0x000fe200078210ff */
[----:B------:R-:W-:Y:S02]  /*0aa0*/  IMAD R26, R12, c[0x0][0x1b8], RZ ;  /* 0x00006e000c1a7a24 */ /* 0x000fe400078e02ff */
[----:B------:R-:W-:Y:S02]  /*0ab0*/  IMAD.IADD R5, R5, 0x1, R29 ;  /* 0x0000000105057824 */ /* 0x000fe400078e021d */
[----:B------:R-:W-:Y:S01]  /*0ac0*/  IMAD R29, R17, c[0x0][0x1f8], RZ ;  /* 0x00007e00111d7a24 */ /* 0x000fe200078e02ff */
[----:B------:R-:W-:Y:S01]  /*0ad0*/  LEA.HI.X R71, R2, c[0x0][0x274], R71, 0x2, P1 ;  /* 0x00009d0002477a11 */ /* 0x000fe200008f1447 */
        /* <DEDUP_REMOVED lines=12> */
[----:B------:R-:W-:-:S02]  /*0ba0*/  ISETP.NE.U32.AND P1, PT, RZ, c[0x0][0x2e0], PT ;  /* 0x0000b800ff007a0c */ /* 0x000fc40003f25070 */
[----:B------:R-:W-:Y:S01]  /*0bb0*/  ISETP.NE.AND.EX P3, PT, RZ, c[0x0][0x2dc], PT, P3 ;  /* 0x0000b700ff007a0c */ /* 0x000fe20003f65330 */
[----:B------:R-:W-:Y:S01]  /*0bc0*/  IMAD.WIDE.U32 R10, R22, c[0x0][0x1c0], RZ ;  /* 0x00007000160a7a25 */ /* 0x000fe200078e00ff */
[----:B------:R-:W-:Y:S02]  /*0bd0*/  ISETP.NE.AND.EX P2, PT, RZ, c[0x0][0x2cc], PT, P2 ;  /* 0x0000b300ff007a0c */ /* 0x000fe40003f45320 */
[----:B------:R-:W-:Y:S01]  /*0be0*/  ISETP.NE.AND.EX P1, PT, RZ, c[0x0][0x2e4], PT, P1 ;  /* 0x0000b900ff007a0c */ /* 0x000fe20003f25310 */
[----:B------:R-:W-:Y:S02]  /*0bf0*/  IMAD.IADD R11, R11, 0x1, R31 ;  /* 0x000000010b0b7824 */ /* 0x000fe400078e021f */
[----:B------:R-:W-:Y:S01]  /*0c00*/  IMAD R12, R12, c[0x0][0x1d8], RZ ;  /* 0x000076000c0c7a24 */ /* 0x000fe200078e02ff */
[----:B------:R-:W-:Y:S01]  /*0c10*/  HFMA2.MMA R160, -RZ, RZ, 0, 0 ;  /* 0x00000000ffa07435 */ /* 0x000fe200000001ff */
[----:B------:R-:W-:-:S04]  /*0c20*/  IMAD.WIDE.U32 R6, R13, c[0x0][0x1d8], R10 ;  /* 0x000076000d067a25 */ /* 0x000fc800078e000a */
[----:B------:R-:W-:Y:S02]  /*0c30*/  IMAD R29, R13, c[0x0][0x1dc], R12 ;  /* 0x000077000d1d7a24 */ /* 0x000fe400078e020c */
[----:B------:R-:W-:Y:S01]  /*0c40*/  IMAD.MOV.U32 R158, RZ, RZ, RZ ;  /* 0x000000ffff9e7224 */ /* 0x000fe200078e00ff */
[----:B------:R-:W-:Y:S01]  /*0c50*/  @P3 MOV R158, c[0x0][0x2d8] ;  /* 0x0000b600009e3a02 */ /* 0x000fe20000000f00 */
[----:B------:R-:W-:Y:S01]  /*0c60*/  CS2R R12, SRZ ;  /* 0x00000000000c7805 */ /* 0x000fe2000001ff00 */
[----:B------:R-:W-:Y:S01]  /*0c70*/  LEA R28, P4, R6, c[0x0][0x260], 0x2 ;  /* 0x00009800061c7a11 */ /* 0x000fe200078810ff */
[----:B------:R-:W-:Y:S01]  /*0c80*/  @P2 IMAD.MOV.U32 R12, RZ, RZ, c[0x0][0x2c8] ;  /* 0x0000b200ff0c2624 */ /* 0x000fe200078e00ff */
[----:B------:R-:W-:Y:S01]  /*0c90*/  IADD3 R29, R7, R29, RZ ;  /* 0x0000001d071d7210 */ /* 0x000fe20007ffe0ff */
[----:B------:R-:W-:Y:S01]  /*0ca0*/  @P2 IMAD.MOV.U32 R13, RZ, RZ, c[0x0][0x2cc] ;  /* 0x0000b300ff0d2624 */ /* 0x000fe200078e00ff */
[----:B------:R-:W-:Y:S01]  /*0cb0*/  @P1 ISETP.NE.U32.AND P5, PT, RZ, c[0x0][0x2e0], PT ;  /* 0x0000b800ff001a0c */ /* 0x000fe20003fa5070 */
        /* <DEDUP_REMOVED lines=11> */
[----:B----4-:R-:W-:Y:S01]  /*0d70*/  IMAD.IADD R25, R25, 0x1, -R22 ;  /* 0x0000000119197824 */ /* 0x010fe200078e0a16 */
[----:B------:R-:W-:Y:S01]  /*0d80*/  SEL R30, R30, 0x800, P6 ;  /* 0x000008001e1e7807 */ /* 0x000fe20003000000 */
[----:B------:R-:W-:-:S02]  /*0d90*/  @P3 IMAD.MOV.U32 R6, RZ, RZ, c[0x0][0x2d8] ;  /* 0x0000b600ff063624 */ /* 0x000fc400078e00ff */
[----:B------:R-:W-:Y:S02]  /*0da0*/  @P1 IMAD.MOV.U32 R4, RZ, RZ, c[0x0][0x2e0] ;  /* 0x0000b800ff041624 */ /* 0x000fe400078e00ff */
[----:B------:R-:W-:Y:S01]  /*0db0*/  @P1 IMAD.MOV.U32 R2, RZ, RZ, c[0x0][0x2e4] ;  /* 0x0000b900ff021624 */ /* 0x000fe200078e00ff */
[----:B--2---:R-:W-:Y:S01]  /*0dc0*/  @!P0 SHF.R.S32.HI R154, RZ, 0x1f, R21 ;  /* 0x0000001fff9a8819 */ /* 0x004fe20000011415 */
[----:B------:R-:W-:Y:S05]  /*0dd0*/  @P4 BRA P2, `(.L_x_480) ;  /* 0x000001e000004947 */ /* 0x000fea0001000000 */
[-C--:B------:R-:W-:Y:S01]  /*0de0*/  IABS R11, R30.reuse ;  /* 0x0000001e000b7213 */ /* 0x080fe20000000000 */
[----:B------:R-:W-:Y:S01]  /*0df0*/  IMAD.MOV.U32 R32, RZ, RZ, RZ ;  /* 0x000000ffff207224 */ /* 0x000fe200078e00ff */
[----:B------:R-:W-:Y:S02]  /*0e00*/  IABS R31, R30 ;  /* 0x0000001e001f7213 */ /* 0x000fe40000000000 */
[----:B------:R-:W0:Y:S01]  /*0e10*/  I2F.RP R4, R11 ;  /* 0x0000000b00047306 */ /* 0x000e220000209400 */
[----:B------:R-:W-:Y:S02]  /*0e20*/  IADD3 R5, R25, -0x1, R30 ;  /* 0xffffffff19057810 */ /* 0x000fe40007ffe01e */
[----:B------:R-:W-:-:S05]  /*0e30*/  IMAD.MOV R31, RZ, RZ, -R31 ;  /* 0x000000ffff1f7224 */ /* 0x000fca00078e0a1f */
[----:B0-----:R-:W0:Y:S02]  /*0e40*/  MUFU.RCP R4, R4 ;  /* 0x0000000400047308 */ /* 0x001e240000001000 */
[----:B0-----:R-:W-:Y:S02]  /*0e50*/  IADD3 R2, R4, 0xffffffe, RZ ;  /* 0x0ffffffe04027810 */ /* 0x001fe40007ffe0ff */
[----:B------:R-:W-:-:S04]  /*0e60*/  IABS R4, R5 ;  /* 0x0000000500047213 */ /* 0x000fc80000000000 */
[----:B------:R0:W1:Y:S01]  /*0e70*/  F2I.FTZ.U32.TRUNC.NTZ R3, R2 ;  /* 0x0000000200037305 */ /* 0x000062000021f000 */
[----:B------:R-:W-:-:S04]  /*0e80*/  LOP3.LUT R5, R5, R30, RZ, 0x3c, !PT ;  /* 0x0000001e05057212 */ /* 0x000fc800078e3cff */
[----:B------:R-:W-:Y:S01]  /*0e90*/  ISETP.GE.AND P2, PT, R5, RZ, PT ;  /* 0x000000ff0500720c */ /* 0x000fe20003f46270 */
[----:B0-----:R-:W-:Y:S01]  /*0ea0*/  IMAD.MOV.U32 R2, RZ, RZ, RZ ;  /* 0x000000ffff027224 */ /* 0x001fe200078e00ff */
[----:B-1----:R-:W-:-:S05]  /*0eb0*/  IADD3 R10, RZ, -R3, RZ ;  /* 0x80000003ff0a7210 */ /* 0x002fca0007ffe0ff */
[----:B-----5:R-:W-:-:S04]  /*0ec0*/  IMAD R15, R10, R11, RZ ;  /* 0x0000000b0a0f7224 */ /* 0x020fc800078e02ff */
[----:B------:R-:W-:Y:S01]  /*0ed0*/  IMAD.HI.U32 R3, R3, R15, R2 ;  /* 0x0000000f03037227 */ /* 0x000fe200078e0002 */
[----:B------:R-:W-:Y:S02]  /*0ee0*/  MOV R2, R31 ;  /* 0x0000001f00027202 */ /* 0x000fe40000000f00 */
[----:B------:R-:W-:-:S03]  /*0ef0*/  MOV R31, RZ ;  /* 0x000000ff001f7202 */ /* 0x000fc60000000f00 */
        /* <DEDUP_REMOVED lines=12> */
.L_x_480:
[C---:B------:R-:W-:Y:S02]  /*0fc0*/  ISETP.NE.AND P0, PT, R37.reuse, RZ, PT ;  /* 0x000000ff2500720c */ /* 0x040fe40003f05270 */
        /* <DEDUP_REMOVED lines=17> */
.L_x_481:
[----:B------:R-:W-:-:S13]  /*10e0*/  ISETP.GE.AND P0, PT, R33, 0x1, PT ;  /* 0x000000012100780c */ /* 0x000fda0003f06270 */
[----:B------:R-:W-:Y:S05]  /*10f0*/  @!P0 EXIT ;  /* 0x000000000000894d */ /* 0x000fea0003800000 */
[----:B------:R-:W0:Y:S01]  /*1100*/  S2R R74, SR_TID.X ;  /* 0x00000000004a7919 */ /* 0x000e220000002100 */
[C---:B------:R-:W-:Y:S01]  /*1110*/  LEA R4, P0, R37.reuse, R12, 0x2 ;  /* 0x0000000c25047211 */ /* 0x040fe200078010ff */
[----:B------:R-:W-:Y:S01]  /*1120*/  IMAD.MOV.U32 R38, RZ, RZ, RZ ;  /* 0x000000ffff267224 */ /* 0x000fe200078e00ff */
[----:B------:R-:W-:Y:S01]  /*1130*/  LOP3.LUT R36, R36, 0xff, RZ, 0xc0, !PT ;  /* 0x000000ff24247812 */ /* 0x000fe200078ec0ff */
[----:B------:R-:W1:Y:S01]  /*1140*/  S2R R35, SR_LANEID ;  /* 0x0000000000237919 */ /* 0x000e620000000000 */
[----:B------:R-:W-:Y:S01]  /*1150*/  LEA.HI.X R5, R37, R13, R14, 0x2, P0 ;  /* 0x0000000d25057211 */ /* 0x000fe200000f140e */
[----:B------:R-:W-:Y:S01]  /*1160*/  HFMA2.MMA R37, -RZ, RZ, 0, 0 ;  /* 0x00000000ff257435 */ /* 0x000fe200000001ff */
[C---:B0-----:R-:W-:Y:S01]  /*1170*/  IMAD.SHL.U32 R3, R74.reuse, 0x10, RZ ;  /* 0x000000104a037824 */ /* 0x041fe200078e00ff */
[----:B------:R-:W-:-:S04]  /*1180*/  LOP3.LUT R2, R74, 0x1f, RZ, 0xc0, !PT ;  /* 0x0000001f4a027812 */ /* 0x000fc800078ec0ff */
[----:B-1----:R-:W-:Y:S02]  /*1190*/  LOP3.LUT R2, R2, 0xfffffe00, R3, 0xf8, !PT ;  /* 0xfffffe0002027812 */ /* 0x002fe400078ef803 */
.L_x_526:
[----:B------:R-:W-:-:S04]  /*11a0*/  ISETP.NE.U32.AND P0, PT, R158, RZ, PT ;  /* 0x000000ff9e00720c */ /* 0x000fc80003f05070 */
[----:B------:R-:W-:-:S13]  /*11b0*/  ISETP.NE.AND.EX P0, PT, R160, RZ, PT, P0 ;  /* 0x000000ffa000720c */ /* 0x000fda0003f05300 */
[----:B------:R-:W-:-:S04]  /*11c0*/  @P0 IMAD.IADD R11, R38, 0x1, R31 ;  /* 0x00000001260b0824 */ /* 0x000fc800078e021f */
[----:B------:R-:W-:-:S05]  /*11d0*/  @P0 IMAD.WIDE R10, R11, 0x4, R6 ;  /* 0x000000040b0a0825 */ /* 0x000fca00078e0206 */
[----:B------:R-:W2:Y:S04]  /*11e0*/  @P0 LDG.E R39, [R10.64] ;  /* 0x000000040a270981 */ /* 0x000ea8000c1e1900 */
[----:B------:R-:W2:Y:S01]  /*11f0*/  @P0 LDG.E R12, [R10.64+0x4] ;  /* 0x000004040a0c0981 */ /* 0x000ea2000c1e1900 */
[----:B------:R-:W-:Y:S01]  /*1200*/  @!P0 IMAD.IADD R13, R25, 0x1, -R37 ;  /* 0x00000001190d8824 */ /* 0x000fe200078e0a25 */
[----:B--2---:R-:W-:-:S04]  /*1210*/  @P0 IADD3 R39, -R39, R12, RZ ;  /* 0x0000000c27270210 */ /* 0x004fc80007ffe1ff */
[----:B------:R-:W-:-:S04]  /*1220*/  @!P0 IMNMX R39, R13, R30, PT ;  /* 0x0000001e0d278217 */ /* 0x000fc80003800200 */
[----:B------:R-:W-:-:S13]  /*1230*/  ISETP.GE.AND P0, PT, R39, 0x1, PT ;  /* 0x000000012700780c */ /* 0x000fda0003f06270 */
[----:B------:R-:W-:Y:S05]  /*1240*/  @!P0 EXIT ;  /* 0x000000000000894d */ /* 0x000fea0003800000 */
[----:B------:R-:W-:Y:S01]  /*1250*/  BAR.SYNC.DEFER_BLOCKING 0x0 ;  /* 0x0000000000007b1d */ /* 0x000fe20000010000 */
[C---:B------:R-:W-:Y:S01]  /*1260*/  LOP3.LUT R34, R2.reuse, 0xc0, RZ, 0xfc, !PT ;  /* 0x000000c002227812 */ /* 0x040fe200078efcff */
[----:B------:R-:W-:Y:S01]  /*1270*/  CS2R R50, SRZ ;  /* 0x0000000000327805 */ /* 0x000fe2000001ff00 */
[----:B------:R-:W-:Y:S01]  /*1280*/  LOP3.LUT R10, R2, 0x20, RZ, 0xfc, !PT ;  /* 0x00000020020a7812 */ /* 0x000fe200078efcff */
[----:B------:R-:W-:Y:S01]  /*1290*/  CS2R R48, SRZ ;  /* 0x0000000000307805 */ /* 0x000fe2000001ff00 */
[-C--:B------:R-:W-:Y:S01]  /*12a0*/  ISETP.GE.AND P0, PT, R34, R39.reuse, PT ;  /* 0x000000272200720c */ /* 0x080fe20003f06270 */
[----:B------:R-:W-:Y:S01]  /*12b0*/  IMAD.MOV.U32 R42, RZ, RZ, RZ ;  /* 0x000000ffff2a7224 */ /* 0x000fe200078e00ff */
[-C--:B------:R-:W-:Y:S01]  /*12c0*/  ISETP.GE.AND P5, PT, R10, R39.reuse, PT ;  /* 0x000000270a00720c */ /* 0x080fe20003fa6270 */
[----:B------:R-:W-:Y:S01]  /*12d0*/  IMAD.MOV.U32 R47, RZ, RZ, RZ ;  /* 0x000000ffff2f7224 */ /* 0x000fe200078e00ff */
[C---:B------:R-:W-:Y:S01]  /*12e0*/  LOP3.LUT R10, R2.reuse, 0x80, RZ, 0xfc, !PT ;  /* 0x00000080020a7812 */ /* 0x040fe200078efcff */
[----:B------:R-:W-:Y:S01]  /*12f0*/  IMAD.MOV.U32 R55, RZ, RZ, RZ ;  /* 0x000000ffff377224 */ /* 0x000fe200078e00ff */
[----:B------:R-:W-:Y:S01]  /*1300*/  LOP3.LUT R34, R2, 0xe0, RZ, 0xfc, !PT ;  /* 0x000000e002227812 */ /* 0x000fe200078efcff */
[----:B------:R-:W-:Y:S01]  /*1310*/  CS2R R64, SRZ ;  /* 0x0000000000407805 */ /* 0x000fe2000001ff00 */
[----:B------:R-:W-:Y:S01]  /*1320*/  ISETP.GE.AND P2, PT, R10, R39, PT ;  /* 0x000000270a00720c */ /* 0x000fe20003f46270 */
[C---:B------:R-:W-:Y:S01]  /*1330*/  IMAD.WIDE R10, R2.reuse, 0x4, R70 ;  /* 0x00000004020a7825 */ /* 0x040fe200078e0246 */
[----:B------:R-:W-:Y:S01]  /*1340*/  P2R R167, PR, RZ, 0x1 ;  /* 0x00000001ffa77803 */ /* 0x000fe20000000000 */
[----:B------:R-:W-:Y:S01]  /*1350*/  CS2R R66, SRZ ;  /* 0x0000000000427805 */ /* 0x000fe2000001ff00 */
[----:B------:R-:W-:-:S02]  /*1360*/  LOP3.LUT R12, R2, 0x40, RZ, 0xfc, !PT ;  /* 0x00000040020c7812 */ /* 0x000fc400078efcff */
[----:B------:R-:W-:Y:S02]  /*1370*/  LOP3.LUT R14, R2, 0x60, RZ, 0xfc, !PT ;  /* 0x00000060020e7812 */ /* 0x000fe400078efcff */
[-C--:B------:R-:W-:Y:S02]  /*1380*/  ISETP.GE.AND P4, PT, R12, R39.reuse, PT ;  /* 0x000000270c00720c */ /* 0x080fe40003f86270 */
[-C--:B------:R-:W-:Y:S01]  /*1390*/  ISETP.GE.AND P6, PT, R2, R39.reuse, PT ;  /* 0x000000270200720c */ /* 0x080fe20003fc6270 */
[----:B------:R0:W2:Y:S01]  /*13a0*/  @!P0 LDG.E R51, [R10.64+0x300] ;  /* 0x000300040a338981 */ /* 0x0000a2000c1e1900 */
[----:B------:R-:W-:Y:S02]  /*13b0*/  ISETP.GE.AND P0, PT, R34, R39, PT ;  /* 0x000000272200720c */ /* 0x000fe40003f06270 */
[C---:B------:R-:W-:Y:S01]  /*13c0*/  LOP3.LUT R12, R2.reuse, 0xa0, RZ, 0xfc, !PT ;  /* 0x000000a0020c7812 */ /* 0x040fe200078efcff */
[----:B------:R0:W3:Y:S01]  /*13d0*/  @!P2 LDG.E R47, [R10.64+0x200] ;  /* 0x000200040a2fa981 */ /* 0x0000e2000c1e1900 */
[----:B------:R-:W-:-:S02]  /*13e0*/  LOP3.LUT R40, R2, 0x100, RZ, 0xfc, !PT ;  /* 0x0000010002287812 */ /* 0x000fc400078efcff */
[-C--:B------:R-:W-:Y:S02]  /*13f0*/  ISETP.GE.AND P3, PT, R14, R39.reuse, PT ;  /* 0x000000270e00720c */ /* 0x080fe40003f66270 */
[-C--:B------:R-:W-:Y:S01]  /*1400*/  ISETP.GE.AND P1, PT, R12, R39.reuse, PT ;  /* 0x000000270c00720c */ /* 0x080fe20003f26270 */
[----:B------:R-:W-:Y:S01]  /*1410*/  CS2R R14, SRZ ;  /* 0x00000000000e7805 */ /* 0x000fe2000001ff00 */
[----:B------:R-:W-:Y:S01]  /*1420*/  P2R R165, PR, RZ, 0x1 ;  /* 0x00000001ffa57803 */ /* 0x000fe20000000000 */
[----:B------:R-:W-:Y:S01]  /*1430*/  CS2R R12, SRZ ;  /* 0x00000000000c7805 */ /* 0x000fe2000001ff00 */
[----:B------:R-:W-:Y:S01]  /*1440*/  LOP3.LUT R44, R2, 0x120, RZ, 0xfc, !PT ;  /* 0x00000120022c7812 */ /* 0x000fe200078efcff */
[----:B------:R0:W4:Y:S01]  /*1450*/  @!P0 LDG.E R49, [R10.64+0x380] ;  /* 0x000380040a318981 */ /* 0x000122000c1e1900 */
[----:B------:R-:W-:Y:S02]  /*1460*/  ISETP.GE.AND P0, PT, R40, R39, PT ;  /* 0x000000272800720c */ /* 0x000fe40003f06270 */
[C---:B------:R-:W-:Y:S01]  /*1470*/  LOP3.LUT R46, R2.reuse, 0x140, RZ, 0xfc, !PT ;  /* 0x00000140022e7812 */ /* 0x040fe200078efcff */
[----:B------:R0:W5:Y:S01]  /*1480*/  @!P6 LDG.E R13, [R10.64] ;  /* 0x000000040a0de981 */ /* 0x000162000c1e1900 */
[----:B------:R-:W-:-:S02]  /*1490*/  LOP3.LUT R52, R2, 0x160, RZ, 0xfc, !PT ;  /* 0x0000016002347812 */ /* 0x000fc400078efcff */
[----:B------:R-:W-:Y:S01]  /*14a0*/  P2R R172, PR, RZ, 0x40 ;  /* 0x00000040ffac7803 */ /* 0x000fe20000000000 */
[----:B------:R0:W2:Y:S01]  /*14b0*/  @!P5 LDG.E R12, [R10.64+0x80] ;  /* 0x000080040a0cd981 */ /* 0x0000a2000c1e1900 */
[C---:B------:R-:W-:Y:S02]  /*14c0*/  LOP3.LUT R54, R2.reuse, 0x180, RZ, 0xfc, !PT ;  /* 0x0000018002367812 */ /* 0x040fe400078efcff */
[----:B------:R-:W-:Y:S01]  /*14d0*/  P2R R171, PR, RZ, 0x20 ;  /* 0x00000020ffab7803 */ /* 0x000fe20000000000 */
[----:B------:R0:W3:Y:S01]  /*14e0*/  @!P4 LDG.E R42, [R10.64+0x100] ;  /* 0x000100040a2ac981 */ /* 0x0000e2000c1e1900 */
[----:B------:R-:W-:Y:S02]  /*14f0*/  LOP3.LUT R56, R2, 0x1a0, RZ, 0xfc, !PT ;  /* 0x000001a002387812 */ /* 0x000fe400078efcff */
[----:B------:R-:W-:Y:S01]  /*1500*/  ISETP.GE.AND P6, PT, R44, R39, PT ;  /* 0x000000272c00720c */ /* 0x000fe20003fc6270 */
[----:B------:R0:W4:Y:S01]  /*1510*/  @!P3 LDG.E R14, [R10.64+0x180] ;  /* 0x000180040a0eb981 */ /* 0x000122000c1e1900 */
[----:B------:R-:W-:-:S02]  /*1520*/  P2R R170, PR, RZ, 0x10 ;  /* 0x00000010ffaa7803 */ /* 0x000fc40000000000 */
[----:B------:R-:W-:Y:S01]  /*1530*/  LOP3.LUT R58, R2, 0x1c0, RZ, 0xfc, !PT ;  /* 0x000001c0023a7812 */ /* 0x000fe200078efcff */
[----:B------:R0:W4:Y:S01]  /*1540*/  @!P1 LDG.E R15, [R10.64+0x280] ;  /* 0x000280040a0f9981 */ /* 0x000122000c1e1900 */
[-C--:B------:R-:W-:Y:S02]  /*1550*/  ISETP.GE.AND P5, PT, R46, R39.reuse, PT ;  /* 0x000000272e00720c */ /* 0x080fe40003fa6270 */
[----:B------:R-:W-:Y:S01]  /*1560*/  P2R R169, PR, RZ, 0x8 ;  /* 0x00000008ffa97803 */ /* 0x000fe20000000000 */
[----:B------:R0:W4:Y:S01]  /*1570*/  @!P0 LDG.E R48, [R10.64+0x400] ;  /* 0x000400040a308981 */ /* 0x000122000c1e1900 */
[----:B------:R-:W-:Y:S02]  /*1580*/  LOP3.LUT R60, R2, 0x1e0, RZ, 0xfc, !PT ;  /* 0x000001e0023c7812 */ /* 0x000fe400078efcff */
[----:B------:R-:W-:Y:S02]  /*1590*/  ISETP.GE.AND P4, PT, R52, R39, PT ;  /* 0x000000273400720c */ /* 0x000fe40003f86270 */
[----:B------:R-:W-:-:S02]  /*15a0*/  P2R R168, PR, RZ, 0x4 ;  /* 0x00000004ffa87803 */ /* 0x000fc40000000000 */
[-C--:B------:R-:W-:Y:S02]  /*15b0*/  ISETP.GE.AND P3, PT, R54, R39.reuse, PT ;  /* 0x000000273600720c */ /* 0x080fe40003f66270 */
[----:B------:R-:W-:Y:S01]  /*15c0*/  P2R R173, PR, RZ, 0x2 ;  /* 0x00000002ffad7803 */ /* 0x000fe20000000000 */
[----:B------:R0:W4:Y:S01]  /*15d0*/  @!P5 LDG.E R50, [R10.64+0x500] ;  /* 0x000500040a32d981 */ /* 0x000122000c1e1900 */
[-C--:B------:R-:W-:Y:S02]  /*15e0*/  ISETP.GE.AND P2, PT, R56, R39.reuse, PT ;  /* 0x000000273800720c */ /* 0x080fe40003f46270 */
[----:B------:R-:W-:Y:S02]  /*15f0*/  P2R R166, PR, RZ, 0x1 ;  /* 0x00000001ffa67803 */ /* 0x000fe40000000000 */
[-C--:B------:R-:W-:Y:S01]  /*1600*/  ISETP.GE.AND P1, PT, R58, R39.reuse, PT ;  /* 0x000000273a00720c */ /* 0x080fe20003f26270 */
[----:B------:R0:W4:Y:S01]  /*1610*/  @!P4 LDG.E R55, [R10.64+0x580] ;  /* 0x000580040a37c981 */ /* 0x000122000c1e1900 */
[----:B------:R-:W-:-:S02]  /*1620*/  ISETP.GE.AND P0, PT, R60, R39, PT ;  /* 0x000000273c00720c */ /* 0x000fc40003f06270 */
[----:B------:R-:W-:Y:S01]  /*1630*/  MOV R53, RZ ;  /* 0x000000ff00357202 */ /* 0x000fe20000000f00 */
[----:B------:R0:W4:Y:S04]  /*1640*/  @!P3 LDG.E R64, [R10.64+0x600] ;  /* 0x000600040a40b981 */ /* 0x000128000c1e1900 */
[----:B------:R0:W4:Y:S04]  /*1650*/  @!P2 LDG.E R65, [R10.64+0x680] ;  /* 0x000680040a41a981 */ /* 0x000128000c1e1900 */
[----:B------:R0:W4:Y:S04]  /*1660*/  @!P6 LDG.E R53, [R10.64+0x480] ;  /* 0x000480040a35e981 */ /* 0x000128000c1e1900 */
[----:B------:R0:W4:Y:S04]  /*1670*/  @!P1 LDG.E R66, [R10.64+0x700] ;  /* 0x000700040a429981 */ /* 0x000128000c1e1900 */
[----:B------:R0:W4:Y:S01]  /*1680*/  @!P0 LDG.E R67, [R10.64+0x780] ;  /* 0x000780040a438981 */ /* 0x000122000c1e1900 */
[----:B------:R-:W-:-:S02]  /*1690*/  IADD3 R44, R35, 0x40, RZ ;  /* 0x00000040232c7810 */ /* 0x000fc40007ffe0ff */
[C---:B------:R-:W-:Y:S02]  /*16a0*/  IADD3 R40, R35.reuse, 0x20, RZ ;  /* 0x0000002023287810 */ /* 0x040fe40007ffe0ff */
[C---:B------:R-:W-:Y:S02]  /*16b0*/  IADD3 R46, R35.reuse, 0x60, RZ ;  /* 0x00000060232e7810 */ /* 0x040fe40007ffe0ff */
[C---:B------:R-:W-:Y:S02]  /*16c0*/  IADD3 R52, R35.reuse, 0x80, RZ ;  /* 0x0000008023347810 */ /* 0x040fe40007ffe0ff */
[----:B------:R-:W-:Y:S02]  /*16d0*/  IADD3 R54, R35, 0xa0, RZ ;  /* 0x000000a023367810 */ /* 0x000fe40007ffe0ff */
[-C--:B------:R-:W-:Y:S02]  /*16e0*/  LEA.HI.SX32 R44, R44, R35.reuse, 0x1b ;  /* 0x000000232c2c7211 */ /* 0x080fe400078fdaff */
[----:B------:R-:W-:-:S02]  /*16f0*/  LEA.HI.SX32 R40, R40, R35, 0x1b ;  /* 0x0000002328287211 */ /* 0x000fc400078fdaff */
[-C--:B------:R-:W-:Y:S02]  /*1700*/  LEA.HI.SX32 R46, R46, R35.reuse, 0x1b ;  /* 0x000000232e2e7211 */ /* 0x080fe400078fdaff */
[C---:B0-----:R-:W-:Y:S02]  /*1710*/  IADD3 R10, R35.reuse, 0xc0, RZ ;  /* 0x000000c0230a7810 */ /* 0x041fe40007ffe0ff */
[-C--:B------:R-:W-:Y:S02]  /*1720*/  LEA.HI.SX32 R52, R52, R35.reuse, 0x1b ;  /* 0x0000002334347211 */ /* 0x080fe400078fdaff */
[-C--:B------:R-:W-:Y:S01]  /*1730*/  LEA.HI.SX32 R54, R54, R35.reuse, 0x1b ;  /* 0x0000002336367211 */ /* 0x080fe200078fdaff */
[----:B------:R-:W-:Y:S01]  /*1740*/  IMAD.SHL.U32 R41, R44, 0x4, RZ ;  /* 0x000000042c297824 */ /* 0x000fe200078e00ff */
[----:B------:R-:W-:Y:S01]  /*1750*/  LEA.HI.SX32 R34, R35, R35, 0x1b ;  /* 0x0000002323227211 */ /* 0x000fe200078fdaff */
[----:B------:R-:W-:Y:S01]  /*1760*/  IMAD.SHL.U32 R45, R46, 0x4, RZ ;  /* 0x000000042e2d7824 */ /* 0x000fe200078e00ff */
[----:B------:R-:W-:-:S02]  /*1770*/  P2R R162, PR, RZ, 0x40 ;  /* 0x00000040ffa27803 */ /* 0x000fc40000000000 */
[----:B------:R-:W-:Y:S02]  /*1780*/  P2R R97, PR, RZ, 0x40 ;  /* 0x00000040ff617803 */ /* 0x000fe40000000000 */
[----:B------:R-:W-:Y:S02]  /*1790*/  SHF.L.U32 R43, R40, 0x2, RZ ;  /* 0x00000002282b7819 */ /* 0x000fe400000006ff */
[C---:B------:R-:W-:Y:S02]  /*17a0*/  IADD3 R44, R35.reuse, 0xe0, RZ ;  /* 0x000000e0232c7810 */ /* 0x040fe40007ffe0ff */
[----:B------:R-:W-:Y:S01]  /*17b0*/  LEA.HI.SX32 R10, R10, R35, 0x1b ;  /* 0x000000230a0a7211 */ /* 0x000fe200078fdaff */
[----:B------:R-:W-:Y:S01]  /*17c0*/  IMAD.SHL.U32 R46, R54, 0x4, RZ ;  /* 0x00000004362e7824 */ /* 0x000fe200078e00ff */
[----:B------:R-:W-:Y:S02]  /*17d0*/  ISETP.NE.AND P6, PT, R166, RZ, PT ;  /* 0x000000ffa600720c */ /* 0x000fe40003fc5270 */
[----:B------:R-:W-:Y:S01]  /*17e0*/  SHF.L.U32 R40, R52, 0x2, RZ ;  /* 0x0000000234287819 */ /* 0x000fe200000006ff */
[----:B------:R-:W-:Y:S01]  /*17f0*/  IMAD.SHL.U32 R34, R34, 0x4, RZ ;  /* 0x0000000422227824 */ /* 0x000fe200078e00ff */
[----:B------:R-:W-:-:S02]  /*1800*/  IADD3 R52, R35, 0x100, RZ ;  /* 0x0000010023347810 */ /* 0x000fc40007ffe0ff */
[----:B------:R-:W-:Y:S02]  /*1810*/  IADD3 R54, R35, 0x120, RZ ;  /* 0x0000012023367810 */ /* 0x000fe40007ffe0ff */
[-C--:B------:R-:W-:Y:S01]  /*1820*/  LEA.HI.SX32 R11, R44, R35.reuse, 0x1b ;  /* 0x000000232c0b7211 */ /* 0x080fe200078fdaff */
[----:B------:R-:W-:Y:S01]  /*1830*/  IMAD.SHL.U32 R44, R10, 0x4, RZ ;  /* 0x000000040a2c7824 */ /* 0x000fe200078e00ff */
[----:B------:R-:W-:Y:S02]  /*1840*/  P2R R96, PR, RZ, 0x40 ;  /* 0x00000040ff607803 */ /* 0x000fe40000000000 */
[----:B------:R-:W-:Y:S02]  /*1850*/  ISETP.NE.AND P6, PT, R165, RZ, PT ;  /* 0x000000ffa500720c */ /* 0x000fe40003fc5270 */
[----:B------:R-:W-:Y:S02]  /*1860*/  LEA.HI.SX32 R52, R52, R35, 0x1b ;  /* 0x0000002334347211 */ /* 0x000fe400078fdaff */
[----:B------:R-:W-:-:S02]  /*1870*/  IADD3 R10, R35, 0x160, RZ ;  /* 0x00000160230a7810 */ /* 0x000fc40007ffe0ff */
[-C--:B------:R-:W-:Y:S02]  /*1880*/  LEA.HI.SX32 R54, R54, R35.reuse, 0x1b ;  /* 0x0000002336367211 */ /* 0x080fe400078fdaff */
[----:B------:R-:W-:Y:S01]  /*1890*/  IADD3 R56, R35, 0x140, RZ ;  /* 0x0000014023387810 */ /* 0x000fe20007ffe0ff */
[----:B------:R-:W-:Y:S01]  /*18a0*/  IMAD.SHL.U32 R63, R52, 0x4, RZ ;  /* 0x00000004343f7824 */ /* 0x000fe200078e00ff */
[----:B------:R-:W-:Y:S02]  /*18b0*/  P2R R95, PR, RZ, 0x40 ;  /* 0x00000040ff5f7803 */ /* 0x000fe40000000000 */
[----:B------:R-:W-:Y:S01]  /*18c0*/  LEA.HI.SX32 R10, R10, R35, 0x1b ;  /* 0x000000230a0a7211 */ /* 0x000fe200078fdaff */
[----:B------:R-:W-:Y:S01]  /*18d0*/  IMAD.SHL.U32 R62, R54, 0x4, RZ ;  /* 0x00000004363e7824 */ /* 0x000fe200078e00ff */
[----:B------:R-:W-:Y:S02]  /*18e0*/  ISETP.NE.AND P6, PT, R167, RZ, PT ;  /* 0x000000ffa700720c */ /* 0x000fe40003fc5270 */
[----:B------:R-:W-:-:S02]  /*18f0*/  IADD3 R52, R35, 0x1c0, RZ ;  /* 0x000001c023347810 */ /* 0x000fc40007ffe0ff */
[-C--:B------:R-:W-:Y:S02]  /*1900*/  LEA.HI.SX32 R56, R56, R35.reuse, 0x1b ;  /* 0x0000002338387211 */ /* 0x080fe400078fdaff */
[----:B------:R-:W-:Y:S01]  /*1910*/  IADD3 R54, R35, 0x1e0, RZ ;  /* 0x000001e023367810 */ /* 0x000fe20007ffe0ff */
[----:B------:R-:W-:Y:S01]  /*1920*/  IMAD.SHL.U32 R60, R10, 0x4, RZ ;  /* 0x000000040a3c7824 */ /* 0x000fe200078e00ff */
[----:B------:R-:W-:Y:S02]  /*1930*/  P2R R94, PR, RZ, 0x40 ;  /* 0x00000040ff5e7803 */ /* 0x000fe40000000000 */
[----:B------:R-:W-:Y:S02]  /*1940*/  ISETP.NE.AND P6, PT, R173, RZ, PT ;  /* 0x000000ffad00720c */ /* 0x000fe40003fc5270 */
[----:B------:R-:W-:Y:S02]  /*1950*/  LEA.HI.SX32 R52, R52, R35, 0x1b ;  /* 0x0000002334347211 */ /* 0x000fe400078fdaff */
[----:B------:R-:W-:-:S02]  /*1960*/  SHF.L.U32 R10, R35, 0x4, RZ ;  /* 0x00000004230a7819 */ /* 0x000fc400000006ff */
[----:B------:R-:W-:Y:S02]  /*1970*/  SHF.L.U32 R61, R56, 0x2, RZ ;  /* 0x00000002383d7819 */ /* 0x000fe400000006ff */
[----:B------:R-:W-:Y:S01]  /*1980*/  LEA.HI.SX32 R54, R54, R35, 0x1b ;  /* 0x0000002336367211 */ /* 0x000fe200078fdaff */
[----:B------:R-:W-:Y:S01]  /*1990*/  IMAD.SHL.U32 R57, R52, 0x4, RZ ;  /* 0x0000000434397824 */ /* 0x000fe200078e00ff */
[----:B------:R-:W-:Y:S02]  /*19a0*/  P2R R93, PR, RZ, 0x40 ;  /* 0x00000040ff5d7803 */ /* 0x000fe40000000000 */
[----:B------:R-:W-:Y:S01]  /*19b0*/  LEA.HI.SX32 R10, R10, R10, 0x1b ;  /* 0x0000000a0a0a7211 */ /* 0x000fe200078fdaff */
        /* <DEDUP_REMOVED lines=10> */
[----:B------:R-:W-:Y:S02]  /*1a60*/  IMAD.MOV.U32 R54, RZ, RZ, RZ ;  /* 0x000000ffff367224 */ /* 0x000fe400078e00ff */
[----:B------:R-:W-:Y:S01]  /*1a70*/  IMAD.MOV.U32 R52, RZ, RZ, RZ ;  /* 0x000000ffff347224 */ /* 0x000fe200078e00ff */
[----:B------:R-:W-:Y:S01]  /*1a80*/  CS2R R68, SRZ ;  /* 0x0000000000447805 */ /* 0x000fe2000001ff00 */
[----:B-----5:R-:W-:Y:S04]  /*1a90*/  STS [R34], R13 ;  /* 0x0000000d22007388 */ /* 0x020fe80000000800 */
[----:B--2---:R0:W-:Y:S04]  /*1aa0*/  STS [R43+0x80], R12 ;  /* 0x0000800c2b007388 */ /* 0x0041e80000000800 */
[----:B---3--:R1:W-:Y:S04]  /*1ab0*/  STS [R41+0x100], R42 ;  /* 0x0001002a29007388 */ /* 0x0083e80000000800 */
[----:B----4-:R2:W-:Y:S01]  /*1ac0*/  STS [R45+0x180], R14 ;  /* 0x0001800e2d007388 */ /* 0x0105e20000000800 */
[----:B0-----:R-:W-:-:S03]  /*1ad0*/  IADD3 R12, R35, 0x180, RZ ;  /* 0x00000180230c7810 */ /* 0x001fc60007ffe0ff */
[----:B------:R0:W-:Y:S01]  /*1ae0*/  STS [R40+0x200], R47 ;  /* 0x0002002f28007388 */ /* 0x0001e20000000800 */
[----:B-1----:R-:W-:Y:S02]  /*1af0*/  SHF.L.U32 R42, R11, 0x2, RZ ;  /* 0x000000020b2a7819 */ /* 0x002fe400000006ff */
[-C--:B------:R-:W-:Y:S02]  /*1b00*/  LEA.HI.SX32 R12, R12, R35.reuse, 0x1b ;  /* 0x000000230c0c7211 */ /* 0x080fe400078fdaff */
[----:B--2---:R-:W-:Y:S01]  /*1b10*/  IADD3 R14, R35, 0x1a0, RZ ;  /* 0x000001a0230e7810 */ /* 0x004fe20007ffe0ff */
[----:B------:R-:W-:Y:S03]  /*1b20*/  STS [R46+0x280], R15 ;  /* 0x0002800f2e007388 */ /* 0x000fe60000000800 */
[----:B------:R-:W-:Y:S01]  /*1b30*/  LEA.HI.SX32 R14, R14, R35, 0x1b ;  /* 0x000000230e0e7211 */ /* 0x000fe200078fdaff */
[----:B------:R-:W-:Y:S01]  /*1b40*/  STS [R44+0x300], R51 ;  /* 0x000300332c007388 */ /* 0x000fe20000000800 */
[----:B------:R-:W-:-:S02]  /*1b50*/  IMAD.SHL.U32 R59, R12, 0x4, RZ ;  /* 0x000000040c3b7824 */ /* 0x000fc400078e00ff */
[----:B------:R-:W-:Y:S01]  /*1b60*/  SHF.L.U32 R58, R14, 0x2, RZ ;  /* 0x000000020e3a7819 */ /* 0x000fe200000006ff */
[----:B------:R-:W-:Y:S04]  /*1b70*/  STS [R42+0x380], R49 ;  /* 0x000380312a007388 */ /* 0x000fe80000000800 */
[----:B------:R-:W-:Y:S01]  /*1b80*/  STS [R63+0x400], R48 ;  /* 0x000400303f007388 */ /* 0x000fe20000000800 */
[----:B0-----:R-:W-:-:S03]  /*1b90*/  SHF.L.U32 R47, R10, 0x2, RZ ;  /* 0x000000020a2f7819 */ /* 0x001fc600000006ff */
[----:B------:R-:W-:Y:S04]  /*1ba0*/  STS [R62+0x480], R53 ;  /* 0x000480353e007388 */ /* 0x000fe80000000800 */
[----:B------:R0:W-:Y:S04]  /*1bb0*/  STS [R61+0x500], R50 ;  /* 0x000500323d007388 */ /* 0x0001e80000000800 */
[----:B------:R1:W-:Y:S04]  /*1bc0*/  STS [R60+0x580], R55 ;  /* 0x000580373c007388 */ /* 0x0003e80000000800 */
[----:B------:R-:W-:Y:S04]  /*1bd0*/  STS [R59+0x600], R64 ;  /* 0x000600403b007388 */ /* 0x000fe80000000800 */
        /* <DEDUP_REMOVED lines=20> */
[----:B0-----:R-:W-:Y:S01]  /*1d20*/  CS2R R50, SRZ ;  /* 0x0000000000327805 */ /* 0x001fe2000001ff00 */
[----:B------:R-:W-:-:S02]  /*1d30*/  IMAD.WIDE R48, R2, 0x4, R72 ;  /* 0x0000000402307825 */ /* 0x000fc400078e0248 */
[----:B------:R-:W-:Y:S06]  /*1d40*/  BAR.SYNC.DEFER_BLOCKING 0x0 ;  /* 0x0000000000007b1d */ /* 0x000fec0000010000 */
[----:B------:R-:W4:Y:S01]  /*1d50*/  @!P6 LDG.E R51, [R48.64] ;  /* 0x000000043033e981 */ /* 0x000f22000c1e1900 */
[----:B------:R-:W-:Y:S01]  /*1d60*/  ISETP.NE.AND P6, PT, R87, RZ, PT ;  /* 0x000000ff5700720c */ /* 0x000fe20003fc5270 */
[----:B-1----:R-:W-:Y:S01]  /*1d70*/  HFMA2.MMA R55, -RZ, RZ, 0, 0 ;  /* 0x00000000ff377435 */ /* 0x002fe200000001ff */
[----:B------:R-:W-:Y:S01]  /*1d80*/  IMAD.MOV.U32 R53, RZ, RZ, RZ ;  /* 0x000000ffff357224 */ /* 0x000fe200078e00ff */
[----:B--2---:R-:W-:Y:S01]  /*1d90*/  CS2R R64, SRZ ;  /* 0x0000000000407805 */ /* 0x004fe2000001ff00 */
[----:B------:R-:W-:Y:S01]  /*1da0*/  IMAD.MOV.U32 R81, RZ, RZ, RZ ;  /* 0x000000ffff517224 */ /* 0x000fe200078e00ff */
[----:B---3--:R-:W-:Y:S01]  /*1db0*/  CS2R R66, SRZ ;  /* 0x0000000000427805 */ /* 0x008fe2000001ff00 */
[----:B------:R-:W-:Y:S01]  /*1dc0*/  MOV R83, RZ ;  /* 0x000000ff00537202 */ /* 0x000fe20000000f00 */
[----:B------:R-:W-:Y:S01]  /*1dd0*/  IMAD.MOV.U32 R90, RZ, RZ, RZ ;  /* 0x000000ffff5a7224 */ /* 0x000fe200078e00ff */
[----:B------:R-:W2:Y:S01]  /*1de0*/  @!P3 LDG.E R68, [R48.64+0x600] ;  /* 0x000600043044b981 */ /* 0x000ea2000c1e1900 */
[----:B------:R-:W-:-:S03]  /*1df0*/  IMAD.MOV.U32 R85, RZ, RZ, RZ ;  /* 0x000000ffff557224 */ /* 0x000fc600078e00ff */
[----:B------:R-:W3:Y:S04]  /*1e00*/  @!P5 LDG.E R66, [R48.64+0x500] ;  /* 0x000500043042d981 */ /* 0x000ee8000c1e1900 */
[----:B------:R-:W5:Y:S01]  /*1e10*/  @!P6 LDG.E R50, [R48.64+0x80] ;  /* 0x000080043032e981 */ /* 0x000f62000c1e1900 */
[----:B------:R-:W-:-:S03]  /*1e20*/  ISETP.NE.AND P6, PT, R89, RZ, PT ;  /* 0x000000ff5900720c */ /* 0x000fc60003fc5270 */
[----:B------:R-:W2:Y:S04]  /*1e30*/  @!P4 LDG.E R67, [R48.64+0x580] ;  /* 0x000580043043c981 */ /* 0x000ea8000c1e1900 */
[----:B------:R-:W2:Y:S04]  /*1e40*/  @!P2 LDG.E R83, [R48.64+0x680] ;  /* 0x000680043053a981 */ /* 0x000ea8000c1e1900 */
[----:B------:R-:W2:Y:S04]  /*1e50*/  @!P1 LDG.E R90, [R48.64+0x700] ;  /* 0x00070004305a9981 */ /* 0x000ea8000c1e1900 */
[----:B------:R-:W2:Y:S01]  /*1e60*/  @!P6 LDG.E R54, [R48.64+0x100] ;  /* 0x000100043036e981 */ /* 0x000ea2000c1e1900 */
        /* <DEDUP_REMOVED lines=15> */
[----:B------:R-:W-:Y:S01]  /*1f60*/  P2R R164, PR, RZ, 0x20 ;  /* 0x00000020ffa47803 */ /* 0x000fe20000000000 */
[----:B------:R-:W-:Y:S01]  /*1f70*/  ULDC.U8 UR6, c[0x0][0x188] ;  /* 0x0000620000067ab9 */ /* 0x000fe20000000000 */
[----:B------:R-:W-:Y:S01]  /*1f80*/  BSSY B0, `(.L_x_482) ;  /* 0x0000046000007945 */ /* 0x000fe20003800000 */
[----:B----4-:R-:W-:Y:S04]  /*1f90*/  STS [R34], R51 ;  /* 0x0000003322007388 */ /* 0x010fe80000000800 */
[----:B-----5:R-:W-:Y:S04]  /*1fa0*/  STS [R43+0x80], R50 ;  /* 0x000080322b007388 */ /* 0x020fe80000000800 */
[----:B--2---:R-:W-:Y:S04]  /*1fb0*/  STS [R41+0x100], R54 ;  /* 0x0001003629007388 */ /* 0x004fe80000000800 */
[----:B---3--:R-:W-:Y:S04]  /*1fc0*/  STS [R45+0x180], R52 ;  /* 0x000180342d007388 */ /* 0x008fe80000000800 */
        /* <DEDUP_REMOVED lines=65> */
.L_x_483:
[----:B---34-:R-:W-:Y:S05]  /*23e0*/  BSYNC B0 ;  /* 0x0000000000007941 */ /* 0x018fea0003800000 */
.L_x_482:
        /* <DEDUP_REMOVED lines=36> */
.L_x_485:
[----:B------:R-:W-:Y:S05]  /*2630*/  BSYNC B0 ;  /* 0x0000000000007941 */ /* 0x000fea0003800000 */
.L_x_484:
        /* <DEDUP_REMOVED lines=36> */
.L_x_487:
[----:B------:R-:W-:Y:S05]  /*2880*/  BSYNC B0 ;  /* 0x0000000000007941 */ /* 0x000fea0003800000 */
.L_x_486:
        /* <DEDUP_REMOVED lines=36> */
.L_x_489:
[----:B------:R-:W-:Y:S05]  /*2ad0*/  BSYNC B0 ;  /* 0x0000000000007941 */ /* 0x000fea0003800000 */
.L_x_488:
        /* <DEDUP_REMOVED lines=36> */
.L_x_491:
[----:B------:R-:W-:Y:S05]  /*2d20*/  BSYNC B0 ;  /* 0x0000000000007941 */ /* 0x000fea0003800000 */
.L_x_490:
        /* <DEDUP_REMOVED lines=36> */
.L_x_493:
[----:B------:R-:W-:Y:S05]  /*2f70*/  BSYNC B0 ;  /* 0x0000000000007941 */ /* 0x000fea0003800000 */
.L_x_492:
        /* <DEDUP_REMOVED lines=36> */
.L_x_495:
[----:B------:R-:W-:Y:S05]  /*31c0*/  BSYNC B0 ;  /* 0x0000000000007941 */ /* 0x000fea0003800000 */
.L_x_494:
        /* <DEDUP_REMOVED lines=36> */
.L_x_497:
[----:B------:R-:W-:Y:S05]  /*3410*/  BSYNC B0 ;  /* 0x0000000000007941 */ /* 0x000fea0003800000 */
.L_x_496:
        /* <DEDUP_REMOVED lines=36> */
.L_x_499:
[----:B------:R-:W-:Y:S05]  /*3660*/  BSYNC B0 ;  /* 0x0000000000007941 */ /* 0x000fea0003800000 */
.L_x_498:
        /* <DEDUP_REMOVED lines=36> */
.L_x_501:
[----:B------:R-:W-:Y:S05]  /*38b0*/  BSYNC B0 ;  /* 0x0000000000007941 */ /* 0x000fea0003800000 */
.L_x_500:
        /* <DEDUP_REMOVED lines=36> */
.L_x_503:
[----:B------:R-:W-:Y:S05]  /*3b00*/  BSYNC B0 ;  /* 0x0000000000007941 */ /* 0x000fea0003800000 */
.L_x_502:
        /* <DEDUP_REMOVED lines=36> */
.L_x_505:
[----:B------:R-:W-:Y:S05]  /*3d50*/  BSYNC B0 ;  /* 0x0000000000007941 */ /* 0x000fea0003800000 */
.L_x_504:
        /* <DEDUP_REMOVED lines=36> */
.L_x_507:
[----:B------:R-:W-:Y:S05]  /*3fa0*/  BSYNC B0 ;  /* 0x0000000000007941 */ /* 0x000fea0003800000 */
.L_x_506:
        /* <DEDUP_REMOVED lines=38> */
.L_x_509:
[----:B------:R-:W-:Y:S05]  /*4210*/  BSYNC B0 ;  /* 0x0000000000007941 */ /* 0x000fea0003800000 */
.L_x_508:
        /* <DEDUP_REMOVED lines=36> */
.L_x_511:
[----:B------:R-:W-:Y:S05]  /*4460*/  BSYNC B0 ;  /* 0x0000000000007941 */ /* 0x000fea0003800000 */
.L_x_510:
        /* <DEDUP_REMOVED lines=42> */
.L_x_513:
[----:B------:R-:W-:Y:S05]  /*4710*/  BSYNC B0 ;  /* 0x0000000000007941 */ /* 0x000fea0003800000 */
.L_x_512:
        /* <DEDUP_REMOVED lines=30> */
.L_x_522:
        /* <DEDUP_REMOVED lines=11> */
[----:B------:R-:W-:Y:S01]  /*49b0*/  IMAD R13, R97, c[0x0][0x1b4], R10 ;  /* 0x00006d00610d7a24 */ /* 0x000fe200078e020a */
        /* <DEDUP_REMOVED lines=16> */
[----:B------:R-:W-:Y:S01]  /*4ac0*/  LEA R10, P5, R14, R28, 0x2 ;  /* 0x0000001c0e0a7211 */ /* 0x000fe200078a10ff */
[----:B------:R-:W-:Y:S01]  /*4ad0*/  IMAD.MOV.U32 R109, RZ, RZ, RZ ;  /* 0x000000ffff6d7224 */ /* 0x000fe200078e00ff */
[----:B------:R-:W-:Y:S01]  /*4ae0*/  P2R R119, PR, RZ, 0x10 ;  /* 0x00000010ff777803 */ /* 0x000fe20000000000 */
[----:B------:R-:W-:Y:S01]  /*4af0*/  IMAD.IADD R11, R15, 0x1, R11 ;  /* 0x000000010f0b7824 */ /* 0x000fe200078e020b */
[----:B------:R-:W-:Y:S01]  /*4b00*/  ISETP.NE.AND P4, PT, R172, RZ, PT ;  /* 0x000000ffac00720c */ /* 0x000fe20003f85270 */
[----:B------:R-:W-:Y:S01]  /*4b10*/  IMAD.MOV.U32 R126, RZ, RZ, RZ ;  /* 0x000000ffff7e7224 */ /* 0x000fe200078e00ff */
[----:B------:R-:W-:Y:S01]  /*4b20*/  P2R R133, PR, RZ, 0x4 ;  /* 0x00000004ff857803 */ /* 0x000fe20000000000 */
[----:B------:R-:W2:Y:S01]  /*4b30*/  @!P3 LDG.E R103, [R12.64+0x280] ;  /* 0x000280040c67b981 */ /* 0x000ea2000c1e1900 */
[----:B------:R-:W-:Y:S01]  /*4b40*/  LEA.HI.X R11, R14, R29, R11, 0x2, P5 ;  /* 0x0000001d0e0b7211 */ /* 0x000fe200028f140b */
[----:B------:R-:W-:Y:S01]  /*4b50*/  IMAD.WIDE.U32 R14, R0, c[0x0][0x190], RZ ;  /* 0x00006400000e7a25 */ /* 0x000fe200078e00ff */
[----:B------:R-:W-:-:S02]  /*4b60*/  ISETP.NE.AND P2, PT, R167, RZ, PT ;  /* 0x000000ffa700720c */ /* 0x000fc40003f45270 */
[----:B------:R-:W-:Y:S01]  /*4b70*/  P2R R134, PR, RZ, 0x2 ;  /* 0x00000002ff867803 */ /* 0x000fe20000000000 */
[----:B------:R-:W-:Y:S01]  /*4b80*/  IMAD.MOV.U32 R111, RZ, RZ, RZ ;  /* 0x000000ffff6f7224 */ /* 0x000fe200078e00ff */
[----:B------:R-:W-:Y:S01]  /*4b90*/  IADD3 R15, R15, R101, RZ ;  /* 0x000000650f0f7210 */ /* 0x000fe20007ffe0ff */
[----:B------:R-:W-:Y:S01]  /*4ba0*/  IMAD R101, R97, c[0x0][0x19c], R74 ;  /* 0x0000670061657a24 */ /* 0x000fe200078e024a */
[----:B------:R-:W-:Y:S01]  /*4bb0*/  HFMA2.MMA R74, -RZ, RZ, 0, 0 ;  /* 0x00000000ff4a7435 */ /* 0x000fe200000001ff */
[----:B------:R-:W-:Y:S01]  /*4bc0*/  ISETP.NE.AND P1, PT, R165, RZ, PT ;  /* 0x000000ffa500720c */ /* 0x000fe20003f25270 */
[----:B------:R-:W-:Y:S01]  /*4bd0*/  IMAD.MOV.U32 R113, RZ, RZ, RZ ;  /* 0x000000ffff717224 */ /* 0x000fe200078e00ff */
[----:B------:R-:W-:Y:S01]  /*4be0*/  P2R R135, PR, RZ, 0x1 ;  /* 0x00000001ff877803 */ /* 0x000fe20000000000 */
[----:B------:R-:W-:Y:S01]  /*4bf0*/  IMAD.WIDE.U32 R122, R97, c[0x0][0x198], R14 ;  /* 0x00006600617a7a25 */ /* 0x000fe200078e000e */
[----:B------:R-:W-:Y:S02]  /*4c00*/  ISETP.NE.AND P0, PT, R166, RZ, PT ;  /* 0x000000ffa600720c */ /* 0x000fe40003f05270 */
[----:B------:R-:W-:Y:S01]  /*4c10*/  MOV R105, RZ ;  /* 0x000000ff00697202 */ /* 0x000fe20000000f00 */
[----:B------:R-:W-:Y:S01]  /*4c20*/  IMAD.IADD R15, R123, 0x1, R101 ;  /* 0x000000017b0f7824 */ /* 0x000fe200078e0265 */
[----:B------:R-:W-:Y:S01]  /*4c30*/  LEA R14, P5, R122, c[0x0][0x250], 0x2 ;  /* 0x000094007a0e7a11 */ /* 0x000fe200078a10ff */
[----:B------:R-:W-:Y:S01]  /*4c40*/  IMAD.MOV.U32 R101, RZ, RZ, RZ ;  /* 0x000000ffff657224 */ /* 0x000fe200078e00ff */
[----:B------:R-:W-:Y:S01]  /*4c50*/  ISETP.NE.AND P6, PT, R164, RZ, PT ;  /* 0x000000ffa400720c */ /* 0x000fe20003fc5270 */
[----:B------:R-:W3:Y:S01]  /*4c60*/  @!P2 LDG.E R109, [R12.64+0x300] ;  /* 0x000300040c6da981 */ /* 0x000ee2000c1e1900 */
[----:B------:R-:W-:Y:S01]  /*4c70*/  LEA.HI.X R15, R122, c[0x0][0x254], R15, 0x2, P5 ;  /* 0x000095007a0f7a11 */ /* 0x000fe200028f140f */
[----:B------:R-:W-:Y:S01]  /*4c80*/  IMAD.MOV.U32 R122, RZ, RZ, RZ ;  /* 0x000000ffff7a7224 */ /* 0x000fe200078e00ff */
        /* <DEDUP_REMOVED lines=22> */
[----:B------:R-:W5:Y:S06]  /*4df0*/  LDG.E R14, [R14.64] ;  /* 0x000000040e0e7981 */ /* 0x000f6c000c1e1900 */
[----:B------:R-:W5:Y:S01]  /*4e00*/  @!P4 LDG.E R122, [R12.64+0x180] ;  /* 0x000180040c7ac981 */ /* 0x000f62000c1e1900 */
[----:B------:R-:W-:-:S03]  /*4e10*/  ISETP.NE.AND P4, PT, R127, RZ, PT ;  /* 0x000000ff7f00720c */ /* 0x000fc60003f85270 */
[----:B------:R-:W5:Y:S10]  /*4e20*/  @!P0 LDG.E R117, [R12.64+0x780] ;  /* 0x000780040c758981 */ /* 0x000f74000c1e1900 */
[----:B------:R-:W5:Y:S01]  /*4e30*/  @!P4 LDG.E R105, [R12.64+0x200] ;  /* 0x000200040c69c981 */ /* 0x000f62000c1e1900 */
[----:B------:R-:W-:-:S13]  /*4e40*/  ISETP.NE.AND P4, PT, R129, RZ, PT ;  /* 0x000000ff8100720c */ /* 0x000fda0003f85270 */
[----:B------:R-:W5:Y:S04]  /*4e50*/  @!P4 LDG.E R113, [R12.64+0x580] ;  /* 0x000580040c71c981 */ /* 0x000f68000c1e1900 */
[----:B----4-:R-:W-:Y:S04]  /*4e60*/  STS [R34], R101 ;  /* 0x0000006522007388 */ /* 0x010fe80000000800 */
[----:B--2---:R0:W-:Y:S04]  /*4e70*/  STS [R43+0x80], R74 ;  /* 0x0000804a2b007388 */ /* 0x0041e80000000800 */
[----:B---3--:R-:W-:Y:S04]  /*4e80*/  STS [R41+0x100], R124 ;  /* 0x0001007c29007388 */ /* 0x008fe80000000800 */
[----:B-----5:R-:W-:Y:S04]  /*4e90*/  STS [R45+0x180], R122 ;  /* 0x0001807a2d007388 */ /* 0x020fe80000000800 */
[----:B------:R-:W-:Y:S04]  /*4ea0*/  STS [R40+0x200], R105 ;  /* 0x0002006928007388 */ /* 0x000fe80000000800 */
[----:B------:R-:W-:Y:S04]  /*4eb0*/  STS [R46+0x280], R103 ;  /* 0x000280672e007388 */ /* 0x000fe80000000800 */
[----:B------:R-:W-:Y:S04]  /*4ec0*/  STS [R44+0x300], R109 ;  /* 0x0003006d2c007388 */ /* 0x000fe80000000800 */
[----:B------:R1:W-:Y:S04]  /*4ed0*/  STS [R42+0x380], R107 ;  /* 0x0003806b2a007388 */ /* 0x0003e80000000800 */
        /* <DEDUP_REMOVED lines=9> */
[----:B------:R-:W2:Y:S04]  /*4f70*/  LDS R12, [R47+0x3c] ;  /* 0x00003c002f0c7984 */ /* 0x000ea80000000800 */
[----:B0-----:R-:W1:Y:S01]  /*4f80*/  S2R R74, SR_TID.X ;  /* 0x00000000004a7919 */ /* 0x001e620000002100 */
[----:B------:R-:W-:Y:S01]  /*4f90*/  FMUL.FTZ R34, R14, 1.4426950216293334961 ;  /* 0x3fb8aa3b0e227820 */ /* 0x000fe20000410000 */
[----:B-1----:R-:W-:-:S04]  /*4fa0*/  SHF.L.U32 R42, R74, 0x4, RZ ;  /* 0x000000044a2a7819 */ /* 0x002fc800000006ff */
[----:B------:R-:W-:-:S04]  /*4fb0*/  IADD3 R14, R42, 0xf, RZ ;  /* 0x0000000f2a0e7810 */ /* 0x000fc80007ffe0ff */
[----:B------:R-:W-:Y:S01]  /*4fc0*/  ISETP.GE.U32.AND P5, PT, R14, R39, PT ;  /* 0x000000270e00720c */ /* 0x000fe20003fa6070 */
[----:B--2---:R-:W-:-:S05]  /*4fd0*/  FMUL.FTZ R12, R95, R12 ;  /* 0x0000000c5f0c7220 */ /* 0x004fca0000410000 */
[----:B------:R-:W-:Y:S02]  /*4fe0*/  FSEL R122, R12, RZ, !P5 ;  /* 0x000000ff0c7a7208 */ /* 0x000fe40006800000 */
[----:B------:R-:W0:Y:S01]  /*4ff0*/  LDS R12, [R47] ;  /* 0x000000002f0c7984 */ /* 0x000e220000000800 */
[C---:B------:R-:W-:Y:S02]  /*5000*/  FMUL.FTZ R13, R34.reuse, R81 ;  /* 0x00000051220d7220 */ /* 0x040fe40000410000 */
[----:B------:R-:W-:-:S04]  /*5010*/  FMUL.FTZ R14, R34, R48 ;  /* 0x00000030220e7220 */ /* 0x000fc80000410000 */
[----:B------:R-:W1:Y:S08]  /*5020*/  MUFU.EX2 R13, R13 ;  /* 0x0000000d000d7308 */ /* 0x000e700000000800 */
[----:B------:R-:W2:Y:S01]  /*5030*/  MUFU.EX2 R14, R14 ;  /* 0x0000000e000e7308 */ /* 0x000ea20000000800 */
[----:B-1----:R-:W-:Y:S02]  /*5040*/  FSEL R101, R13, 1, !P5 ;  /* 0x3f8000000d657808 */ /* 0x002fe40006800000 */
[----:B------:R-:W-:Y:S01]  /*5050*/  ISETP.GE.U32.AND P5, PT, R42, R39, PT ;  /* 0x000000272a00720c */ /* 0x000fe20003fa6070 */
[----:B------:R-:W1:Y:S01]  /*5060*/  LDS R13, [R47+0x4] ;  /* 0x000004002f0d7984 */ /* 0x000e620000000800 */
        /* <DEDUP_REMOVED lines=8> */
[----:B------:R-:W2:Y:S01]  /*50f0*/  MUFU.EX2 R15, R15 ;  /* 0x0000000f000f7308 */ /* 0x000ea20000000800 */
[----:B------:R-:W-:Y:S01]  /*5100*/  IADD3 R14, R42, 0x2, RZ ;  /* 0x000000022a0e7810 */ /* 0x000fe20007ffe0ff */
[----:B-1----:R-:W-:-:S06]  /*5110*/  FMUL.FTZ R13, R82, R13 ;  /* 0x0000000d520d7220 */ /* 0x002fcc0000410000 */
[----:B------:R-:W1:Y:S01]  /*5120*/  MUFU.EX2 R40, R40 ;  /* 0x0000002800287308 */ /* 0x000e620000000800 */
[----:B------:R-:W-:Y:S02]  /*5130*/  FSEL R126, R13, RZ, !P5 ;  /* 0x000000ff0d7e7208 */ /* 0x000fe40006800000 */
[----:B------:R-:W3:Y:S01]  /*5140*/  LDS R13, [R47+0xc] ;  /* 0x00000c002f0d7984 */ /* 0x000ee20000000800 */
[----:B--2---:R-:W-:Y:S02]  /*5150*/  FSEL R105, R15, 1, !P5 ;  /* 0x3f8000000f697808 */ /* 0x004fe40006800000 */
[----:B------:R-:W-:Y:S01]  /*5160*/  ISETP.GE.U32.AND P5, PT, R14, R39, PT ;  /* 0x000000270e00720c */ /* 0x000fe20003fa6070 */
[----:B0-----:R-:W-:-:S05]  /*5170*/  FMUL.FTZ R12, R85, R12 ;  /* 0x0000000c550c7220 */ /* 0x001fca0000410000 */
[----:B------:R-:W-:Y:S02]  /*5180*/  FSEL R128, R12, RZ, !P5 ;  /* 0x000000ff0c807208 */ /* 0x000fe40006800000 */
[----:B------:R-:W-:Y:S02]  /*5190*/  IADD3 R12, R42, 0x3, RZ ;  /* 0x000000032a0c7810 */ /* 0x000fe40007ffe0ff */
[----:B-1----:R-:W-:Y:S02]  /*51a0*/  FSEL R107, R40, 1, !P5 ;  /* 0x3f800000286b7808 */ /* 0x002fe40006800000 */
        /* <DEDUP_REMOVED lines=38> */
[----:B------:R-:W-:Y:S01]  /*5410*/  FSEL R138, R13, RZ, !P5 ;  /* 0x000000ff0d8a7208 */ /* 0x000fe20006800000 */
[----:B------:R-:W-:Y:S01]  /*5420*/  FMUL.FTZ R13, R34, R64 ;  /* 0x00000040220d7220 */ /* 0x000fe20000410000 */
[----:B-1----:R-:W-:Y:S02]  /*5430*/  FSEL R117, R15, 1, !P5 ;  /* 0x3f8000000f757808 */ /* 0x002fe40006800000 */
[----:B------:R-:W-:-:S03]  /*5440*/  ISETP.GE.U32.AND P5, PT, R14, R39, PT ;  /* 0x000000270e00720c */ /* 0x000fc60003fa6070 */
[----:B------:R-:W1:Y:S01]  /*5450*/  MUFU.EX2 R13, R13 ;  /* 0x0000000d000d7308 */ /* 0x000e620000000800 */
[----:B0-----:R-:W-:-:S05]  /*5460*/  FMUL.FTZ R12, R79, R12 ;  /* 0x0000000c4f0c7220 */ /* 0x001fca0000410000 */
[----:B------:R-:W-:Y:S02]  /*5470*/  FSEL R140, R12, RZ, !P5 ;  /* 0x000000ff0c8c7208 */ /* 0x000fe40006800000 */
[----:B------:R-:W0:Y:S01]  /*5480*/  LDS R12, [R47+0x24] ;  /* 0x000024002f0c7984 */ /* 0x000e220000000800 */
[----:B-1----:R-:W-:-:S03]  /*5490*/  FSEL R119, R13, 1, !P5 ;  /* 0x3f8000000d777808 */ /* 0x002fc60006800000 */
[----:B------:R-:W1:Y:S01]  /*54a0*/  LDS R13, [R47+0x28] ;  /* 0x000028002f0d7984 */ /* 0x000e620000000800 */
[----:B------:R-:W-:Y:S01]  /*54b0*/  FMUL.FTZ R15, R34, R65 ;  /* 0x00000041220f7220 */ /* 0x000fe20000410000 */
[----:B------:R-:W-:-:S05]  /*54c0*/  IADD3 R14, R42, 0x9, RZ ;  /* 0x000000092a0e7810 */ /* 0x000fca0007ffe0ff */
[----:B------:R-:W2:Y:S01]  /*54d0*/  MUFU.EX2 R15, R15 ;  /* 0x0000000f000f7308 */ /* 0x000ea20000000800 */
[----:B------:R-:W-:-:S04]  /*54e0*/  ISETP.GE.U32.AND P5, PT, R14, R39, PT ;  /* 0x000000270e00720c */ /* 0x000fc80003fa6070 */
[----:B--2---:R-:W-:Y:S01]  /*54f0*/  FSEL R121, R15, 1, !P5 ;  /* 0x3f8000000f797808 */ /* 0x004fe20006800000 */
[----:B0-----:R-:W-:-:S05]  /*5500*/  FMUL.FTZ R12, R89, R12 ;  /* 0x0000000c590c7220 */ /* 0x001fca0000410000 */
[----:B------:R-:W-:Y:S02]  /*5510*/  FSEL R142, R12, RZ, !P5 ;  /* 0x000000ff0c8e7208 */ /* 0x000fe40006800000 */
[----:B------:R-:W-:-:S04]  /*5520*/  IADD3 R12, R42, 0xa, RZ ;  /* 0x0000000a2a0c7810 */ /* 0x000fc80007ffe0ff */
[----:B------:R-:W-:Y:S02]  /*5530*/  ISETP.GE.U32.AND P5, PT, R12, R39, PT ;  /* 0x000000270c00720c */ /* 0x000fe40003fa6070 */
[----:B------:R-:W0:Y:S01]  /*5540*/  LDS R12, [R47+0x2c] ;  /* 0x00002c002f0c7984 */ /* 0x000e220000000800 */
[----:B-1----:R-:W-:-:S05]  /*5550*/  FMUL.FTZ R13, R84, R13 ;  /* 0x0000000d540d7220 */ /* 0x002fca0000410000 */
[----:B------:R-:W-:Y:S02]  /*5560*/  FSEL R144, R13, RZ, !P5 ;  /* 0x000000ff0d907208 */ /* 0x000fe40006800000 */
[----:B------:R-:W1:Y:S01]  /*5570*/  LDS R13, [R47+0x30] ;  /* 0x000030002f0d7984 */ /* 0x000e620000000800 */
[C---:B------:R-:W-:Y:S02]  /*5580*/  FMUL.FTZ R40, R34.reuse, R67 ;  /* 0x0000004322287220 */ /* 0x040fe40000410000 */
[----:B------:R-:W-:-:S04]  /*5590*/  FMUL.FTZ R15, R34, R66 ;  /* 0x00000042220f7220 */ /* 0x000fc80000410000 */
[----:B------:R-:W2:Y:S01]  /*55a0*/  MUFU.EX2 R40, R40 ;  /* 0x0000002800287308 */ /* 0x000ea20000000800 */
[----:B------:R-:W-:-:S07]  /*55b0*/  IADD3 R14, R42, 0xb, RZ ;  /* 0x0000000b2a0e7810 */ /* 0x000fce0007ffe0ff */
[----:B------:R-:W3:Y:S01]  /*55c0*/  MUFU.EX2 R15, R15 ;  /* 0x0000000f000f7308 */ /* 0x000ee20000000800 */
[----:B--2---:R-:W-:Y:S02]  /*55d0*/  FSEL R123, R40, 1, !P5 ;  /* 0x3f800000287b7808 */ /* 0x004fe40006800000 */
[----:B------:R-:W-:Y:S01]  /*55e0*/  ISETP.GE.U32.AND P5, PT, R14, R39, PT ;  /* 0x000000270e00720c */ /* 0x000fe20003fa6070 */
[----:B0-----:R-:W-:-:S05]  /*55f0*/  FMUL.FTZ R12, R91, R12 ;  /* 0x0000000c5b0c7220 */ /* 0x001fca0000410000 */
[----:B------:R-:W-:Y:S02]  /*5600*/  FSEL R146, R12, RZ, !P5 ;  /* 0x000000ff0c927208 */ /* 0x000fe40006800000 */
[----:B------:R-:W-:Y:S02]  /*5610*/  IADD3 R12, R42, 0xc, RZ ;  /* 0x0000000c2a0c7810 */ /* 0x000fe40007ffe0ff */
[----:B---3--:R-:W-:Y:S02]  /*5620*/  FSEL R125, R15, 1, !P5 ;  /* 0x3f8000000f7d7808 */ /* 0x008fe40006800000 */
[----:B------:R-:W-:Y:S02]  /*5630*/  ISETP.GE.U32.AND P5, PT, R12, R39, PT ;  /* 0x000000270c00720c */ /* 0x000fe40003fa6070 */
[----:B------:R-:W0:Y:S01]  /*5640*/  LDS R12, [R47+0x34] ;  /* 0x000034002f0c7984 */ /* 0x000e220000000800 */
[----:B-1----:R-:W-:Y:S01]  /*5650*/  FMUL.FTZ R13, R86, R13 ;  /* 0x0000000d560d7220 */ /* 0x002fe20000410000 */
[----:B------:R-:W-:-:S02]  /*5660*/  P2R R139, PR, RZ, 0x40 ;  /* 0x00000040ff8b7803 */ /* 0x000fc40000000000 */
[----:B------:R-:W-:Y:S02]  /*5670*/  ISETP.NE.AND P6, PT, R166, RZ, PT ;  /* 0x000000ffa600720c */ /* 0x000fe40003fc5270 */
[----:B------:R-:W-:Y:S02]  /*5680*/  FSEL R148, R13, RZ, !P5 ;  /* 0x000000ff0d947208 */ /* 0x000fe40006800000 */
[----:B------:R-:W1:Y:S01]  /*5690*/  LDS R13, [R47+0x38] ;  /* 0x000038002f0d7984 */ /* 0x000e620000000800 */
[----:B------:R-:W-:Y:S02]  /*56a0*/  P2R R137, PR, RZ, 0x40 ;  /* 0x00000040ff897803 */ /* 0x000fe40000000000 */
[----:B------:R-:W-:Y:S01]  /*56b0*/  ISETP.NE.AND P6, PT, R165, RZ, PT ;  /* 0x000000ffa500720c */ /* 0x000fe20003fc5270 */
[----:B------:R-:W-:-:S03]  /*56c0*/  FMUL.FTZ R40, R34, R69 ;  /* 0x0000004522287220 */ /* 0x000fc60000410000 */
[----:B------:R-:W-:Y:S02]  /*56d0*/  P2R R145, PR, RZ, 0x40 ;  /* 0x00000040ff917803 */ /* 0x000fe40000000000 */
[----:B------:R-:W-:Y:S01]  /*56e0*/  ISETP.NE.AND P6, PT, R167, RZ, PT ;  /* 0x000000ffa700720c */ /* 0x000fe20003fc5270 */
[----:B------:R-:W2:Y:S03]  /*56f0*/  MUFU.EX2 R40, R40 ;  /* 0x0000002800287308 */ /* 0x000ea60000000800 */
[----:B------:R-:W-:Y:S02]  /*5700*/  P2R R135, PR, RZ, 0x40 ;  /* 0x00000040ff877803 */ /* 0x000fe40000000000 */
[----:B------:R-:W-:Y:S01]  /*5710*/  ISETP.NE.AND P6, PT, R173, RZ, PT ;  /* 0x000000ffad00720c */ /* 0x000fe20003fc5270 */
[----:B------:R-:W-:-:S03]  /*5720*/  FMUL.FTZ R15, R34, R68 ;  /* 0x00000044220f7220 */ /* 0x000fc60000410000 */
[----:B------:R-:W-:Y:S02]  /*5730*/  P2R R133, PR, RZ, 0x40 ;  /* 0x00000040ff857803 */ /* 0x000fe40000000000 */
[----:B------:R-:W-:Y:S01]  /*5740*/  ISETP.NE.AND P6, PT, R168, RZ, PT ;  /* 0x000000ffa800720c */ /* 0x000fe20003fc5270 */
[----:B------:R-:W3:Y:S03]  /*5750*/  MUFU.EX2 R15, R15 ;  /* 0x0000000f000f7308 */ /* 0x000ee60000000800 */
[----:B------:R-:W-:Y:S02]  /*5760*/  P2R R143, PR, RZ, 0x40 ;  /* 0x00000040ff8f7803 */ /* 0x000fe40000000000 */
[----:B------:R-:W-:Y:S02]  /*5770*/  ISETP.NE.AND P6, PT, R169, RZ, PT ;  /* 0x000000ffa900720c */ /* 0x000fe40003fc5270 */
[----:B------:R-:W-:-:S02]  /*5780*/  IADD3 R14, R42, 0xd, RZ ;  /* 0x0000000d2a0e7810 */ /* 0x000fc40007ffe0ff */
[----:B------:R-:W-:Y:S02]  /*5790*/  P2R R141, PR, RZ, 0x40 ;  /* 0x00000040ff8d7803 */ /* 0x000fe40000000000 */
[----:B------:R-:W-:Y:S01]  /*57a0*/  ISETP.NE.AND P6, PT, R170, RZ, PT ;  /* 0x000000ffaa00720c */ /* 0x000fe20003fc5270 */
[----:B0-----:R-:W-:Y:S01]  /*57b0*/  FMUL.FTZ R12, R93, R12 ;  /* 0x0000000c5d0c7220 */ /* 0x001fe20000410000 */
[----:B--2---:R-:W-:Y:S02]  /*57c0*/  FSEL R127, R40, 1, !P5 ;  /* 0x3f800000287f7808 */ /* 0x004fe40006800000 */
[----:B------:R-:W-:Y:S02]  /*57d0*/  ISETP.GE.U32.AND P5, PT, R14, R39, PT ;  /* 0x000000270e00720c */ /* 0x000fe40003fa6070 */
[----:B------:R-:W-:Y:S02]  /*57e0*/  P2R R149, PR, RZ, 0x40 ;  /* 0x00000040ff957803 */ /* 0x000fe40000000000 */
[----:B------:R-:W-:-:S02]  /*57f0*/  ISETP.NE.AND P6, PT, R171, RZ, PT ;  /* 0x000000ffab00720c */ /* 0x000fc40003fc5270 */
[----:B------:R-:W-:Y:S02]  /*5800*/  FSEL R150, R12, RZ, !P5 ;  /* 0x000000ff0c967208 */ /* 0x000fe40006800000 */
[----:B------:R-:W-:Y:S02]  /*5810*/  IADD3 R12, R42, 0xe, RZ ;  /* 0x0000000e2a0c7810 */ /* 0x000fe40007ffe0ff */
[----:B------:R-:W-:Y:S01]  /*5820*/  P2R R147, PR, RZ, 0x40 ;  /* 0x00000040ff937803 */ /* 0x000fe20000000000 */
[----:B-1----:R-:W-:Y:S01]  /*5830*/  FMUL.FTZ R13, R88, R13 ;  /* 0x0000000d580d7220 */ /* 0x002fe20000410000 */
[----:B------:R-:W-:Y:S02]  /*5840*/  ISETP.NE.AND P6, PT, R172, RZ, PT ;  /* 0x000000ffac00720c */ /* 0x000fe40003fc5270 */
[----:B---3--:R-:W-:Y:S02]  /*5850*/  FSEL R129, R15, 1, !P5 ;  /* 0x3f8000000f817808 */ /* 0x008fe40006800000 */
[----:B------:R-:W-:-:S04]  /*5860*/  ISETP.GE.U32.AND P5, PT, R12, R39, PT ;  /* 0x000000270c00720c */ /* 0x000fc80003fa6070 */
[----:B------:R-:W-:Y:S02]  /*5870*/  FSEL R152, R13, RZ, !P5 ;  /* 0x000000ff0d987208 */ /* 0x000fe40006800000 */
[----:B------:R-:W-:-:S06]  /*5880*/  CS2R R12, SRZ ;  /* 0x00000000000c7805 */ /* 0x000fcc000001ff00 */
[----:B------:R0:W2:Y:S01]  /*5890*/  @!P6 LDG.E R13, [R10.64] ;  /* 0x000000040a0de981 */ /* 0x0000a2000c1e1900 */
[----:B------:R-:W-:Y:S01]  /*58a0*/  ISETP.NE.AND P6, PT, R147, RZ, PT ;  /* 0x000000ff9300720c */ /* 0x000fe20003fc5270 */
[----:B------:R-:W-:-:S12]  /*58b0*/  IMAD.MOV.U32 R42, RZ, RZ, RZ ;  /* 0x000000ffff2a7224 */ /* 0x000fd800078e00ff */
[----:B------:R0:W3:Y:S01]  /*58c0*/  @!P6 LDG.E R12, [R10.64+0x80] ;  /* 0x000080040a0ce981 */ /* 0x0000e2000c1e1900 */
[----:B------:R-:W-:Y:S01]  /*58d0*/  ISETP.NE.AND P6, PT, R149, RZ, PT ;  /* 0x000000ff9500720c */ /* 0x000fe20003fc5270 */
[----:B------:R-:W-:-:S12]  /*58e0*/  CS2R R14, SRZ ;  /* 0x00000000000e7805 */ /* 0x000fd8000001ff00 */
[----:B------:R0:W4:Y:S01]  /*58f0*/  @!P6 LDG.E R42, [R10.64+0x100] ;  /* 0x000100040a2ae981 */ /* 0x000122000c1e1900 */
[----:B------:R-:W-:Y:S01]  /*5900*/  ISETP.NE.AND P6, PT, R141, RZ, PT ;  /* 0x000000ff8d00720c */ /* 0x000fe20003fc5270 */
[----:B------:R-:W-:-:S12]  /*5910*/  IMAD.MOV.U32 R47, RZ, RZ, RZ ;  /* 0x000000ffff2f7224 */ /* 0x000fd800078e00ff */
[----:B------:R0:W5:Y:S01]  /*5920*/  @!P6 LDG.E R14, [R10.64+0x180] ;  /* 0x000180040a0ee981 */ /* 0x000162000c1e1900 */
[----:B------:R-:W-:-:S13]  /*5930*/  ISETP.NE.AND P6, PT, R143, RZ, PT ;  /* 0x000000ff8f00720c */ /* 0x000fda0003fc5270 */
[----:B------:R0:W5:Y:S01]  /*5940*/  @!P6 LDG.E R47, [R10.64+0x200] ;  /* 0x000200040a2fe981 */ /* 0x000162000c1e1900 */
[----:B------:R-:W-:Y:S01]  /*5950*/  ISETP.NE.AND P6, PT, R133, RZ, PT ;  /* 0x000000ff8500720c */ /* 0x000fe20003fc5270 */
[----:B------:R-:W-:-:S12]  /*5960*/  CS2R R58, SRZ ;  /* 0x00000000003a7805 */ /* 0x000fd8000001ff00 */
[----:B------:R0:W5:Y:S01]  /*5970*/  @!P6 LDG.E R15, [R10.64+0x280] ;  /* 0x000280040a0fe981 */ /* 0x000162000c1e1900 */
[----:B------:R-:W-:Y:S01]  /*5980*/  ISETP.NE.AND P6, PT, R135, RZ, PT ;  /* 0x000000ff8700720c */ /* 0x000fe20003fc5270 */
[----:B------:R-:W-:Y:S01]  /*5990*/  FMUL.FTZ R34, R34, R83 ;  /* 0x0000005322227220 */ /* 0x000fe20000410000 */
[----:B------:R-:W-:-:S11]  /*59a0*/  CS2R R56, SRZ ;  /* 0x0000000000387805 */ /* 0x000fd6000001ff00 */
[----:B------:R0:W5:Y:S01]  /*59b0*/  @!P6 LDG.E R59, [R10.64+0x300] ;  /* 0x000300040a3be981 */ /* 0x000162000c1e1900 */
[----:B------:R-:W-:Y:S01]  /*59c0*/  ISETP.NE.AND P6, PT, R145, RZ, PT ;  /* 0x000000ff9100720c */ /* 0x000fe20003fc5270 */
[----:B------:R-:W1:-:S12]  /*59d0*/  MUFU.EX2 R34, R34 ;  /* 0x0000002200227308 */ /* 0x000e580000000800 */
[----:B------:R0:W5:Y:S01]  /*59e0*/  @!P6 LDG.E R57, [R10.64+0x380] ;  /* 0x000380040a39e981 */ /* 0x000162000c1e1900 */
[----:B------:R-:W-:Y:S02]  /*59f0*/  ISETP.NE.AND P6, PT, R137, RZ, PT ;  /* 0x000000ff8900720c */ /* 0x000fe40003fc5270 */
[----:B-1----:R-:W-:Y:S02]  /*5a00*/  FSEL R131, R34, 1, !P5 ;  /* 0x3f80000022837808 */ /* 0x002fe40006800000 */
[----:B------:R-:W-:-:S09]  /*5a10*/  ISETP.NE.AND P5, PT, R162, RZ, PT ;  /* 0x000000ffa200720c */ /* 0x000fd20003fa5270 */
[----:B------:R0:W5:Y:S01]  /*5a20*/  @!P6 LDG.E R56, [R10.64+0x400] ;  /* 0x000400040a38e981 */ /* 0x000162000c1e1900 */
[----:B------:R-:W-:Y:S02]  /*5a30*/  ISETP.NE.AND P6, PT, R139, RZ, PT ;  /* 0x000000ff8b00720c */ /* 0x000fe40003fc5270 */
[----:B------:R-:W-:Y:S01]  /*5a40*/  MOV R133, RZ ;  /* 0x000000ff00857202 */ /* 0x000fe20000000f00 */
[----:B------:R-:W-:Y:S01]  /*5a50*/  HFMA2.MMA R145, -RZ, RZ, 0, 0 ;  /* 0x00000000ff917435 */ /* 0x000fe200000001ff */
[----:B------:R-:W-:Y:S02]  /*5a60*/  IMAD.MOV.U32 R135, RZ, RZ, RZ ;  /* 0x000000ffff877224 */ /* 0x000fe400078e00ff */
[----:B------:R-:W-:Y:S02]  /*5a70*/  IMAD.MOV.U32 R174, RZ, RZ, RZ ;  /* 0x000000ffffae7224 */ /* 0x000fe400078e00ff */
[----:B------:R0:W5:Y:S01]  /*5a80*/  @!P5 LDG.E R133, [R10.64+0x480] ;  /* 0x000480040a85d981 */ /* 0x000162000c1e1900 */
[----:B------:R-:W-:-:S02]  /*5a90*/  IMAD.MOV.U32 R176, RZ, RZ, RZ ;  /* 0x000000ffffb07224 */ /* 0x000fc400078e00ff */
[----:B------:R-:W-:Y:S01]  /*5aa0*/  IMAD.MOV.U32 R149, RZ, RZ, RZ ;  /* 0x000000ffff957224 */ /* 0x000fe200078e00ff */
        /* <DEDUP_REMOVED lines=9> */
[C---:B------:R-:W-:Y:S02]  /*5b40*/  IADD3 R60, R35.reuse, 0x40, RZ ;  /* 0x00000040233c7810 */ /* 0x040fe40007ffe0ff */
[----:B------:R-:W-:Y:S02]  /*5b50*/  LEA.HI.SX32 R43, R34, R35, 0x1b ;  /* 0x00000023222b7211 */ /* 0x000fe400078fdaff */
[----:B0-----:R-:W-:Y:S02]  /*5b60*/  IADD3 R10, R35, 0xc0, RZ ;  /* 0x000000c0230a7810 */ /* 0x001fe40007ffe0ff */
[----:B------:R-:W-:-:S02]  /*5b70*/  SHF.L.U32 R34, R40, 0x2, RZ ;  /* 0x0000000228227819 */ /* 0x000fc400000006ff */
[C---:B------:R-:W-:Y:S02]  /*5b80*/  IADD3 R46, R35.reuse, 0x60, RZ ;  /* 0x00000060232e7810 */ /* 0x040fe40007ffe0ff */
[----:B------:R-:W-:Y:S02]  /*5b90*/  IADD3 R40, R35, 0xa0, RZ ;  /* 0x000000a023287810 */ /* 0x000fe40007ffe0ff */
[-C--:B------:R-:W-:Y:S02]  /*5ba0*/  LEA.HI.SX32 R44, R44, R35.reuse, 0x1b ;  /* 0x000000232c2c7211 */ /* 0x080fe400078fdaff */
[-C--:B------:R-:W-:Y:S02]  /*5bb0*/  LEA.HI.SX32 R60, R60, R35.reuse, 0x1b ;  /* 0x000000233c3c7211 */ /* 0x080fe400078fdaff */
[-C--:B------:R-:W-:Y:S01]  /*5bc0*/  LEA.HI.SX32 R10, R10, R35.reuse, 0x1b ;  /* 0x000000230a0a7211 */ /* 0x080fe200078fdaff */
[----:B------:R-:W-:Y:S01]  /*5bd0*/  IMAD.SHL.U32 R43, R43, 0x4, RZ ;  /* 0x000000042b2b7824 */ /* 0x000fe200078e00ff */
[----:B------:R-:W-:-:S02]  /*5be0*/  LEA.HI.SX32 R45, R46, R35, 0x1b ;  /* 0x000000232e2d7211 */ /* 0x000fc400078fdaff */
[----:B------:R-:W-:Y:S01]  /*5bf0*/  LEA.HI.SX32 R46, R40, R35, 0x1b ;  /* 0x00000023282e7211 */ /* 0x000fe200078fdaff */
[----:B------:R-:W-:Y:S01]  /*5c00*/  IMAD.SHL.U32 R40, R44, 0x4, RZ ;  /* 0x000000042c287824 */ /* 0x000fe200078e00ff */
[C---:B------:R-:W-:Y:S01]  /*5c10*/  IADD3 R178, R35.reuse, 0xe0, RZ ;  /* 0x000000e023b27810 */ /* 0x040fe20007ffe0ff */
[----:B------:R-:W-:Y:S01]  /*5c20*/  IMAD.SHL.U32 R41, R60, 0x4, RZ ;  /* 0x000000043c297824 */ /* 0x000fe200078e00ff */
[C---:B------:R-:W-:Y:S02]  /*5c30*/  IADD3 R62, R35.reuse, 0x100, RZ ;  /* 0x00000100233e7810 */ /* 0x040fe40007ffe0ff */
[----:B------:R-:W-:Y:S02]  /*5c40*/  SHF.L.U32 R44, R10, 0x2, RZ ;  /* 0x000000020a2c7819 */ /* 0x000fe400000006ff */
[C---:B------:R-:W-:Y:S02]  /*5c50*/  IADD3 R60, R35.reuse, 0x120, RZ ;  /* 0x00000120233c7810 */ /* 0x040fe40007ffe0ff */
[----:B------:R-:W-:-:S02]  /*5c60*/  IADD3 R10, R35, 0x160, RZ ;  /* 0x00000160230a7810 */ /* 0x000fc40007ffe0ff */
[-C--:B------:R-:W-:Y:S02]  /*5c70*/  LEA.HI.SX32 R178, R178, R35.reuse, 0x1b ;  /* 0x00000023b2b27211 */ /* 0x080fe400078fdaff */
[-C--:B------:R-:W-:Y:S02]  /*5c80*/  LEA.HI.SX32 R62, R62, R35.reuse, 0x1b ;  /* 0x000000233e3e7211 */ /* 0x080fe400078fdaff */
[----:B------:R-:W-:Y:S01]  /*5c90*/  SHF.L.U32 R45, R45, 0x2, RZ ;  /* 0x000000022d2d7819 */ /* 0x000fe200000006ff */
[----:B------:R-:W-:Y:S01]  /*5ca0*/  IMAD.SHL.U32 R46, R46, 0x4, RZ ;  /* 0x000000042e2e7824 */ /* 0x000fe200078e00ff */
[-C--:B------:R-:W-:Y:S02]  /*5cb0*/  LEA.HI.SX32 R60, R60, R35.reuse, 0x1b ;  /* 0x000000233c3c7211 */ /* 0x080fe400078fdaff */
[----:B------:R-:W-:Y:S01]  /*5cc0*/  LEA.HI.SX32 R10, R10, R35, 0x1b ;  /* 0x000000230a0a7211 */ /* 0x000fe200078fdaff */
[----:B------:R-:W-:Y:S01]  /*5cd0*/  IMAD.SHL.U32 R63, R62, 0x4, RZ ;  /* 0x000000043e3f7824 */ /* 0x000fe200078e00ff */
[----:B------:R-:W-:-:S03]  /*5ce0*/  SHF.L.U32 R62, R60, 0x2, RZ ;  /* 0x000000023c3e7819 */ /* 0x000fc600000006ff */
[----:B------:R-:W-:Y:S01]  /*5cf0*/  IMAD.SHL.U32 R60, R10, 0x4, RZ ;  /* 0x000000040a3c7824 */ /* 0x000fe200078e00ff */
[C---:B------:R-:W-:Y:S02]  /*5d00*/  IADD3 R10, R35.reuse, 0x1e0, RZ ;  /* 0x000001e0230a7810 */ /* 0x040fe40007ffe0ff */
[----:B------:R-:W-:Y:S01]  /*5d10*/  ISETP.NE.AND P5, PT, R38, RZ, PT ;  /* 0x000000ff2600720c */ /* 0x000fe20003fa5270 */
[----:B--2---:R-:W-:Y:S04]  /*5d20*/  STS [R34+0x840], R13 ;  /* 0x0008400d22007388 */ /* 0x004fe80000000800 */
[----:B---3--:R0:W-:Y:S02]  /*5d30*/  STS [R43+0x8c0], R12 ;  /* 0x0008c00c2b007388 */ /* 0x0081e40000000800 */
[----:B0-----:R-:W-:-:S02]  /*5d40*/  IADD3 R12, R35, 0x140, RZ ;  /* 0x00000140230c7810 */ /* 0x001fc40007ffe0ff */
[----:B----4-:R0:W-:Y:S02]  /*5d50*/  STS [R41+0x940], R42 ;  /* 0x0009402a29007388 */ /* 0x0101e40000000800 */
[-C--:B------:R-:W-:Y:S01]  /*5d60*/  LEA.HI.SX32 R12, R12, R35.reuse, 0x1b ;  /* 0x000000230c0c7211 */ /* 0x080fe200078fdaff */
[----:B0-----:R-:W-:Y:S01]  /*5d70*/  IMAD.SHL.U32 R42, R178, 0x4, RZ ;  /* 0x00000004b22a7824 */ /* 0x001fe200078e00ff */
[C---:B------:R-:W-:Y:S01]  /*5d80*/  IADD3 R178, R35.reuse, 0x180, RZ ;  /* 0x0000018023b27810 */ /* 0x040fe20007ffe0ff */
[----:B-----5:R0:W-:Y:S02]  /*5d90*/  STS [R45+0x9c0], R14 ;  /* 0x0009c00e2d007388 */ /* 0x0201e40000000800 */
[----:B------:R-:W-:Y:S01]  /*5da0*/  IMAD.SHL.U32 R61, R12, 0x4, RZ ;  /* 0x000000040c3d7824 */ /* 0x000fe200078e00ff */
[----:B------:R-:W-:Y:S02]  /*5db0*/  IADD3 R12, R35, 0x1c0, RZ ;  /* 0x000001c0230c7810 */ /* 0x000fe40007ffe0ff */
[----:B------:R-:W-:-:S02]  /*5dc0*/  LEA.HI.SX32 R178, R178, R35, 0x1b ;  /* 0x00000023b2b27211 */ /* 0x000fc400078fdaff */
[----:B0-----:R-:W-:Y:S01]  /*5dd0*/  IADD3 R14, R35, 0x1a0, RZ ;  /* 0x000001a0230e7810 */ /* 0x001fe20007ffe0ff */
[----:B------:R-:W-:Y:S03]  /*5de0*/  STS [R40+0xa40], R47 ;  /* 0x000a402f28007388 */ /* 0x000fe60000000800 */
[-C--:B------:R-:W-:Y:S02]  /*5df0*/  LEA.HI.SX32 R14, R14, R35.reuse, 0x1b ;  /* 0x000000230e0e7211 */ /* 0x080fe400078fdaff */
[----:B------:R-:W-:Y:S01]  /*5e00*/  LEA.HI.SX32 R12, R12, R35, 0x1b ;  /* 0x000000230c0c7211 */ /* 0x000fe200078fdaff */
[----:B------:R-:W-:Y:S04]  /*5e10*/  STS [R46+0xac0], R15 ;  /* 0x000ac00f2e007388 */ /* 0x000fe80000000800 */
[----:B------:R0:W-:Y:S04]  /*5e20*/  STS [R44+0xb40], R59 ;  /* 0x000b403b2c007388 */ /* 0x0001e80000000800 */
[----:B------:R1:W-:Y:S01]  /*5e30*/  STS [R42+0xbc0], R57 ;  /* 0x000bc0392a007388 */ /* 0x0003e20000000800 */
[----:B0-----:R-:W-:-:S03]  /*5e40*/  SHF.L.U32 R59, R178, 0x2, RZ ;  /* 0x00000002b23b7819 */ /* 0x001fc600000006ff */
[----:B------:R0:W-:Y:S01]  /*5e50*/  STS [R63+0xc40], R56 ;  /* 0x000c40383f007388 */ /* 0x0001e20000000800 */
[----:B-1----:R-:W-:Y:S02]  /*5e60*/  SHF.L.U32 R57, R12, 0x2, RZ ;  /* 0x000000020c397819 */ /* 0x002fe400000006ff */
[----:B0-----:R-:W-:Y:S01]  /*5e70*/  LEA.HI.SX32 R56, R10, R35, 0x1b ;  /* 0x000000230a387211 */ /* 0x001fe200078fdaff */
[----:B------:R-:W-:Y:S01]  /*5e80*/  IMAD.SHL.U32 R10, R35, 0x10, RZ ;  /* 0x00000010230a7824 */ /* 0x000fe200078e00ff */
[----:B------:R-:W-:Y:S04]  /*5e90*/  STS [R62+0xcc0], R133 ;  /* 0x000cc0853e007388 */ /* 0x000fe80000000800 */
[----:B------:R-:W-:Y:S01]  /*5ea0*/  LEA.HI.SX32 R10, R10, R10, 0x1b ;  /* 0x0000000a0a0a7211 */ /* 0x000fe200078fdaff */
[----:B------:R0:W-:Y:S01]  /*5eb0*/  STS [R61+0xd40], R58 ;  /* 0x000d403a3d007388 */ /* 0x0001e20000000800 */
[----:B------:R-:W-:-:S02]  /*5ec0*/  IMAD.SHL.U32 R56, R56, 0x4, RZ ;  /* 0x0000000438387824 */ /* 0x000fc400078e00ff */
[----:B------:R-:W-:Y:S01]  /*5ed0*/  SHF.L.U32 R47, R10, 0x2, RZ ;  /* 0x000000020a2f7819 */ /* 0x000fe200000006ff */
[----:B------:R1:W-:Y:S01]  /*5ee0*/  STS [R60+0xdc0], R135 ;  /* 0x000dc0873c007388 */ /* 0x0003e20000000800 */
[----:B0-----:R-:W-:-:S03]  /*5ef0*/  IMAD.SHL.U32 R58, R14, 0x4, RZ ;  /* 0x000000040e3a7824 */ /* 0x001fc600078e00ff */
        /* <DEDUP_REMOVED lines=43> */
.L_x_516:
        /* <DEDUP_REMOVED lines=13> */
.L_x_515:
        /* <DEDUP_REMOVED lines=57> */
[----:B-1----:R-:W0:Y:S04]  /*6610*/  SHFL.UP PT, R176, R13, 0x1, RZ ;  /* 0x042000000db07989 */ /* 0x002e2800000e00ff */
[----:B------:R-:W1:Y:S07]  /*6620*/  SHFL.UP PT, R174, R12, 0x1, RZ ;  /* 0x042000000cae7989 */ /* 0x000e6e00000e00ff */
[----:B------:R-:W-:Y:S04]  /*6630*/  @!P5 STS.64 [0x1080], R12 ;  /* 0x0010800cff00d388 */ /* 0x000fe80000000a00 */
[----:B------:R-:W-:Y:S01]  /*6640*/  BAR.SYNC.DEFER_BLOCKING 0x0 ;  /* 0x0000000000007b1d */ /* 0x000fe20000010000 */
[----:B------:R-:W-:-:S13]  /*6650*/  ISETP.NE.AND P5, PT, R35, RZ, PT ;  /* 0x000000ff2300720c */ /* 0x000fda0003fa5270 */
[----:B0----5:R-:W-:Y:S01]  /*6660*/  @!P5 MOV R176, R11 ;  /* 0x0000000b00b0d202 */ /* 0x021fe20000000f00 */
[----:B-1----:R-:W-:Y:S01]  /*6670*/  @!P5 IMAD.MOV.U32 R174, RZ, RZ, R10 ;  /* 0x000000ffffaed224 */ /* 0x002fe200078e000a */
[----:B------:R-:W-:Y:S01]  /*6680*/  @!P5 STS.64 [0x1090], R10 ;  /* 0x0010900aff00d388 */ /* 0x000fe20000000a00 */
[----:B------:R-:W-:-:S03]  /*6690*/  ISETP.NE.AND P5, PT, R74, RZ, PT ;  /* 0x000000ff4a00720c */ /* 0x000fc60003fa5270 */
[----:B------:R-:W0:Y:S04]  /*66a0*/  LDS.64 R14, [0x1080] ;  /* 0x00108000ff0e7984 */ /* 0x000e280000000a00 */
[----:B------:R-:W-:Y:S06]  /*66b0*/  BAR.SYNC.DEFER_BLOCKING 0x0 ;  /* 0x0000000000007b1d */ /* 0x000fec0000010000 */
[----:B------:R-:W1:Y:S01]  /*66c0*/  LDS R175, [0x1094] ;  /* 0x00109400ffaf7984 */ /* 0x000e620000000800 */
        /* <DEDUP_REMOVED lines=41> */
.L_x_519:
[----:B0-----:R-:W-:-:S04]  /*6960*/  IADD3 R11, R33, -0x1, RZ ;  /* 0xffffffff210b7810 */ /* 0x001fc80007ffe0ff */
[----:B------:R-:W-:-:S13]  /*6970*/  ISETP.NE.AND P5, PT, R38, R11, PT ;  /* 0x0000000b2600720c */ /* 0x000fda0003fa5270 */
[----:B------:R-:W-:Y:S05]  /*6980*/  @!P5 BRA `(.L_x_520) ;  /* 0x000001d00000d947 */ /* 0x000fea0003800000 */
[-C--:B------:R-:W-:Y:S02]  /*6990*/  IABS R12, R30.reuse ;  /* 0x0000001e000c7213 */ /* 0x080fe40000000000 */
[----:B------:R-:W-:Y:S02]  /*69a0*/  IADD3 R13, R32, -0x1, R39 ;  /* 0xffffffff200d7810 */ /* 0x000fe40007ffe027 */
[----:B------:R-:W0:Y:S01]  /*69b0*/  I2F.RP R14, R12 ;  /* 0x0000000c000e7306 */ /* 0x000e220000209400 */
[----:B------:R-:W-:Y:S02]  /*69c0*/  IABS R126, R30 ;  /* 0x0000001e007e7213 */ /* 0x000fe40000000000 */
[----:B------:R-:W-:Y:S02]  /*69d0*/  IABS R124, R13 ;  /* 0x0000000d007c7213 */ /* 0x000fe40000000000 */
[----:B------:R-:W-:Y:S02]  /*69e0*/  IADD3 R126, RZ, -R126, RZ ;  /* 0x8000007eff7e7210 */ /* 0x000fe40007ffe0ff */
[----:B------:R-:W-:Y:S01]  /*69f0*/  LOP3.LUT R13, R13, R30, RZ, 0x3c, !PT ;  /* 0x0000001e0d0d7212 */ /* 0x000fe200078e3cff */
[----:B0-----:R-:W0:Y:S02]  /*6a00*/  MUFU.RCP R14, R14 ;  /* 0x0000000e000e7308 */ /* 0x001e240000001000 */
[----:B0-----:R-:W-:-:S06]  /*6a10*/  IADD3 R10, R14, 0xffffffe, RZ ;  /* 0x0ffffffe0e0a7810 */ /* 0x001fcc0007ffe0ff */
[----:B------:R0:W1:Y:S02]  /*6a20*/  F2I.FTZ.U32.TRUNC.NTZ R11, R10 ;  /* 0x0000000a000b7305 */ /* 0x000064000021f000 */
[----:B0-----:R-:W-:Y:S02]  /*6a30*/  IMAD.MOV.U32 R10, RZ, RZ, RZ ;  /* 0x000000ffff0a7224 */ /* 0x001fe400078e00ff */
[----:B-1----:R-:W-:-:S04]  /*6a40*/  IMAD.MOV R101, RZ, RZ, -R11 ;  /* 0x000000ffff657224 */ /* 0x002fc800078e0a0b */
[----:B------:R-:W-:-:S04]  /*6a50*/  IMAD R101, R101, R12, RZ ;  /* 0x0000000c65657224 */ /* 0x000fc800078e02ff */
[----:B------:R-:W-:Y:S01]  /*6a60*/  IMAD.HI.U32 R14, R11, R101, R10 ;  /* 0x000000650b0e7227 */ /* 0x000fe200078e000a */
[----:B------:R-:W-:-:S03]  /*6a70*/  MOV R11, R124 ;  /* 0x0000007c000b7202 */ /* 0x000fc60000000f00 */
        /* <DEDUP_REMOVED lines=14> */
.L_x_520:
[----:B------:R0:W5:Y:S02]  /*6b60*/  LDG.E R11, [R4.64] ;  /* 0x00000004040b7981 */ /* 0x000164000c1e1900 */
.L_x_521:
        /* <DEDUP_REMOVED lines=16> */
.L_x_518:
[----:B------:R-:W-:Y:S05]  /*6c70*/  BSYNC B0 ;  /* 0x0000000000007941 */ /* 0x000fea0003800000 */
.L_x_517:
        /* <DEDUP_REMOVED lines=20> */
.L_x_514:
[----:B------:R-:W-:Y:S01]  /*6dc0*/  BAR.SYNC.DEFER_BLOCKING 0x0 ;  /* 0x0000000000007b1d */ /* 0x000fe20000010000 */
[----:B------:R-:W-:Y:S01]  /*6dd0*/  ISETP.NE.AND P0, PT, R74, RZ, PT ;  /* 0x000000ff4a00720c */ /* 0x000fe20003f05270 */
[----:B0-----:R-:W-:Y:S02]  /*6de0*/  IMAD R13, R156, c[0x0][0x210], RZ ;  /* 0x000084009c0d7a24 */ /* 0x001fe400078e02ff */
[----:B-1----:R-:W-:-:S02]  /*6df0*/  IMAD.WIDE.U32 R10, R22, c[0x0][0x210], RZ ;  /* 0x00008400160a7a25 */ /* 0x002fc400078e00ff */
[----:B------:R-:W-:Y:S02]  /*6e00*/  BSSY B0, `(.L_x_523) ;  /* 0x0000035000007945 */ /* 0x000fe40003800000 */
[----:B------:R-:W-:-:S04]  /*6e10*/  IMAD R15, R22, c[0x0][0x214], R13 ;  /* 0x00008500160f7a24 */ /* 0x000fc800078e020d */
[----:B------:R-:W-:Y:S01]  /*6e20*/  IMAD.IADD R79, R11, 0x1, R15 ;  /* 0x000000010b4f7824 */ /* 0x000fe200078e020f */
[----:B------:R-:W-:Y:S04]  /*6e30*/  STS [R47], R90 ;  /* 0x0000005a2f007388 */ /* 0x000fe80000000800 */
        /* <DEDUP_REMOVED lines=37> */
[----:B------:R-:W-:Y:S01]  /*7090*/  SHF.R.S32.HI R13, RZ, 0x1f, R37 ;  /* 0x0000001fff0d7819 */ /* 0x000fe20000011425 */
[----:B------:R-:W-:Y:S01]  /*70a0*/  IMAD R81, R17, c[0x0][0x218], RZ ;  /* 0x0000860011517a24 */ /* 0x000fe200078e02ff */
[----:B------:R-:W-:-:S03]  /*70b0*/  IADD3 R12, P0, R2, R37, RZ ;  /* 0x00000025020c7210 */ /* 0x000fc60007f1e0ff */
[----:B------:R-:W-:Y:S01]  /*70c0*/  IMAD R81, R0, c[0x0][0x21c], R81 ;  /* 0x0000870000517a24 */ /* 0x000fe200078e0251 */
[----:B------:R-:W-:-:S05]  /*70d0*/  LEA.HI.X.SX32 R13, R2, R13, 0x1, P0 ;  /* 0x0000000d020d7211 */ /* 0x000fca00000f0eff */
[----:B------:R-:W-:-:S05]  /*70e0*/  IMAD.WIDE.U32 R12, R22, c[0x0][0x210], R12 ;  /* 0x00008400160c7a25 */ /* 0x000fca00078e000c */
[----:B------:R-:W-:-:S05]  /*70f0*/  IADD3 R13, R15, R13, RZ ;  /* 0x0000000d0f0d7210 */ /* 0x000fca0007ffe0ff */
[----:B------:R-:W-:-:S04]  /*7100*/  IMAD.WIDE.U32 R12, R0, c[0x0][0x218], R12 ;  /* 0x00008600000c7a25 */ /* 0x000fc800078e000c */
[----:B------:R-:W-:Y:S01]  /*7110*/  IMAD.IADD R13, R13, 0x1, R81 ;  /* 0x000000010d0d7824 */ /* 0x000fe200078e0251 */
[----:B------:R-:W-:-:S04]  /*7120*/  LEA R14, P0, R12, c[0x0][0x288], 0x2 ;  /* 0x0000a2000c0e7a11 */ /* 0x000fc800078010ff */
[----:B------:R-:W-:-:S05]  /*7130*/  LEA.HI.X R15, R12, c[0x0][0x28c], R13, 0x2, P0 ;  /* 0x0000a3000c0f7a11 */ /* 0x000fca00000f140d */
[----:B------:R0:W-:Y:S04]  /*7140*/  STG.E [R14.64], R49 ;  /* 0x000000310e007986 */ /* 0x0001e8000c101904 */
.L_x_524:
[----:B------:R-:W-:Y:S05]  /*7150*/  BSYNC B0 ;  /* 0x0000000000007941 */ /* 0x000fea0003800000 */
.L_x_523:
[----:B------:R-:W-:Y:S01]  /*7160*/  MOV R12, R10 ;  /* 0x0000000a000c7202 */ /* 0x000fe20000000f00 */
[----:B------:R-:W-:Y:S01]  /*7170*/  HFMA2.MMA R11, -RZ, RZ, 0, 2.384185791015625e-07 ;  /* 0x00000004ff0b7435 */ /* 0x000fe200000001ff */
[----:B------:R-:W-:Y:S01]  /*7180*/  IMAD.MOV.U32 R13, RZ, RZ, R79 ;  /* 0x000000ffff0d7224 */ /* 0x000fe200078e004f */
[C---:B0-----:R-:W-:Y:S01]  /*7190*/  LOP3.LUT R14, R2.reuse, 0x20, RZ, 0xfc, !PT ;  /* 0x00000020020e7812 */ /* 0x041fe200078efcff */
[----:B------:R-:W-:Y:S01]  /*71a0*/  IMAD R15, R17, c[0x0][0x218], RZ ;  /* 0x00008600110f7a24 */ /* 0x000fe200078e02ff */
[----:B------:R-:W-:Y:S01]  /*71b0*/  LOP3.LUT R34, R2, 0x40, RZ, 0xfc, !PT ;  /* 0x0000004002227812 */ /* 0x000fe200078efcff */
[----:B------:R-:W-:Y:S01]  /*71c0*/  IMAD.WIDE.U32 R12, R0, c[0x0][0x218], R12 ;  /* 0x00008600000c7a25 */ /* 0x000fe200078e000c */
[----:B------:R-:W-:Y:S02]  /*71d0*/  ISETP.GE.AND P3, PT, R14, R77, PT ;  /* 0x0000004d0e00720c */ /* 0x000fe40003f66270 */
[----:B------:R-:W-:Y:S01]  /*71e0*/  SHF.R.S32.HI R49, RZ, 0x1f, R37 ;  /* 0x0000001fff317819 */ /* 0x000fe20000011425 */
[----:B------:R-:W-:Y:S01]  /*71f0*/  IMAD R14, R0, c[0x0][0x21c], R15 ;  /* 0x00008700000e7a24 */ /* 0x000fe200078e020f */
[----:B------:R-:W-:Y:S01]  /*7200*/  IADD3 R15, P0, R37, R12, RZ ;  /* 0x0000000c250f7210 */ /* 0x000fe20007f1e0ff */
[----:B------:R-:W-:Y:S01]  /*7210*/  IMAD.WIDE R10, R2, R11, c[0x0][0x288] ;  /* 0x0000a200020a7625 */ /* 0x000fe200078e020b */
[----:B------:R-:W-:-:S02]  /*7220*/  ISETP.GE.AND P4, PT, R34, R77, PT ;  /* 0x0000004d2200720c */ /* 0x000fc40003f86270 */
[C---:B------:R-:W-:Y:S01]  /*7230*/  LOP3.LUT R40, R2.reuse, 0x60, RZ, 0xfc, !PT ;  /* 0x0000006002287812 */ /* 0x040fe200078efcff */
[----:B------:R-:W-:Y:S01]  /*7240*/  IMAD.WIDE R26, R39, 0x4, R26 ;  /* 0x00000004271a7825 */ /* 0x000fe200078e021a */
[----:B------:R-:W-:Y:S02]  /*7250*/  LOP3.LUT R42, R2, 0x80, RZ, 0xfc, !PT ;  /* 0x00000080022a7812 */ /* 0x000fe400078efcff */
[----:B------:R-:W-:Y:S01]  /*7260*/  IADD3.X R12, R49, R14, R13, P0, !PT ;  /* 0x0000000e310c7210 */ /* 0x000fe200007fe40d */
[----:B------:R-:W-:Y:S01]  /*7270*/  IMAD.WIDE R28, R39, 0x4, R28 ;  /* 0x00000004271c7825 */ /* 0x000fe200078e021c */
[----:B------:R-:W-:Y:S02]  /*7280*/  LEA R10, P0, R15, R10, 0x2 ;  /* 0x0000000a0f0a7211 */ /* 0x000fe400078010ff */
[-C--:B------:R-:W-:Y:S01]  /*7290*/  ISETP.GE.AND P5, PT, R40, R77.reuse, PT ;  /* 0x0000004d2800720c */ /* 0x080fe20003fa6270 */
[----:B------:R-:W-:Y:S01]  /*72a0*/  IMAD.IADD R32, R39, 0x1, R32 ;  /* 0x0000000127207824 */ /* 0x000fe200078e0220 */
[----:B------:R-:W-:-:S02]  /*72b0*/  ISETP.GE.AND P6, PT, R42, R77, PT ;  /* 0x0000004d2a00720c */ /* 0x000fc40003fc6270 */
[C---:B------:R-:W-:Y:S02]  /*72c0*/  LOP3.LUT R14, R2.reuse, 0xa0, RZ, 0xfc, !PT ;  /* 0x000000a0020e7812 */ /* 0x040fe400078efcff */
[----:B------:R-:W-:Y:S02]  /*72d0*/  LOP3.LUT R34, R2, 0xc0, RZ, 0xfc, !PT ;  /* 0x000000c002227812 */ /* 0x000fe400078efcff */
[----:B------:R-:W-:Y:S02]  /*72e0*/  LEA.HI.X R11, R15, R11, R12, 0x2, P0 ;  /* 0x0000000b0f0b7211 */ /* 0x000fe400000f140c */
[-C--:B------:R-:W-:Y:S02]  /*72f0*/  ISETP.GE.AND P0, PT, R14, R77.reuse, PT ;  /* 0x0000004d0e00720c */ /* 0x080fe40003f06270 */
[----:B------:R-:W-:Y:S01]  /*7300*/  ISETP.GE.AND P1, PT, R34, R77, PT ;  /* 0x0000004d2200720c */ /* 0x000fe20003f26270 */
[----:B------:R0:W-:Y:S01]  /*7310*/  @!P3 STG.E [R10.64+0x80], R43 ;  /* 0x0000802b0a00b986 */ /* 0x0001e2000c101904 */
[----:B------:R-:W-:-:S02]  /*7320*/  LOP3.LUT R12, R2, 0x100, RZ, 0xfc, !PT ;  /* 0x00000100020c7812 */ /* 0x000fc400078efcff */
[C---:B------:R-:W-:Y:S01]  /*7330*/  LOP3.LUT R14, R2.reuse, 0x120, RZ, 0xfc, !PT ;  /* 0x00000120020e7812 */ /* 0x040fe200078efcff */
[----:B------:R0:W-:Y:S01]  /*7340*/  @!P4 STG.E [R10.64+0x100], R41 ;  /* 0x000100290a00c986 */ /* 0x0001e2000c101904 */
[----:B------:R-:W-:Y:S02]  /*7350*/  LOP3.LUT R40, R2, 0xe0, RZ, 0xfc, !PT ;  /* 0x000000e002287812 */ /* 0x000fe400078efcff */
[-C--:B------:R-:W-:Y:S01]  /*7360*/  ISETP.GE.AND P3, PT, R12, R77.reuse, PT ;  /* 0x0000004d0c00720c */ /* 0x080fe20003f66270 */
        /* <DEDUP_REMOVED lines=22> */
[----:B------:R-:W-:-:S02]  /*74d0*/  IADD3 R38, R38, 0x1, RZ ;  /* 0x0000000126267810 */ /* 0x000fc40007ffe0ff */
[----:B------:R-:W-:Y:S01]  /*74e0*/  IADD3 R37, R39, R37, RZ ;  /* 0x0000002527257210 */ /* 0x000fe20007ffe0ff */
[----:B------:R0:W-:Y:S04]  /*74f0*/  @!P6 STG.E [R10.64+0x580], R67 ;  /* 0x000580430a00e986 */ /* 0x0001e8000c101904 */
[----:B------:R0:W-:Y:S04]  /*7500*/  @!P1 STG.E [R10.64+0x680], R69 ;  /* 0x000680450a009986 */ /* 0x0001e8000c101904 */
[----:B------:R0:W-:Y:S04]  /*7510*/  @!P2 STG.E [R10.64+0x700], R57 ;  /* 0x000700390a00a986 */ /* 0x0001e8000c101904 */
[----:B------:R0:W-:Y:S04]  /*7520*/  @!P3 STG.E [R10.64+0x780], R75 ;  /* 0x0007804b0a00b986 */ /* 0x0001e8000c101904 */
[----:B------:R0:W-:Y:S01]  /*7530*/  @!P0 STG.E [R10.64+0x600], R59 ;  /* 0x0006003b0a008986 */ /* 0x0001e2000c101904 */
[----:B------:R-:W-:-:S13]  /*7540*/  ISETP.GE.AND P0, PT, R38, R33, PT ;  /* 0x000000212600720c */ /* 0x000fda0003f06270 */
[----:B0-----:R-:W-:Y:S01]  /*7550*/  @P0 CALL.REL.NOINC `(.L_x_525) ;  /* 0x0000001000000944 */ /* 0x001fe20003c00000 */
[----:B------:R-:W-:Y:S05]  /*7560*/  BRA `(.L_x_526) ;  /* 0xffff9c3000007947 */ /* 0x000fea000383ffff */
.L_x_525:
[----:B------:R-:W-:Y:S05]  /*7570*/  EXIT ;  /* 0x000000000000794d */ /* 0x000fea0003800000 */
.L_x_527:
        /* <DEDUP_REMOVED lines=16> */
.L_x_8819:


//--------------------- .text._Z25selective_scan_fwd_kernelI32Selective_Scan_fwd_kernel_traitsILi32ELi16ELi1ELb0ELb1ELb1ELb1ELb0EfffEEv13SSMParamsBase --------------------------
	.section	.text._Z25selective_scan_fwd_kernelI32Selective_Scan_fwd_kernel_traitsILi32ELi16ELi1ELb0ELb1ELb1ELb1ELb0EfffEEv13SSMParamsBase,"ax",@progbits
	.sectioninfo	@"SHI_REGISTERS=204"
	.align	128
        .global         _Z25selective_scan_fwd_kernelI32Selective_Scan_fwd_kernel_traitsILi32ELi16ELi1ELb0ELb1ELb1ELb1ELb0EfffEEv13SSMParamsBase
        .type           _Z25selective_scan_fwd_kernelI32Selective_Scan_fwd_kernel_traitsILi32ELi16ELi1ELb0ELb1ELb1ELb1ELb0EfffEEv13SSMParamsBase,@function
        .size           _Z25selective_scan_fwd_kernelI32Selective_Scan_fwd_kernel_traitsILi32ELi16ELi1ELb0ELb1ELb1ELb1ELb0EfffEEv13SSMParamsBase,(.L_x_8820 - _Z25selective_scan_fwd_kernelI32Selective_Scan_fwd_kernel_traitsILi32ELi16ELi1ELb0ELb1ELb1ELb1ELb0EfffEEv13SSMParamsBase)
        .other          _Z25selective_scan_fwd_kernelI32Selective_Scan_fwd_kernel_traitsILi32ELi16ELi1ELb0ELb1ELb1ELb1ELb0EfffEEv13SSMParamsBase,@"STO_CUDA_ENTRY STV_DEFAULT"
_Z25selective_scan_fwd_kernelI32Selective_Scan_fwd_kernel_traitsILi32ELi16ELi1ELb0ELb1ELb1ELb1ELb0EfffEEv13SSMParamsBase:
.text._Z25selective_scan_fwd_kernelI32Selective_Scan_fwd_kernel_traitsILi32ELi16ELi1ELb0ELb1ELb1ELb1ELb0EfffEEv13SSMParamsBase:
[----:B------:R-:W-:Y:S02]  /*0000*/  IMAD.MOV.U32 R1, RZ, RZ, c[0x0][0x28] ;  /* 0x00000a00ff017624 */ /* 0x000fe400078e00ff */
[----:B------:R-:W-:Y:S01]  /*0010*/  ISETP.NE.U32.AND P1, PT, RZ, c[0x0][0x2b0], PT ;  /* 0x0000ac00ff007a0c */ /* 0x000fe20003f25070 */
[----:B------:R-:W0:Y:S01]  /*0020*/  S2R R15, SR_CTAID.X ;  /* 0x00000000000f7919 */ /* 0x000e220000002500 */
[----:B------:R-:W-:Y:S01]  /*0030*/  IMAD.MOV.U32 R0, RZ, RZ, RZ ;  /* 0x000000ffff007224 */ /* 0x000fe200078e00ff */
[----:B------:R-:W-:Y:S01]  /*0040*/  CS2R R10, SRZ ;  /* 0x00000000000a7805 */ /* 0x000fe2000001ff00 */
        /* <DEDUP_REMOVED lines=30> */
.L_x_528:
        /* <DEDUP_REMOVED lines=17> */
[----:B------:R-:W-:-:S04]  /*0340*/  @P6 IMAD R3, R84, c[0x0][0x23c], R3 ;  /* 0x00008f0054036a24 */ /* 0x000fc800078e0203 */
        /* <DEDUP_REMOVED lines=9> */
[----:B------:R-:W-:Y:S02]  /*03e0*/  IMAD.IADD R69, R7, 0x1, R83 ;  /* 0x0000000107457824 */ /* 0x000fe400078e0253 */
.L_x_529:
        /* <DEDUP_REMOVED lines=11> */
.L_x_530:
[----:B------:R-:W-:Y:S01]  /*04a0*/  ISETP.EQ.U32.AND P0, PT, R67, RZ, PT ;  /* 0x000000ff4300720c */ /* 0x000fe20003f02070 */
[----:B------:R-:W-:Y:S01]  /*04b0*/  IMAD.MOV.U32 R2, RZ, RZ, RZ ;  /* 0x000000ffff027224 */ /* 0x000fe200078e00ff */
[----:B------:R-:W-:Y:S01]  /*04c0*/  @P1 MOV R2, c[0x0][0x2d0] ;  /* 0x0000b40000021a02 */ /* 0x000fe20000000f00 */
[----:B------:R-:W-:Y:S01]  /*04d0*/  IMAD.MOV.U32 R0, RZ, RZ, RZ ;  /* 0x000000ffff007224 */ /* 0x000fe200078e00ff */
[----:B------:R-:W-:Y:S01]  /*04e0*/  ISETP.EQ.OR.EX P0, PT, R65, RZ, !P6, P0 ;  /* 0x000000ff4100720c */ /* 0x000fe20007702700 */
[----:B------:R-:W-:-:S12]  /*04f0*/  @P1 IMAD.MOV.U32 R0, RZ, RZ, c[0x0][0x2d4] ;  /* 0x0000b500ff001624 */ /* 0x000fd800078e00ff */
        /* <DEDUP_REMOVED lines=9> */
[----:B0-----:R-:W-:Y:S01]  /*0590*/  IMAD.MOV.U32 R2, RZ, RZ, RZ ;  /* 0x000000ffff027224 */ /* 0x001fe200078e00ff */
[----:B------:R-:W-:-:S02]  /*05a0*/  ISETP.NE.U32.AND P5, PT, RZ, c[0x0][0x280], PT ;  /* 0x0000a000ff007a0c */ /* 0x000fc40003fa5070 */
[----:B------:R-:W-:Y:S02]  /*05b0*/  ISETP.NE.AND.EX P3, PT, RZ, c[0x0][0x26c], PT, P3 ;  /* 0x00009b00ff007a0c */ /* 0x000fe40003f65330 */
[----:B------:R-:W-:Y:S02]  /*05c0*/  ISETP.NE.AND.EX P5, PT, RZ, c[0x0][0x284], PT, P5 ;  /* 0x0000a100ff007a0c */ /* 0x000fe40003fa5350 */
[----:B------:R-:W-:Y:S02]  /*05d0*/  PRMT R49, RZ, 0x7610, R49 ;  /* 0x00007610ff317816 */ /* 0x000fe40000000031 */
[C---:B------:R-:W-:Y:S01]  /*05e0*/  @P1 IADD3 R4, P4, R15.reuse, c[0x0][0x2b8], RZ ;  /* 0x0000ae000f041a10 */ /* 0x040fe20007f9e0ff */
[----:B------:R-:W-:Y:S01]  /*05f0*/  @P2 IMAD.MOV.U32 R2, RZ, RZ, c[0x0][0x2c4] ;  /* 0x0000b100ff022624 */ /* 0x000fe200078e00ff */
[----:B------:R-:W-:Y:S02]  /*0600*/  @P2 MOV R0, c[0x0][0x2c0] ;  /* 0x0000b00000002a02 */ /* 0x000fe40000000f00 */
[----:B------:R-:W-:-:S02]  /*0610*/  @P1 LEA.HI.X.SX32 R5, R15, c[0x0][0x2bc], 0x1, P4 ;  /* 0x0000af000f051a11 */ /* 0x000fc400020f0eff */
[----:B------:R-:W-:-:S03]  /*0620*/  ISETP.EQ.U32.AND P4, PT, R0, RZ, PT ;  /* 0x000000ff0000720c */ /* 0x000fc60003f82070 */
[----:B------:R0:W5:Y:S01]  /*0630*/  @P1 LDG.E.U8 R49, [R4.64] ;  /* 0x0000000404311981 */ /* 0x000162000c1e1100 */
[----:B------:R-:W-:Y:S01]  /*0640*/  ISETP.EQ.OR.EX P4, PT, R2, RZ, !P6, P4 ;  /* 0x000000ff0200720c */ /* 0x000fe20007782740 */
[----:B------:R-:W-:Y:S01]  /*0650*/  HFMA2.MMA R0, -RZ, RZ, 0, 0 ;  /* 0x00000000ff007435 */ /* 0x000fe200000001ff */
[----:B------:R-:W-:-:S04]  /*0660*/  @P3 LEA R6, P1, R84, c[0x0][0x268], 0x2 ;  /* 0x00009a0054063a11 */ /* 0x000fc800078210ff */
[C-C-:B------:R-:W-:Y:S01]  /*0670*/  @P3 LEA.HI.X R7, R84.reuse, c[0x0][0x26c], R71.reuse, 0x2, P1 ;  /* 0x00009b0054073a11 */ /* 0x140fe200008f1447 */
[----:B------:R-:W-:Y:S01]  /*0680*/  @P2 IMAD.MOV.U32 R0, RZ, RZ, c[0x0][0x2c0] ;  /* 0x0000b000ff002624 */ /* 0x000fe200078e00ff */
[C---:B------:R-:W-:Y:S02]  /*0690*/  @P5 LEA R10, P1, R84.reuse, c[0x0][0x280], 0x2 ;  /* 0x0000a000540a5a11 */ /* 0x040fe400078210ff */
[----:B------:R-:W-:Y:S02]  /*06a0*/  IABS R13, c[0x0][0x174] ;  /* 0x00005d00000d7a13 */ /* 0x000fe40000000000 */
[----:B------:R-:W-:Y:S02]  /*06b0*/  @P5 LEA.HI.X R11, R84, c[0x0][0x284], R71, 0x2, P1 ;  /* 0x0000a100540b5a11 */ /* 0x000fe400008f1447 */
[----:B0-----:R-:W-:Y:S02]  /*06c0*/  @!P4 LEA R4, P1, R15, R0, 0x2 ;  /* 0x000000000f04c211 */ /* 0x001fe400078210ff */
[----:B------:R-:W0:Y:S08]  /*06d0*/  I2F.RP R0, R13 ;  /* 0x0000000d00007306 */ /* 0x000e300000209400 */
[----:B0-----:R-:W0:Y:S01]  /*06e0*/  MUFU.RCP R0, R0 ;  /* 0x0000000000007308 */ /* 0x001e220000001000 */
[----:B------:R-:W-:Y:S01]  /*06f0*/  IMAD.MOV.U32 R12, RZ, RZ, RZ ;  /* 0x000000ffff0c7224 */ /* 0x000fe200078e00ff */
[----:B------:R-:W-:Y:S01]  /*0700*/  @P2 MOV R12, c[0x0][0x2c4] ;  /* 0x0000b100000c2a02 */ /* 0x000fe20000000f00 */
[----:B------:R-:W-:Y:S01]  /*0710*/  IMAD.MOV.U32 R61, RZ, RZ, RZ ;  /* 0x000000ffff3d7224 */ /* 0x000fe200078e00ff */
[----:B------:R-:W-:-:S02]  /*0720*/  HFMA2.MMA R76, -RZ, RZ, 0, 0 ;  /* 0x00000000ff4c7435 */ /* 0x000fc400000001ff */
[----:B------:R-:W-:-:S03]  /*0730*/  @!P4 LEA.HI.X R5, R15, R12, R14, 0x2, P1 ;  /* 0x0000000c0f05c211 */ /* 0x000fc600008f140e */
[----:B------:R1:W5:Y:S01]  /*0740*/  @P3 LDG.E R61, [R6.64] ;  /* 0x00000004063d3981 */ /* 0x000362000c1e1900 */
[----:B------:R-:W-:-:S04]  /*0750*/  IMAD.MOV.U32 R59, RZ, RZ, RZ ;  /* 0x000000ffff3b7224 */ /* 0x000fc800078e00ff */
[----:B------:R3:W5:Y:S04]  /*0760*/  @!P4 LDG.E R76, [R4.64] ;  /* 0x00000004044cc981 */ /* 0x000768000c1e1900 */
[----:B------:R4:W5:Y:S01]  /*0770*/  @P5 LDG.E R59, [R10.64] ;  /* 0x000000040a3b5981 */ /* 0x000962000c1e1900 */
[----:B---3--:R-:W-:Y:S01]  /*0780*/  IABS R4, R84 ;  /* 0x0000005400047213 */ /* 0x008fe20000000000 */
[----:B--2---:R-:W-:-:S05]  /*0790*/  @!P0 IMAD.WIDE R2, R3, 0x4, R8 ;  /* 0x0000000403028825 */ /* 0x004fca00078e0208 */
[----:B------:R0:W2:Y:S02]  /*07a0*/  @!P0 LDG.E R63, [R2.64] ;  /* 0x00000004023f8981 */ /* 0x0000a4000c1e1900 */
[----:B0-----:R-:W-:-:S04]  /*07b0*/  IADD3 R2, R0, 0xffffffe, RZ ;  /* 0x0ffffffe00027810 */ /* 0x001fc80007ffe0ff */
[----:B------:R0:W3:Y:S02]  /*07c0*/  F2I.FTZ.U32.TRUNC.NTZ R3, R2 ;  /* 0x0000000200037305 */ /* 0x0000e4000021f000 */
[----:B0-----:R-:W-:Y:S02]  /*07d0*/  IMAD.MOV.U32 R2, RZ, RZ, RZ ;  /* 0x000000ffff027224 */ /* 0x001fe400078e00ff */
[----:B---3--:R-:W-:-:S04]  /*07e0*/  IMAD.MOV R12, RZ, RZ, -R3 ;  /* 0x000000ffff0c7224 */ /* 0x008fc800078e0a03 */
[----:B-1----:R-:W-:-:S04]  /*07f0*/  IMAD R7, R12, R13, RZ ;  /* 0x0000000d0c077224 */ /* 0x002fc800078e02ff */
[----:B------:R-:W-:-:S06]  /*0800*/  IMAD.HI.U32 R3, R3, R7, R2 ;  /* 0x0000000703037227 */ /* 0x000fcc00078e0002 */
[----:B----4-:R-:W-:-:S05]  /*0810*/  IMAD.HI.U32 R10, R3, R4, RZ ;  /* 0x00000004030a7227 */ /* 0x010fca00078e00ff */
[----:B------:R-:W-:-:S05]  /*0820*/  IADD3 R0, -R10, RZ, RZ ;  /* 0x000000ff0a007210 */ /* 0x000fca0007ffe1ff */
[----:B------:R-:W-:-:S05]  /*0830*/  IMAD R0, R13, R0, R4 ;  /* 0x000000000d007224 */ /* 0x000fca00078e0204 */
[----:B------:R-:W-:-:S13]  /*0840*/  ISETP.GT.U32.AND P2, PT, R13, R0, PT ;  /* 0x000000000d00720c */ /* 0x000fda0003f44070 */
[----:B------:R-:W-:-:S05]  /*0850*/  @!P2 IMAD.IADD R0, R0, 0x1, -R13 ;  /* 0x000000010000a824 */ /* 0x000fca00078e0a0d */
[----:B------:R-:W-:Y:S01]  /*0860*/  ISETP.GE.U32.AND P1, PT, R0, R13, PT ;  /* 0x0000000d0000720c */ /* 0x000fe20003f26070 */
[----:B------:R-:W-:-:S04]  /*0870*/  IMAD R0, R14, c[0x0][0x1e0], RZ ;  /* 0x000078000e007a24 */ /* 0x000fc800078e02ff */
[C---:B------:R-:W-:Y:S01]  /*0880*/  IMAD R11, R15.reuse, c[0x0][0x1e4], R0 ;  /* 0x000079000f0b7a24 */ /* 0x040fe200078e0200 */
[----:B------:R-:W-:Y:S02]  /*0890*/  LOP3.LUT R0, R84, c[0x0][0x174], RZ, 0x3c, !PT ;  /* 0x00005d0054007a12 */ /* 0x000fe400078e3cff */
[----:B------:R-:W-:Y:S02]  /*08a0*/  @!P2 IADD3 R10, R10, 0x1, RZ ;  /* 0x000000010a0aa810 */ /* 0x000fe40007ffe0ff */
[----:B------:R-:W-:Y:S01]  /*08b0*/  ISETP.GE.AND P3, PT, R0, RZ, PT ;  /* 0x000000ff0000720c */ /* 0x000fe20003f66270 */
[----:B------:R-:W-:Y:S01]  /*08c0*/  IMAD R2, R14, c[0x0][0x1a0], RZ ;  /* 0x000068000e027a24 */ /* 0x000fe200078e02ff */
[----:B------:R-:W-:Y:S02]  /*08d0*/  ISETP.NE.AND P2, PT, RZ, c[0x0][0x174], PT ;  /* 0x00005d00ff007a0c */ /* 0x000fe40003f45270 */
[----:B------:R-:W-:Y:S01]  /*08e0*/  @P1 IADD3 R10, R10, 0x1, RZ ;  /* 0x000000010a0a1810 */ /* 0x000fe20007ffe0ff */
[----:B------:R-:W-:-:S02]  /*08f0*/  IMAD R7, R15, c[0x0][0x1a4], R2 ;  /* 0x000069000f077a24 */ /* 0x000fc400078e0202 */
        /* <DEDUP_REMOVED lines=18> */
[----:B------:R-:W-:-:S02]  /*0a20*/  IMAD R21, R15, c[0x0][0x1c4], R12 ;  /* 0x000071000f157a24 */ /* 0x000fc400078e020c */
[----:B------:R-:W-:Y:S02]  /*0a30*/  IMAD.IADD R5, R5, 0x1, R19 ;  /* 0x0000000105057824 */ /* 0x000fe400078e0213 */
[----:B------:R-:W-:Y:S02]  /*0a40*/  IMAD R12, R0, c[0x0][0x1b8], RZ ;  /* 0x00006e00000c7a24 */ /* 0x000fe400078e02ff */
        /* <DEDUP_REMOVED lines=15> */
[----:B------:R-:W-:Y:S01]  /*0b40*/  ISETP.NE.U32.AND P1, PT, RZ, c[0x0][0x2e0], PT ;  /* 0x0000b800ff007a0c */ /* 0x000fe20003f25070 */
[----:B------:R-:W-:Y:S01]  /*0b50*/  IMAD.WIDE.U32 R10, R15, c[0x0][0x1c0], RZ ;  /* 0x000070000f0a7a25 */ /* 0x000fe200078e00ff */
[----:B------:R-:W-:Y:S02]  /*0b60*/  ISETP.NE.AND.EX P2, PT, RZ, c[0x0][0x2cc], PT, P2 ;  /* 0x0000b300ff007a0c */ /* 0x000fe40003f45320 */
[----:B------:R-:W-:Y:S01]  /*0b70*/  ISETP.NE.AND.EX P1, PT, RZ, c[0x0][0x2e4], PT, P1 ;  /* 0x0000b900ff007a0c */ /* 0x000fe20003f25310 */
[----:B------:R-:W-:Y:S02]  /*0b80*/  IMAD.IADD R11, R11, 0x1, R21 ;  /* 0x000000010b0b7824 */ /* 0x000fe400078e0215 */
[----:B------:R-:W-:Y:S01]  /*0b90*/  IMAD R0, R0, c[0x0][0x1d8], RZ ;  /* 0x0000760000007a24 */ /* 0x000fe200078e02ff */
[----:B------:R-:W-:Y:S01]  /*0ba0*/  CS2R R164, SRZ ;  /* 0x0000000000a47805 */ /* 0x000fe2000001ff00 */
        /* <DEDUP_REMOVED lines=17> */
[----:B------:R-:W-:Y:S01]  /*0cc0*/  MOV R53, c[0x0][0x18c] ;  /* 0x0000630000357a02 */ /* 0x000fe20000000f00 */
[----:B------:R-:W-:Y:S01]  /*0cd0*/  CS2R R6, SRZ ;  /* 0x0000000000067805 */ /* 0x000fe2000001ff00 */
[----:B------:R-:W-:-:S02]  /*0ce0*/  IMAD.MOV.U32 R0, RZ, RZ, RZ ;  /* 0x000000ffff007224 */ /* 0x000fc400078e00ff */
[----:B------:R-:W-:Y:S01]  /*0cf0*/  @P3 IMAD.MOV.U32 R6, RZ, RZ, c[0x0][0x2d8] ;  /* 0x0000b600ff063624 */ /* 0x000fe200078e00ff */
[----:B------:R-:W-:Y:S01]  /*0d00*/  @P1 MOV R4, c[0x0][0x2e0] ;  /* 0x0000b80000041a02 */ /* 0x000fe20000000f00 */
[----:B------:R-:W-:Y:S01]  /*0d10*/  @P3 IMAD.MOV.U32 R7, RZ, RZ, c[0x0][0x2dc] ;  /* 0x0000b700ff073624 */ /* 0x000fe200078e00ff */
[----:B------:R-:W-:Y:S01]  /*0d20*/  SEL R53, R53, 0x800, P6 ;  /* 0x0000080035357807 */ /* 0x000fe20003000000 */
[----:B------:R-:W-:Y:S01]  /*0d30*/  @P1 IMAD.MOV.U32 R0, RZ, RZ, c[0x0][0x2e4] ;  /* 0x0000b900ff001624 */ /* 0x000fe200078e00ff */
[----:B--2---:R-:W-:Y:S02]  /*0d40*/  @!P0 SHF.R.S32.HI R166, RZ, 0x1f, R63 ;  /* 0x0000001fffa68819 */ /* 0x004fe4000001143f */
[----:B------:R-:W-:Y:S05]  /*0d50*/  @P4 BRA P2, `(.L_x_531) ;  /* 0x000001f000004947 */ /* 0x000fea0001000000 */
[-C--:B------:R-:W-:Y:S01]  /*0d60*/  IABS R5, R53.reuse ;  /* 0x0000003500057213 */ /* 0x080fe20000000000 */
[----:B------:R-:W-:Y:S01]  /*0d70*/  IMAD.MOV.U32 R51, RZ, RZ, RZ ;  /* 0x000000ffff337224 */ /* 0x000fe200078e00ff */
[----:B------:R-:W-:Y:S02]  /*0d80*/  IADD3 R0, R53, c[0x0][0x168], RZ ;  /* 0x00005a0035007a10 */ /* 0x000fe40007ffe0ff */
[----:B------:R-:W0:Y:S01]  /*0d90*/  I2F.RP R4, R5 ;  /* 0x0000000500047306 */ /* 0x000e220000209400 */
[----:B------:R-:W-:-:S02]  /*0da0*/  IABS R17, R53 ;  /* 0x0000003500117213 */ /* 0x000fc40000000000 */
[----:B------:R-:W-:Y:S02]  /*0db0*/  IADD3 R0, R0, -0x1, RZ ;  /* 0xffffffff00007810 */ /* 0x000fe40007ffe0ff */
[----:B-----5:R-:W-:Y:S02]  /*0dc0*/  MOV R76, RZ ;  /* 0x000000ff004c7202 */ /* 0x020fe40000000f00 */
[----:B------:R-:W-:Y:S02]  /*0dd0*/  IABS R13, R0 ;  /* 0x00000000000d7213 */ /* 0x000fe40000000000 */
[----:B------:R-:W-:-:S04]  /*0de0*/  LOP3.LUT R0, R0, R53, RZ, 0x3c, !PT ;  /* 0x0000003500007212 */ /* 0x000fc800078e3cff */
[----:B------:R-:W-:Y:S01]  /*0df0*/  ISETP.GE.AND P2, PT, R0, RZ, PT ;  /* 0x000000ff0000720c */ /* 0x000fe20003f46270 */
        /* <DEDUP_REMOVED lines=14> */
[----:B------:R-:W-:Y:S02]  /*0ee0*/  ISETP.GE.U32.AND P0, PT, R2, R5, PT ;  /* 0x000000050200720c */ /* 0x000fe40003f06070 */
[----:B------:R-:W-:-:S11]  /*0ef0*/  ISETP.NE.AND P1, PT, R53, RZ, PT ;  /* 0x000000ff3500720c */ /* 0x000fd60003f25270 */
[----:B------:R-:W-:-:S05]  /*0f00*/  @P0 IADD3 R3, R3, 0x1, RZ ;  /* 0x0000000103030810 */ /* 0x000fca0007ffe0ff */
[----:B------:R-:W-:Y:S01]  /*0f10*/  @!P2 IMAD.MOV R3, RZ, RZ, -R3 ;  /* 0x000000ffff03a224 */ /* 0x000fe200078e0a03 */
[----:B------:R-:W-:-:S05]  /*0f20*/  @!P1 LOP3.LUT R3, RZ, R53, RZ, 0x33, !PT ;  /* 0x00000035ff039212 */ /* 0x000fca00078e33ff */
[----:B------:R-:W-:Y:S01]  /*0f30*/  IMAD.MOV.U32 R74, RZ, RZ, R3 ;  /* 0x000000ffff4a7224 */ /* 0x000fe200078e0003 */
[----:B------:R-:W-:Y:S05]  /*0f40*/  BRA `(.L_x_532) ;  /* 0x0000012000007947 */ /* 0x000fea0003800000 */
.L_x_531:
        /* <DEDUP_REMOVED lines=10> */
[----:B--2---:R-:W-:Y:S01]  /*0ff0*/  IMAD.IADD R74, R74, 0x1, -R51 ;  /* 0x000000014a4a7824 */ /* 0x004fe200078e0a33 */
[----:B---3--:R-:W-:-:S04]  /*1000*/  IADD3 R0, -R0, R11, RZ ;  /* 0x0000000b00007210 */ /* 0x008fc80007ffe1ff */
[C---:B------:R-:W-:Y:S01]  /*1010*/  ISETP.GT.AND P0, PT, R53.reuse, R0, PT ;  /* 0x000000003500720c */ /* 0x040fe20003f04270 */
[----:B------:R-:W-:-:S03]  /*1020*/  IMAD.IADD R0, R53, 0x1, -R0 ;  /* 0x0000000135007824 */ /* 0x000fc600078e0a00 */
[----:B------:R-:W-:-:S04]  /*1030*/  ISETP.GT.AND P0, PT, R74, RZ, P0 ;  /* 0x000000ff4a00720c */ /* 0x000fc80000704270 */
[----:B------:R-:W-:Y:S02]  /*1040*/  SEL R0, R0, RZ, P0 ;  /* 0x000000ff00007207 */ /* 0x000fe40000000000 */
[----:B------:R-:W-:-:S03]  /*1050*/  IADD3 R74, R74, 0x1, RZ ;  /* 0x000000014a4a7810 */ /* 0x000fc60007ffe0ff */
[----:B-----5:R-:W-:Y:S02]  /*1060*/  IMAD R76, R76, R53, R0 ;  /* 0x000000354c4c7224 */ /* 0x020fe400078e0200 */
.L_x_532:
[----:B------:R-:W-:-:S13]  /*1070*/  ISETP.GE.AND P0, PT, R74, 0x1, PT ;  /* 0x000000014a00780c */ /* 0x000fda0003f06270 */
[----:B------:R-:W-:Y:S05]  /*1080*/  @!P0 EXIT ;  /* 0x000000000000894d */ /* 0x000fea0003800000 */
[----:B------:R-:W0:Y:S01]  /*1090*/  S2R R16, SR_TID.X ;  /* 0x0000000000107919 */ /* 0x000e220000002100 */
[----:B------:R-:W-:Y:S01]  /*10a0*/  LEA R4, P0, R15, R10, 0x2 ;  /* 0x0000000a0f047211 */ /* 0x000fe200078010ff */
[----:B------:R-:W-:Y:S01]  /*10b0*/  IMAD.MOV.U32 R45, RZ, RZ, RZ ;  /* 0x000000ffff2d7224 */ /* 0x000fe200078e00ff */
[----:B------:R-:W-:Y:S01]  /*10c0*/  LOP3.LUT R49, R49, 0xff, RZ, 0xc0, !PT ;  /* 0x000000ff31317812 */ /* 0x000fe200078ec0ff */
[----:B------:R-:W1:Y:S01]  /*10d0*/  S2R R47, SR_LANEID ;  /* 0x00000000002f7919 */ /* 0x000e620000000000 */
[----:B------:R-:W-:Y:S01]  /*10e0*/  LEA.HI.X R5, R15, R12, R14, 0x2, P0 ;  /* 0x0000000c0f057211 */ /* 0x000fe200000f140e */
[----:B------:R-:W-:Y:S01]  /*10f0*/  IMAD.MOV.U32 R72, RZ, RZ, RZ ;  /* 0x000000ffff487224 */ /* 0x000fe200078e00ff */
[C---:B0-----:R-:W-:Y:S02]  /*1100*/  LOP3.LUT R2, R16.reuse, 0x1f, RZ, 0xc0, !PT ;  /* 0x0000001f10027812 */ /* 0x041fe400078ec0ff */
[----:B------:R-:W-:-:S04]  /*1110*/  SHF.L.U32 R3, R16, 0x4, RZ ;  /* 0x0000000410037819 */ /* 0x000fc800000006ff */
[----:B------:R-:W-:-:S04]  /*1120*/  LOP3.LUT R2, R2, 0xfffffe00, R3, 0xf8, !PT ;  /* 0xfffffe0002027812 */ /* 0x000fc800078ef803 */
        /* <DEDUP_REMOVED lines=14> */
[----:B-1----:R-:W-:Y:S02]  /*1210*/  LOP3.LUT R42, R2, 0x1e0, RZ, 0xfc, !PT ;  /* 0x000001e0022a7812 */ /* 0x002fe400078efcff */
.L_x_579:
        /* <DEDUP_REMOVED lines=12> */
[-C--:B------:R-:W-:Y:S01]  /*12e0*/  ISETP.GE.AND P0, PT, R60, R43.reuse, PT ;  /* 0x0000002b3c00720c */ /* 0x080fe20003f06270 */
[----:B------:R-:W-:Y:S01]  /*12f0*/  CS2R R18, SRZ ;  /* 0x0000000000127805 */ /* 0x000fe2000001ff00 */
[C---:B------:R-:W-:Y:S01]  /*1300*/  IMAD.WIDE R10, R2.reuse, 0x4, R88 ;  /* 0x00000004020a7825 */ /* 0x040fe200078e0258 */
[-C--:B------:R-:W-:Y:S01]  /*1310*/  ISETP.GE.AND P4, PT, R2, R43.reuse, PT ;  /* 0x0000002b0200720c */ /* 0x080fe20003f86270 */
[----:B------:R-:W-:Y:S01]  /*1320*/  CS2R R20, SRZ ;  /* 0x0000000000147805 */ /* 0x000fe2000001ff00 */
[----:B------:R-:W-:Y:S01]  /*1330*/  P2R R163, PR, RZ, 0x1 ;  /* 0x00000001ffa37803 */ /* 0x000fe20000000000 */
[----:B------:R-:W-:Y:S01]  /*1340*/  IMAD.MOV.U32 R0, RZ, RZ, RZ ;  /* 0x000000ffff007224 */ /* 0x000fe200078e00ff */
[-C--:B------:R-:W-:Y:S01]  /*1350*/  ISETP.GE.AND P6, PT, R70, R43.reuse, PT ;  /* 0x0000002b4600720c */ /* 0x080fe20003fc6270 */
[----:B------:R-:W-:Y:S01]  /*1360*/  CS2R R12, SRZ ;  /* 0x00000000000c7805 */ /* 0x000fe2000001ff00 */
[-C--:B------:R-:W-:Y:S01]  /*1370*/  ISETP.GE.AND P5, PT, R68, R43.reuse, PT ;  /* 0x0000002b4400720c */ /* 0x080fe20003fa6270 */
[----:B------:R-:W-:Y:S01]  /*1380*/  CS2R R14, SRZ ;  /* 0x00000000000e7805 */ /* 0x000fe2000001ff00 */
[-C--:B------:R-:W-:Y:S01]  /*1390*/  ISETP.GE.AND P3, PT, R66, R43.reuse, PT ;  /* 0x0000002b4200720c */ /* 0x080fe20003f66270 */
[----:B------:R-:W-:Y:S01]  /*13a0*/  HFMA2.MMA R17, -RZ, RZ, 0, 0 ;  /* 0x00000000ff117435 */ /* 0x000fe200000001ff */
[-C--:B------:R-:W-:Y:S01]  /*13b0*/  ISETP.GE.AND P2, PT, R64, R43.reuse, PT ;  /* 0x0000002b4000720c */ /* 0x080fe20003f46270 */
[----:B------:R-:W-:Y:S01]  /*13c0*/  CS2R R22, SRZ ;  /* 0x0000000000167805 */ /* 0x000fe2000001ff00 */
[-C--:B------:R-:W-:Y:S01]  /*13d0*/  ISETP.GE.AND P1, PT, R62, R43.reuse, PT ;  /* 0x0000002b3e00720c */ /* 0x080fe20003f26270 */
[----:B------:R-:W-:Y:S01]  /*13e0*/  CS2R R24, SRZ ;  /* 0x0000000000187805 */ /* 0x000fe2000001ff00 */
[----:B------:R-:W-:Y:S01]  /*13f0*/  P2R R155, PR, RZ, 0x40 ;  /* 0x00000040ff9b7803 */ /* 0x000fe20000000000 */
[----:B------:R-:W-:Y:S01]  /*1400*/  IMAD.MOV.U32 R90, RZ, RZ, RZ ;  /* 0x000000ffff5a7224 */ /* 0x000fe200078e00ff */
[----:B------:R-:W-:Y:S01]  /*1410*/  P2R R157, PR, RZ, 0x20 ;  /* 0x00000020ff9d7803 */ /* 0x000fe20000000000 */
[----:B------:R-:W-:Y:S01]  /*1420*/  IMAD.MOV.U32 R73, RZ, RZ, RZ ;  /* 0x000000ffff497224 */ /* 0x000fe200078e00ff */
[----:B------:R-:W-:Y:S01]  /*1430*/  P2R R159, PR, RZ, 0x8 ;  /* 0x00000008ff9f7803 */ /* 0x000fe20000000000 */
[----:B------:R0:W2:Y:S01]  /*1440*/  @!P0 LDG.E R18, [R10.64+0x300] ;  /* 0x000300040a128981 */ /* 0x0000a2000c1e1900 */
[----:B------:R-:W-:-:S02]  /*1450*/  ISETP.GE.AND P0, PT, R58, R43, PT ;  /* 0x0000002b3a00720c */ /* 0x000fc40003f06270 */
[----:B------:R-:W-:Y:S01]  /*1460*/  P2R R161, PR, RZ, 0x4 ;  /* 0x00000004ffa17803 */ /* 0x000fe20000000000 */
[----:B------:R0:W3:Y:S01]  /*1470*/  @!P4 LDG.E R0, [R10.64] ;  /* 0x000000040a00c981 */ /* 0x0000e2000c1e1900 */
[----:B------:R-:W-:Y:S02]  /*1480*/  P2R R153, PR, RZ, 0x1 ;  /* 0x00000001ff997803 */ /* 0x000fe40000000000 */
[----:B------:R-:W-:Y:S01]  /*1490*/  P2R R162, PR, RZ, 0x2 ;  /* 0x00000002ffa27803 */ /* 0x000fe20000000000 */
[----:B------:R0:W4:Y:S04]  /*14a0*/  @!P6 LDG.E R13, [R10.64+0x80] ;  /* 0x000080040a0de981 */ /* 0x000128000c1e1900 */
[----:B------:R0:W5:Y:S04]  /*14b0*/  @!P5 LDG.E R12, [R10.64+0x100] ;  /* 0x000100040a0cd981 */ /* 0x000168000c1e1900 */
[----:B------:R0:W2:Y:S01]  /*14c0*/  @!P0 LDG.E R19, [R10.64+0x380] ;  /* 0x000380040a138981 */ /* 0x0000a2000c1e1900 */
[----:B------:R-:W-:-:S03]  /*14d0*/  ISETP.GE.AND P0, PT, R56, R43, PT ;  /* 0x0000002b3800720c */ /* 0x000fc60003f06270 */
[----:B------:R0:W2:Y:S01]  /*14e0*/  @!P3 LDG.E R15, [R10.64+0x180] ;  /* 0x000180040a0fb981 */ /* 0x0000a2000c1e1900 */
[----:B------:R-:W-:-:S03]  /*14f0*/  P2R R151, PR, RZ, 0x1 ;  /* 0x00000001ff977803 */ /* 0x000fc60000000000 */
[----:B------:R0:W2:Y:S04]  /*1500*/  @!P2 LDG.E R14, [R10.64+0x200] ;  /* 0x000200040a0ea981 */ /* 0x0000a8000c1e1900 */
[----:B------:R0:W2:Y:S04]  /*1510*/  @!P1 LDG.E R17, [R10.64+0x280] ;  /* 0x000280040a119981 */ /* 0x0000a8000c1e1900 */
[----:B------:R0:W2:Y:S01]  /*1520*/  @!P0 LDG.E R20, [R10.64+0x400] ;  /* 0x000400040a148981 */ /* 0x0000a2000c1e1900 */
[-C--:B------:R-:W-:Y:S02]  /*1530*/  ISETP.GE.AND P0, PT, R54, R43.reuse, PT ;  /* 0x0000002b3600720c */ /* 0x080fe40003f06270 */
[----:B------:R-:W-:-:S02]  /*1540*/  ISETP.GE.AND P6, PT, R52, R43, PT ;  /* 0x0000002b3400720c */ /* 0x000fc40003fc6270 */
[-C--:B------:R-:W-:Y:S02]  /*1550*/  ISETP.GE.AND P5, PT, R50, R43.reuse, PT ;  /* 0x0000002b3200720c */ /* 0x080fe40003fa6270 */
[-C--:B------:R-:W-:Y:S02]  /*1560*/  ISETP.GE.AND P3, PT, R48, R43.reuse, PT ;  /* 0x0000002b3000720c */ /* 0x080fe40003f66270 */
[-C--:B------:R-:W-:Y:S02]  /*1570*/  ISETP.GE.AND P2, PT, R46, R43.reuse, PT ;  /* 0x0000002b2e00720c */ /* 0x080fe40003f46270 */
[----:B------:R-:W-:Y:S02]  /*1580*/  P2R R149, PR, RZ, 0x1 ;  /* 0x00000001ff957803 */ /* 0x000fe40000000000 */
[-C--:B------:R-:W-:Y:S01]  /*1590*/  ISETP.GE.AND P1, PT, R44, R43.reuse, PT ;  /* 0x0000002b2c00720c */ /* 0x080fe20003f26270 */
[----:B------:R0:W2:Y:S01]  /*15a0*/  @!P0 LDG.E R21, [R10.64+0x480] ;  /* 0x000480040a158981 */ /* 0x0000a2000c1e1900 */
[----:B------:R-:W-:-:S03]  /*15b0*/  ISETP.GE.AND P0, PT, R42, R43, PT ;  /* 0x0000002b2a00720c */ /* 0x000fc60003f06270 */
[----:B------:R0:W2:Y:S04]  /*15c0*/  @!P6 LDG.E R22, [R10.64+0x500] ;  /* 0x000500040a16e981 */ /* 0x0000a8000c1e1900 */
[----:B------:R0:W2:Y:S04]  /*15d0*/  @!P5 LDG.E R23, [R10.64+0x580] ;  /* 0x000580040a17d981 */ /* 0x0000a8000c1e1900 */
[----:B------:R0:W2:Y:S04]  /*15e0*/  @!P3 LDG.E R24, [R10.64+0x600] ;  /* 0x000600040a18b981 */ /* 0x0000a8000c1e1900 */
[----:B------:R0:W2:Y:S04]  /*15f0*/  @!P2 LDG.E R25, [R10.64+0x680] ;  /* 0x000680040a19a981 */ /* 0x0000a8000c1e1900 */
[----:B------:R0:W2:Y:S04]  /*1600*/  @!P1 LDG.E R90, [R10.64+0x700] ;  /* 0x000700040a5a9981 */ /* 0x0000a8000c1e1900 */
[----:B------:R0:W2:Y:S01]  /*1610*/  @!P0 LDG.E R73, [R10.64+0x780] ;  /* 0x000780040a498981 */ /* 0x0000a2000c1e1900 */
[----:B------:R-:W-:-:S04]  /*1620*/  LEA.HI.SX32 R41, R47, R47, 0x1b ;  /* 0x0000002f2f297211 */ /* 0x000fc800078fdaff */
[----:B------:R-:W-:Y:S02]  /*1630*/  SHF.L.U32 R41, R41, 0x2, RZ ;  /* 0x0000000229297819 */ /* 0x000fe400000006ff */
[C---:B------:R-:W-:Y:S02]  /*1640*/  IADD3 R26, R47.reuse, 0x20, RZ ;  /* 0x000000202f1a7810 */ /* 0x040fe40007ffe0ff */
[C---:B------:R-:W-:Y:S02]  /*1650*/  IADD3 R28, R47.reuse, 0x40, RZ ;  /* 0x000000402f1c7810 */ /* 0x040fe40007ffe0ff */
[C---:B------:R-:W-:Y:S02]  /*1660*/  IADD3 R30, R47.reuse, 0x60, RZ ;  /* 0x000000602f1e7810 */ /* 0x040fe40007ffe0ff */
[----:B------:R-:W-:Y:S02]  /*1670*/  LEA.HI.SX32 R26, R26, R47, 0x1b ;  /* 0x0000002f1a1a7211 */ /* 0x000fe400078fdaff */
[----:B------:R-:W-:-:S02]  /*1680*/  IADD3 R32, R47, 0x80, RZ ;  /* 0x000000802f207810 */ /* 0x000fc40007ffe0ff */
[C---:B------:R-:W-:Y:S02]  /*1690*/  IADD3 R34, R47.reuse, 0xa0, RZ ;  /* 0x000000a02f227810 */ /* 0x040fe40007ffe0ff */
[-C--:B------:R-:W-:Y:S02]  /*16a0*/  LEA.HI.SX32 R28, R28, R47.reuse, 0x1b ;  /* 0x0000002f1c1c7211 */ /* 0x080fe400078fdaff */
[-C--:B------:R-:W-:Y:S02]  /*16b0*/  LEA.HI.SX32 R30, R30, R47.reuse, 0x1b ;  /* 0x0000002f1e1e7211 */ /* 0x080fe400078fdaff */
[----:B0-----:R-:W-:Y:S02]  /*16c0*/  IADD3 R10, R47, 0xe0, RZ ;  /* 0x000000e02f0a7810 */ /* 0x001fe40007ffe0ff */
[----:B------:R-:W-:Y:S02]  /*16d0*/  P2R R145, PR, RZ, 0x40 ;  /* 0x00000040ff917803 */ /* 0x000fe40000000000 */
[----:B------:R-:W-:Y:S01]  /*16e0*/  P2R R103, PR, RZ, 0x40 ;  /* 0x00000040ff677803 */ /* 0x000fe20000000000 */
[----:B------:R-:W-:Y:S01]  /*16f0*/  IMAD.SHL.U32 R40, R26, 0x4, RZ ;  /* 0x000000041a287824 */ /* 0x000fe200078e00ff */
[----:B------:R-:W-:Y:S01]  /*1700*/  ISETP.NE.AND P6, PT, R149, RZ, PT ;  /* 0x000000ff9500720c */ /* 0x000fe20003fc5270 */
[----:B------:R-:W-:Y:S01]  /*1710*/  IMAD.SHL.U32 R39, R28, 0x4, RZ ;  /* 0x000000041c277824 */ /* 0x000fe200078e00ff */
[----:B------:R-:W-:-:S02]  /*1720*/  LEA.HI.SX32 R32, R32, R47, 0x1b ;  /* 0x0000002f20207211 */ /* 0x000fc400078fdaff */
[-C--:B------:R-:W-:Y:S02]  /*1730*/  LEA.HI.SX32 R34, R34, R47.reuse, 0x1b ;  /* 0x0000002f22227211 */ /* 0x080fe400078fdaff */
[----:B------:R-:W-:Y:S02]  /*1740*/  SHF.L.U32 R38, R30, 0x2, RZ ;  /* 0x000000021e267819 */ /* 0x000fe400000006ff */
[C---:B------:R-:W-:Y:S02]  /*1750*/  IADD3 R26, R47.reuse, 0x100, RZ ;  /* 0x000001002f1a7810 */ /* 0x040fe40007ffe0ff */
[-C--:B------:R-:W-:Y:S02]  /*1760*/  LEA.HI.SX32 R10, R10, R47.reuse, 0x1b ;  /* 0x0000002f0a0a7211 */ /* 0x080fe400078fdaff */
[----:B------:R-:W-:Y:S02]  /*1770*/  IADD3 R30, R47, 0x140, RZ ;  /* 0x000001402f1e7810 */ /* 0x000fe40007ffe0ff */
[----:B------:R-:W-:Y:S01]  /*1780*/  P2R R102, PR, RZ, 0x40 ;  /* 0x00000040ff667803 */ /* 0x000fe20000000000 */
[----:B------:R-:W-:Y:S01]  /*1790*/  IMAD.SHL.U32 R37, R32, 0x4, RZ ;  /* 0x0000000420257824 */ /* 0x000fe200078e00ff */
[----:B------:R-:W-:Y:S01]  /*17a0*/  ISETP.NE.AND P6, PT, R151, RZ, PT ;  /* 0x000000ff9700720c */ /* 0x000fe20003fc5270 */
[----:B------:R-:W-:Y:S01]  /*17b0*/  IMAD.SHL.U32 R36, R34, 0x4, RZ ;  /* 0x0000000422247824 */ /* 0x000fe200078e00ff */
[----:B------:R-:W-:Y:S01]  /*17c0*/  IADD3 R28, R47, 0x120, RZ ;  /* 0x000001202f1c7810 */ /* 0x000fe20007ffe0ff */
[----:B------:R-:W-:Y:S01]  /*17d0*/  IMAD.SHL.U32 R34, R10, 0x4, RZ ;  /* 0x000000040a227824 */ /* 0x000fe200078e00ff */
[----:B------:R-:W-:-:S02]  /*17e0*/  LEA.HI.SX32 R26, R26, R47, 0x1b ;  /* 0x0000002f1a1a7211 */ /* 0x000fc400078fdaff */
[-C--:B------:R-:W-:Y:S02]  /*17f0*/  LEA.HI.SX32 R30, R30, R47.reuse, 0x1b ;  /* 0x0000002f1e1e7211 */ /* 0x080fe400078fdaff */
[----:B------:R-:W-:Y:S02]  /*1800*/  IADD3 R10, R47, 0x180, RZ ;  /* 0x000001802f0a7810 */ /* 0x000fe40007ffe0ff */
[----:B------:R-:W-:Y:S02]  /*1810*/  P2R R101, PR, RZ, 0x40 ;  /* 0x00000040ff657803 */ /* 0x000fe40000000000 */
[----:B------:R-:W-:Y:S01]  /*1820*/  LEA.HI.SX32 R28, R28, R47, 0x1b ;  /* 0x0000002f1c1c7211 */ /* 0x000fe200078fdaff */
[----:B------:R-:W-:Y:S01]  /*1830*/  IMAD.SHL.U32 R33, R26, 0x4, RZ ;  /* 0x000000041a217824 */ /* 0x000fe200078e00ff */
[----:B------:R-:W-:Y:S01]  /*1840*/  ISETP.NE.AND P6, PT, R153, RZ, PT ;  /* 0x000000ff9900720c */ /* 0x000fe20003fc5270 */
[----:B------:R-:W-:Y:S01]  /*1850*/  IMAD.SHL.U32 R31, R30, 0x4, RZ ;  /* 0x000000041e1f7824 */ /* 0x000fe200078e00ff */
[----:B------:R-:W-:-:S02]  /*1860*/  IADD3 R26, R47, 0x1e0, RZ ;  /* 0x000001e02f1a7810 */ /* 0x000fc40007ffe0ff */
[-C--:B------:R-:W-:Y:S02]  /*1870*/  LEA.HI.SX32 R10, R10, R47.reuse, 0x1b ;  /* 0x0000002f0a0a7211 */ /* 0x080fe400078fdaff */
[----:B------:R-:W-:Y:S02]  /*1880*/  SHF.L.U32 R32, R28, 0x2, RZ ;  /* 0x000000021c207819 */ /* 0x000fe400000006ff */
[----:B------:R-:W-:Y:S02]  /*1890*/  P2R R100, PR, RZ, 0x40 ;  /* 0x00000040ff647803 */ /* 0x000fe40000000000 */
[----:B------:R-:W-:Y:S02]  /*18a0*/  ISETP.NE.AND P6, PT, R163, RZ, PT ;  /* 0x000000ffa300720c */ /* 0x000fe40003fc5270 */
[----:B------:R-:W-:Y:S02]  /*18b0*/  SHF.L.U32 R29, R10, 0x2, RZ ;  /* 0x000000020a1d7819 */ /* 0x000fe400000006ff */
[----:B------:R-:W-:-:S02]  /*18c0*/  LEA.HI.SX32 R26, R26, R47, 0x1b ;  /* 0x0000002f1a1a7211 */ /* 0x000fc400078fdaff */
[----:B------:R-:W-:Y:S02]  /*18d0*/  P2R R99, PR, RZ, 0x40 ;  /* 0x00000040ff637803 */ /* 0x000fe40000000000 */
[----:B------:R-:W-:Y:S01]  /*18e0*/  ISETP.NE.AND P6, PT, R162, RZ, PT ;  /* 0x000000ffa200720c */ /* 0x000fe20003fc5270 */
[----:B------:R-:W-:-:S03]  /*18f0*/  IMAD.SHL.U32 R26, R26, 0x4, RZ ;  /* 0x000000041a1a7824 */ /* 0x000fc600078e00ff */
[----:B------:R-:W-:Y:S02]  /*1900*/  P2R R95, PR, RZ, 0x40 ;  /* 0x00000040ff5f7803 */ /* 0x000fe40000000000 */
[----:B------:R-:W-:-:S04]  /*1910*/  ISETP.NE.AND P6, PT, R161, RZ, PT ;  /* 0x000000ffa100720c */ /* 0x000fc80003fc5270 */
[----:B------:R-:W-:Y:S02]  /*1920*/  P2R R93, PR, RZ, 0x40 ;  /* 0x00000040ff5d7803 */ /* 0x000fe40000000000 */
[----:B------:R-:W-:-:S04]  /*1930*/  ISETP.NE.AND P6, PT, R159, RZ, PT ;  /* 0x000000ff9f00720c */ /* 0x000fc80003fc5270 */
[----:B------:R-:W-:Y:S02]  /*1940*/  P2R R91, PR, RZ, 0x40 ;  /* 0x00000040ff5b7803 */ /* 0x000fe40000000000 */
[----:B------:R-:W-:-:S04]  /*1950*/  ISETP.NE.AND P6, PT, R157, RZ, PT ;  /* 0x000000ff9d00720c */ /* 0x000fc80003fc5270 */
[----:B------:R-:W-:Y:S02]  /*1960*/  P2R R85, PR, RZ, 0x40 ;  /* 0x00000040ff557803 */ /* 0x000fe40000000000 */
[----:B------:R-:W-:Y:S02]  /*1970*/  ISETP.NE.AND P6, PT, R155, RZ, PT ;  /* 0x000000ff9b00720c */ /* 0x000fe40003fc5270 */
[----:B------:R-:W-:Y:S01]  /*1980*/  MOV R75, RZ ;  /* 0x000000ff004b7202 */ /* 0x000fe20000000f00 */
[----:B------:R-:W-:Y:S01]  /*1990*/  IMAD.MOV.U32 R92, RZ, RZ, RZ ;  /* 0x000000ffff5c7224 */ /* 0x000fe200078e00ff */
[----:B---3--:R0:W-:Y:S02]  /*19a0*/  STS [R41], R0 ;  /* 0x0000000029007388 */ /* 0x0081e40000000800 */
[----:B0-----:R-:W-:-:S04]  /*19b0*/  IADD3 R0, R47, 0xc0, RZ ;  /* 0x000000c02f007810 */ /* 0x001fc80007ffe0ff */
[-C--:B------:R-:W-:Y:S01]  /*19c0*/  LEA.HI.SX32 R0, R0, R47.reuse, 0x1b ;  /* 0x0000002f00007211 */ /* 0x080fe200078fdaff */
[----:B----4-:R-:W-:Y:S03]  /*19d0*/  STS [R40+0x80], R13 ;  /* 0x0000800d28007388 */ /* 0x010fe60000000800 */
[----:B------:R-:W-:Y:S02]  /*19e0*/  SHF.L.U32 R35, R0, 0x2, RZ ;  /* 0x0000000200237819 */ /* 0x000fe400000006ff */
[C---:B------:R-:W-:Y:S01]  /*19f0*/  IADD3 R0, R47.reuse, 0x160, RZ ;  /* 0x000001602f007810 */ /* 0x040fe20007ffe0ff */
[----:B-----5:R0:W-:Y:S03]  /*1a00*/  STS [R39+0x100], R12 ;  /* 0x0001000c27007388 */ /* 0x0201e60000000800 */
[----:B------:R-:W-:Y:S01]  /*1a10*/  LEA.HI.SX32 R0, R0, R47, 0x1b ;  /* 0x0000002f00007211 */ /* 0x000fe200078fdaff */
[----:B--2---:R-:W-:Y:S01]  /*1a20*/  STS [R38+0x180], R15 ;  /* 0x0001800f26007388 */ /* 0x004fe20000000800 */
[----:B0-----:R-:W-:-:S03]  /*1a30*/  IADD3 R12, R47, 0x1a0, RZ ;  /* 0x000001a02f0c7810 */ /* 0x001fc60007ffe0ff */
[----:B------:R0:W-:Y:S01]  /*1a40*/  STS [R37+0x200], R14 ;  /* 0x0002000e25007388 */ /* 0x0001e20000000800 */
[----:B------:R-:W-:Y:S01]  /*1a50*/  IMAD.SHL.U32 R30, R0, 0x4, RZ ;  /* 0x00000004001e7824 */ /* 0x000fe200078e00ff */
[-C--:B------:R-:W-:Y:S02]  /*1a60*/  LEA.HI.SX32 R12, R12, R47.reuse, 0x1b ;  /* 0x0000002f0c0c7211 */ /* 0x080fe400078fdaff */
[----:B------:R-:W-:Y:S01]  /*1a70*/  STS [R36+0x280], R17 ;  /* 0x0002801124007388 */ /* 0x000fe20000000800 */
[C---:B------:R-:W-:Y:S02]  /*1a80*/  SHF.L.U32 R0, R47.reuse, 0x4, RZ ;  /* 0x000000042f007819 */ /* 0x040fe400000006ff */
[----:B0-----:R-:W-:Y:S01]  /*1a90*/  IADD3 R14, R47, 0x1c0, RZ ;  /* 0x000001c02f0e7810 */ /* 0x001fe20007ffe0ff */
[----:B------:R-:W-:Y:S01]  /*1aa0*/  STS [R35+0x300], R18 ;  /* 0x0003001223007388 */ /* 0x000fe20000000800 */
[----:B------:R-:W-:Y:S02]  /*1ab0*/  IMAD.SHL.U32 R28, R12, 0x4, RZ ;  /* 0x000000040c1c7824 */ /* 0x000fe400078e00ff */
[----:B------:R-:W-:Y:S01]  /*1ac0*/  LEA.HI.SX32 R14, R14, R47, 0x1b ;  /* 0x0000002f0e0e7211 */ /* 0x000fe200078fdaff */
[----:B------:R-:W-:Y:S01]  /*1ad0*/  STS [R34+0x380], R19 ;  /* 0x0003801322007388 */ /* 0x000fe20000000800 */
[----:B------:R-:W-:-:S03]  /*1ae0*/  LEA.HI.SX32 R0, R0, R0, 0x1b ;  /* 0x0000000000007211 */ /* 0x000fc600078fdaff */
[----:B------:R-:W-:Y:S01]  /*1af0*/  STS [R33+0x400], R20 ;  /* 0x0004001421007388 */ /* 0x000fe20000000800 */
[----:B------:R-:W-:-:S03]  /*1b00*/  SHF.L.U32 R27, R14, 0x2, RZ ;  /* 0x000000020e1b7819 */ /* 0x000fc600000006ff */
[----:B------:R-:W-:Y:S04]  /*1b10*/  STS [R32+0x480], R21 ;  /* 0x0004801520007388 */ /* 0x000fe80000000800 */
[----:B------:R-:W-:Y:S04]  /*1b20*/  STS [R31+0x500], R22 ;  /* 0x000500161f007388 */ /* 0x000fe80000000800 */
[----:B------:R-:W-:Y:S04]  /*1b30*/  STS [R30+0x580], R23 ;  /* 0x000580171e007388 */ /* 0x000fe80000000800 */
[----:B------:R-:W-:Y:S04]  /*1b40*/  STS [R29+0x600], R24 ;  /* 0x000600181d007388 */ /* 0x000fe80000000800 */
[----:B------:R0:W-:Y:S04]  /*1b50*/  STS [R28+0x680], R25 ;  /* 0x000680191c007388 */ /* 0x0001e80000000800 */
[----:B------:R1:W-:Y:S01]  /*1b60*/  STS [R27+0x700], R90 ;  /* 0x0007005a1b007388 */ /* 0x0003e20000000800 */
[----:B0-----:R-:W-:-:S03]  /*1b70*/  IMAD.SHL.U32 R25, R0, 0x4, RZ ;  /* 0x0000000400197824 */ /* 0x001fc600078e00ff */
        /* <DEDUP_REMOVED lines=18> */
[----:B------:R-:W-:Y:S01]  /*1ca0*/  CS2R R20, SRZ ;  /* 0x0000000000147805 */ /* 0x000fe2000001ff00 */
[----:B------:R-:W-:-:S02]  /*1cb0*/  IMAD.WIDE R18, R2, 0x4, R86 ;  /* 0x0000000402127825 */ /* 0x000fc400078e0256 */
[----:B------:R-:W-:Y:S01]  /*1cc0*/  BAR.SYNC.DEFER_BLOCKING 0x0 ;  /* 0x0000000000007b1d */ /* 0x000fe20000010000 */
[----:B------:R-:W-:-:S05]  /*1cd0*/  CS2R R22, SRZ ;  /* 0x0000000000167805 */ /* 0x000fca000001ff00 */
[----:B------:R-:W2:Y:S01]  /*1ce0*/  @!P6 LDG.E R21, [R18.64+0x80] ;  /* 0x000080041215e981 */ /* 0x000ea2000c1e1900 */
[----:B------:R-:W-:Y:S01]  /*1cf0*/  ISETP.NE.AND P6, PT, R85, RZ, PT ;  /* 0x000000ff5500720c */ /* 0x000fe20003fc5270 */
[----:B------:R-:W-:Y:S01]  /*1d00*/  IMAD.MOV.U32 R24, RZ, RZ, RZ ;  /* 0x000000ffff187224 */ /* 0x000fe200078e00ff */
[----:B------:R-:W-:Y:S01]  /*1d10*/  HFMA2.MMA R77, -RZ, RZ, 0, 0 ;  /* 0x00000000ff4d7435 */ /* 0x000fe200000001ff */
[----:B-1----:R-:W-:Y:S01]  /*1d20*/  IMAD.MOV.U32 R90, RZ, RZ, RZ ;  /* 0x000000ffff5a7224 */ /* 0x002fe200078e00ff */
[----:B------:R-:W-:Y:S01]  /*1d30*/  MOV R79, RZ ;  /* 0x000000ff004f7202 */ /* 0x000fe20000000f00 */
[----:B------:R-:W3:Y:S08]  /*1d40*/  @!P4 LDG.E R20, [R18.64] ;  /* 0x000000041214c981 */ /* 0x000ef0000c1e1900 */
[----:B------:R-:W4:Y:S01]  /*1d50*/  @!P6 LDG.E R22, [R18.64+0x100] ;  /* 0x000100041216e981 */ /* 0x000f22000c1e1900 */
        /* <DEDUP_REMOVED lines=12> */
[----:B------:R-:W-:Y:S01]  /*1e20*/  ISETP.NE.AND P6, PT, R102, RZ, PT ;  /* 0x000000ff6600720c */ /* 0x000fe20003fc5270 */
[----:B0-----:R-:W-:Y:S01]  /*1e30*/  HFMA2.MMA R73, -RZ, RZ, 0, 0 ;  /* 0x00000000ff497435 */ /* 0x001fe200000001ff */
[----:B------:R-:W-:Y:S01]  /*1e40*/  IMAD.MOV.U32 R94, RZ, RZ, RZ ;  /* 0x000000ffff5e7224 */ /* 0x000fe200078e00ff */
[----:B------:R-:W-:Y:S01]  /*1e50*/  HFMA2.MMA R83, -RZ, RZ, 0, 0 ;  /* 0x00000000ff537435 */ /* 0x000fe200000001ff */
[----:B------:R-:W-:Y:S01]  /*1e60*/  IMAD.MOV.U32 R96, RZ, RZ, RZ ;  /* 0x000000ffff607224 */ /* 0x000fe200078e00ff */
[----:B------:R-:W-:Y:S01]  /*1e70*/  MOV R81, RZ ;  /* 0x000000ff00517202 */ /* 0x000fe20000000f00 */
        /* <DEDUP_REMOVED lines=8> */
[----:B------:R-:W5:Y:S01]  /*1f00*/  @!P0 LDG.E R83, [R18.64+0x780] ;  /* 0x0007800412538981 */ /* 0x000f62000c1e1900 */
[----:B------:R-:W-:Y:S01]  /*1f10*/  P2R R147, PR, RZ, 0x20 ;  /* 0x00000020ff937803 */ /* 0x000fe20000000000 */
[----:B------:R-:W-:Y:S01]  /*1f20*/  ULDC.U8 UR6, c[0x0][0x188] ;  /* 0x0000620000067ab9 */ /* 0x000fe20000000000 */
[----:B------:R-:W-:Y:S01]  /*1f30*/  BSSY B0, `(.L_x_533) ;  /* 0x0000046000007945 */ /* 0x000fe20003800000 */
[----:B---3--:R-:W-:Y:S04]  /*1f40*/  STS [R41], R20 ;  /* 0x0000001429007388 */ /* 0x008fe80000000800 */
[----:B--2---:R-:W-:Y:S04]  /*1f50*/  STS [R40+0x80], R21 ;  /* 0x0000801528007388 */ /* 0x004fe80000000800 */
        /* <DEDUP_REMOVED lines=37> */
[----:B------:R-:W-:Y:S02]  /*21b0*/  MOV R112, 0x3e800000 ;  /* 0x3e80000000707802 */ /* 0x000fe40000000f00 */
[----:B------:R-:W-:Y:S01]  /*21c0*/  MOV R114, 0x3d39bf78 ;  /* 0x3d39bf7800727802 */ /* 0x000fe20000000f00 */
        /* <DEDUP_REMOVED lines=28> */
.L_x_534:
[----:B---34-:R-:W-:Y:S05]  /*2390*/  BSYNC B0 ;  /* 0x0000000000007941 */ /* 0x018fea0003800000 */
.L_x_533:
        /* <DEDUP_REMOVED lines=36> */
.L_x_536:
[----:B------:R-:W-:Y:S05]  /*25e0*/  BSYNC B0 ;  /* 0x0000000000007941 */ /* 0x000fea0003800000 */
.L_x_535:
        /* <DEDUP_REMOVED lines=36> */
.L_x_538:
[----:B------:R-:W-:Y:S05]  /*2830*/  BSYNC B0 ;  /* 0x0000000000007941 */ /* 0x000fea0003800000 */
.L_x_537:
        /* <DEDUP_REMOVED lines=36> */
.L_x_540:
[----:B------:R-:W-:Y:S05]  /*2a80*/  BSYNC B0 ;  /* 0x0000000000007941 */ /* 0x000fea0003800000 */
.L_x_539:
        /* <DEDUP_REMOVED lines=36> */
.L_x_542:
[----:B------:R-:W-:Y:S05]  /*2cd0*/  BSYNC B0 ;  /* 0x0000000000007941 */ /* 0x000fea0003800000 */
.L_x_541:
        /* <DEDUP_REMOVED lines=36> */
.L_x_544:
[----:B------:R-:W-:Y:S05]  /*2f20*/  BSYNC B0 ;  /* 0x0000000000007941 */ /* 0x000fea0003800000 */
.L_x_543:
        /* <DEDUP_REMOVED lines=36> */
.L_x_546:
[----:B------:R-:W-:Y:S05]  /*3170*/  BSYNC B0 ;  /* 0x0000000000007941 */ /* 0x000fea0003800000 */
.L_x_545:
        /* <DEDUP_REMOVED lines=36> */
.L_x_548:
[----:B------:R-:W-:Y:S05]  /*33c0*/  BSYNC B0 ;  /* 0x0000000000007941 */ /* 0x000fea0003800000 */
.L_x_547:
        /* <DEDUP_REMOVED lines=36> */
.L_x_550:
[----:B------:R-:W-:Y:S05]  /*3610*/  BSYNC B0 ;  /* 0x0000000000007941 */ /* 0x000fea0003800000 */
.L_x_549:
        /* <DEDUP_REMOVED lines=36> */
.L_x_552:
[----:B------:R-:W-:Y:S05]  /*3860*/  BSYNC B0 ;  /* 0x0000000000007941 */ /* 0x000fea0003800000 */
.L_x_551:
        /* <DEDUP_REMOVED lines=36> */
.L_x_554:
[----:B------:R-:W-:Y:S05]  /*3ab0*/  BSYNC B0 ;  /* 0x0000000000007941 */ /* 0x000fea0003800000 */
.L_x_553:
        /* <DEDUP_REMOVED lines=36> */
.L_x_556:
[----:B------:R-:W-:Y:S05]  /*3d00*/  BSYNC B0 ;  /* 0x0000000000007941 */ /* 0x000fea0003800000 */
.L_x_555:
        /* <DEDUP_REMOVED lines=36> */
.L_x_558:
[----:B------:R-:W-:Y:S05]  /*3f50*/  BSYNC B0 ;  /* 0x0000000000007941 */ /* 0x000fea0003800000 */
.L_x_557:
        /* <DEDUP_REMOVED lines=38> */
.L_x_560:
[----:B------:R-:W-:Y:S05]  /*41c0*/  BSYNC B0 ;  /* 0x0000000000007941 */ /* 0x000fea0003800000 */
.L_x_559:
        /* <DEDUP_REMOVED lines=36> */
.L_x_562:
[----:B------:R-:W-:Y:S05]  /*4410*/  BSYNC B0 ;  /* 0x0000000000007941 */ /* 0x000fea0003800000 */
.L_x_561:
[----:B------:R-:W-:Y:S01]  /*4420*/  FSETP.GTU.FTZ.AND P5, PT, R91, 20, PT ;  /* 0x41a000005b00780b */ /* 0x000fe20003fbc000 */
[----:B------:R-:W-:Y:S01]  /*4430*/  BSSY B0, `(.L_x_563) ;  /* 0x0000029000007945 */ /* 0x000fe20003800000 */
[----:B------:R-:W-:Y:S01]  /*4440*/  MOV R101, c[0x0][0x16c] ;  /* 0x00005b0000657a02 */ /* 0x000fe20000000f00 */
[-C--:B------:R-:W-:Y:S01]  /*4450*/  FMUL.FTZ R120, R13, R61.reuse ;  /* 0x0000003d0d787220 */ /* 0x080fe20000410000 */
[----:B------:R-:W-:Y:S01]  /*4460*/  ISETP.EQ.OR P5, PT, RZ, UR6, P5 ;  /* 0x00000006ff007c0c */ /* 0x000fe2000afa2670 */
[-C--:B------:R-:W-:Y:S02]  /*4470*/  FMUL.FTZ R118, R128, R61.reuse ;  /* 0x0000003d80767220 */ /* 0x080fe40000410000 */
[-C--:B------:R-:W-:Y:S02]  /*4480*/  FMUL.FTZ R116, R15, R61.reuse ;  /* 0x0000003d0f747220 */ /* 0x080fe40000410000 */
[-C--:B------:R-:W-:Y:S02]  /*4490*/  FMUL.FTZ R114, R126, R61.reuse ;  /* 0x0000003d7e727220 */ /* 0x080fe40000410000 */
[----:B------:R-:W-:-:S02]  /*44a0*/  FMUL.FTZ R112, R17, R61 ;  /* 0x0000003d11707220 */ /* 0x000fc40000410000 */
[----:B------:R-:W-:-:S04]  /*44b0*/  FMUL.FTZ R110, R124, R61 ;  /* 0x0000003d7c6e7220 */ /* 0x000fc80000410000 */
        /* <DEDUP_REMOVED lines=32> */
.L_x_564:
[----:B------:R-:W-:Y:S05]  /*46c0*/  BSYNC B0 ;  /* 0x0000000000007941 */ /* 0x000fea0003800000 */
.L_x_563:
        /* <DEDUP_REMOVED lines=29> */
[----:B------:R-:W-:-:S05]  /*48a0*/  IMAD.MOV.U32 R113, RZ, RZ, RZ ;  /* 0x000000ffff717224 */ /* 0x000fca00078e00ff */
.L_x_573:
[----:B------:R-:W-:Y:S01]  /*48b0*/  SHF.R.S32.HI R115, RZ, 0x1f, R113 ;  /* 0x0000001fff737819 */ /* 0x000fe20000011471 */
[----:B------:R-:W-:Y:S01]  /*48c0*/  IMAD R17, R71, c[0x0][0x190], RZ ;  /* 0x0000640047117a24 */ /* 0x000fe200078e02ff */
[--C-:B------:R-:W-:Y:S01]  /*48d0*/  SHF.R.S32.HI R3, RZ, 0x1f, R2.reuse ;  /* 0x0000001fff037819 */ /* 0x100fe20000011402 */
[----:B------:R-:W-:Y:S01]  /*48e0*/  HFMA2.MMA R134, -RZ, RZ, 0, 0 ;  /* 0x00000000ff867435 */ /* 0x000fe200000001ff */
[----:B------:R-:W-:Y:S01]  /*48f0*/  P2R R141, PR, RZ, 0x8 ;  /* 0x00000008ff8d7803 */ /* 0x000fe20000000000 */
[----:B------:R-:W-:Y:S01]  /*4900*/  IMAD R10, R115, c[0x0][0x1b0], RZ ;  /* 0x00006c00730a7a24 */ /* 0x000fe200078e02ff */
[----:B------:R-:W-:Y:S01]  /*4910*/  ISETP.NE.AND P3, PT, R163, RZ, PT ;  /* 0x000000ffa300720c */ /* 0x000fe20003f65270 */
[C---:B0-----:R-:W-:Y:S01]  /*4920*/  IMAD.WIDE.U32 R14, R113.reuse, c[0x0][0x1d0], R2 ;  /* 0x00007400710e7a25 */ /* 0x041fe200078e0002 */
[----:B------:R-:W-:Y:S01]  /*4930*/  MOV R136, RZ ;  /* 0x000000ff00887202 */ /* 0x000fe20000000f00 */
[----:B------:R-:W-:Y:S01]  /*4940*/  HFMA2.MMA R138, -RZ, RZ, 0, 0 ;  /* 0x00000000ff8a7435 */ /* 0x000fe200000001ff */
[----:B------:R-:W-:Y:S01]  /*4950*/  P2R R139, PR, RZ, 0x8 ;  /* 0x00000008ff8b7803 */ /* 0x000fe20000000000 */
[C---:B-1----:R-:W-:Y:S01]  /*4960*/  IMAD R13, R113.reuse, c[0x0][0x1b4], R10 ;  /* 0x00006d00710d7a24 */ /* 0x042fe200078e020a */
[----:B------:R-:W-:Y:S01]  /*4970*/  ISETP.NE.AND P3, PT, R162, RZ, PT ;  /* 0x000000ffa200720c */ /* 0x000fe20003f65270 */
[----:B------:R-:W-:Y:S01]  /*4980*/  IMAD.WIDE.U32 R10, R113, c[0x0][0x1b0], R2 ;  /* 0x00006c00710a7a25 */ /* 0x000fe200078e0002 */
[----:B------:R-:W-:Y:S01]  /*4990*/  P2R R143, PR, RZ, 0x4 ;  /* 0x00000004ff8f7803 */ /* 0x000fe20000000000 */
[----:B------:R-:W-:Y:S01]  /*49a0*/  HFMA2.MMA R142, -RZ, RZ, 0, 0 ;  /* 0x00000000ff8e7435 */ /* 0x000fe200000001ff */
[----:B------:R-:W-:Y:S01]  /*49b0*/  P2R R137, PR, RZ, 0x8 ;  /* 0x00000008ff897803 */ /* 0x000fe20000000000 */
[----:B------:R-:W-:Y:S01]  /*49c0*/  IMAD R17, R84, c[0x0][0x194], R17 ;  /* 0x0000650054117a24 */ /* 0x000fe200078e0211 */
[----:B------:R-:W-:Y:S01]  /*49d0*/  IADD3 R11, R11, R13, RZ ;  /* 0x0000000d0b0b7210 */ /* 0x000fe20007ffe0ff */
[----:B------:R-:W-:Y:S01]  /*49e0*/  IMAD R16, R115, c[0x0][0x198], RZ ;  /* 0x0000660073107a24 */ /* 0x000fe200078e02ff */
[C---:B------:R-:W-:Y:S01]  /*49f0*/  LEA R12, P5, R10.reuse, R80, 0x2 ;  /* 0x000000500a0c7211 */ /* 0x040fe200078a10ff */
[----:B------:R-:W-:Y:S01]  /*4a00*/  IMAD.MOV.U32 R117, RZ, RZ, RZ ;  /* 0x000000ffff757224 */ /* 0x000fe200078e00ff */
[----:B------:R-:W-:Y:S01]  /*4a10*/  ISETP.NE.AND P3, PT, R161, RZ, PT ;  /* 0x000000ffa100720c */ /* 0x000fe20003f65270 */
[----:B------:R-:W-:Y:S01]  /*4a20*/  IMAD.MOV.U32 R119, RZ, RZ, RZ ;  /* 0x000000ffff777224 */ /* 0x000fe200078e00ff */
        /* <DEDUP_REMOVED lines=11> */
[----:B------:R-:W-:Y:S01]  /*4ae0*/  HFMA2.MMA R146, -RZ, RZ, 0, 0 ;  /* 0x00000000ff927435 */ /* 0x000fe200000001ff */
[----:B------:R-:W-:Y:S01]  /*4af0*/  ISETP.NE.AND P2, PT, R153, RZ, PT ;  /* 0x000000ff9900720c */ /* 0x000fe20003f45270 */
[----:B------:R-:W-:Y:S01]  /*4b00*/  IMAD.MOV.U32 R125, RZ, RZ, RZ ;  /* 0x000000ffff7d7224 */ /* 0x000fe200078e00ff */
[----:B------:R-:W-:Y:S01]  /*4b10*/  LEA.HI.X R11, R14, R55, R11, 0x2, P5 ;  /* 0x000000370e0b7211 */ /* 0x000fe200028f140b */
[----:B------:R-:W-:Y:S01]  /*4b20*/  IMAD.WIDE.U32 R14, R84, c[0x0][0x190], RZ ;  /* 0x00006400540e7a25 */ /* 0x000fe200078e00ff */
[----:B------:R-:W-:-:S02]  /*4b30*/  P2R R131, PR, RZ, 0x8 ;  /* 0x00000008ff837803 */ /* 0x000fc40000000000 */
[----:B------:R-:W-:Y:S01]  /*4b40*/  ISETP.NE.AND P3, PT, R155, RZ, PT ;  /* 0x000000ff9b00720c */ /* 0x000fe20003f65270 */
[----:B------:R-:W-:Y:S01]  /*4b50*/  IMAD.MOV.U32 R127, RZ, RZ, RZ ;  /* 0x000000ffff7f7224 */ /* 0x000fe200078e00ff */
[----:B------:R-:W-:Y:S01]  /*4b60*/  IADD3 R15, R15, R17, RZ ;  /* 0x000000110f0f7210 */ /* 0x000fe20007ffe0ff */
[----:B------:R-:W-:Y:S01]  /*4b70*/  IMAD R17, R113, c[0x0][0x19c], R16 ;  /* 0x0000670071117a24 */ /* 0x000fe200078e0210 */
[----:B------:R-:W-:Y:S01]  /*4b80*/  P2R R148, PR, RZ, 0x2 ;  /* 0x00000002ff947803 */ /* 0x000fe20000000000 */
[----:B------:R-:W-:Y:S01]  /*4b90*/  IMAD.MOV.U32 R129, RZ, RZ, RZ ;  /* 0x000000ffff817224 */ /* 0x000fe200078e00ff */
[----:B------:R-:W-:Y:S01]  /*4ba0*/  ISETP.NE.AND P1, PT, R151, RZ, PT ;  /* 0x000000ff9700720c */ /* 0x000fe20003f25270 */
[----:B------:R-:W-:Y:S01]  /*4bb0*/  IMAD.WIDE.U32 R14, R113, c[0x0][0x198], R14 ;  /* 0x00006600710e7a25 */ /* 0x000fe200078e000e */
[----:B------:R-:W-:Y:S01]  /*4bc0*/  P2R R150, PR, RZ, 0x1 ;  /* 0x00000001ff967803 */ /* 0x000fe20000000000 */
[----:B------:R-:W2:Y:S01]  /*4bd0*/  @!P2 LDG.E R121, [R12.64+0x380] ;  /* 0x000380040c79a981 */ /* 0x000ea2000c1e1900 */
[----:B------:R-:W-:Y:S01]  /*4be0*/  ISETP.NE.AND P0, PT, R149, RZ, PT ;  /* 0x000000ff9500720c */ /* 0x000fe20003f05270 */
[----:B------:R-:W-:Y:S01]  /*4bf0*/  IMAD.IADD R15, R15, 0x1, R17 ;  /* 0x000000010f0f7824 */ /* 0x000fe200078e0211 */
[----:B------:R-:W-:-:S02]  /*4c00*/  LEA R16, P5, R14, c[0x0][0x250], 0x2 ;  /* 0x000094000e107a11 */ /* 0x000fc400078a10ff */
[----:B------:R-:W-:Y:S02]  /*4c10*/  MOV R140, RZ ;  /* 0x000000ff008c7202 */ /* 0x000fe40000000f00 */
[----:B------:R-:W-:Y:S02]  /*4c20*/  LEA.HI.X R17, R14, c[0x0][0x254], R15, 0x2, P5 ;  /* 0x000095000e117a11 */ /* 0x000fe400028f140f */
[----:B------:R-:W-:Y:S01]  /*4c30*/  CS2R R14, SRZ ;  /* 0x00000000000e7805 */ /* 0x000fe2000001ff00 */
[----:B------:R-:W-:Y:S01]  /*4c40*/  ISETP.NE.AND P5, PT, R145, RZ, PT ;  /* 0x000000ff9100720c */ /* 0x000fe20003fa5270 */
[----:B------:R-:W3:Y:S01]  /*4c50*/  @!P1 LDG.E R140, [R12.64+0x400] ;  /* 0x000400040c8c9981 */ /* 0x000ee2000c1e1900 */
[----:B------:R-:W-:Y:S02]  /*4c60*/  ISETP.NE.AND P6, PT, R147, RZ, PT ;  /* 0x000000ff9300720c */ /* 0x000fe40003fc5270 */
[----:B------:R-:W-:Y:S01]  /*4c70*/  MOV R144, RZ ;  /* 0x000000ff00907202 */ /* 0x000fe20000000f00 */
[----:B------:R-:W4:Y:S01]  /*4c80*/  @!P3 LDG.E R15, [R12.64+0x80] ;  /* 0x000080040c0fb981 */ /* 0x000f22000c1e1900 */
[----:B------:R-:W-:-:S02]  /*4c90*/  ISETP.NE.AND P3, PT, R131, RZ, PT ;  /* 0x000000ff8300720c */ /* 0x000fc40003f65270 */
[----:B------:R-:W-:Y:S01]  /*4ca0*/  ISETP.NE.AND P2, PT, R143, RZ, PT ;  /* 0x000000ff8f00720c */ /* 0x000fe20003f45270 */
[----:B------:R-:W5:Y:S01]  /*4cb0*/  @!P4 LDG.E R14, [R12.64] ;  /* 0x000000040c0ec981 */ /* 0x000f62000c1e1900 */
[----:B------:R-:W-:-:S03]  /*4cc0*/  ISETP.NE.AND P1, PT, R148, RZ, PT ;  /* 0x000000ff9400720c */ /* 0x000fc60003f25270 */
[----:B------:R-:W2:Y:S04]  /*4cd0*/  @!P0 LDG.E R123, [R12.64+0x480] ;  /* 0x000480040c7b8981 */ /* 0x000ea8000c1e1900 */
[----:B------:R-:W2:Y:S04]  /*4ce0*/  @!P5 LDG.E R142, [R12.64+0x500] ;  /* 0x000500040c8ed981 */ /* 0x000ea8000c1e1900 */
[----:B------:R-:W2:Y:S01]  /*4cf0*/  @!P3 LDG.E R134, [R12.64+0x100] ;  /* 0x000100040c86b981 */ /* 0x000ea2000c1e1900 */
[----:B------:R-:W-:-:S03]  /*4d00*/  ISETP.NE.AND P3, PT, R133, RZ, PT ;  /* 0x000000ff8500720c */ /* 0x000fc60003f65270 */
[----:B------:R-:W3:Y:S04]  /*4d10*/  @!P6 LDG.E R125, [R12.64+0x580] ;  /* 0x000580040c7de981 */ /* 0x000ee8000c1e1900 */
[----:B------:R-:W3:Y:S04]  /*4d20*/  @!P2 LDG.E R127, [R12.64+0x680] ;  /* 0x000680040c7fa981 */ /* 0x000ee8000c1e1900 */
[----:B------:R-:W3:Y:S04]  /*4d30*/  @!P1 LDG.E R146, [R12.64+0x700] ;  /* 0x000700040c929981 */ /* 0x000ee8000c1e1900 */
[----:B------:R-:W3:Y:S01]  /*4d40*/  @!P3 LDG.E R117, [R12.64+0x180] ;  /* 0x000180040c75b981 */ /* 0x000ee2000c1e1900 */
[----:B------:R-:W-:-:S03]  /*4d50*/  ISETP.NE.AND P3, PT, R135, RZ, PT ;  /* 0x000000ff8700720c */ /* 0x000fc60003f65270 */
[----:B------:R0:W3:Y:S10]  /*4d60*/  LDG.E R17, [R16.64] ;  /* 0x0000000410117981 */ /* 0x0000f4000c1e1900 */
[----:B------:R-:W3:Y:S01]  /*4d70*/  @!P3 LDG.E R136, [R12.64+0x200] ;  /* 0x000200040c88b981 */ /* 0x000ee2000c1e1900 */
[----:B------:R-:W-:-:S13]  /*4d80*/  ISETP.NE.AND P3, PT, R137, RZ, PT ;  /* 0x000000ff8900720c */ /* 0x000fda0003f65270 */
[----:B------:R-:W3:Y:S01]  /*4d90*/  @!P3 LDG.E R119, [R12.64+0x280] ;  /* 0x000280040c77b981 */ /* 0x000ee2000c1e1900 */
[----:B------:R-:W-:Y:S02]  /*4da0*/  ISETP.NE.AND P3, PT, R139, RZ, PT ;  /* 0x000000ff8b00720c */ /* 0x000fe40003f65270 */
[----:B------:R-:W-:-:S11]  /*4db0*/  ISETP.NE.AND P0, PT, R150, RZ, PT ;  /* 0x000000ff9600720c */ /* 0x000fd60003f05270 */
[----:B------:R-:W3:Y:S01]  /*4dc0*/  @!P3 LDG.E R138, [R12.64+0x300] ;  /* 0x000300040c8ab981 */ /* 0x000ee2000c1e1900 */
[----:B------:R-:W-:-:S03]  /*4dd0*/  ISETP.NE.AND P3, PT, R141, RZ, PT ;  /* 0x000000ff8d00720c */ /* 0x000fc60003f65270 */
[----:B------:R-:W3:Y:S10]  /*4de0*/  @!P0 LDG.E R129, [R12.64+0x780] ;  /* 0x000780040c818981 */ /* 0x000ef4000c1e1900 */
[----:B------:R-:W3:Y:S04]  /*4df0*/  @!P3 LDG.E R144, [R12.64+0x600] ;  /* 0x000600040c90b981 */ /* 0x000ee8000c1e1900 */
[----:B0-----:R-:W0:Y:S04]  /*4e00*/  S2R R16, SR_TID.X ;  /* 0x0000000000107919 */ /* 0x001e280000002100 */
[----:B-----5:R-:W-:Y:S04]  /*4e10*/  STS [R41], R14 ;  /* 0x0000000e29007388 */ /* 0x020fe80000000800 */
[----:B----4-:R-:W-:Y:S04]  /*4e20*/  STS [R40+0x80], R15 ;  /* 0x0000800f28007388 */ /* 0x010fe80000000800 */
        /* <DEDUP_REMOVED lines=9> */
[----:B------:R0:W-:Y:S04]  /*4ec0*/  STS [R30+0x580], R125 ;  /* 0x0005807d1e007388 */ /* 0x0001e80000000800 */
[----:B------:R-:W-:Y:S04]  /*4ed0*/  STS [R29+0x600], R144 ;  /* 0x000600901d007388 */ /* 0x000fe80000000800 */
[----:B------:R-:W-:Y:S04]  /*4ee0*/  STS [R28+0x680], R127 ;  /* 0x0006807f1c007388 */ /* 0x000fe80000000800 */
[----:B------:R-:W-:Y:S04]  /*4ef0*/  STS [R27+0x700], R146 ;  /* 0x000700921b007388 */ /* 0x000fe80000000800 */
[----:B------:R-:W-:Y:S01]  /*4f00*/  STS [R26+0x780], R129 ;  /* 0x000780811a007388 */ /* 0x000fe20000000800 */
[----:B------:R-:W-:-:S06]  /*4f10*/  NOP ;  /* 0x0000000000007918 */ /* 0x000fcc0000000000 */
[----:B------:R-:W1:Y:S01]  /*4f20*/  LDS R12, [R25+0x3c] ;  /* 0x00003c00190c7984 */ /* 0x000e620000000800 */
[----:B0-----:R-:W-:-:S04]  /*4f30*/  SHF.L.U32 R30, R16, 0x4, RZ ;  /* 0x00000004101e7819 */ /* 0x001fc800000006ff */
[----:B------:R-:W-:Y:S01]  /*4f40*/  IADD3 R14, R30, 0xf, RZ ;  /* 0x0000000f1e0e7810 */ /* 0x000fe20007ffe0ff */
[----:B------:R-:W-:-:S03]  /*4f50*/  FMUL.FTZ R34, R17, 1.4426950216293334961 ;  /* 0x3fb8aa3b11227820 */ /* 0x000fc60000410000 */
[----:B------:R-:W-:Y:S01]  /*4f60*/  ISETP.GE.U32.AND P5, PT, R14, R43, PT ;  /* 0x0000002b0e00720c */ /* 0x000fe20003fa6070 */
[----:B------:R-:W-:Y:S02]  /*4f70*/  FMUL.FTZ R13, R34, R91 ;  /* 0x0000005b220d7220 */ /* 0x000fe40000410000 */
[----:B-1----:R-:W-:-:S05]  /*4f80*/  FMUL.FTZ R12, R111, R12 ;  /* 0x0000000c6f0c7220 */ /* 0x002fca0000410000 */
[----:B------:R-:W-:Y:S02]  /*4f90*/  FSEL R17, R12, RZ, !P5 ;  /* 0x000000ff0c117208 */ /* 0x000fe40006800000 */
[----:B------:R-:W0:Y:S01]  /*4fa0*/  LDS R12, [R25] ;  /* 0x00000000190c7984 */ /* 0x000e220000000800 */
[----:B------:R-:W1:Y:S01]  /*4fb0*/  MUFU.EX2 R13, R13 ;  /* 0x0000000d000d7308 */ /* 0x000e620000000800 */
[----:B------:R-:W-:-:S07]  /*4fc0*/  FMUL.FTZ R14, R34, R24 ;  /* 0x00000018220e7220 */ /* 0x000fce0000410000 */
[----:B------:R-:W2:Y:S01]  /*4fd0*/  MUFU.EX2 R14, R14 ;  /* 0x0000000e000e7308 */ /* 0x000ea20000000800 */
[----:B-1----:R-:W-:Y:S02]  /*4fe0*/  FSEL R134, R13, 1, !P5 ;  /* 0x3f8000000d867808 */ /* 0x002fe40006800000 */
[----:B------:R-:W-:Y:S01]  /*4ff0*/  ISETP.GE.U32.AND P5, PT, R30, R43, PT ;  /* 0x0000002b1e00720c */ /* 0x000fe20003fa6070 */
[----:B------:R-:W1:Y:S03]  /*5000*/  LDS R13, [R25+0x4] ;  /* 0x00000400190d7984 */ /* 0x000e660000000800 */
        /* <DEDUP_REMOVED lines=8> */
[----:B------:R-:W2:Y:S01]  /*5090*/  MUFU.EX2 R15, R15 ;  /* 0x0000000f000f7308 */ /* 0x000ea20000000800 */
[----:B-1----:R-:W-:Y:S01]  /*50a0*/  FMUL.FTZ R13, R128, R13 ;  /* 0x0000000d800d7220 */ /* 0x002fe20000410000 */
[----:B------:R-:W-:-:S06]  /*50b0*/  IADD3 R14, R30, 0x2, RZ ;  /* 0x000000021e0e7810 */ /* 0x000fcc0007ffe0ff */
        /* <DEDUP_REMOVED lines=27> */
[----:B------:R-:W-:Y:S02]  /*5270*/  FMUL.FTZ R15, R34, R19 ;  /* 0x00000013220f7220 */ /* 0x000fe40000410000 */
[----:B---3--:R-:W-:-:S04]  /*5280*/  FMUL.FTZ R13, R124, R13 ;  /* 0x0000000d7c0d7220 */ /* 0x008fc80000410000 */
[----:B------:R-:W1:Y:S01]  /*5290*/  MUFU.EX2 R15, R15 ;  /* 0x0000000f000f7308 */ /* 0x000e620000000800 */
[----:B------:R-:W-:Y:S01]  /*52a0*/  FSEL R146, R13, RZ, !P5 ;  /* 0x000000ff0d927208 */ /* 0x000fe20006800000 */
[----:B------:R-:W-:Y:S01]  /*52b0*/  FMUL.FTZ R13, R34, R18 ;  /* 0x00000012220d7220 */ /* 0x000fe20000410000 */
[----:B------:R-:W-:-:S05]  /*52c0*/  IADD3 R14, R30, 0x6, RZ ;  /* 0x000000061e0e7810 */ /* 0x000fca0007ffe0ff */
[----:B------:R-:W2:Y:S01]  /*52d0*/  MUFU.EX2 R13, R13 ;  /* 0x0000000d000d7308 */ /* 0x000ea20000000800 */
[----:B-1----:R-:W-:Y:S02]  /*52e0*/  FSEL R127, R15, 1, !P5 ;  /* 0x3f8000000f7f7808 */ /* 0x002fe40006800000 */
[----:B------:R-:W-:Y:S01]  /*52f0*/  ISETP.GE.U32.AND P5, PT, R14, R43, PT ;  /* 0x0000002b0e00720c */ /* 0x000fe20003fa6070 */
[----:B0-----:R-:W-:-:S05]  /*5300*/  FMUL.FTZ R12, R97, R12 ;  /* 0x0000000c610c7220 */ /* 0x001fca0000410000 */
[----:B------:R-:W-:Y:S02]  /*5310*/  FSEL R148, R12, RZ, !P5 ;  /* 0x000000ff0c947208 */ /* 0x000fe40006800000 */
[----:B------:R-:W0:Y:S01]  /*5320*/  LDS R12, [R25+0x1c] ;  /* 0x00001c00190c7984 */ /* 0x000e220000000800 */
[----:B--2---:R-:W-:-:S03]  /*5330*/  FSEL R129, R13, 1, !P5 ;  /* 0x3f8000000d817808 */ /* 0x004fc60006800000 */
        /* <DEDUP_REMOVED lines=8> */
[----:B------:R-:W-:Y:S01]  /*53c0*/  IADD3 R12, R30, 0x8, RZ ;  /* 0x000000081e0c7810 */ /* 0x000fe20007ffe0ff */
[----:B-1----:R-:W-:-:S03]  /*53d0*/  FMUL.FTZ R13, R130, R13 ;  /* 0x0000000d820d7220 */ /* 0x002fc60000410000 */
[----:B------:R-:W-:-:S04]  /*53e0*/  ISETP.GE.U32.AND P5, PT, R12, R43, PT ;  /* 0x0000002b0c00720c */ /* 0x000fc80003fa6070 */
[----:B------:R-:W-:Y:S02]  /*53f0*/  FSEL R152, R13, RZ, !P5 ;  /* 0x000000ff0d987208 */ /* 0x000fe40006800000 */
[----:B------:R-:W0:Y:S01]  /*5400*/  LDS R13, [R25+0x24] ;  /* 0x00002400190d7984 */ /* 0x000e220000000800 */
[C---:B------:R-:W-:Y:S02]  /*5410*/  FMUL.FTZ R14, R34.reuse, R73 ;  /* 0x00000049220e7220 */ /* 0x040fe40000410000 */
[----:B------:R-:W-:-:S04]  /*5420*/  FMUL.FTZ R15, R34, R75 ;  /* 0x0000004b220f7220 */ /* 0x000fc80000410000 */
[----:B------:R-:W1:Y:S01]  /*5430*/  MUFU.EX2 R14, R14 ;  /* 0x0000000e000e7308 */ /* 0x000e620000000800 */
[----:B------:R-:W-:-:S07]  /*5440*/  IADD3 R12, R30, 0x9, RZ ;  /* 0x000000091e0c7810 */ /* 0x000fce0007ffe0ff */
[----:B------:R-:W2:Y:S01]  /*5450*/  MUFU.EX2 R15, R15 ;  /* 0x0000000f000f7308 */ /* 0x000ea20000000800 */
[----:B-1----:R-:W-:Y:S02]  /*5460*/  FSEL R133, R14, 1, !P5 ;  /* 0x3f8000000e857808 */ /* 0x002fe40006800000 */
[----:B------:R-:W-:Y:S02]  /*5470*/  ISETP.GE.U32.AND P5, PT, R12, R43, PT ;  /* 0x0000002b0c00720c */ /* 0x000fe40003fa6070 */
[----:B------:R-:W-:Y:S02]  /*5480*/  IADD3 R12, R30, 0xa, RZ ;  /* 0x0000000a1e0c7810 */ /* 0x000fe40007ffe0ff */
[----:B--2---:R-:W-:Y:S01]  /*5490*/  FSEL R135, R15, 1, !P5 ;  /* 0x3f8000000f877808 */ /* 0x004fe20006800000 */
[----:B0-----:R-:W-:-:S05]  /*54a0*/  FMUL.FTZ R13, R122, R13 ;  /* 0x0000000d7a0d7220 */ /* 0x001fca0000410000 */
[----:B------:R-:W-:Y:S02]  /*54b0*/  FSEL R154, R13, RZ, !P5 ;  /* 0x000000ff0d9a7208 */ /* 0x000fe40006800000 */
[----:B------:R-:W0:Y:S01]  /*54c0*/  LDS R13, [R25+0x28] ;  /* 0x00002800190d7984 */ /* 0x000e220000000800 */
[----:B------:R-:W-:-:S03]  /*54d0*/  ISETP.GE.U32.AND P5, PT, R12, R43, PT ;  /* 0x0000002b0c00720c */ /* 0x000fc60003fa6070 */
[----:B------:R-:W1:Y:S01]  /*54e0*/  LDS R12, [R25+0x2c] ;  /* 0x00002c00190c7984 */ /* 0x000e620000000800 */
[----:B------:R-:W-:-:S06]  /*54f0*/  FMUL.FTZ R26, R34, R77 ;  /* 0x0000004d221a7220 */ /* 0x000fcc0000410000 */
[----:B------:R-:W2:Y:S01]  /*5500*/  MUFU.EX2 R26, R26 ;  /* 0x0000001a001a7308 */ /* 0x000ea20000000800 */
[----:B------:R-:W-:Y:S02]  /*5510*/  IADD3 R14, R30, 0xb, RZ ;  /* 0x0000000b1e0e7810 */ /* 0x000fe40007ffe0ff */
[----:B--2---:R-:W-:Y:S01]  /*5520*/  FSEL R137, R26, 1, !P5 ;  /* 0x3f8000001a897808 */ /* 0x004fe20006800000 */
[----:B0-----:R-:W-:Y:S02]  /*5530*/  FMUL.FTZ R13, R132, R13 ;  /* 0x0000000d840d7220 */ /* 0x001fe40000410000 */
[----:B-1----:R-:W-:-:S03]  /*5540*/  FMUL.FTZ R12, R107, R12 ;  /* 0x0000000c6b0c7220 */ /* 0x002fc60000410000 */
[----:B------:R-:W-:Y:S02]  /*5550*/  FSEL R156, R13, RZ, !P5 ;  /* 0x000000ff0d9c7208 */ /* 0x000fe40006800000 */
[----:B------:R-:W-:-:S04]  /*5560*/  ISETP.GE.U32.AND P5, PT, R14, R43, PT ;  /* 0x0000002b0e00720c */ /* 0x000fc80003fa6070 */
        /* <DEDUP_REMOVED lines=44> */
[----:B------:R0:W2:Y:S01]  /*5830*/  @!P6 LDG.E R13, [R10.64+0x80] ;  /* 0x000080040a0de981 */ /* 0x0000a2000c1e1900 */
[----:B------:R-:W-:Y:S01]  /*5840*/  ISETP.NE.AND P6, PT, R178, RZ, PT ;  /* 0x000000ffb200720c */ /* 0x000fe20003fc5270 */
[----:B------:R-:W-:Y:S01]  /*5850*/  CS2R R14, SRZ ;  /* 0x00000000000e7805 */ /* 0x000fe2000001ff00 */
[----:B------:R-:W-:Y:S01]  /*5860*/  CS2R R26, SRZ ;  /* 0x00000000001a7805 */ /* 0x000fe2000001ff00 */
[----:B------:R-:W-:Y:S01]  /*5870*/  IMAD.MOV.U32 R25, RZ, RZ, RZ ;  /* 0x000000ffff197224 */ /* 0x000fe200078e00ff */
[----:B------:R-:W-:Y:S01]  /*5880*/  CS2R R28, SRZ ;  /* 0x00000000001c7805 */ /* 0x000fe2000001ff00 */
[----:B------:R-:W-:Y:S01]  /*5890*/  FMUL.FTZ R34, R34, R85 ;  /* 0x0000005522227220 */ /* 0x000fe20000410000 */
[----:B------:R0:W3:Y:S07]  /*58a0*/  @!P4 LDG.E R12, [R10.64] ;  /* 0x000000040a0cc981 */ /* 0x0000ee000c1e1900 */
[----:B------:R0:W4:Y:S01]  /*58b0*/  @!P6 LDG.E R14, [R10.64+0x100] ;  /* 0x000100040a0ee981 */ /* 0x000122000c1e1900 */
[----:B------:R-:W-:-:S13]  /*58c0*/  ISETP.NE.AND P6, PT, R174, RZ, PT ;  /* 0x000000ffae00720c */ /* 0x000fda0003fc5270 */
[----:B------:R0:W5:Y:S01]  /*58d0*/  @!P6 LDG.E R15, [R10.64+0x180] ;  /* 0x000180040a0fe981 */ /* 0x000162000c1e1900 */
[----:B------:R-:W-:-:S13]  /*58e0*/  ISETP.NE.AND P6, PT, R176, RZ, PT ;  /* 0x000000ffb000720c */ /* 0x000fda0003fc5270 */
[----:B------:R0:W5:Y:S01]  /*58f0*/  @!P6 LDG.E R26, [R10.64+0x200] ;  /* 0x000200040a1ae981 */ /* 0x000162000c1e1900 */
[----:B------:R-:W-:-:S13]  /*5900*/  ISETP.NE.AND P6, PT, R169, RZ, PT ;  /* 0x000000ffa900720c */ /* 0x000fda0003fc5270 */
[----:B------:R0:W5:Y:S01]  /*5910*/  @!P6 LDG.E R25, [R10.64+0x280] ;  /* 0x000280040a19e981 */ /* 0x000162000c1e1900 */
[----:B------:R-:W-:-:S13]  /*5920*/  ISETP.NE.AND P6, PT, R172, RZ, PT ;  /* 0x000000ffac00720c */ /* 0x000fda0003fc5270 */
[----:B------:R0:W5:Y:S01]  /*5930*/  @!P6 LDG.E R28, [R10.64+0x300] ;  /* 0x000300040a1ce981 */ /* 0x000162000c1e1900 */
[----:B------:R-:W-:Y:S02]  /*5940*/  ISETP.NE.AND P6, PT, R177, RZ, PT ;  /* 0x000000ffb100720c */ /* 0x000fe40003fc5270 */
[----:B------:R-:W-:-:S11]  /*5950*/  MOV R172, RZ ;  /* 0x000000ff00ac7202 */ /* 0x000fd60000000f00 */
[----:B------:R0:W5:Y:S01]  /*5960*/  @!P6 LDG.E R27, [R10.64+0x380] ;  /* 0x000380040a1be981 */ /* 0x000162000c1e1900 */
[----:B------:R-:W-:Y:S01]  /*5970*/  ISETP.NE.AND P6, PT, R173, RZ, PT ;  /* 0x000000ffad00720c */ /* 0x000fe20003fc5270 */
[----:B------:R-:W1:-:S12]  /*5980*/  MUFU.EX2 R34, R34 ;  /* 0x0000002200227308 */ /* 0x000e580000000800 */
        /* <DEDUP_REMOVED lines=11> */
[----:B------:R-:W-:Y:S02]  /*5a40*/  IMAD.MOV.U32 R178, RZ, RZ, RZ ;  /* 0x000000ffffb27224 */ /* 0x000fe400078e00ff */
[----:B------:R0:W5:Y:S04]  /*5a50*/  @!P5 LDG.E R174, [R10.64+0x500] ;  /* 0x000500040aaed981 */ /* 0x000168000c1e1900 */
[----:B------:R0:W5:Y:S04]  /*5a60*/  @!P3 LDG.E R176, [R10.64+0x600] ;  /* 0x000600040ab0b981 */ /* 0x000168000c1e1900 */
[----:B------:R0:W5:Y:S04]  /*5a70*/  @!P6 LDG.E R169, [R10.64+0x580] ;  /* 0x000580040aa9e981 */ /* 0x000168000c1e1900 */
[----:B------:R0:W5:Y:S04]  /*5a80*/  @!P2 LDG.E R181, [R10.64+0x680] ;  /* 0x000680040ab5a981 */ /* 0x000168000c1e1900 */
[----:B------:R0:W5:Y:S04]  /*5a90*/  @!P1 LDG.E R178, [R10.64+0x700] ;  /* 0x000700040ab29981 */ /* 0x000168000c1e1900 */
[----:B------:R0:W5:Y:S01]  /*5aa0*/  @!P0 LDG.E R185, [R10.64+0x780] ;  /* 0x000780040ab98981 */ /* 0x000162000c1e1900 */
[----:B------:R-:W-:-:S02]  /*5ab0*/  IADD3 R30, R47, 0x20, RZ ;  /* 0x000000202f1e7810 */ /* 0x000fc40007ffe0ff */
[C---:B------:R-:W-:Y:S02]  /*5ac0*/  IADD3 R32, R47.reuse, 0x80, RZ ;  /* 0x000000802f207810 */ /* 0x040fe40007ffe0ff */
[-C--:B------:R-:W-:Y:S02]  /*5ad0*/  LEA.HI.SX32 R30, R30, R47.reuse, 0x1b ;  /* 0x0000002f1e1e7211 */ /* 0x080fe400078fdaff */
[C---:B------:R-:W-:Y:S02]  /*5ae0*/  IADD3 R36, R47.reuse, 0x40, RZ ;  /* 0x000000402f247810 */ /* 0x040fe40007ffe0ff */
[----:B------:R-:W-:Y:S02]  /*5af0*/  SHF.L.U32 R40, R30, 0x2, RZ ;  /* 0x000000021e287819 */ /* 0x000fe400000006ff */
[C---:B------:R-:W-:Y:S02]  /*5b00*/  LEA.HI.SX32 R41, R47.reuse, R47, 0x1b ;  /* 0x0000002f2f297211 */ /* 0x040fe400078fdaff */
[----:B------:R-:W-:-:S02]  /*5b10*/  IADD3 R30, R47, 0xa0, RZ ;  /* 0x000000a02f1e7810 */ /* 0x000fc40007ffe0ff */
[C---:B0-----:R-:W-:Y:S02]  /*5b20*/  IADD3 R10, R47.reuse, 0xc0, RZ ;  /* 0x000000c02f0a7810 */ /* 0x041fe40007ffe0ff */
[-C--:B------:R-:W-:Y:S02]  /*5b30*/  LEA.HI.SX32 R32, R32, R47.reuse, 0x1b ;  /* 0x0000002f20207211 */ /* 0x080fe400078fdaff */
[----:B------:R-:W-:Y:S02]  /*5b40*/  IADD3 R34, R47, 0x60, RZ ;  /* 0x000000602f227810 */ /* 0x000fe40007ffe0ff */
[-C--:B------:R-:W-:Y:S01]  /*5b50*/  LEA.HI.SX32 R36, R36, R47.reuse, 0x1b ;  /* 0x0000002f24247211 */ /* 0x080fe200078fdaff */
[----:B------:R-:W-:Y:S01]  /*5b60*/  IMAD.SHL.U32 R41, R41, 0x4, RZ ;  /* 0x0000000429297824 */ /* 0x000fe200078e00ff */
        /* <DEDUP_REMOVED lines=11> */
[----:B------:R-:W-:Y:S02]  /*5c20*/  IADD3 R34, R47, 0xe0, RZ ;  /* 0x000000e02f227810 */ /* 0x000fe40007ffe0ff */
[-C--:B------:R-:W-:Y:S02]  /*5c30*/  LEA.HI.SX32 R32, R32, R47.reuse, 0x1b ;  /* 0x0000002f20207211 */ /* 0x080fe400078fdaff */
[----:B------:R-:W-:-:S02]  /*5c40*/  LEA.HI.SX32 R30, R30, R47, 0x1b ;  /* 0x0000002f1e1e7211 */ /* 0x000fc400078fdaff */
[-C--:B------:R-:W-:Y:S01]  /*5c50*/  LEA.HI.SX32 R10, R10, R47.reuse, 0x1b ;  /* 0x0000002f0a0a7211 */ /* 0x080fe200078fdaff */
[----:B------:R-:W-:Y:S01]  /*5c60*/  IMAD.SHL.U32 R33, R32, 0x4, RZ ;  /* 0x0000000420217824 */ /* 0x000fe200078e00ff */
[----:B------:R-:W-:Y:S02]  /*5c70*/  LEA.HI.SX32 R34, R34, R47, 0x1b ;  /* 0x0000002f22227211 */ /* 0x000fe400078fdaff */
[----:B------:R-:W-:Y:S02]  /*5c80*/  SHF.L.U32 R32, R30, 0x2, RZ ;  /* 0x000000021e207819 */ /* 0x000fe400000006ff */
[----:B------:R-:W-:Y:S02]  /*5c90*/  SHF.L.U32 R30, R10, 0x2, RZ ;  /* 0x000000020a1e7819 */ /* 0x000fe400000006ff */
[----:B------:R-:W-:Y:S02]  /*5ca0*/  SHF.L.U32 R34, R34, 0x2, RZ ;  /* 0x0000000222227819 */ /* 0x000fe400000006ff */
[----:B------:R-:W-:-:S02]  /*5cb0*/  IADD3 R10, R47, 0x1e0, RZ ;  /* 0x000001e02f0a7810 */ /* 0x000fc40007ffe0ff */
[----:B------:R-:W-:Y:S01]  /*5cc0*/  ISETP.NE.AND P5, PT, R45, RZ, PT ;  /* 0x000000ff2d00720c */ /* 0x000fe20003fa5270 */
[----:B---3--:R0:W-:Y:S04]  /*5cd0*/  STS [R41+0x840], R12 ;  /* 0x0008400c29007388 */ /* 0x0081e80000000800 */
[----:B--2---:R-:W-:Y:S01]  /*5ce0*/  STS [R40+0x8c0], R13 ;  /* 0x0008c00d28007388 */ /* 0x004fe20000000800 */
[----:B0-----:R-:W-:-:S03]  /*5cf0*/  IADD3 R12, R47, 0x140, RZ ;  /* 0x000001402f0c7810 */ /* 0x001fc60007ffe0ff */
[----:B----4-:R0:W-:Y:S01]  /*5d00*/  STS [R39+0x940], R14 ;  /* 0x0009400e27007388 */ /* 0x0101e20000000800 */
[----:B------:R-:W-:-:S03]  /*5d10*/  LEA.HI.SX32 R12, R12, R47, 0x1b ;  /* 0x0000002f0c0c7211 */ /* 0x000fc600078fdaff */
[----:B-----5:R-:W-:Y:S01]  /*5d20*/  STS [R38+0x9c0], R15 ;  /* 0x0009c00f26007388 */ /* 0x020fe20000000800 */
[C---:B0-----:R-:W-:Y:S01]  /*5d30*/  IADD3 R14, R47.reuse, 0x1a0, RZ ;  /* 0x000001a02f0e7810 */ /* 0x041fe20007ffe0ff */
[----:B------:R-:W-:Y:S01]  /*5d40*/  IMAD.SHL.U32 R31, R12, 0x4, RZ ;  /* 0x000000040c1f7824 */ /* 0x000fe200078e00ff */
[C---:B------:R-:W-:Y:S02]  /*5d50*/  IADD3 R12, R47.reuse, 0x1c0, RZ ;  /* 0x000001c02f0c7810 */ /* 0x040fe40007ffe0ff */
[-C--:B------:R-:W-:Y:S01]  /*5d60*/  LEA.HI.SX32 R14, R14, R47.reuse, 0x1b ;  /* 0x0000002f0e0e7211 */ /* 0x080fe200078fdaff */
[----:B------:R0:W-:Y:S01]  /*5d70*/  STS [R37+0xa40], R26 ;  /* 0x000a401a25007388 */ /* 0x0001e20000000800 */
[-C--:B------:R-:W-:Y:S02]  /*5d80*/  LEA.HI.SX32 R12, R12, R47.reuse, 0x1b ;  /* 0x0000002f0c0c7211 */ /* 0x080fe400078fdaff */
[----:B0-----:R-:W-:Y:S01]  /*5d90*/  IADD3 R26, R47, 0x180, RZ ;  /* 0x000001802f1a7810 */ /* 0x001fe20007ffe0ff */
[----:B------:R0:W-:Y:S03]  /*5da0*/  STS [R36+0xac0], R25 ;  /* 0x000ac01924007388 */ /* 0x0001e60000000800 */
[----:B------:R-:W-:-:S02]  /*5db0*/  LEA.HI.SX32 R11, R26, R47, 0x1b ;  /* 0x0000002f1a0b7211 */ /* 0x000fc400078fdaff */
[----:B------:R-:W-:Y:S02]  /*5dc0*/  LEA.HI.SX32 R26, R10, R47, 0x1b ;  /* 0x0000002f0a1a7211 */ /* 0x000fe400078fdaff */
[----:B------:R-:W-:-:S04]  /*5dd0*/  SHF.L.U32 R10, R47, 0x4, RZ ;  /* 0x000000042f0a7819 */ /* 0x000fc800000006ff */
[----:B------:R-:W-:Y:S01]  /*5de0*/  LEA.HI.SX32 R10, R10, R10, 0x1b ;  /* 0x0000000a0a0a7211 */ /* 0x000fe200078fdaff */
[----:B------:R1:W-:Y:S01]  /*5df0*/  STS [R35+0xb40], R28 ;  /* 0x000b401c23007388 */ /* 0x0003e20000000800 */
[----:B------:R-:W-:Y:S02]  /*5e00*/  IMAD.SHL.U32 R26, R26, 0x4, RZ ;  /* 0x000000041a1a7824 */ /* 0x000fe400078e00ff */
[----:B0-----:R-:W-:Y:S01]  /*5e10*/  SHF.L.U32 R25, R10, 0x2, RZ ;  /* 0x000000020a197819 */ /* 0x001fe200000006ff */
[----:B-1----:R-:W-:Y:S01]  /*5e20*/  IMAD.SHL.U32 R28, R14, 0x4, RZ ;  /* 0x000000040e1c7824 */ /* 0x002fe200078e00ff */
[----:B------:R0:W-:Y:S02]  /*5e30*/  STS [R34+0xbc0], R27 ;  /* 0x000bc01b22007388 */ /* 0x0001e40000000800 */
[----:B0-----:R-:W-:Y:S02]  /*5e40*/  SHF.L.U32 R27, R12, 0x2, RZ ;  /* 0x000000020c1b7819 */ /* 0x001fe400000006ff */
[----:B------:R-:W-:Y:S04]  /*5e50*/  STS [R33+0xc40], R172 ;  /* 0x000c40ac21007388 */ /* 0x000fe80000000800 */
[----:B------:R0:W-:Y:S02]  /*5e60*/  STS [R32+0xcc0], R29 ;  /* 0x000cc01d20007388 */ /* 0x0001e40000000800 */
[----:B0-----:R-:W-:-:S02]  /*5e70*/  IMAD.SHL.U32 R29, R11, 0x4, RZ ;  /* 0x000000040b1d7824 */ /* 0x001fc400078e00ff */
[----:B------:R0:W-:Y:S04]  /*5e80*/  STS [R31+0xd40], R174 ;  /* 0x000d40ae1f007388 */ /* 0x0001e80000000800 */
[----:B------:R0:W-:Y:S04]  /*5e90*/  STS [R30+0xdc0], R169 ;  /* 0x000dc0a91e007388 */ /* 0x0001e80000000800 */
[----:B------:R0:W-:Y:S04]  /*5ea0*/  STS [R29+0xe40], R176 ;  /* 0x000e40b01d007388 */ /* 0x0001e80000000800 */
[----:B------:R0:W-:Y:S04]  /*5eb0*/  STS [R28+0xec0], R181 ;  /* 0x000ec0b51c007388 */ /* 0x0001e80000000800 */
[----:B------:R0:W-:Y:S04]  /*5ec0*/  STS [R27+0xf40], R178 ;  /* 0x000f40b21b007388 */ /* 0x0001e80000000800 */
[----:B------:R0:W-:Y:S01]  /*5ed0*/  STS [R26+0xfc0], R185 ;  /* 0x000fc0b91a007388 */ /* 0x0001e20000000800 */
[----:B------:R-:W-:-:S06]  /*5ee0*/  NOP ;  /* 0x0000000000007918 */ /* 0x000fcc0000000000 */
[----:B------:R0:W1:Y:S04]  /*5ef0*/  LDS R169, [R25+0x840] ;  /* 0x0008400019a97984 */ /* 0x0000680000000800 */
        /* <DEDUP_REMOVED lines=37> */
.L_x_567:
        /* <DEDUP_REMOVED lines=13> */
.L_x_566:
[-C--:B-1234-:R-:W-:Y:S01]  /*6220*/  FFMA.FTZ R12, R136, R119.reuse, R138 ;  /* 0x00000077880c7223 */ /* 0x09efe2000001008a */
        /* <DEDUP_REMOVED lines=55> */
[C---:B------:R-:W-:Y:S02]  /*65a0*/  ISETP.NE.AND P5, PT, R47.reuse, 0x1f, PT ;  /* 0x0000001f2f00780c */ /* 0x040fe40003fa5270 */
[----:B------:R-:W0:Y:S04]  /*65b0*/  SHFL.UP PT, R174, R13, 0x1, RZ ;  /* 0x042000000dae7989 */ /* 0x000e2800000e00ff */
        /* <DEDUP_REMOVED lines=32> */
[----:B------:R-:W-:Y:S01]  /*67c0*/  ISETP.NE.U32.AND P5, PT, R67, RZ, PT ;  /* 0x000000ff4300720c */ /* 0x000fe20003fa5070 */
[----:B------:R-:W-:Y:S01]  /*67d0*/  ULDC.U8 UR6, c[0x0][0x189] ;  /* 0x0000624000067ab9 */ /* 0x000fe20000000000 */
[----:B------:R0:W-:Y:S01]  /*67e0*/  STS.64 [R113.X8+0x10a0], R10 ;  /* 0x0010a00a71007388 */ /* 0x0001e20000008a00 */
[----:B------:R-:W-:Y:S02]  /*67f0*/  ISETP.NE.AND P6, PT, RZ, UR6, PT ;  /* 0x00000006ff007c0c */ /* 0x000fe4000bfc5270 */
[----:B------:R-:W-:Y:S02]  /*6800*/  ISETP.NE.AND.EX P5, PT, R65, RZ, PT, P5 ;  /* 0x000000ff4100720c */ /* 0x000fe40003fa5350 */
[----:B0-----:R-:W-:-:S11]  /*6810*/  P2R R10, PR, RZ, 0x40 ;  /* 0x00000040ff0a7803 */ /* 0x001fd60000000000 */
[----:B------:R-:W-:Y:S05]  /*6820*/  @P6 BRA P5, `(.L_x_570) ;  /* 0x000000d000006947 */ /* 0x000fea0002800000 */
[----:B------:R-:W-:-:S04]  /*6830*/  IADD3 R10, R74, -0x1, RZ ;  /* 0xffffffff4a0a7810 */ /* 0x000fc80007ffe0ff */
        /* <DEDUP_REMOVED lines=12> */
.L_x_570:
[----:B------:R-:W-:-:S04]  /*6900*/  IADD3 R10, R74, -0x1, RZ ;  /* 0xffffffff4a0a7810 */ /* 0x000fc80007ffe0ff */
        /* <DEDUP_REMOVED lines=30> */
.L_x_571:
[----:B------:R0:W5:Y:S02]  /*6af0*/  LDG.E R13, [R4.64] ;  /* 0x00000004040d7981 */ /* 0x000164000c1e1900 */
.L_x_572:
[----:B-----5:R-:W-:-:S05]  /*6b00*/  IMAD.WIDE R12, R13, 0x4, R8 ;  /* 0x000000040d0c7825 */ /* 0x020fca00078e0208 */
[----:B------:R1:W2:Y:S02]  /*6b10*/  LDG.E R17, [R12.64] ;  /* 0x000000040c117981 */ /* 0x0002a4000c1e1900 */
[----:B-1----:R-:W-:Y:S01]  /*6b20*/  MOV R12, R82 ;  /* 0x00000052000c7202 */ /* 0x002fe20000000f00 */
[----:B------:R-:W-:Y:S01]  /*6b30*/  IMAD.MOV.U32 R13, RZ, RZ, R69 ;  /* 0x000000ffff0d7224 */ /* 0x000fe200078e0045 */
[----:B--2---:R-:W-:-:S03]  /*6b40*/  SHF.R.S32.HI R10, RZ, 0x1f, R17 ;  /* 0x0000001fff0a7819 */ /* 0x004fc60000011411 */
[----:B------:R-:W-:-:S04]  /*6b50*/  IMAD.WIDE.U32 R14, R17, c[0x0][0x230], R12 ;  /* 0x00008c00110e7a25 */ /* 0x000fc800078e000c */
[----:B------:R-:W-:-:S04]  /*6b60*/  IMAD R10, R10, c[0x0][0x230], RZ ;  /* 0x00008c000a0a7a24 */ /* 0x000fc800078e02ff */
        /* <DEDUP_REMOVED lines=9> */
.L_x_569:
[----:B------:R-:W-:Y:S05]  /*6c00*/  BSYNC B0 ;  /* 0x0000000000007941 */ /* 0x000fea0003800000 */
.L_x_568:
        /* <DEDUP_REMOVED lines=20> */
.L_x_565:
[----:B0-----:R-:W0:Y:S01]  /*6d50*/  S2R R15, SR_CTAID.X ;  /* 0x00000000000f7919 */ /* 0x001e220000002500 */
[C---:B-1----:R-:W-:Y:S01]  /*6d60*/  IMAD R13, R71.reuse, c[0x0][0x218], RZ ;  /* 0x00008600470d7a24 */ /* 0x042fe200078e02ff */
[----:B------:R-:W-:Y:S01]  /*6d70*/  ISETP.NE.AND P6, PT, R16, RZ, PT ;  /* 0x000000ff1000720c */ /* 0x000fe20003fc5270 */
[----:B------:R-:W-:Y:S01]  /*6d80*/  IMAD R17, R71, c[0x0][0x208], RZ ;  /* 0x0000820047117a24 */ /* 0x000fe200078e02ff */
[----:B------:R-:W-:Y:S01]  /*6d90*/  BAR.SYNC.DEFER_BLOCKING 0x0 ;  /* 0x0000000000007b1d */ /* 0x000fe20000010000 */
[C---:B------:R-:W-:Y:S01]  /*6da0*/  IMAD R13, R84.reuse, c[0x0][0x21c], R13 ;  /* 0x00008700540d7a24 */ /* 0x040fe200078e020d */
[----:B------:R-:W-:Y:S01]  /*6db0*/  SHF.R.S32.HI R73, RZ, 0x1f, R72 ;  /* 0x0000001fff497819 */ /* 0x000fe20000011448 */
[----:B------:R-:W-:Y:S01]  /*6dc0*/  IMAD R17, R84, c[0x0][0x20c], R17 ;  /* 0x0000830054117a24 */ /* 0x000fe200078e0211 */
[----:B------:R-:W-:-:S02]  /*6dd0*/  SHF.R.S32.HI R23, RZ, 0x1f, R2 ;  /* 0x0000001fff177819 */ /* 0x000fc40000011402 */
[----:B------:R-:W-:Y:S01]  /*6de0*/  BSSY B0, `(.L_x_574) ;  /* 0x000004f000007945 */ /* 0x000fe20003800000 */
[----:B0-----:R-:W-:Y:S01]  /*6df0*/  SHF.R.S32.HI R0, RZ, 0x1f, R15 ;  /* 0x0000001fff007819 */ /* 0x001fe2000001140f */
[C---:B------:R-:W-:Y:S01]  /*6e00*/  IMAD.WIDE.U32 R10, R15.reuse, c[0x0][0x210], RZ ;  /* 0x000084000f0a7a25 */ /* 0x040fe200078e00ff */
[----:B------:R-:W-:Y:S03]  /*6e10*/  STS [R25], R120 ;  /* 0x0000007819007388 */ /* 0x000fe60000000800 */
[C---:B------:R-:W-:Y:S02]  /*6e20*/  IMAD R12, R0.reuse, c[0x0][0x210], RZ ;  /* 0x00008400000c7a24 */ /* 0x040fe400078e02ff */
[----:B------:R-:W-:Y:S01]  /*6e30*/  IMAD R14, R0, c[0x0][0x200], RZ ;  /* 0x00008000000e7a24 */ /* 0x000fe200078e02ff */
[----:B------:R-:W-:Y:S01]  /*6e40*/  STS [R25+0x4], R118 ;  /* 0x0000047619007388 */ /* 0x000fe20000000800 */
[----:B------:R-:W-:-:S03]  /*6e50*/  IMAD R113, R15, c[0x0][0x214], R12 ;  /* 0x000085000f717a24 */ /* 0x000fc600078e020c */
[----:B------:R-:W-:Y:S02]  /*6e60*/  STS [R25+0x8], R116 ;  /* 0x0000087419007388 */ /* 0x000fe40000000800 */
[----:B------:R-:W-:Y:S02]  /*6e70*/  IADD3 R11, R11, R113, RZ ;  /* 0x000000710b0b7210 */ /* 0x000fe40007ffe0ff */
[----:B------:R-:W-:Y:S03]  /*6e80*/  STS [R25+0xc], R114 ;  /* 0x00000c7219007388 */ /* 0x000fe60000000800 */
[----:B------:R-:W-:Y:S01]  /*6e90*/  IMAD.WIDE.U32 R10, R84, c[0x0][0x218], R10 ;  /* 0x00008600540a7a25 */ /* 0x000fe200078e000a */
[----:B------:R-:W-:Y:S04]  /*6ea0*/  STS [R25+0x10], R112 ;  /* 0x0000107019007388 */ /* 0x000fe80000000800 */
[----:B------:R-:W-:Y:S01]  /*6eb0*/  IADD3 R19, P5, R72, R10, RZ ;  /* 0x0000000a48137210 */ /* 0x000fe20007fbe0ff */
[----:B------:R-:W-:Y:S03]  /*6ec0*/  STS [R25+0x14], R110 ;  /* 0x0000146e19007388 */ /* 0x000fe60000000800 */
[----:B------:R-:W-:Y:S01]  /*6ed0*/  IADD3.X R12, R73, R13, R11, P5, !PT ;  /* 0x0000000d490c7210 */ /* 0x000fe20002ffe40b */
[C---:B------:R-:W-:Y:S01]  /*6ee0*/  @!P4 IMAD.WIDE.U32 R10, R15.reuse, c[0x0][0x200], R72 ;  /* 0x000080000f0aca25 */ /* 0x040fe200078e0048 */
[----:B------:R-:W-:Y:S03]  /*6ef0*/  STS [R25+0x18], R108 ;  /* 0x0000186c19007388 */ /* 0x000fe60000000800 */
[----:B------:R-:W-:Y:S01]  /*6f00*/  IMAD R13, R15, c[0x0][0x204], R14 ;  /* 0x000081000f0d7a24 */ /* 0x000fe200078e020e */
[----:B------:R-:W-:Y:S03]  /*6f10*/  STS [R25+0x1c], R106 ;  /* 0x00001c6a19007388 */ /* 0x000fe60000000800 */
[----:B------:R-:W-:Y:S01]  /*6f20*/  @!P4 IMAD.IADD R11, R13, 0x1, R11 ;  /* 0x000000010d0bc824 */ /* 0x000fe200078e020b */
[----:B------:R-:W-:Y:S03]  /*6f30*/  STS [R25+0x20], R104 ;  /* 0x0000206819007388 */ /* 0x000fe60000000800 */
[----:B------:R-:W-:Y:S01]  /*6f40*/  @!P4 IMAD.WIDE.U32 R10, R84, c[0x0][0x208], R10 ;  /* 0x00008200540aca25 */ /* 0x000fe200078e000a */
[----:B------:R-:W-:Y:S04]  /*6f50*/  STS [R25+0x24], R102 ;  /* 0x0000246619007388 */ /* 0x000fe80000000800 */
[----:B------:R-:W-:Y:S01]  /*6f60*/  STS [R25+0x28], R100 ;  /* 0x0000286419007388 */ /* 0x000fe20000000800 */
[----:B------:R-:W-:-:S03]  /*6f70*/  @!P4 IADD3 R21, P5, R2, R10, RZ ;  /* 0x0000000a0215c210 */ /* 0x000fc60007fbe0ff */
[----:B------:R-:W-:Y:S01]  /*6f80*/  STS [R25+0x2c], R98 ;  /* 0x00002c6219007388 */ /* 0x000fe20000000800 */
[----:B------:R-:W-:Y:S01]  /*6f90*/  @!P4 IADD3.X R22, R23, R11, R17, P5, !PT ;  /* 0x0000000b1716c210 */ /* 0x000fe20002ffe411 */
[----:B------:R-:W-:Y:S02]  /*6fa0*/  IMAD.WIDE.U32 R10, R15, c[0x0][0x200], RZ ;  /* 0x000080000f0a7a25 */ /* 0x000fe400078e00ff */
[----:B------:R-:W-:Y:S03]  /*6fb0*/  STS [R25+0x30], R96 ;  /* 0x0000306019007388 */ /* 0x000fe60000000800 */
[----:B------:R-:W-:Y:S01]  /*6fc0*/  IADD3 R11, R11, R13, RZ ;  /* 0x0000000d0b0b7210 */ /* 0x000fe20007ffe0ff */
[----:B------:R-:W-:Y:S04]  /*6fd0*/  STS [R25+0x34], R94 ;  /* 0x0000345e19007388 */ /* 0x000fe80000000800 */
[----:B------:R-:W-:Y:S01]  /*6fe0*/  STS [R25+0x38], R92 ;  /* 0x0000385c19007388 */ /* 0x000fe20000000800 */
[----:B------:R-:W-:-:S03]  /*6ff0*/  IMAD.WIDE.U32 R10, R84, c[0x0][0x208], R10 ;  /* 0x00008200540a7a25 */ /* 0x000fc600078e000a */
[----:B------:R-:W-:Y:S01]  /*7000*/  STS [R25+0x3c], R90 ;  /* 0x00003c5a19007388 */ /* 0x000fe20000000800 */
[----:B------:R-:W-:-:S06]  /*7010*/  NOP ;  /* 0x0000000000007918 */ /* 0x000fcc0000000000 */
[----:B------:R-:W-:Y:S01]  /*7020*/  LDS R75, [R41] ;  /* 0x00000000294b7984 */ /* 0x000fe20000000800 */
[----:B------:R-:W-:-:S03]  /*7030*/  IADD3 R13, P5, R72, R10, RZ ;  /* 0x0000000a480d7210 */ /* 0x000fc60007fbe0ff */
[----:B------:R-:W-:Y:S01]  /*7040*/  LDS R77, [R40+0x80] ;  /* 0x00008000284d7984 */ /* 0x000fe20000000800 */
[----:B------:R-:W-:Y:S01]  /*7050*/  IADD3.X R14, R73, R17, R11, P5, !PT ;  /* 0x00000011490e7210 */ /* 0x000fe20002ffe40b */
[----:B------:R-:W-:Y:S02]  /*7060*/  IMAD.MOV.U32 R17, RZ, RZ, 0x4 ;  /* 0x00000004ff117424 */ /* 0x000fe400078e00ff */
[----:B------:R-:W-:Y:S02]  /*7070*/  LDS R79, [R39+0x100] ;  /* 0x00010000274f7984 */ /* 0x000fe40000000800 */
[C---:B------:R-:W-:Y:S02]  /*7080*/  IMAD.WIDE R10, R2.reuse, R17, c[0x0][0x288] ;  /* 0x0000a200020a7625 */ /* 0x040fe400078e0211 */
[----:B------:R-:W-:Y:S03]  /*7090*/  LDS R81, [R38+0x180] ;  /* 0x0001800026517984 */ /* 0x000fe60000000800 */
[C---:B------:R-:W-:Y:S01]  /*70a0*/  LEA R18, P5, R19.reuse, R10, 0x2 ;  /* 0x0000000a13127211 */ /* 0x040fe200078a10ff */
[----:B------:R-:W-:Y:S03]  /*70b0*/  LDS R83, [R37+0x200] ;  /* 0x0002000025537984 */ /* 0x000fe60000000800 */
[----:B------:R-:W-:Y:S01]  /*70c0*/  LEA.HI.X R19, R19, R11, R12, 0x2, P5 ;  /* 0x0000000b13137211 */ /* 0x000fe200028f140c */
[----:B------:R-:W-:Y:S01]  /*70d0*/  LDS R85, [R36+0x280] ;  /* 0x0002800024557984 */ /* 0x000fe20000000800 */
[----:B------:R-:W-:-:S03]  /*70e0*/  IMAD.WIDE R10, R2, R17, c[0x0][0x298] ;  /* 0x0000a600020a7625 */ /* 0x000fc600078e0211 */
[----:B------:R-:W-:Y:S02]  /*70f0*/  LDS R91, [R35+0x300] ;  /* 0x00030000235b7984 */ /* 0x000fe40000000800 */
[C---:B------:R-:W-:Y:S02]  /*7100*/  LEA R12, P5, R13.reuse, R10, 0x2 ;  /* 0x0000000a0d0c7211 */ /* 0x040fe400078a10ff */
[----:B------:R-:W-:Y:S02]  /*7110*/  LDS R93, [R34+0x380] ;  /* 0x00038000225d7984 */ /* 0x000fe40000000800 */
[----:B------:R-:W-:Y:S02]  /*7120*/  LEA.HI.X R13, R13, R11, R14, 0x2, P5 ;  /* 0x0000000b0d0d7211 */ /* 0x000fe400028f140e */
[----:B------:R-:W-:Y:S01]  /*7130*/  LDS R95, [R33+0x400] ;  /* 0x00040000215f7984 */ /* 0x000fe20000000800 */
[----:B------:R-:W-:-:S03]  /*7140*/  @!P4 LEA R20, P5, R21, c[0x0][0x298], 0x2 ;  /* 0x0000a6001514ca11 */ /* 0x000fc600078a10ff */
[----:B------:R-:W-:Y:S01]  /*7150*/  LDS R97, [R32+0x480] ;  /* 0x0004800020617984 */ /* 0x000fe20000000800 */
[----:B------:R-:W-:Y:S02]  /*7160*/  @!P4 LEA.HI.X R21, R21, c[0x0][0x29c], R22, 0x2, P5 ;  /* 0x0000a7001515ca11 */ /* 0x000fe400028f1416 */
[C---:B------:R-:W-:Y:S01]  /*7170*/  IADD3 R10, P5, R2.reuse, R72, RZ ;  /* 0x00000048020a7210 */ /* 0x040fe20007fbe0ff */
[----:B------:R-:W-:Y:S03]  /*7180*/  LDS R99, [R31+0x500] ;  /* 0x000500001f637984 */ /* 0x000fe60000000800 */
[----:B------:R-:W-:Y:S01]  /*7190*/  IADD3.X R11, R23, R73, RZ, P5, !PT ;  /* 0x00000049170b7210 */ /* 0x000fe20002ffe4ff */
        /* <DEDUP_REMOVED lines=19> */
.L_x_575:
[----:B------:R-:W-:Y:S05]  /*72d0*/  BSYNC B0 ;  /* 0x0000000000007941 */ /* 0x000fea0003800000 */
.L_x_574:
[-C--:B------:R-:W-:Y:S01]  /*72e0*/  ISETP.GE.AND P5, PT, R68, R111.reuse, PT ;  /* 0x0000006f4400720c */ /* 0x080fe20003fa6270 */
[----:B------:R-:W-:Y:S01]  /*72f0*/  IMAD.MOV.U32 R14, RZ, RZ, RZ ;  /* 0x000000ffff0e7224 */ /* 0x000fe200078e00ff */
[----:B------:R-:W-:Y:S02]  /*7300*/  P2R R117, PR, RZ, 0x8 ;  /* 0x00000008ff757803 */ /* 0x000fe40000000000 */
[----:B------:R-:W-:Y:S02]  /*7310*/  ISETP.NE.AND P3, PT, R161, RZ, PT ;  /* 0x000000ffa100720c */ /* 0x000fe40003f65270 */
[----:B------:R-:W-:Y:S02]  /*7320*/  P2R R119, PR, RZ, 0x4 ;  /* 0x00000004ff777803 */ /* 0x000fe40000000000 */
[----:B------:R-:W-:Y:S02]  /*7330*/  P2R R115, PR, RZ, 0x8 ;  /* 0x00000008ff737803 */ /* 0x000fe40000000000 */
[----:B------:R-:W-:Y:S01]  /*7340*/  ISETP.NE.AND P3, PT, R162, RZ, PT ;  /* 0x000000ffa200720c */ /* 0x000fe20003f65270 */
[----:B------:R-:W-:Y:S01]  /*7350*/  HFMA2.MMA R23, -RZ, RZ, 0, 0 ;  /* 0x00000000ff177435 */ /* 0x000fe200000001ff */
[----:B0-----:R-:W-:Y:S01]  /*7360*/  IMAD.MOV.U32 R75, RZ, RZ, RZ ;  /* 0x000000ffff4b7224 */ /* 0x001fe200078e00ff */
[----:B------:R-:W-:Y:S01]  /*7370*/  @!P5 STG.E [R18.64+0x100], R79 ;  /* 0x0001004f1200d986 */ /* 0x000fe2000c101904 */
[----:B------:R-:W-:-:S02]  /*7380*/  ISETP.GE.AND P5, PT, R66, R111, PT ;  /* 0x0000006f4200720c */ /* 0x000fc40003fa6270 */
[----:B------:R-:W-:Y:S02]  /*7390*/  P2R R113, PR, RZ, 0x8 ;  /* 0x00000008ff717803 */ /* 0x000fe40000000000 */
[----:B------:R-:W-:Y:S02]  /*73a0*/  ISETP.NE.AND P3, PT, R157, RZ, PT ;  /* 0x000000ff9d00720c */ /* 0x000fe40003f65270 */
[----:B------:R-:W-:Y:S02]  /*73b0*/  ISETP.NE.AND P2, PT, R153, RZ, PT ;  /* 0x000000ff9900720c */ /* 0x000fe40003f45270 */
[----:B------:R-:W-:Y:S02]  /*73c0*/  P2R R24, PR, RZ, 0x8 ;  /* 0x00000008ff187803 */ /* 0x000fe40000000000 */
[----:B------:R-:W-:Y:S02]  /*73d0*/  ISETP.NE.AND P3, PT, R159, RZ, PT ;  /* 0x000000ff9f00720c */ /* 0x000fe40003f65270 */
[----:B------:R-:W-:Y:S01]  /*73e0*/  P2R R121, PR, RZ, 0x2 ;  /* 0x00000002ff797803 */ /* 0x000fe20000000000 */
        /* <DEDUP_REMOVED lines=10> */
[----:B------:R-:W-:-:S11]  /*7490*/  ISETP.NE.AND P6, PT, R151, RZ, PT ;  /* 0x000000ff9700720c */ /* 0x000fd60003fc5270 */
        /* <DEDUP_REMOVED lines=21> */
[----:B------:R-:W-:-:S13]  /*75f0*/  ISETP.GE.AND P5, PT, R42, R111, PT ;  /* 0x0000006f2a00720c */ /* 0x000fda0003fa6270 */
[----:B------:R1:W-:Y:S01]  /*7600*/  @!P5 STG.E [R18.64+0x780], R109 ;  /* 0x0007806d1200d986 */ /* 0x0003e2000c101904 */
[----:B0-----:R-:W-:Y:S01]  /*7610*/  IMAD.MOV.U32 R77, RZ, RZ, RZ ;  /* 0x000000ffff4d7224 */ /* 0x001fe200078e00ff */
[----:B------:R-:W-:Y:S02]  /*7620*/  ISETP.NE.AND P5, PT, R147, RZ, PT ;  /* 0x000000ff9300720c */ /* 0x000fe40003fa5270 */
[----:B------:R-:W-:Y:S06]  /*7630*/  BAR.SYNC.DEFER_BLOCKING 0x0 ;  /* 0x0000000000007b1d */ /* 0x000fec0000010000 */
[----:B------:R-:W2:Y:S01]  /*7640*/  @!P3 LDG.E R23, [R12.64+0x80] ;  /* 0x000080040c17b981 */ /* 0x000ea2000c1e1900 */
[----:B------:R-:W-:-:S02]  /*7650*/  ISETP.NE.AND P3, PT, R22, RZ, PT ;  /* 0x000000ff1600720c */ /* 0x000fc40003f65270 */
[----:B------:R-:W-:Y:S01]  /*7660*/  MOV R22, RZ ;  /* 0x000000ff00167202 */ /* 0x000fe20000000f00 */
[----:B-1----:R-:W-:Y:S01]  /*7670*/  CS2R R18, SRZ ;  /* 0x0000000000127805 */ /* 0x002fe2000001ff00 */
[----:B------:R0:W3:Y:S01]  /*7680*/  @!P4 LDG.E R14, [R20.64] ;  /* 0x00000004140ec981 */ /* 0x0000e2000c1e1900 */
[----:B------:R-:W-:Y:S01]  /*7690*/  ISETP.NE.AND P4, PT, R145, RZ, PT ;  /* 0x000000ff9100720c */ /* 0x000fe20003f85270 */
[----:B------:R-:W-:-:S03]  /*76a0*/  HFMA2.MMA R124, -RZ, RZ, 0, 0 ;  /* 0x00000000ff7c7435 */ /* 0x000fc600000001ff */
[----:B------:R-:W4:Y:S04]  /*76b0*/  @!P2 LDG.E R19, [R12.64+0x380] ;  /* 0x000380040c13a981 */ /* 0x000f28000c1e1900 */
[----:B------:R-:W5:Y:S01]  /*76c0*/  @!P3 LDG.E R75, [R12.64+0x180] ;  /* 0x000180040c4bb981 */ /* 0x000f62000c1e1900 */
[----:B------:R-:W-:-:S13]  /*76d0*/  ISETP.NE.AND P3, PT, R24, RZ, PT ;  /* 0x000000ff1800720c */ /* 0x000fda0003f65270 */
[----:B------:R-:W4:Y:S01]  /*76e0*/  @!P3 LDG.E R22, [R12.64+0x100] ;  /* 0x000100040c16b981 */ /* 0x000f22000c1e1900 */
[----:B------:R-:W-:Y:S01]  /*76f0*/  ISETP.NE.AND P3, PT, R113, RZ, PT ;  /* 0x000000ff7100720c */ /* 0x000fe20003f65270 */
[----:B0-----:R-:W-:Y:S01]  /*7700*/  CS2R R20, SRZ ;  /* 0x0000000000147805 */ /* 0x001fe2000001ff00 */
[----:B------:R-:W-:Y:S01]  /*7710*/  HFMA2.MMA R24, -RZ, RZ, 0, 0 ;  /* 0x00000000ff187435 */ /* 0x000fe200000001ff */
[----:B------:R-:W-:-:S04]  /*7720*/  ISETP.NE.AND P2, PT, R119, RZ, PT ;  /* 0x000000ff7700720c */ /* 0x000fc80003f45270 */
[----:B------:R-:W5:Y:S06]  /*7730*/  @!P1 LDG.E R20, [R12.64+0x300] ;  /* 0x000300040c149981 */ /* 0x000f6c000c1e1900 */
[----:B------:R-:W5:Y:S01]  /*7740*/  @!P3 LDG.E R77, [R12.64+0x280] ;  /* 0x000280040c4db981 */ /* 0x000f62000c1e1900 */
[----:B------:R-:W-:Y:S02]  /*7750*/  ISETP.NE.AND P3, PT, R115, RZ, PT ;  /* 0x000000ff7300720c */ /* 0x000fe40003f65270 */
[----:B------:R-:W-:Y:S01]  /*7760*/  ISETP.NE.AND P1, PT, R121, RZ, PT ;  /* 0x000000ff7900720c */ /* 0x000fe20003f25270 */
[----:B------:R-:W5:Y:S01]  /*7770*/  @!P0 LDG.E R21, [R12.64+0x480] ;  /* 0x000480040c158981 */ /* 0x000f62000c1e1900 */
[----:B------:R-:W-:Y:S01]  /*7780*/  ISETP.NE.AND P0, PT, R122, RZ, PT ;  /* 0x000000ff7a00720c */ /* 0x000fe20003f05270 */
[----:B------:R-:W-:Y:S01]  /*7790*/  IMAD.MOV.U32 R79, RZ, RZ, RZ ;  /* 0x000000ffff4f7224 */ /* 0x000fe200078e00ff */
[----:B------:R-:W-:Y:S01]  /*77a0*/  MOV R122, RZ ;  /* 0x000000ff007a7202 */ /* 0x000fe20000000f00 */
[----:B------:R-:W-:Y:S01]  /*77b0*/  IMAD.MOV.U32 R81, RZ, RZ, RZ ;  /* 0x000000ffff517224 */ /* 0x000fe200078e00ff */
[----:B------:R-:W5:Y:S01]  /*77c0*/  @!P6 LDG.E R24, [R12.64+0x400] ;  /* 0x000400040c18e981 */ /* 0x000f62000c1e1900 */
[----:B------:R-:W-:Y:S01]  /*77d0*/  IMAD.MOV.U32 R126, RZ, RZ, RZ ;  /* 0x000000ffff7e7224 */ /* 0x000fe200078e00ff */
[----:B------:R-:W-:-:S02]  /*77e0*/  MOV R83, RZ ;  /* 0x000000ff00537202 */ /* 0x000fc40000000f00 */
        /* <DEDUP_REMOVED lines=8> */
[----:B------:R-:W-:Y:S01]  /*7870*/  ISETP.NE.AND P6, PT, R123, RZ, PT ;  /* 0x000000ff7b00720c */ /* 0x000fe20003fc5270 */
[----:B------:R-:W-:Y:S01]  /*7880*/  IMAD R0, R0, c[0x0][0x220], RZ ;  /* 0x0000880000007a24 */ /* 0x000fe200078e02ff */
        /* <DEDUP_REMOVED lines=20> */
[----:B------:R-:W2:Y:S04]  /*79d0*/  LDS R85, [R25+0x1c] ;  /* 0x00001c0019557984 */ /* 0x000ea80000000800 */
[----:B------:R-:W3:Y:S04]  /*79e0*/  LDS R19, [R25+0x8] ;  /* 0x0000080019137984 */ /* 0x000ee80000000800 */
[----:B------:R-:W4:Y:S04]  /*79f0*/  LDS R21, [R25+0xc] ;  /* 0x00000c0019157984 */ /* 0x000f280000000800 */
[----:B------:R-:W5:Y:S04]  /*7a00*/  LDS R23, [R25+0x10] ;  /* 0x0000100019177984 */ /* 0x000f680000000800 */
[----:B------:R-:W2:Y:S04]  /*7a10*/  LDS R75, [R25+0x14] ;  /* 0x00001400194b7984 */ /* 0x000ea80000000800 */
[----:B------:R-:W3:Y:S04]  /*7a20*/  LDS R79, [R25+0x18] ;  /* 0x00001800194f7984 */ /* 0x000ee80000000800 */
[----:B------:R-:W3:Y:S04]  /*7a30*/  LDS R91, [R25+0x20] ;  /* 0x00002000195b7984 */ /* 0x000ee80000000800 */
[----:B------:R-:W3:Y:S04]  /*7a40*/  LDS R95, [R25+0x24] ;  /* 0x00002400195f7984 */ /* 0x000ee80000000800 */
[----:B------:R-:W3:Y:S04]  /*7a50*/  LDS R99, [R25+0x28] ;  /* 0x0000280019637984 */ /* 0x000ee80000000800 */
[----:B------:R-:W3:Y:S04]  /*7a60*/  LDS R103, [R25+0x2c] ;  /* 0x00002c0019677984 */ /* 0x000ee80000000800 */
[----:B------:R-:W5:Y:S04]  /*7a70*/  LDS R107, [R25+0x30] ;  /* 0x00003000196b7984 */ /* 0x000f680000000800 */
[----:B------:R-:W5:Y:S04]  /*7a80*/  LDS R111, [R25+0x34] ;  /* 0x00003400196f7984 */ /* 0x000f680000000800 */
[----:B------:R-:W5:Y:S04]  /*7a90*/  LDS R115, [R25+0x38] ;  /* 0x0000380019737984 */ /* 0x000f680000000800 */
[----:B------:R-:W5:Y:S01]  /*7aa0*/  LDS R119, [R25+0x3c] ;  /* 0x00003c0019777984 */ /* 0x000f620000000800 */
[----:B0-----:R-:W-:-:S02]  /*7ab0*/  FMUL.FTZ R13, R12, -1.4426950216293334961 ;  /* 0xbfb8aa3b0c0d7820 */ /* 0x001fc40000410000 */
[----:B-1----:R-:W-:Y:S02]  /*7ac0*/  FMUL.FTZ R18, R14, -1.4426950216293334961 ;  /* 0xbfb8aa3b0e127820 */ /* 0x002fe40000410000 */
[----:B--2---:R-:W-:Y:S02]  /*7ad0*/  FMUL.FTZ R83, R85, -1.4426950216293334961 ;  /* 0xbfb8aa3b55537820 */ /* 0x004fe40000410000 */
[----:B------:R-:W0:Y:S08]  /*7ae0*/  MUFU.EX2 R13, R13 ;  /* 0x0000000d000d7308 */ /* 0x000e300000000800 */
[----:B------:R-:W1:Y:S08]  /*7af0*/  MUFU.EX2 R18, R18 ;  /* 0x0000001200127308 */ /* 0x000e700000000800 */
[----:B------:R-:W2:Y:S01]  /*7b00*/  MUFU.EX2 R83, R83 ;  /* 0x0000005300537308 */ /* 0x000ea20000000800 */
[----:B---3--:R-:W-:-:S02]  /*7b10*/  FMUL.FTZ R20, R19, -1.4426950216293334961 ;  /* 0xbfb8aa3b13147820 */ /* 0x008fc40000410000 */
[----:B----4-:R-:W-:Y:S02]  /*7b20*/  FMUL.FTZ R22, R21, -1.4426950216293334961 ;  /* 0xbfb8aa3b15167820 */ /* 0x010fe40000410000 */
[----:B-----5:R-:W-:Y:S02]  /*7b30*/  FMUL.FTZ R24, R23, -1.4426950216293334961 ;  /* 0xbfb8aa3b17187820 */ /* 0x020fe40000410000 */
[----:B0-----:R-:W-:Y:S02]  /*7b40*/  FADD.FTZ R13, R13, 1 ;  /* 0x3f8000000d0d7421 */ /* 0x001fe40000010000 */
[----:B------:R-:W-:Y:S02]  /*7b50*/  FMUL.FTZ R77, R75, -1.4426950216293334961 ;  /* 0xbfb8aa3b4b4d7820 */ /* 0x000fe40000410000 */
[----:B------:R-:W-:Y:S02]  /*7b60*/  FMUL.FTZ R81, R79, -1.4426950216293334961 ;  /* 0xbfb8aa3b4f517820 */ /* 0x000fe40000410000 */
[----:B------:R-:W-:-:S02]  /*7b70*/  FMUL.FTZ R93, R91, -1.4426950216293334961 ;  /* 0xbfb8aa3b5b5d7820 */ /* 0x000fc40000410000 */
[----:B------:R-:W-:Y:S02]  /*7b80*/  FMUL.FTZ R97, R95, -1.4426950216293334961 ;  /* 0xbfb8aa3b5f617820 */ /* 0x000fe40000410000 */
[----:B------:R-:W-:Y:S02]  /*7b90*/  FMUL.FTZ R101, R99, -1.4426950216293334961 ;  /* 0xbfb8aa3b63657820 */ /* 0x000fe40000410000 */
[----:B------:R-:W-:Y:S02]  /*7ba0*/  FMUL.FTZ R105, R103, -1.4426950216293334961 ;  /* 0xbfb8aa3b67697820 */ /* 0x000fe40000410000 */
[----:B------:R-:W-:Y:S02]  /*7bb0*/  FMUL.FTZ R109, R107, -1.4426950216293334961 ;  /* 0xbfb8aa3b6b6d7820 */ /* 0x000fe40000410000 */
[----:B------:R-:W-:Y:S02]  /*7bc0*/  FMUL.FTZ R113, R111, -1.4426950216293334961 ;  /* 0xbfb8aa3b6f717820 */ /* 0x000fe40000410000 */
[----:B------:R-:W-:-:S02]  /*7bd0*/  FMUL.FTZ R117, R115, -1.4426950216293334961 ;  /* 0xbfb8aa3b73757820 */ /* 0x000fc40000410000 */
[----:B------:R-:W-:Y:S01]  /*7be0*/  FMUL.FTZ R121, R119, -1.4426950216293334961 ;  /* 0xbfb8aa3b77797820 */ /* 0x000fe20000410000 */
[----:B------:R-:W0:Y:S01]  /*7bf0*/  MUFU.EX2 R20, R20 ;  /* 0x0000001400147308 */ /* 0x000e220000000800 */
[----:B-1----:R-:W-:Y:S02]  /*7c00*/  FADD.FTZ R18, R18, 1 ;  /* 0x3f80000012127421 */ /* 0x002fe40000010000 */
[----:B--2---:R-:W-:-:S05]  /*7c10*/  FADD.FTZ R83, R83, 1 ;  /* 0x3f80000053537421 */ /* 0x004fca0000010000 */
[----:B------:R-:W1:Y:S08]  /*7c20*/  MUFU.EX2 R22, R22 ;  /* 0x0000001600167308 */ /* 0x000e700000000800 */
[----:B------:R-:W2:Y:S08]  /*7c30*/  MUFU.EX2 R24, R24 ;  /* 0x0000001800187308 */ /* 0x000eb00000000800 */
[----:B------:R-:W3:Y:S08]  /*7c40*/  MUFU.RCP R13, R13 ;  /* 0x0000000d000d7308 */ /* 0x000ef00000001000 */
[----:B------:R-:W4:Y:S08]  /*7c50*/  MUFU.EX2 R77, R77 ;  /* 0x0000004d004d7308 */ /* 0x000f300000000800 */
[----:B------:R-:W5:Y:S08]  /*7c60*/  MUFU.EX2 R81, R81 ;  /* 0x0000005100517308 */ /* 0x000f700000000800 */
[----:B------:R-:W0:Y:S08]  /*7c70*/  MUFU.EX2 R93, R93 ;  /* 0x0000005d005d7308 */ /* 0x000e300000000800 */
[----:B------:R-:W0:Y:S08]  /*7c80*/  MUFU.EX2 R97, R97 ;  /* 0x0000006100617308 */ /* 0x000e300000000800 */
[----:B------:R-:W0:Y:S08]  /*7c90*/  MUFU.EX2 R101, R101 ;  /* 0x0000006500657308 */ /* 0x000e300000000800 */
[----:B------:R-:W0:Y:S08]  /*7ca0*/  MUFU.EX2 R105, R105 ;  /* 0x0000006900697308 */ /* 0x000e300000000800 */
[----:B------:R-:W0:Y:S08]  /*7cb0*/  MUFU.EX2 R109, R109 ;  /* 0x0000006d006d7308 */ /* 0x000e300000000800 */
[----:B------:R-:W0:Y:S08]  /*7cc0*/  MUFU.EX2 R113, R113 ;  /* 0x0000007100717308 */ /* 0x000e300000000800 */
[----:B------:R-:W0:Y:S08]  /*7cd0*/  MUFU.EX2 R117, R117 ;  /* 0x0000007500757308 */ /* 0x000e300000000800 */
[----:B------:R-:W0:Y:S08]  /*7ce0*/  MUFU.EX2 R121, R121 ;  /* 0x0000007900797308 */ /* 0x000e300000000800 */
[----:B------:R-:W4:Y:S08]  /*7cf0*/  MUFU.RCP R123, R18 ;  /* 0x00000012007b7308 */ /* 0x000f300000001000 */
[----:B------:R-:W5:Y:S01]  /*7d00*/  MUFU.RCP R18, R83 ;  /* 0x0000005300127308 */ /* 0x000f620000001000 */
[----:B0-----:R-:W-:Y:S01]  /*7d10*/  FADD.FTZ R20, R20, 1 ;  /* 0x3f80000014147421 */ /* 0x001fe20000010000 */
[----:B------:R-:W-:Y:S01]  /*7d20*/  BAR.SYNC.DEFER_BLOCKING 0x0 ;  /* 0x0000000000007b1d */ /* 0x000fe20000010000 */
[----:B-1----:R-:W-:-:S02]  /*7d30*/  FADD.FTZ R22, R22, 1 ;  /* 0x3f80000016167421 */ /* 0x002fc40000010000 */
[----:B--2---:R-:W-:Y:S02]  /*7d40*/  FADD.FTZ R24, R24, 1 ;  /* 0x3f80000018187421 */ /* 0x004fe40000010000 */
[----:B---3--:R-:W-:Y:S02]  /*7d50*/  FMUL.FTZ R13, R12, R13 ;  /* 0x0000000d0c0d7220 */ /* 0x008fe40000410000 */
[----:B----4-:R-:W-:Y:S02]  /*7d60*/  FADD.FTZ R77, R77, 1 ;  /* 0x3f8000004d4d7421 */ /* 0x010fe40000010000 */
[----:B-----5:R-:W-:Y:S02]  /*7d70*/  FADD.FTZ R81, R81, 1 ;  /* 0x3f80000051517421 */ /* 0x020fe40000010000 */
[----:B------:R-:W-:Y:S02]  /*7d80*/  FADD.FTZ R93, R93, 1 ;  /* 0x3f8000005d5d7421 */ /* 0x000fe40000010000 */
[----:B------:R-:W-:-:S02]  /*7d90*/  FADD.FTZ R97, R97, 1 ;  /* 0x3f80000061617421 */ /* 0x000fc40000010000 */
[----:B------:R-:W-:Y:S02]  /*7da0*/  FADD.FTZ R101, R101, 1 ;  /* 0x3f80000065657421 */ /* 0x000fe40000010000 */
[----:B------:R-:W-:Y:S02]  /*7db0*/  FADD.FTZ R105, R105, 1 ;  /* 0x3f80000069697421 */ /* 0x000fe40000010000 */
[----:B------:R-:W-:Y:S02]  /*7dc0*/  FADD.FTZ R109, R109, 1 ;  /* 0x3f8000006d6d7421 */ /* 0x000fe40000010000 */
[----:B------:R-:W-:Y:S02]  /*7dd0*/  FADD.FTZ R113, R113, 1 ;  /* 0x3f80000071717421 */ /* 0x000fe40000010000 */
[----:B------:R-:W-:Y:S02]  /*7de0*/  FADD.FTZ R117, R117, 1 ;  /* 0x3f80000075757421 */ /* 0x000fe40000010000 */
[----:B------:R-:W-:-:S02]  /*7df0*/  FADD.FTZ R121, R121, 1 ;  /* 0x3f80000079797421 */ /* 0x000fc40000010000 */
[----:B------:R-:W-:Y:S01]  /*7e00*/  FMUL.FTZ R120, R13, R120 ;  /* 0x000000780d787220 */ /* 0x000fe20000410000 */
[----:B------:R-:W0:Y:S01]  /*7e10*/  MUFU.RCP R20, R20 ;  /* 0x0000001400147308 */ /* 0x000e220000001000 */
[----:B------:R-:W-:Y:S02]  /*7e20*/  FMUL.FTZ R13, R14, R123 ;  /* 0x0000007b0e0d7220 */ /* 0x000fe40000410000 */
[----:B------:R-:W-:-:S05]  /*7e30*/  FMUL.FTZ R85, R85, R18 ;  /* 0x0000001255557220 */ /* 0x000fca0000410000 */
[----:B------:R-:W1:Y:S08]  /*7e40*/  MUFU.RCP R22, R22 ;  /* 0x0000001600167308 */ /* 0x000e700000001000 */
[----:B------:R-:W2:Y:S08]  /*7e50*/  MUFU.RCP R24, R24 ;  /* 0x0000001800187308 */ /* 0x000eb00000001000 */
        /* <DEDUP_REMOVED lines=8> */
[----:B------:R-:W4:Y:S08]  /*7ee0*/  MUFU.RCP R14, R117 ;  /* 0x00000075000e7308 */ /* 0x000f300000001000 */
[----:B------:R-:W5:Y:S01]  /*7ef0*/  MUFU.RCP R18, R121 ;  /* 0x0000007900127308 */ /* 0x000f620000001000 */
[----:B0-----:R-:W-:-:S02]  /*7f00*/  FMUL.FTZ R19, R19, R20 ;  /* 0x0000001413137220 */ /* 0x001fc40000410000 */
[----:B-1----:R-:W-:Y:S02]  /*7f10*/  FMUL.FTZ R21, R21, R22 ;  /* 0x0000001615157220 */ /* 0x002fe40000410000 */
[----:B--2---:R-:W-:Y:S02]  /*7f20*/  FMUL.FTZ R23, R23, R24 ;  /* 0x0000001817177220 */ /* 0x004fe40000410000 */
[----:B---3--:R-:W-:Y:S02]  /*7f30*/  FMUL.FTZ R75, R75, R122 ;  /* 0x0000007a4b4b7220 */ /* 0x008fe40000410000 */
[----:B----4-:R-:W-:Y:S02]  /*7f40*/  FMUL.FTZ R79, R79, R124 ;  /* 0x0000007c4f4f7220 */ /* 0x010fe40000410000 */
[----:B-----5:R-:W-:Y:S02]  /*7f50*/  FMUL.FTZ R91, R91, R126 ;  /* 0x0000007e5b5b7220 */ /* 0x020fe40000410000 */
        /* <DEDUP_REMOVED lines=57> */
[----:B------:R-:W0:Y:S01]  /*82f0*/  LDS R79, [0x840] ;  /* 0x00084000ff4f7984 */ /* 0x000e220000000800 */
[----:B------:R-:W-:-:S04]  /*8300*/  IMAD.WIDE.U32 R12, R15, c[0x0][0x220], RZ ;  /* 0x000088000f0c7a25 */ /* 0x000fc800078e00ff */
[----:B------:R-:W-:-:S04]  /*8310*/  IMAD R91, R15, c[0x0][0x224], R0 ;  /* 0x000089000f5b7a24 */ /* 0x000fc800078e0200 */
[----:B------:R-:W-:Y:S01]  /*8320*/  IMAD.IADD R81, R13, 0x1, R91 ;  /* 0x000000010d517824 */ /* 0x000fe200078e025b */
[----:B0-----:R-:W-:-:S13]  /*8330*/  ISETP.GE.AND P0, PT, R2, R79, PT ;  /* 0x0000004f0200720c */ /* 0x001fda0003f06270 */
[----:B------:R-:W-:Y:S05]  /*8340*/  @P0 BRA `(.L_x_577) ;  /* 0x0000009000000947 */ /* 0x000fea0003800000 */
        /* <DEDUP_REMOVED lines=8> */
[----:B------:R0:W-:Y:S04]  /*83d0*/  STG.E [R14.64], R41 ;  /* 0x000000290e007986 */ /* 0x0001e8000c101904 */
.L_x_577:
[----:B------:R-:W-:Y:S05]  /*83e0*/  BSYNC B0 ;  /* 0x0000000000007941 */ /* 0x000fea0003800000 */
.L_x_576:
[----:B------:R-:W-:Y:S01]  /*83f0*/  MOV R13, R81 ;  /* 0x00000051000d7202 */ /* 0x000fe20000000f00 */
[----:B0-----:R-:W-:Y:S01]  /*8400*/  IMAD R15, R71, c[0x0][0x228], RZ ;  /* 0x00008a00470f7a24 */ /* 0x001fe200078e02ff */
[----:B------:R-:W-:Y:S01]  /*8410*/  ISETP.GE.AND P2, PT, R70, R79, PT ;  /* 0x0000004f4600720c */ /* 0x000fe20003f46270 */
[----:B------:R-:W-:Y:S01]  /*8420*/  IMAD.WIDE R10, R2, R17, c[0x0][0x2a0] ;  /* 0x0000a800020a7625 */ /* 0x000fe200078e0211 */
[-C--:B------:R-:W-:Y:S02]  /*8430*/  ISETP.GE.AND P1, PT, R68, R79.reuse, PT ;  /* 0x0000004f4400720c */ /* 0x080fe40003f26270 */
[-C--:B------:R-:W-:Y:S01]  /*8440*/  ISETP.GE.AND P3, PT, R62, R79.reuse, PT ;  /* 0x0000004f3e00720c */ /* 0x080fe20003f66270 */
[----:B------:R-:W-:Y:S01]  /*8450*/  IMAD.WIDE.U32 R12, R84, c[0x0][0x228], R12 ;  /* 0x00008a00540c7a25 */ /* 0x000fe200078e000c */
[-C--:B------:R-:W-:Y:S02]  /*8460*/  ISETP.GE.AND P4, PT, R60, R79.reuse, PT ;  /* 0x0000004f3c00720c */ /* 0x080fe40003f86270 */
[-C--:B------:R-:W-:Y:S01]  /*8470*/  ISETP.GE.AND P5, PT, R58, R79.reuse, PT ;  /* 0x0000004f3a00720c */ /* 0x080fe20003fa6270 */
[----:B------:R-:W-:Y:S01]  /*8480*/  IMAD R17, R84, c[0x0][0x22c], R15 ;  /* 0x00008b0054117a24 */ /* 0x000fe200078e020f */
[----:B------:R-:W-:Y:S01]  /*8490*/  IADD3 R15, P0, R72, R12, RZ ;  /* 0x0000000c480f7210 */ /* 0x000fe20007f1e0ff */
[----:B------:R-:W-:Y:S01]  /*84a0*/  IMAD.MOV.U32 R81, RZ, RZ, R57 ;  /* 0x000000ffff517224 */ /* 0x000fe200078e0039 */
[----:B------:R-:W-:Y:S01]  /*84b0*/  ISETP.GE.AND P6, PT, R56, R79, PT ;  /* 0x0000004f3800720c */ /* 0x000fe20003fc6270 */
[----:B------:R-:W-:Y:S01]  /*84c0*/  IMAD.IADD R76, R43, 0x1, R76 ;  /* 0x000000012b4c7824 */ /* 0x000fe200078e024c */
[----:B------:R-:W-:Y:S01]  /*84d0*/  IADD3.X R12, R73, R17, R13, P0, !PT ;  /* 0x00000011490c7210 */ /* 0x000fe200007fe40d */
[----:B------:R-:W-:Y:S01]  /*84e0*/  IMAD.WIDE R80, R43, 0x4, R80 ;  /* 0x000000042b507825 */ /* 0x000fe200078e0250 */
[----:B------:R-:W-:-:S02]  /*84f0*/  LEA R10, P0, R15, R10, 0x2 ;  /* 0x0000000a0f0a7211 */ /* 0x000fc400078010ff */
[----:B------:R-:W-:Y:S01]  /*8500*/  IADD3 R45, R45, 0x1, RZ ;  /* 0x000000012d2d7810 */ /* 0x000fe20007ffe0ff */
[----:B------:R-:W-:Y:S01]  /*8510*/  IMAD.MOV.U32 R57, RZ, RZ, R81 ;  /* 0x000000ffff397224 */ /* 0x000fe200078e0051 */
[----:B------:R-:W-:Y:S02]  /*8520*/  LEA.HI.X R11, R15, R11, R12, 0x2, P0 ;  /* 0x0000000b0f0b7211 */ /* 0x000fe400000f140c */
[-C--:B------:R-:W-:Y:S02]  /*8530*/  ISETP.GE.AND P0, PT, R66, R79.reuse, PT ;  /* 0x0000004f4200720c */ /* 0x080fe40003f06270 */
[----:B------:R-:W-:Y:S01]  /*8540*/  IADD3 R72, R43, R72, RZ ;  /* 0x000000482b487210 */ /* 0x000fe20007ffe0ff */
        /* <DEDUP_REMOVED lines=15> */
[----:B------:R-:W-:Y:S02]  /*8640*/  ISETP.GE.AND P0, PT, R54, R79, PT ;  /* 0x0000004f3600720c */ /* 0x000fe40003f06270 */
[----:B------:R-:W-:Y:S01]  /*8650*/  MOV R79, R55 ;  /* 0x00000037004f7202 */ /* 0x000fe20000000f00 */
[----:B------:R0:W-:Y:S04]  /*8660*/  @!P1 STG.E [R10.64+0x500], R31 ;  /* 0x0005001f0a009986 */ /* 0x0001e8000c101904 */
[----:B------:R0:W-:Y:S01]  /*8670*/  @!P2 STG.E [R10.64+0x580], R77 ;  /* 0x0005804d0a00a986 */ /* 0x0001e2000c101904 */
[----:B------:R-:W-:-:S03]  /*8680*/  IMAD.WIDE R78, R43, 0x4, R78 ;  /* 0x000000042b4e7825 */ /* 0x000fc600078e024e */
[----:B------:R0:W-:Y:S02]  /*8690*/  @!P3 STG.E [R10.64+0x600], R29 ;  /* 0x0006001d0a00b986 */ /* 0x0001e4000c101904 */
[----:B------:R-:W-:Y:S02]  /*86a0*/  MOV R55, R79 ;  /* 0x0000004f00377202 */ /* 0x000fe40000000f00 */
[----:B------:R0:W-:Y:S04]  /*86b0*/  @!P4 STG.E [R10.64+0x680], R83 ;  /* 0x000680530a00c986 */ /* 0x0001e8000c101904 */
[----:B------:R0:W-:Y:S04]  /*86c0*/  @!P5 STG.E [R10.64+0x700], R27 ;  /* 0x0007001b0a00d986 */ /* 0x0001e8000c101904 */
[----:B------:R0:W-:Y:S04]  /*86d0*/  @!P6 STG.E [R10.64+0x780], R85 ;  /* 0x000780550a00e986 */ /* 0x0001e8000c101904 */
[----:B------:R0:W-:Y:S01]  /*86e0*/  @!P0 STG.E [R10.64+0x480], R25 ;  /* 0x000480190a008986 */ /* 0x0001e2000c101904 */
[----:B------:R-:W-:-:S13]  /*86f0*/  ISETP.GE.AND P0, PT, R45, R74, PT ;  /* 0x0000004a2d00720c */ /* 0x000fda0003f06270 */
[----:B0-----:R-:W-:Y:S01]  /*8700*/  @P0 CALL.REL.NOINC `(.L_x_578) ;  /* 0x0000001000000944 */ /* 0x001fe20003c00000 */
[----:B------:R-:W-:Y:S05]  /*8710*/  BRA `(.L_x_579) ;  /* 0xffff8b0000007947 */ /* 0x000fea000383ffff */
.L_x_578:
[----:B------:R-:W-:Y:S05]  /*8720*/  EXIT ;  /* 0x000000000000794d */ /* 0x000fea0003800000 */
.L_x_580:
        /* <DEDUP_REMOVED lines=13> */
.L_x_8820:


//--------------------- .text._Z25selective_scan_fwd_kernelI32Selective_Scan_fwd_kernel_traitsILi32ELi16ELi1ELb0ELb1ELb1ELb1ELb1EfffEEv13SSMParamsBase --------------------------
	.section	.text._Z25selective_scan_fwd_kernelI32Selective_Scan_fwd_kernel_traitsILi32ELi16ELi1ELb0ELb1ELb1ELb1ELb1EfffEEv13SSMParamsBase,"ax",@progbits
	.sectioninfo	@"SHI_REGISTERS=206"
	.align	128
        .global         _Z25selective_scan_fwd_kernelI32Selective_Scan_fwd_kernel_traitsILi32ELi16ELi1ELb0ELb1ELb1ELb1ELb1EfffEEv13SSMParamsBase
        .type           _Z25selective_scan_fwd_kernelI32Selective_Scan_fwd_kernel_traitsILi32ELi16ELi1ELb0ELb1ELb1ELb1ELb1EfffEEv13SSMParamsBase,@function
        .size           _Z25selective_scan_fwd_kernelI32Selective_Scan_fwd_kernel_traitsILi32ELi16ELi1ELb0ELb1ELb1ELb1ELb1EfffEEv13SSMParamsBase,(.L_x_8821 - _Z25selective_scan_fwd_kernelI32Selective_Scan_fwd_kernel_traitsILi32ELi16ELi1ELb0ELb1ELb1ELb1ELb1EfffEEv13SSMParamsBase)
        .other          _Z25selective_scan_fwd_kernelI32Selective_Scan_fwd_kernel_traitsILi32ELi16ELi1ELb0ELb1ELb1ELb1ELb1EfffEEv13SSMParamsBase,@"STO_CUDA_ENTRY STV_DEFAULT"
_Z25selective_scan_fwd_kernelI32Selective_Scan_fwd_kernel_traitsILi32ELi16ELi1ELb0ELb1ELb1ELb1ELb1EfffEEv13SSMParamsBase:
.text._Z25selective_scan_fwd_kernelI32Selective_Scan_fwd_kernel_traitsILi32ELi16ELi1ELb0ELb1ELb1ELb1ELb1EfffEEv13SSMParamsBase:
        /* <DEDUP_REMOVED lines=35> */
.L_x_581:
        /* <DEDUP_REMOVED lines=15> */
[----:B------:R-:W-:Y:S02]  /*0320*/  @P6 IMAD R3, R75, c[0x0][0x238], RZ ;  /* 0x00008e004b036a24 */ /* 0x000fe400078e02ff */
[----:B------:R-:W-:-:S04]  /*0330*/  @P6 IMAD.WIDE.U32 R80, R82, c[0x0][0x238], RZ ;  /* 0x00008e0052506a25 */ /* 0x000fc800078e00ff */
[----:B------:R-:W-:-:S05]  /*0340*/  @P6 IMAD R3, R82, c[0x0][0x23c], R3 ;  /* 0x00008f0052036a24 */ /* 0x000fca00078e0203 */
[----:B------:R-:W-:Y:S01]  /*0350*/  @P6 IADD3 R73, R81, R3, RZ ;  /* 0x0000000351496210 */ /* 0x000fe20007ffe0ff */
[----:B------:R-:W-:Y:S05]  /*0360*/  @P6 BRA `(.L_x_582) ;  /* 0x0000008000006947 */ /* 0x000fea0003800000 */
[----:B0-----:R-:W-:Y:S02]  /*0370*/  IMAD R4, R166, c[0x0][0x230], RZ ;  /* 0x00008c00a6047a24 */ /* 0x001fe400078e02ff */
[----:B------:R-:W-:-:S04]  /*0380*/  IMAD.WIDE.U32 R2, R67, c[0x0][0x230], RZ ;  /* 0x00008c0043027a25 */ /* 0x000fc800078e00ff */
[----:B------:R-:W-:Y:S02]  /*0390*/  IMAD R5, R67, c[0x0][0x234], R4 ;  /* 0x00008d0043057a24 */ /* 0x000fe400078e0204 */
[----:B------:R-:W-:Y:S02]  /*03a0*/  IMAD R7, R75, c[0x0][0x238], RZ ;  /* 0x00008e004b077a24 */ /* 0x000fe400078e02ff */
[----:B------:R-:W-:Y:S02]  /*03b0*/  IMAD.IADD R3, R3, 0x1, R5 ;  /* 0x0000000103037824 */ /* 0x000fe400078e0205 */
[C---:B------:R-:W-:Y:S02]  /*03c0*/  IMAD R7, R82.reuse, c[0x0][0x23c], R7 ;  /* 0x00008f0052077a24 */ /* 0x040fe400078e0207 */
[----:B------:R-:W-:-:S05]  /*03d0*/  IMAD.WIDE.U32 R80, R82, c[0x0][0x238], R2 ;  /* 0x00008e0052507a25 */ /* 0x000fca00078e0002 */
[----:B------:R-:W-:Y:S02]  /*03e0*/  IADD3 R73, R7, R81, RZ ;  /* 0x0000005107497210 */ /* 0x000fe40007ffe0ff */
.L_x_582:
[----:B------:R-:W-:Y:S05]  /*03f0*/  @!P0 BRA `(.L_x_583) ;  /* 0x000000a000008947 */ /* 0x000fea0003800000 */
[----:B0-----:R-:W-:Y:S02]  /*0400*/  IMAD R4, R14, c[0x0][0x248], RZ ;  /* 0x000092000e047a24 */ /* 0x001fe400078e02ff */
[----:B------:R-:W-:-:S04]  /*0410*/  IMAD.WIDE.U32 R2, R15, c[0x0][0x248], RZ ;  /* 0x000092000f027a25 */ /* 0x000fc800078e00ff */
[----:B------:R-:W-:Y:S02]  /*0420*/  IMAD R5, R15, c[0x0][0x24c], R4 ;  /* 0x000093000f057a24 */ /* 0x000fe400078e0204 */
[----:B------:R-:W-:Y:S02]  /*0430*/  IMAD.SHL.U32 R71, R2, 0x4, RZ ;  /* 0x0000000402477824 */ /* 0x000fe400078e00ff */
[----:B------:R-:W-:-:S03]  /*0440*/  IMAD.IADD R3, R5, 0x1, R3 ;  /* 0x0000000105037824 */ /* 0x000fc600078e0203 */
[-C--:B------:R-:W-:Y:S02]  /*0450*/  IADD3 R10, P0, R8, R71.reuse, RZ ;  /* 0x00000047080a7210 */ /* 0x080fe40007f1e0ff */
[----:B------:R-:W-:Y:S02]  /*0460*/  IADD3 R71, P2, R0, R71, RZ ;  /* 0x0000004700477210 */ /* 0x000fe40007f5e0ff */
[----:B------:R-:W-:-:S04]  /*0470*/  SHF.L.U64.HI R2, R2, 0x2, R3 ;  /* 0x0000000202027819 */ /* 0x000fc80000010203 */
[----:B------:R-:W-:Y:S01]  /*0480*/  IADD3.X R9, R13, R2, RZ, P0, !PT ;  /* 0x000000020d097210 */ /* 0x000fe200007fe4ff */
[----:B------:R-:W-:Y:S02]  /*0490*/  IMAD.X R69, R11, 0x1, R2, P2 ;  /* 0x000000010b457824 */ /* 0x000fe400010e0602 */
.L_x_583:
[----:B------:R-:W-:Y:S01]  /*04a0*/  ISETP.EQ.U32.AND P0, PT, R71, RZ, PT ;  /* 0x000000ff4700720c */ /* 0x000fe20003f02070 */
[----:B0-----:R-:W-:Y:S01]  /*04b0*/  IMAD.MOV.U32 R4, RZ, RZ, RZ ;  /* 0x000000ffff047224 */ /* 0x001fe200078e00ff */
[----:B------:R-:W-:Y:S01]  /*04c0*/  MOV R0, RZ ;  /* 0x000000ff00007202 */ /* 0x000fe20000000f00 */
[----:B------:R-:W-:Y:S01]  /*04d0*/  @P1 IMAD.MOV.U32 R4, RZ, RZ, c[0x0][0x2d0] ;  /* 0x0000b400ff041624 */ /* 0x000fe200078e00ff */
[----:B------:R-:W-:Y:S01]  /*04e0*/  ISETP.EQ.OR.EX P0, PT, R69, RZ, !P6, P0 ;  /* 0x000000ff4500720c */ /* 0x000fe20007702700 */
[----:B------:R-:W-:-:S12]  /*04f0*/  @P1 IMAD.MOV.U32 R0, RZ, RZ, c[0x0][0x2d4] ;  /* 0x0000b500ff001624 */ /* 0x000fd800078e00ff */
[----:B------:R-:W-:-:S04]  /*0500*/  @!P0 LEA R4, P1, R15, R4, 0x2 ;  /* 0x000000040f048211 */ /* 0x000fc800078210ff */
[----:B------:R-:W-:-:S05]  /*0510*/  @!P0 LEA.HI.X R5, R15, R0, R14, 0x2, P1 ;  /* 0x000000000f058211 */ /* 0x000fca00008f140e */
[----:B------:R0:W2:Y:S01]  /*0520*/  @!P0 LDG.E R7, [R4.64] ;  /* 0x0000000404078981 */ /* 0x0000a2000c1e1900 */
[----:B------:R-:W-:-:S10]  /*0530*/  HFMA2.MMA R2, -RZ, RZ, 0, 2.384185791015625e-07 ;  /* 0x00000004ff027435 */ /* 0x000fd400000001ff */
[----:B------:R-:W-:-:S05]  /*0540*/  IMAD.WIDE R2, R15, R2, c[0x0][0x2a8] ;  /* 0x0000aa000f027625 */ /* 0x000fca00078e0202 */
[----:B------:R2:W3:Y:S01]  /*0550*/  LDG.E R65, [R2.64] ;  /* 0x0000000402417981 */ /* 0x0004e2000c1e1900 */
[----:B------:R-:W-:Y:S02]  /*0560*/  ISETP.NE.U32.AND P1, PT, RZ, c[0x0][0x2b8], PT ;  /* 0x0000ae00ff007a0c */ /* 0x000fe40003f25070 */
[----:B------:R-:W-:Y:S01]  /*0570*/  ISETP.NE.U32.AND P2, PT, RZ, c[0x0][0x2c0], PT ;  /* 0x0000b000ff007a0c */ /* 0x000fe20003f45070 */
[----:B------:R-:W-:Y:S01]  /*0580*/  IMAD.MOV.U32 R6, RZ, RZ, RZ ;  /* 0x000000ffff067224 */ /* 0x000fe200078e00ff */
[----:B------:R-:W-:Y:S01]  /*0590*/  ISETP.NE.AND.EX P1, PT, RZ, c[0x0][0x2bc], PT, P1 ;  /* 0x0000af00ff007a0c */ /* 0x000fe20003f25310 */
[----:B------:R2:W4:Y:S01]  /*05a0*/  LDG.E R0, [R2.64+0x4] ;  /* 0x0000040402007981 */ /* 0x000522000c1e1900 */
[----:B------:R-:W-:Y:S02]  /*05b0*/  ISETP.NE.AND.EX P2, PT, RZ, c[0x0][0x2c4], PT, P2 ;  /* 0x0000b100ff007a0c */ /* 0x000fe40003f45320 */
[----:B------:R-:W-:-:S09]  /*05c0*/  MOV R8, RZ ;  /* 0x000000ff00087202 */ /* 0x000fd20000000f00 */
[----:B0-----:R-:W-:Y:S02]  /*05d0*/  @P1 IADD3 R4, P4, R15, c[0x0][0x2b8], RZ ;  /* 0x0000ae000f041a10 */ /* 0x001fe40007f9e0ff */
[----:B------:R-:W-:Y:S02]  /*05e0*/  @P2 IMAD.MOV.U32 R6, RZ, RZ, c[0x0][0x2c0] ;  /* 0x0000b000ff062624 */ /* 0x000fe400078e00ff */
[----:B------:R-:W-:Y:S01]  /*05f0*/  @P1 IADD3.X R5, R14, c[0x0][0x2bc], RZ, P4, !PT ;  /* 0x0000af000e051a10 */ /* 0x000fe200027fe4ff */
[----:B------:R-:W-:Y:S02]  /*0600*/  @P2 IMAD.MOV.U32 R8, RZ, RZ, c[0x0][0x2c4] ;  /* 0x0000b100ff082624 */ /* 0x000fe400078e00ff */
[----:B------:R-:W-:-:S04]  /*0610*/  ISETP.EQ.U32.AND P4, PT, R6, RZ, PT ;  /* 0x000000ff0600720c */ /* 0x000fc80003f82070 */
[----:B------:R-:W-:Y:S01]  /*0620*/  ISETP.EQ.OR.EX P4, PT, R8, RZ, !P6, P4 ;  /* 0x000000ff0800720c */ /* 0x000fe20007782740 */
[----:B------:R-:W-:Y:S01]  /*0630*/  IMAD.MOV.U32 R8, RZ, RZ, R10 ;  /* 0x000000ffff087224 */ /* 0x000fe200078e000a */
[----:B------:R-:W-:Y:S02]  /*0640*/  ISETP.NE.U32.AND P3, PT, RZ, c[0x0][0x268], PT ;  /* 0x00009a00ff007a0c */ /* 0x000fe40003f65070 */
[----:B------:R-:W-:Y:S02]  /*0650*/  ISETP.NE.U32.AND P5, PT, RZ, c[0x0][0x280], PT ;  /* 0x0000a000ff007a0c */ /* 0x000fe40003fa5070 */
[----:B------:R-:W-:Y:S02]  /*0660*/  ISETP.NE.AND.EX P3, PT, RZ, c[0x0][0x26c], PT, P3 ;  /* 0x00009b00ff007a0c */ /* 0x000fe40003f65330 */
[----:B------:R-:W-:Y:S02]  /*0670*/  ISETP.NE.AND.EX P5, PT, RZ, c[0x0][0x284], PT, P5 ;  /* 0x0000a100ff007a0c */ /* 0x000fe40003fa5350 */
[----:B------:R-:W-:Y:S01]  /*0680*/  PRMT R47, RZ, 0x7610, R47 ;  /* 0x00007610ff2f7816 */ /* 0x000fe2000000002f */
[----:B------:R-:W-:-:S05]  /*0690*/  CS2R R12, SRZ ;  /* 0x00000000000c7805 */ /* 0x000fca000001ff00 */
[----:B------:R0:W5:Y:S03]  /*06a0*/  @P1 LDG.E.U8 R47, [R4.64] ;  /* 0x00000004042f1981 */ /* 0x000166000c1e1100 */
[----:B------:R-:W-:Y:S02]  /*06b0*/  @P3 LEA R6, P1, R82, c[0x0][0x268], 0x2 ;  /* 0x00009a0052063a11 */ /* 0x000fe400078210ff */
[----:B------:R-:W-:Y:S02]  /*06c0*/  @P2 MOV R12, c[0x0][0x2c0] ;  /* 0x0000b000000c2a02 */ /* 0x000fe40000000f00 */
[----:B------:R-:W-:Y:S01]  /*06d0*/  IABS R16, c[0x0][0x174] ;  /* 0x00005d0000107a13 */ /* 0x000fe20000000000 */
[----:B------:R-:W-:Y:S02]  /*06e0*/  @P2 IMAD.MOV.U32 R13, RZ, RZ, c[0x0][0x2c4] ;  /* 0x0000b100ff0d2624 */ /* 0x000fe400078e00ff */
        /* <DEDUP_REMOVED lines=17> */
[----:B0-----:R-:W-:Y:S01]  /*0800*/  MOV R2, RZ ;  /* 0x000000ff00027202 */ /* 0x001fe20000000f00 */
[----:B-1----:R-:W-:-:S04]  /*0810*/  IMAD.MOV R13, RZ, RZ, -R3 ;  /* 0x000000ffff0d7224 */ /* 0x002fc800078e0a03 */
[----:B------:R-:W-:Y:S01]  /*0820*/  IMAD R7, R13, R16, RZ ;  /* 0x000000100d077224 */ /* 0x000fe200078e02ff */
[----:B------:R-:W-:-:S03]  /*0830*/  IABS R4, R82 ;  /* 0x0000005200047213 */ /* 0x000fc60000000000 */
[----:B------:R-:W-:-:S06]  /*0840*/  IMAD.HI.U32 R3, R3, R7, R2 ;  /* 0x0000000703037227 */ /* 0x000fcc00078e0002 */
[----:B------:R-:W-:-:S04]  /*0850*/  IMAD.HI.U32 R10, R3, R4, RZ ;  /* 0x00000004030a7227 */ /* 0x000fc800078e00ff */
[----:B------:R-:W-:-:S04]  /*0860*/  IMAD.MOV R3, RZ, RZ, -R10 ;  /* 0x000000ffff037224 */ /* 0x000fc800078e0a0a */
[----:B------:R-:W-:-:S05]  /*0870*/  IMAD R3, R16, R3, R4 ;  /* 0x0000000310037224 */ /* 0x000fca00078e0204 */
[----:B------:R-:W-:Y:S02]  /*0880*/  ISETP.GT.U32.AND P2, PT, R16, R3, PT ;  /* 0x000000031000720c */ /* 0x000fe40003f44070 */
[----:B---3--:R-:W-:-:S05]  /*0890*/  SHF.R.S32.HI R165, RZ, 0x1f, R65 ;  /* 0x0000001fffa57819 */ /* 0x008fca0000011441 */
[----:B------:R-:W-:-:S06]  /*08a0*/  IMAD R6, R165, c[0x0][0x1e0], RZ ;  /* 0x00007800a5067a24 */ /* 0x000fcc00078e02ff */
[----:B------:R-:W-:-:S05]  /*08b0*/  @!P2 IMAD.IADD R3, R3, 0x1, -R16 ;  /* 0x000000010303a824 */ /* 0x000fca00078e0a10 */
[----:B------:R-:W-:Y:S01]  /*08c0*/  ISETP.GE.U32.AND P1, PT, R3, R16, PT ;  /* 0x000000100300720c */ /* 0x000fe20003f26070 */
[----:B------:R-:W-:Y:S01]  /*08d0*/  IMAD R11, R65, c[0x0][0x1e4], R6 ;  /* 0x00007900410b7a24 */ /* 0x000fe200078e0206 */
[----:B------:R-:W-:Y:S02]  /*08e0*/  LOP3.LUT R6, R82, c[0x0][0x174], RZ, 0x3c, !PT ;  /* 0x00005d0052067a12 */ /* 0x000fe400078e3cff */
[----:B------:R-:W-:Y:S02]  /*08f0*/  @!P2 IADD3 R10, R10, 0x1, RZ ;  /* 0x000000010a0aa810 */ /* 0x000fe40007ffe0ff */
[----:B------:R-:W-:Y:S02]  /*0900*/  ISETP.GE.AND P3, PT, R6, RZ, PT ;  /* 0x000000ff0600720c */ /* 0x000fe40003f66270 */
[----:B------:R-:W-:Y:S01]  /*0910*/  ISETP.NE.AND P2, PT, RZ, c[0x0][0x174], PT ;  /* 0x00005d00ff007a0c */ /* 0x000fe20003f45270 */
[----:B------:R-:W-:-:S04]  /*0920*/  IMAD R2, R165, c[0x0][0x1a0], RZ ;  /* 0x00006800a5027a24 */ /* 0x000fc800078e02ff */
[----:B------:R-:W-:Y:S01]  /*0930*/  @P1 IADD3 R10, R10, 0x1, RZ ;  /* 0x000000010a0a1810 */ /* 0x000fe20007ffe0ff */
[C---:B------:R-:W-:Y:S02]  /*0940*/  IMAD R7, R65.reuse, c[0x0][0x1a4], R2 ;  /* 0x0000690041077a24 */ /* 0x040fe400078e0202 */
[----:B------:R-:W-:Y:S01]  /*0950*/  IMAD.WIDE.U32 R2, R65, c[0x0][0x1e0], RZ ;  /* 0x0000780041027a25 */ /* 0x000fe200078e00ff */
[----:B------:R-:W-:-:S03]  /*0960*/  MOV R13, R10 ;  /* 0x0000000a000d7202 */ /* 0x000fc60000000f00 */
[----:B------:R-:W-:-:S04]  /*0970*/  IMAD.WIDE.U32 R4, R65, c[0x0][0x1a0], RZ ;  /* 0x0000680041047a25 */ /* 0x000fc800078e00ff */
[----:B------:R-:W-:Y:S02]  /*0980*/  IMAD.IADD R3, R3, 0x1, R11 ;  /* 0x0000000103037824 */ /* 0x000fe400078e020b */
[----:B------:R-:W-:Y:S02]  /*0990*/  IMAD R12, R165, c[0x0][0x1f0], RZ ;  /* 0x00007c00a50c7a24 */ /* 0x000fe400078e02ff */
[----:B------:R-:W-:Y:S02]  /*09a0*/  IMAD R17, R75, c[0x0][0x1e8], RZ ;  /* 0x00007a004b117a24 */ /* 0x000fe400078e02ff */
[----:B------:R-:W-:Y:S01]  /*09b0*/  @!P3 IMAD.MOV R13, RZ, RZ, -R13 ;  /* 0x000000ffff0db224 */ /* 0x000fe200078e0a0d */
[----:B------:R-:W-:Y:S01]  /*09c0*/  @!P2 LOP3.LUT R13, RZ, c[0x0][0x174], RZ, 0x33, !PT ;  /* 0x00005d00ff0daa12 */ /* 0x000fe200078e33ff */
[----:B------:R-:W-:Y:S01]  /*09d0*/  IMAD R19, R65, c[0x0][0x1f4], R12 ;  /* 0x00007d0041137a24 */ /* 0x000fe200078e020c */
[----:B------:R-:W-:Y:S01]  /*09e0*/  IADD3 R7, R5, R7, RZ ;  /* 0x0000000705077210 */ /* 0x000fe20007ffe0ff */
[C---:B------:R-:W-:Y:S01]  /*09f0*/  IMAD R17, R82.reuse, c[0x0][0x1ec], R17 ;  /* 0x00007b0052117a24 */ /* 0x040fe200078e0211 */
[----:B------:R-:W-:Y:S01]  /*0a00*/  SHF.R.S32.HI R12, RZ, 0x1f, R13 ;  /* 0x0000001fff0c7819 */ /* 0x000fe2000001140d */
[----:B------:R-:W-:-:S04]  /*0a10*/  IMAD.WIDE.U32 R2, R82, c[0x0][0x1e8], R2 ;  /* 0x00007a0052027a25 */ /* 0x000fc800078e0002 */
[----:B------:R-:W-:Y:S02]  /*0a20*/  IMAD.MOV.U32 R6, RZ, RZ, R4 ;  /* 0x000000ffff067224 */ /* 0x000fe400078e0004 */
[----:B------:R-:W-:Y:S02]  /*0a30*/  IMAD R16, R165, c[0x0][0x1c0], RZ ;  /* 0x00007000a5107a24 */ /* 0x000fe400078e02ff */
[----:B------:R-:W-:Y:S01]  /*0a40*/  IMAD.WIDE.U32 R4, R65, c[0x0][0x1f0], RZ ;  /* 0x00007c0041047a25 */ /* 0x000fe200078e00ff */
[----:B------:R-:W-:-:S03]  /*0a50*/  LEA R90, P1, R2, c[0x0][0x270], 0x2 ;  /* 0x00009c00025a7a11 */ /* 0x000fc600078210ff */
[----:B------:R-:W-:Y:S02]  /*0a60*/  IMAD.IADD R91, R3, 0x1, R17 ;  /* 0x00000001035b7824 */ /* 0x000fe400078e0211 */
[----:B------:R-:W-:Y:S02]  /*0a70*/  IMAD R21, R65, c[0x0][0x1c4], R16 ;  /* 0x0000710041157a24 */ /* 0x000fe400078e0210 */
        /* <DEDUP_REMOVED lines=8> */
[----:B------:R-:W-:Y:S02]  /*0b00*/  LEA R78, P2, R2, c[0x0][0x258], 0x2 ;  /* 0x00009600024e7a11 */ /* 0x000fe400078410ff */
[----:B------:R-:W-:Y:S01]  /*0b10*/  IADD3 R59, R3, R59, RZ ;  /* 0x0000003b033b7210 */ /* 0x000fe20007ffe0ff */
[----:B------:R-:W-:Y:S01]  /*0b20*/  IMAD.IADD R89, R5, 0x1, R19 ;  /* 0x0000000105597824 */ /* 0x000fe200078e0213 */
[----:B------:R-:W-:Y:S02]  /*0b30*/  LEA R88, P1, R4, c[0x0][0x278], 0x2 ;  /* 0x00009e0004587a11 */ /* 0x000fe400078210ff */
[----:B------:R-:W-:Y:S01]  /*0b40*/  ISETP.NE.U32.AND P3, PT, RZ, c[0x0][0x2d8], PT ;  /* 0x0000b600ff007a0c */ /* 0x000fe20003f65070 */
[----:B------:R-:W-:Y:S01]  /*0b50*/  IMAD.WIDE.U32 R10, R65, c[0x0][0x1c0], RZ ;  /* 0x00007000410a7a25 */ /* 0x000fe200078e00ff */
[----:B------:R-:W-:-:S02]  /*0b60*/  LEA.HI.X R59, R2, c[0x0][0x25c], R59, 0x2, P2 ;  /* 0x00009700023b7a11 */ /* 0x000fc400010f143b */
[----:B------:R-:W-:Y:S02]  /*0b70*/  LEA.HI.X R89, R4, c[0x0][0x27c], R89, 0x2, P1 ;  /* 0x00009f0004597a11 */ /* 0x000fe400008f1459 */
[----:B------:R-:W-:Y:S02]  /*0b80*/  ISETP.NE.U32.AND P2, PT, RZ, c[0x0][0x2c8], PT ;  /* 0x0000b200ff007a0c */ /* 0x000fe40003f45070 */
[----:B------:R-:W-:Y:S02]  /*0b90*/  ISETP.NE.U32.AND P1, PT, RZ, c[0x0][0x2e0], PT ;  /* 0x0000b800ff007a0c */ /* 0x000fe40003f25070 */
[----:B------:R-:W-:Y:S02]  /*0ba0*/  ISETP.NE.AND.EX P3, PT, RZ, c[0x0][0x2dc], PT, P3 ;  /* 0x0000b700ff007a0c */ /* 0x000fe40003f65330 */
[----:B------:R-:W-:Y:S02]  /*0bb0*/  ISETP.NE.AND.EX P2, PT, RZ, c[0x0][0x2cc], PT, P2 ;  /* 0x0000b300ff007a0c */ /* 0x000fe40003f45320 */
[----:B------:R-:W-:-:S02]  /*0bc0*/  IADD3 R11, R11, R21, RZ ;  /* 0x000000150b0b7210 */ /* 0x000fc40007ffe0ff */
[----:B------:R-:W-:Y:S01]  /*0bd0*/  ISETP.NE.AND.EX P1, PT, RZ, c[0x0][0x2e4], PT, P1 ;  /* 0x0000b900ff007a0c */ /* 0x000fe20003f25310 */
[----:B------:R-:W-:Y:S02]  /*0be0*/  IMAD R12, R12, c[0x0][0x1d8], RZ ;  /* 0x000076000c0c7a24 */ /* 0x000fe400078e02ff */
[----:B------:R-:W-:Y:S01]  /*0bf0*/  IMAD.WIDE.U32 R6, R13, c[0x0][0x1d8], R10 ;  /* 0x000076000d067a25 */ /* 0x000fe200078e000a */
[----:B------:R-:W-:-:S03]  /*0c00*/  HFMA2.MMA R10, -RZ, RZ, 0, 0 ;  /* 0x00000000ff0a7435 */ /* 0x000fc600000001ff */
[----:B------:R-:W-:Y:S02]  /*0c10*/  IMAD R57, R13, c[0x0][0x1dc], R12 ;  /* 0x000077000d397a24 */ /* 0x000fe400078e020c */
[----:B------:R-:W-:Y:S01]  /*0c20*/  IMAD.MOV.U32 R164, RZ, RZ, RZ ;  /* 0x000000ffffa47224 */ /* 0x000fe200078e00ff */
[----:B------:R-:W-:Y:S01]  /*0c30*/  @P3 MOV R164, c[0x0][0x2d8] ;  /* 0x0000b60000a43a02 */ /* 0x000fe20000000f00 */
[----:B------:R-:W-:Y:S01]  /*0c40*/  IMAD.IADD R57, R7, 0x1, R57 ;  /* 0x0000000107397824 */ /* 0x000fe200078e0239 */
[----:B------:R-:W-:Y:S01]  /*0c50*/  LEA R76, P4, R6, c[0x0][0x260], 0x2 ;  /* 0x00009800064c7a11 */ /* 0x000fe200078810ff */
[----:B------:R-:W-:Y:S01]  /*0c60*/  IMAD.MOV.U32 R12, RZ, RZ, RZ ;  /* 0x000000ffff0c7224 */ /* 0x000fe200078e00ff */
[----:B------:R-:W-:Y:S01]  /*0c70*/  MOV R163, RZ ;  /* 0x000000ff00a37202 */ /* 0x000fe20000000f00 */
[----:B------:R-:W-:Y:S01]  /*0c80*/  @P2 IMAD.MOV.U32 R10, RZ, RZ, c[0x0][0x2c8] ;  /* 0x0000b200ff0a2624 */ /* 0x000fe200078e00ff */
[----:B------:R-:W-:Y:S01]  /*0c90*/  @P1 ISETP.NE.U32.AND P5, PT, RZ, c[0x0][0x2e0], PT ;  /* 0x0000b800ff001a0c */ /* 0x000fe20003fa5070 */
[----:B------:R-:W-:Y:S01]  /*0ca0*/  @P2 IMAD.MOV.U32 R12, RZ, RZ, c[0x0][0x2cc] ;  /* 0x0000b300ff0c2624 */ /* 0x000fe200078e00ff */
[----:B------:R-:W-:Y:S01]  /*0cb0*/  ISETP.NE.U32.AND P2, PT, R164, RZ, PT ;  /* 0x000000ffa400720c */ /* 0x000fe20003f45070 */
[----:B------:R-:W-:Y:S01]  /*0cc0*/  @P3 IMAD.MOV.U32 R163, RZ, RZ, c[0x0][0x2dc] ;  /* 0x0000b700ffa33624 */ /* 0x000fe200078e00ff */
[----:B------:R-:W-:-:S02]  /*0cd0*/  LEA.HI.X R57, R6, c[0x0][0x264], R57, 0x2, P4 ;  /* 0x0000990006397a11 */ /* 0x000fc400020f1439 */
[----:B------:R-:W-:Y:S02]  /*0ce0*/  PLOP3.LUT P4, PT, PT, PT, PT, 0x8, 0x0 ;  /* 0x000000000000781c */ /* 0x000fe40003f8e170 */
[----:B------:R-:W-:Y:S02]  /*0cf0*/  @P1 ISETP.NE.AND.EX P4, PT, RZ, c[0x0][0x2e4], PT, P5 ;  /* 0x0000b900ff001a0c */ /* 0x000fe40003f85350 */
[----:B------:R-:W-:Y:S01]  /*0d00*/  ISETP.NE.AND.EX P2, PT, R163, RZ, PT, P2 ;  /* 0x000000ffa300720c */ /* 0x000fe20003f45320 */
[----:B----4-:R-:W-:Y:S01]  /*0d10*/  IMAD.IADD R55, R0, 0x1, -R65 ;  /* 0x0000000100377824 */ /* 0x010fe200078e0a41 */
        /* <DEDUP_REMOVED lines=9> */
[----:B--2---:R-:W-:Y:S01]  /*0db0*/  @!P0 SHF.R.S32.HI R166, RZ, 0x1f, R67 ;  /* 0x0000001fffa68819 */ /* 0x004fe20000011443 */
[----:B------:R-:W-:Y:S05]  /*0dc0*/  @P4 BRA P2, `(.L_x_584) ;  /* 0x000001e000004947 */ /* 0x000fea0001000000 */
[-C--:B------:R-:W-:Y:S01]  /*0dd0*/  IABS R5, R53.reuse ;  /* 0x0000003500057213 */ /* 0x080fe20000000000 */
[----:B-----5:R-:W-:Y:S01]  /*0de0*/  IMAD.MOV.U32 R74, RZ, RZ, RZ ;  /* 0x000000ffff4a7224 */ /* 0x020fe200078e00ff */
[----:B------:R-:W-:Y:S02]  /*0df0*/  IABS R13, R53 ;  /* 0x00000035000d7213 */ /* 0x000fe40000000000 */
[----:B------:R-:W0:Y:S01]  /*0e00*/  I2F.RP R4, R5 ;  /* 0x0000000500047306 */ /* 0x000e220000209400 */
[----:B------:R-:W-:Y:S02]  /*0e10*/  IADD3 R0, R55, -0x1, R53 ;  /* 0xffffffff37007810 */ /* 0x000fe40007ffe035 */
[----:B------:R-:W-:Y:S01]  /*0e20*/  IMAD.MOV R13, RZ, RZ, -R13 ;  /* 0x000000ffff0d7224 */ /* 0x000fe200078e0a0d */
[----:B------:R-:W-:-:S04]  /*0e30*/  MOV R51, RZ ;  /* 0x000000ff00337202 */ /* 0x000fc80000000f00 */
        /* <DEDUP_REMOVED lines=23> */
.L_x_584:
        /* <DEDUP_REMOVED lines=18> */
.L_x_585:
        /* <DEDUP_REMOVED lines=25> */
[----:B-1----:R-:W-:Y:S02]  /*1260*/  LOP3.LUT R42, R2, 0x1e0, RZ, 0xfc, !PT ;  /* 0x000001e0022a7812 */ /* 0x002fe400078efcff */
.L_x_632:
        /* <DEDUP_REMOVED lines=12> */
[-C--:B------:R-:W-:Y:S01]  /*1330*/  ISETP.GE.AND P0, PT, R58, R43.reuse, PT ;  /* 0x0000002b3a00720c */ /* 0x080fe20003f06270 */
[----:B------:R-:W-:Y:S01]  /*1340*/  IMAD.WIDE R10, R2, 0x4, R90 ;  /* 0x00000004020a7825 */ /* 0x000fe200078e025a */
[----:B------:R-:W-:Y:S01]  /*1350*/  MOV R19, RZ ;  /* 0x000000ff00137202 */ /* 0x000fe20000000f00 */
[----:B------:R-:W-:Y:S01]  /*1360*/  CS2R R12, SRZ ;  /* 0x00000000000c7805 */ /* 0x000fe2000001ff00 */
[-C--:B------:R-:W-:Y:S01]  /*1370*/  ISETP.GE.AND P6, PT, R68, R43.reuse, PT ;  /* 0x0000002b4400720c */ /* 0x080fe20003fc6270 */
[----:B------:R-:W-:Y:S01]  /*1380*/  CS2R R22, SRZ ;  /* 0x0000000000167805 */ /* 0x000fe2000001ff00 */
[----:B------:R-:W-:Y:S01]  /*1390*/  P2R R155, PR, RZ, 0x1 ;  /* 0x00000001ff9b7803 */ /* 0x000fe20000000000 */
        /* <DEDUP_REMOVED lines=8> */
[----:B------:R-:W-:Y:S01]  /*1420*/  IMAD.MOV.U32 R17, RZ, RZ, RZ ;  /* 0x000000ffff117224 */ /* 0x000fe200078e00ff */
[----:B------:R-:W-:Y:S01]  /*1430*/  P2R R162, PR, RZ, 0x2 ;  /* 0x00000002ffa27803 */ /* 0x000fe20000000000 */
[----:B------:R-:W-:Y:S01]  /*1440*/  IMAD.MOV.U32 R84, RZ, RZ, RZ ;  /* 0x000000ffff547224 */ /* 0x000fe200078e00ff */
[-C--:B------:R-:W-:Y:S01]  /*1450*/  ISETP.GE.AND P3, PT, R64, R43.reuse, PT ;  /* 0x0000002b4000720c */ /* 0x080fe20003f66270 */
[----:B------:R-:W-:Y:S01]  /*1460*/  HFMA2.MMA R77, -RZ, RZ, 0, 0 ;  /* 0x00000000ff4d7435 */ /* 0x000fe200000001ff */
[-C--:B------:R-:W-:Y:S01]  /*1470*/  ISETP.GE.AND P2, PT, R62, R43.reuse, PT ;  /* 0x0000002b3e00720c */ /* 0x080fe20003f46270 */
[----:B------:R-:W-:Y:S01]  /*1480*/  IMAD.MOV.U32 R86, RZ, RZ, RZ ;  /* 0x000000ffff567224 */ /* 0x000fe200078e00ff */
[----:B------:R-:W-:Y:S01]  /*1490*/  LOP3.LUT R18, R2, 0xa0, RZ, 0xfc, !PT ;  /* 0x000000a002127812 */ /* 0x000fe200078efcff */
[----:B------:R0:W2:Y:S01]  /*14a0*/  @!P0 LDG.E R19, [R10.64+0x380] ;  /* 0x000380040a138981 */ /* 0x0000a2000c1e1900 */
[----:B------:R-:W-:-:S02]  /*14b0*/  ISETP.GE.AND P0, PT, R56, R43, PT ;  /* 0x0000002b3800720c */ /* 0x000fc40003f06270 */
[----:B------:R-:W-:Y:S01]  /*14c0*/  P2R R158, PR, RZ, 0x20 ;  /* 0x00000020ff9e7803 */ /* 0x000fe20000000000 */
[----:B------:R0:W3:Y:S01]  /*14d0*/  @!P6 LDG.E R13, [R10.64+0x80] ;  /* 0x000080040a0de981 */ /* 0x0000e2000c1e1900 */
[-C--:B------:R-:W-:Y:S02]  /*14e0*/  ISETP.GE.AND P6, PT, R52, R43.reuse, PT ;  /* 0x0000002b3400720c */ /* 0x080fe40003fc6270 */
[----:B------:R-:W-:Y:S01]  /*14f0*/  P2R R153, PR, RZ, 0x1 ;  /* 0x00000001ff997803 */ /* 0x000fe20000000000 */
[----:B------:R0:W4:Y:S01]  /*1500*/  @!P4 LDG.E R0, [R10.64] ;  /* 0x000000040a00c981 */ /* 0x000122000c1e1900 */
[----:B------:R-:W-:Y:S02]  /*1510*/  P2R R159, PR, RZ, 0x8 ;  /* 0x00000008ff9f7803 */ /* 0x000fe40000000000 */
[----:B------:R-:W-:Y:S01]  /*1520*/  P2R R160, PR, RZ, 0x4 ;  /* 0x00000004ffa07803 */ /* 0x000fe20000000000 */
[----:B------:R0:W5:Y:S04]  /*1530*/  @!P5 LDG.E R12, [R10.64+0x100] ;  /* 0x000100040a0cd981 */ /* 0x000168000c1e1900 */
[----:B------:R0:W2:Y:S01]  /*1540*/  @!P0 LDG.E R22, [R10.64+0x400] ;  /* 0x000400040a168981 */ /* 0x0000a2000c1e1900 */
[----:B------:R-:W-:-:S02]  /*1550*/  ISETP.GE.AND P0, PT, R54, R43, PT ;  /* 0x0000002b3600720c */ /* 0x000fc40003f06270 */
[----:B------:R-:W-:Y:S01]  /*1560*/  P2R R106, PR, RZ, 0x40 ;  /* 0x00000040ff6a7803 */ /* 0x000fe20000000000 */
[----:B------:R0:W2:Y:S01]  /*1570*/  @!P6 LDG.E R24, [R10.64+0x500] ;  /* 0x000500040a18e981 */ /* 0x0000a2000c1e1900 */
[----:B------:R-:W-:Y:S02]  /*1580*/  P2R R151, PR, RZ, 0x1 ;  /* 0x00000001ff977803 */ /* 0x000fe40000000000 */
[----:B------:R-:W-:Y:S01]  /*1590*/  P2R R147, PR, RZ, 0x40 ;  /* 0x00000040ff937803 */ /* 0x000fe20000000000 */
[----:B------:R0:W2:Y:S01]  /*15a0*/  @!P3 LDG.E R15, [R10.64+0x180] ;  /* 0x000180040a0fb981 */ /* 0x0000a2000c1e1900 */
[----:B------:R-:W-:-:S03]  /*15b0*/  ISETP.NE.AND P6, PT, R151, RZ, PT ;  /* 0x000000ff9700720c */ /* 0x000fc60003fc5270 */
[----:B------:R0:W2:Y:S01]  /*15c0*/  @!P2 LDG.E R14, [R10.64+0x200] ;  /* 0x000200040a0ea981 */ /* 0x0000a2000c1e1900 */
[----:B------:R-:W-:Y:S02]  /*15d0*/  P2R R105, PR, RZ, 0x40 ;  /* 0x00000040ff697803 */ /* 0x000fe40000000000 */
[----:B------:R-:W-:Y:S01]  /*15e0*/  ISETP.NE.AND P6, PT, R153, RZ, PT ;  /* 0x000000ff9900720c */ /* 0x000fe20003fc5270 */
[----:B------:R0:W2:Y:S03]  /*15f0*/  @!P1 LDG.E R20, [R10.64+0x300] ;  /* 0x000300040a149981 */ /* 0x0000a6000c1e1900 */
[----:B------:R-:W-:Y:S01]  /*1600*/  P2R R104, PR, RZ, 0x40 ;  /* 0x00000040ff687803 */ /* 0x000fe20000000000 */
[----:B------:R0:W2:Y:S01]  /*1610*/  @!P0 LDG.E R21, [R10.64+0x480] ;  /* 0x000480040a158981 */ /* 0x0000a2000c1e1900 */
[----:B------:R-:W-:-:S04]  /*1620*/  ISETP.NE.AND P6, PT, R155, RZ, PT ;  /* 0x000000ff9b00720c */ /* 0x000fc80003fc5270 */
[----:B------:R-:W-:Y:S02]  /*1630*/  P2R R103, PR, RZ, 0x40 ;  /* 0x00000040ff677803 */ /* 0x000fe40000000000 */
[----:B------:R-:W-:-:S04]  /*1640*/  ISETP.NE.AND P6, PT, R162, RZ, PT ;  /* 0x000000ffa200720c */ /* 0x000fc80003fc5270 */
[----:B------:R-:W-:Y:S02]  /*1650*/  P2R R102, PR, RZ, 0x40 ;  /* 0x00000040ff667803 */ /* 0x000fe40000000000 */
[-C--:B------:R-:W-:Y:S02]  /*1660*/  ISETP.GE.AND P6, PT, R18, R43.reuse, PT ;  /* 0x0000002b1200720c */ /* 0x080fe40003fc6270 */
[-C--:B------:R-:W-:Y:S02]  /*1670*/  ISETP.GE.AND P5, PT, R50, R43.reuse, PT ;  /* 0x0000002b3200720c */ /* 0x080fe40003fa6270 */
[-C--:B------:R-:W-:Y:S02]  /*1680*/  ISETP.GE.AND P3, PT, R48, R43.reuse, PT ;  /* 0x0000002b3000720c */ /* 0x080fe40003f66270 */
[-C--:B------:R-:W-:Y:S02]  /*1690*/  ISETP.GE.AND P2, PT, R46, R43.reuse, PT ;  /* 0x0000002b2e00720c */ /* 0x080fe40003f46270 */
[----:B------:R-:W-:-:S02]  /*16a0*/  ISETP.GE.AND P1, PT, R44, R43, PT ;  /* 0x0000002b2c00720c */ /* 0x000fc40003f26270 */
[----:B------:R-:W-:-:S03]  /*16b0*/  ISETP.GE.AND P0, PT, R42, R43, PT ;  /* 0x0000002b2a00720c */ /* 0x000fc60003f06270 */
[----:B------:R0:W2:Y:S04]  /*16c0*/  @!P6 LDG.E R17, [R10.64+0x280] ;  /* 0x000280040a11e981 */ /* 0x0000a8000c1e1900 */
[----:B------:R0:W2:Y:S04]  /*16d0*/  @!P5 LDG.E R23, [R10.64+0x580] ;  /* 0x000580040a17d981 */ /* 0x0000a8000c1e1900 */
[----:B------:R0:W2:Y:S04]  /*16e0*/  @!P3 LDG.E R84, [R10.64+0x600] ;  /* 0x000600040a54b981 */ /* 0x0000a8000c1e1900 */
[----:B------:R0:W2:Y:S04]  /*16f0*/  @!P2 LDG.E R25, [R10.64+0x680] ;  /* 0x000680040a19a981 */ /* 0x0000a8000c1e1900 */
[----:B------:R0:W2:Y:S04]  /*1700*/  @!P1 LDG.E R86, [R10.64+0x700] ;  /* 0x000700040a569981 */ /* 0x0000a8000c1e1900 */
[----:B------:R0:W2:Y:S01]  /*1710*/  @!P0 LDG.E R77, [R10.64+0x780] ;  /* 0x000780040a4d8981 */ /* 0x0000a2000c1e1900 */
[----:B------:R-:W-:-:S05]  /*1720*/  LEA.HI.SX32 R41, R49, R49, 0x1b ;  /* 0x0000003131297211 */ /* 0x000fca00078fdaff */
[----:B------:R-:W-:Y:S01]  /*1730*/  IMAD.SHL.U32 R41, R41, 0x4, RZ ;  /* 0x0000000429297824 */ /* 0x000fe200078e00ff */
[C---:B------:R-:W-:Y:S02]  /*1740*/  IADD3 R18, R49.reuse, 0x20, RZ ;  /* 0x0000002031127810 */ /* 0x040fe40007ffe0ff */
[C---:B------:R-:W-:Y:S02]  /*1750*/  IADD3 R26, R49.reuse, 0x40, RZ ;  /* 0x00000040311a7810 */ /* 0x040fe40007ffe0ff */
[C---:B------:R-:W-:Y:S02]  /*1760*/  IADD3 R28, R49.reuse, 0x60, RZ ;  /* 0x00000060311c7810 */ /* 0x040fe40007ffe0ff */
[-C--:B------:R-:W-:Y:S02]  /*1770*/  LEA.HI.SX32 R18, R18, R49.reuse, 0x1b ;  /* 0x0000003112127211 */ /* 0x080fe400078fdaff */
[----:B------:R-:W-:Y:S02]  /*1780*/  IADD3 R30, R49, 0x80, RZ ;  /* 0x00000080311e7810 */ /* 0x000fe40007ffe0ff */
[----:B------:R-:W-:-:S02]  /*1790*/  LEA.HI.SX32 R26, R26, R49, 0x1b ;  /* 0x000000311a1a7211 */ /* 0x000fc400078fdaff */
[C---:B0-----:R-:W-:Y:S01]  /*17a0*/  IADD3 R10, R49.reuse, 0xe0, RZ ;  /* 0x000000e0310a7810 */ /* 0x041fe20007ffe0ff */
[----:B------:R-:W-:Y:S01]  /*17b0*/  IMAD.SHL.U32 R40, R18, 0x4, RZ ;  /* 0x0000000412287824 */ /* 0x000fe200078e00ff */
[-C--:B------:R-:W-:Y:S02]  /*17c0*/  LEA.HI.SX32 R28, R28, R49.reuse, 0x1b ;  /* 0x000000311c1c7211 */ /* 0x080fe400078fdaff */
[----:B------:R-:W-:Y:S02]  /*17d0*/  IADD3 R32, R49, 0xa0, RZ ;  /* 0x000000a031207810 */ /* 0x000fe40007ffe0ff */
[-C--:B------:R-:W-:Y:S02]  /*17e0*/  LEA.HI.SX32 R30, R30, R49.reuse, 0x1b ;  /* 0x000000311e1e7211 */ /* 0x080fe400078fdaff */
[----:B------:R-:W-:Y:S02]  /*17f0*/  SHF.L.U32 R39, R26, 0x2, RZ ;  /* 0x000000021a277819 */ /* 0x000fe400000006ff */
[----:B------:R-:W-:-:S02]  /*1800*/  LEA.HI.SX32 R10, R10, R49, 0x1b ;  /* 0x000000310a0a7211 */ /* 0x000fc400078fdaff */
[C---:B------:R-:W-:Y:S01]  /*1810*/  IADD3 R18, R49.reuse, 0x100, RZ ;  /* 0x0000010031127810 */ /* 0x040fe20007ffe0ff */
[----:B------:R-:W-:Y:S01]  /*1820*/  IMAD.SHL.U32 R38, R28, 0x4, RZ ;  /* 0x000000041c267824 */ /* 0x000fe200078e00ff */
[C---:B------:R-:W-:Y:S01]  /*1830*/  IADD3 R26, R49.reuse, 0x120, RZ ;  /* 0x00000120311a7810 */ /* 0x040fe20007ffe0ff */
[----:B------:R-:W-:Y:S01]  /*1840*/  IMAD.SHL.U32 R37, R30, 0x4, RZ ;  /* 0x000000041e257824 */ /* 0x000fe200078e00ff */
[-C--:B------:R-:W-:Y:S01]  /*1850*/  LEA.HI.SX32 R32, R32, R49.reuse, 0x1b ;  /* 0x0000003120207211 */ /* 0x080fe200078fdaff */
[----:B------:R-:W-:Y:S01]  /*1860*/  IMAD.SHL.U32 R34, R10, 0x4, RZ ;  /* 0x000000040a227824 */ /* 0x000fe200078e00ff */
[----:B------:R-:W-:Y:S02]  /*1870*/  IADD3 R28, R49, 0x140, RZ ;  /* 0x00000140311c7810 */ /* 0x000fe40007ffe0ff */
[-C--:B------:R-:W-:Y:S02]  /*1880*/  LEA.HI.SX32 R18, R18, R49.reuse, 0x1b ;  /* 0x0000003112127211 */ /* 0x080fe400078fdaff */
[----:B------:R-:W-:-:S02]  /*1890*/  LEA.HI.SX32 R26, R26, R49, 0x1b ;  /* 0x000000311a1a7211 */ /* 0x000fc400078fdaff */
[C---:B------:R-:W-:Y:S02]  /*18a0*/  IADD3 R10, R49.reuse, 0x180, RZ ;  /* 0x00000180310a7810 */ /* 0x040fe40007ffe0ff */
[----:B------:R-:W-:Y:S02]  /*18b0*/  SHF.L.U32 R36, R32, 0x2, RZ ;  /* 0x0000000220247819 */ /* 0x000fe400000006ff */
[-C--:B------:R-:W-:Y:S02]  /*18c0*/  LEA.HI.SX32 R28, R28, R49.reuse, 0x1b ;  /* 0x000000311c1c7211 */ /* 0x080fe400078fdaff */
[----:B------:R-:W-:Y:S01]  /*18d0*/  SHF.L.U32 R33, R18, 0x2, RZ ;  /* 0x0000000212217819 */ /* 0x000fe200000006ff */
[----:B------:R-:W-:Y:S01]  /*18e0*/  IMAD.SHL.U32 R32, R26, 0x4, RZ ;  /* 0x000000041a207824 */ /* 0x000fe200078e00ff */
[----:B------:R-:W-:Y:S02]  /*18f0*/  IADD3 R18, R49, 0x1e0, RZ ;  /* 0x000001e031127810 */ /* 0x000fe40007ffe0ff */
[----:B------:R-:W-:-:S02]  /*1900*/  LEA.HI.SX32 R10, R10, R49, 0x1b ;  /* 0x000000310a0a7211 */ /* 0x000fc400078fdaff */
[----:B------:R-:W-:Y:S02]  /*1910*/  SHF.L.U32 R31, R28, 0x2, RZ ;  /* 0x000000021c1f7819 */ /* 0x000fe400000006ff */
[----:B------:R-:W-:Y:S02]  /*1920*/  SHF.L.U32 R29, R10, 0x2, RZ ;  /* 0x000000020a1d7819 */ /* 0x000fe400000006ff */
[----:B------:R-:W-:-:S05]  /*1930*/  LEA.HI.SX32 R18, R18, R49, 0x1b ;  /* 0x0000003112127211 */ /* 0x000fca00078fdaff */
[----:B------:R-:W-:Y:S01]  /*1940*/  IMAD.SHL.U32 R26, R18, 0x4, RZ ;  /* 0x00000004121a7824 */ /* 0x000fe200078e00ff */
[----:B------:R-:W-:Y:S02]  /*1950*/  P2R R149, PR, RZ, 0x20 ;  /* 0x00000020ff957803 */ /* 0x000fe40000000000 */
[----:B------:R-:W-:Y:S02]  /*1960*/  P2R R100, PR, RZ, 0x20 ;  /* 0x00000020ff647803 */ /* 0x000fe40000000000 */
[----:B------:R-:W-:-:S04]  /*1970*/  ISETP.NE.AND P5, PT, R160, RZ, PT ;  /* 0x000000ffa000720c */ /* 0x000fc80003fa5270 */
[----:B------:R-:W-:Y:S02]  /*1980*/  P2R R99, PR, RZ, 0x20 ;  /* 0x00000020ff637803 */ /* 0x000fe40000000000 */
[----:B------:R-:W-:Y:S02]  /*1990*/  ISETP.NE.AND P5, PT, R159, RZ, PT ;  /* 0x000000ff9f00720c */ /* 0x000fe40003fa5270 */
[----:B------:R-:W-:Y:S02]  /*19a0*/  MOV R79, RZ ;  /* 0x000000ff004f7202 */ /* 0x000fe40000000f00 */
[----:B------:R-:W-:Y:S02]  /*19b0*/  P2R R98, PR, RZ, 0x20 ;  /* 0x00000020ff627803 */ /* 0x000fe40000000000 */
[----:B------:R-:W-:Y:S02]  /*19c0*/  ISETP.NE.AND P5, PT, R158, RZ, PT ;  /* 0x000000ff9e00720c */ /* 0x000fe40003fa5270 */
[----:B------:R-:W-:-:S02]  /*19d0*/  P2R R161, PR, RZ, 0x40 ;  /* 0x00000040ffa17803 */ /* 0x000fc40000000000 */
[----:B------:R-:W-:Y:S02]  /*19e0*/  P2R R97, PR, RZ, 0x20 ;  /* 0x00000020ff617803 */ /* 0x000fe40000000000 */
[----:B------:R-:W-:Y:S01]  /*19f0*/  ISETP.NE.AND P5, PT, R157, RZ, PT ;  /* 0x000000ff9d00720c */ /* 0x000fe20003fa5270 */
[----:B------:R-:W-:Y:S01]  /*1a00*/  IMAD.MOV.U32 R81, RZ, RZ, RZ ;  /* 0x000000ffff517224 */ /* 0x000fe200078e00ff */
[----:B------:R-:W-:Y:S01]  /*1a10*/  HFMA2.MMA R83, -RZ, RZ, 0, 0 ;  /* 0x00000000ff537435 */ /* 0x000fe200000001ff */
[----:B------:R-:W-:Y:S01]  /*1a20*/  IMAD.MOV.U32 R92, RZ, RZ, RZ ;  /* 0x000000ffff5c7224 */ /* 0x000fe200078e00ff */
[----:B------:R-:W-:Y:S01]  /*1a30*/  HFMA2.MMA R96, -RZ, RZ, 0, 0 ;  /* 0x00000000ff607435 */ /* 0x000fe200000001ff */
[----:B------:R-:W-:Y:S01]  /*1a40*/  IMAD.MOV.U32 R94, RZ, RZ, RZ ;  /* 0x000000ffff5e7224 */ /* 0x000fe200078e00ff */
[----:B----4-:R0:W-:Y:S02]  /*1a50*/  STS [R41], R0 ;  /* 0x0000000029007388 */ /* 0x0101e40000000800 */
[----:B0-----:R-:W-:-:S04]  /*1a60*/  IADD3 R0, R49, 0xc0, RZ ;  /* 0x000000c031007810 */ /* 0x001fc80007ffe0ff */
[-C--:B------:R-:W-:Y:S01]  /*1a70*/  LEA.HI.SX32 R0, R0, R49.reuse, 0x1b ;  /* 0x0000003100007211 */ /* 0x080fe200078fdaff */
[----:B---3--:R-:W-:Y:S04]  /*1a80*/  STS [R40+0x80], R13 ;  /* 0x0000800d28007388 */ /* 0x008fe80000000800 */
[----:B------:R-:W-:Y:S01]  /*1a90*/  IMAD.SHL.U32 R35, R0, 0x4, RZ ;  /* 0x0000000400237824 */ /* 0x000fe200078e00ff */
        /* <DEDUP_REMOVED lines=8> */
[C---:B------:R-:W-:Y:S02]  /*1b20*/  SHF.L.U32 R0, R49.reuse, 0x4, RZ ;  /* 0x0000000431007819 */ /* 0x040fe400000006ff */
[----:B0-----:R-:W-:Y:S01]  /*1b30*/  IADD3 R14, R49, 0x1c0, RZ ;  /* 0x000001c0310e7810 */ /* 0x001fe20007ffe0ff */
[----:B------:R-:W-:Y:S01]  /*1b40*/  IMAD.SHL.U32 R28, R12, 0x4, RZ ;  /* 0x000000040c1c7824 */ /* 0x000fe200078e00ff */
[----:B------:R-:W-:Y:S02]  /*1b50*/  LEA.HI.SX32 R0, R0, R0, 0x1b ;  /* 0x0000000000007211 */ /* 0x000fe400078fdaff */
[----:B------:R-:W-:Y:S01]  /*1b60*/  LEA.HI.SX32 R14, R14, R49, 0x1b ;  /* 0x000000310e0e7211 */ /* 0x000fe200078fdaff */
[----:B------:R-:W-:Y:S04]  /*1b70*/  STS [R36+0x280], R17 ;  /* 0x0002801124007388 */ /* 0x000fe80000000800 */
[----:B------:R-:W-:Y:S04]  /*1b80*/  STS [R35+0x300], R20 ;  /* 0x0003001423007388 */ /* 0x000fe80000000800 */
[----:B------:R-:W-:Y:S01]  /*1b90*/  STS [R34+0x380], R19 ;  /* 0x0003801322007388 */ /* 0x000fe20000000800 */
[----:B------:R-:W-:-:S03]  /*1ba0*/  SHF.L.U32 R27, R14, 0x2, RZ ;  /* 0x000000020e1b7819 */ /* 0x000fc600000006ff */
[----:B------:R-:W-:Y:S04]  /*1bb0*/  STS [R33+0x400], R22 ;  /* 0x0004001621007388 */ /* 0x000fe80000000800 */
        /* <DEDUP_REMOVED lines=25> */
[----:B------:R-:W-:-:S03]  /*1d50*/  IMAD.WIDE R18, R2, 0x4, R88 ;  /* 0x0000000402127825 */ /* 0x000fc600078e0258 */
[----:B------:R-:W-:Y:S01]  /*1d60*/  BAR.SYNC.DEFER_BLOCKING 0x0 ;  /* 0x0000000000007b1d */ /* 0x000fe20000010000 */
[----:B------:R-:W-:Y:S01]  /*1d70*/  CS2R R84, SRZ ;  /* 0x0000000000547805 */ /* 0x000fe2000001ff00 */
[----:B------:R-:W-:-:S04]  /*1d80*/  CS2R R20, SRZ ;  /* 0x0000000000147805 */ /* 0x000fc8000001ff00 */
[----:B------:R-:W2:Y:S01]  /*1d90*/  @!P6 LDG.E R79, [R18.64+0x280] ;  /* 0x00028004124fe981 */ /* 0x000ea2000c1e1900 */
[----:B------:R-:W-:-:S03]  /*1da0*/  ISETP.NE.AND P6, PT, R102, RZ, PT ;  /* 0x000000ff6600720c */ /* 0x000fc60003fc5270 */
[----:B------:R-:W3:Y:S01]  /*1db0*/  @!P5 LDG.E R21, [R18.64+0x80] ;  /* 0x000080041215d981 */ /* 0x000ee2000c1e1900 */
[----:B------:R-:W-:Y:S01]  /*1dc0*/  ISETP.NE.AND P5, PT, R97, RZ, PT ;  /* 0x000000ff6100720c */ /* 0x000fe20003fa5270 */
[----:B------:R-:W-:Y:S01]  /*1dd0*/  CS2R R22, SRZ ;  /* 0x0000000000167805 */ /* 0x000fe2000001ff00 */
[----:B-1----:R-:W-:Y:S01]  /*1de0*/  CS2R R86, SRZ ;  /* 0x0000000000567805 */ /* 0x002fe2000001ff00 */
[----:B------:R-:W-:Y:S01]  /*1df0*/  IMAD.MOV.U32 R24, RZ, RZ, RZ ;  /* 0x000000ffff187224 */ /* 0x000fe200078e00ff */
[----:B------:R-:W4:Y:S01]  /*1e00*/  @!P4 LDG.E R20, [R18.64] ;  /* 0x000000041214c981 */ /* 0x000f22000c1e1900 */
[----:B0-----:R-:W-:-:S03]  /*1e10*/  MOV R77, RZ ;  /* 0x000000ff004d7202 */ /* 0x001fc60000000f00 */
[----:B------:R-:W5:Y:S04]  /*1e20*/  @!P3 LDG.E R94, [R18.64+0x600] ;  /* 0x00060004125eb981 */ /* 0x000f68000c1e1900 */
[----:B------:R-:W2:Y:S01]  /*1e30*/  @!P6 LDG.E R84, [R18.64+0x300] ;  /* 0x000300041254e981 */ /* 0x000ea2000c1e1900 */
[----:B------:R-:W-:-:S03]  /*1e40*/  ISETP.NE.AND P6, PT, R103, RZ, PT ;  /* 0x000000ff6700720c */ /* 0x000fc60003fc5270 */
[----:B------:R-:W2:Y:S01]  /*1e50*/  @!P5 LDG.E R22, [R18.64+0x100] ;  /* 0x000100041216d981 */ /* 0x000ea2000c1e1900 */
[----:B------:R-:W-:-:S03]  /*1e60*/  ISETP.NE.AND P5, PT, R98, RZ, PT ;  /* 0x000000ff6200720c */ /* 0x000fc60003fa5270 */
[----:B------:R-:W5:Y:S04]  /*1e70*/  @!P2 LDG.E R85, [R18.64+0x680] ;  /* 0x000680041255a981 */ /* 0x000f68000c1e1900 */
[----:B------:R-:W5:Y:S04]  /*1e80*/  @!P1 LDG.E R96, [R18.64+0x700] ;  /* 0x0007000412609981 */ /* 0x000f68000c1e1900 */
[----:B------:R-:W5:Y:S01]  /*1e90*/  @!P6 LDG.E R81, [R18.64+0x380] ;  /* 0x000380041251e981 */ /* 0x000f62000c1e1900 */
[----:B------:R-:W-:-:S03]  /*1ea0*/  ISETP.NE.AND P6, PT, R104, RZ, PT ;  /* 0x000000ff6800720c */ /* 0x000fc60003fc5270 */
[----:B------:R-:W5:Y:S01]  /*1eb0*/  @!P5 LDG.E R23, [R18.64+0x180] ;  /* 0x000180041217d981 */ /* 0x000f62000c1e1900 */
[----:B------:R-:W-:-:S03]  /*1ec0*/  ISETP.NE.AND P5, PT, R99, RZ, PT ;  /* 0x000000ff6300720c */ /* 0x000fc60003fa5270 */
[----:B------:R-:W5:Y:S06]  /*1ed0*/  @!P0 LDG.E R87, [R18.64+0x780] ;  /* 0x0007800412578981 */ /* 0x000f6c000c1e1900 */
[----:B------:R-:W5:Y:S01]  /*1ee0*/  @!P6 LDG.E R86, [R18.64+0x400] ;  /* 0x000400041256e981 */ /* 0x000f62000c1e1900 */
[----:B------:R-:W-:-:S03]  /*1ef0*/  ISETP.NE.AND P6, PT, R105, RZ, PT ;  /* 0x000000ff6900720c */ /* 0x000fc60003fc5270 */
[----:B------:R-:W5:Y:S01]  /*1f00*/  @!P5 LDG.E R24, [R18.64+0x200] ;  /* 0x000200041218d981 */ /* 0x000f62000c1e1900 */
[----:B------:R-:W-:-:S09]  /*1f10*/  ISETP.NE.AND P5, PT, R100, RZ, PT ;  /* 0x000000ff6400720c */ /* 0x000fd20003fa5270 */
[----:B------:R-:W5:Y:S01]  /*1f20*/  @!P6 LDG.E R83, [R18.64+0x480] ;  /* 0x000480041253e981 */ /* 0x000f62000c1e1900 */
[----:B------:R-:W-:-:S03]  /*1f30*/  ISETP.NE.AND P6, PT, R106, RZ, PT ;  /* 0x000000ff6a00720c */ /* 0x000fc60003fc5270 */
[----:B------:R-:W5:Y:S10]  /*1f40*/  @!P5 LDG.E R77, [R18.64+0x580] ;  /* 0x00058004124dd981 */ /* 0x000f74000c1e1900 */
[----:B------:R-:W5:Y:S01]  /*1f50*/  @!P6 LDG.E R92, [R18.64+0x500] ;  /* 0x00050004125ce981 */ /* 0x000f62000c1e1900 */
[----:B------:R-:W-:Y:S01]  /*1f60*/  ULDC.U8 UR6, c[0x0][0x188] ;  /* 0x0000620000067ab9 */ /* 0x000fe20000000000 */
[----:B------:R-:W-:Y:S02]  /*1f70*/  BSSY B0, `(.L_x_586) ;  /* 0x0000046000007945 */ /* 0x000fe40003800000 */
[----:B----4-:R-:W-:Y:S04]  /*1f80*/  STS [R41], R20 ;  /* 0x0000001429007388 */ /* 0x010fe80000000800 */
[----:B---3--:R-:W-:Y:S04]  /*1f90*/  STS [R40+0x80], R21 ;  /* 0x0000801528007388 */ /* 0x008fe80000000800 */
[----:B--2---:R-:W-:Y:S04]  /*1fa0*/  STS [R39+0x100], R22 ;  /* 0x0001001627007388 */ /* 0x004fe80000000800 */
        /* <DEDUP_REMOVED lines=66> */
.L_x_587:
[----:B---34-:R-:W-:Y:S05]  /*23d0*/  BSYNC B0 ;  /* 0x0000000000007941 */ /* 0x018fea0003800000 */
.L_x_586:
        /* <DEDUP_REMOVED lines=36> */
.L_x_589:
[----:B------:R-:W-:Y:S05]  /*2620*/  BSYNC B0 ;  /* 0x0000000000007941 */ /* 0x000fea0003800000 */
.L_x_588:
        /* <DEDUP_REMOVED lines=36> */
.L_x_591:
[----:B------:R-:W-:Y:S05]  /*2870*/  BSYNC B0 ;  /* 0x0000000000007941 */ /* 0x000fea0003800000 */
.L_x_590:
        /* <DEDUP_REMOVED lines=36> */
.L_x_593:
[----:B------:R-:W-:Y:S05]  /*2ac0*/  BSYNC B0 ;  /* 0x0000000000007941 */ /* 0x000fea0003800000 */
.L_x_592:
        /* <DEDUP_REMOVED lines=36> */
.L_x_595:
[----:B------:R-:W-:Y:S05]  /*2d10*/  BSYNC B0 ;  /* 0x0000000000007941 */ /* 0x000fea0003800000 */
.L_x_594:
        /* <DEDUP_REMOVED lines=36> */
.L_x_597:
[----:B------:R-:W-:Y:S05]  /*2f60*/  BSYNC B0 ;  /* 0x0000000000007941 */ /* 0x000fea0003800000 */
.L_x_596:
        /* <DEDUP_REMOVED lines=36> */
.L_x_599:
[----:B------:R-:W-:Y:S05]  /*31b0*/  BSYNC B0 ;  /* 0x0000000000007941 */ /* 0x000fea0003800000 */
.L_x_598:
        /* <DEDUP_REMOVED lines=36> */
.L_x_601:
[----:B------:R-:W-:Y:S05]  /*3400*/  BSYNC B0 ;  /* 0x0000000000007941 */ /* 0x000fea0003800000 */
.L_x_600:
        /* <DEDUP_REMOVED lines=36> */
.L_x_603:
[----:B------:R-:W-:Y:S05]  /*3650*/  BSYNC B0 ;  /* 0x0000000000007941 */ /* 0x000fea0003800000 */
.L_x_602:
        /* <DEDUP_REMOVED lines=36> */
.L_x_605:
[----:B------:R-:W-:Y:S05]  /*38a0*/  BSYNC B0 ;  /* 0x0000000000007941 */ /* 0x000fea0003800000 */
.L_x_604:
        /* <DEDUP_REMOVED lines=36> */
.L_x_607:
[----:B------:R-:W-:Y:S05]  /*3af0*/  BSYNC B0 ;  /* 0x0000000000007941 */ /* 0x000fea0003800000 */
.L_x_606:
        /* <DEDUP_REMOVED lines=36> */
.L_x_609:
[----:B------:R-:W-:Y:S05]  /*3d40*/  BSYNC B0 ;  /* 0x0000000000007941 */ /* 0x000fea0003800000 */
.L_x_608:
        /* <DEDUP_REMOVED lines=36> */
.L_x_611:
[----:B------:R-:W-:Y:S05]  /*3f90*/  BSYNC B0 ;  /* 0x0000000000007941 */ /* 0x000fea0003800000 */
.L_x_610:
        /* <DEDUP_REMOVED lines=38> */
.L_x_613:
[----:B------:R-:W-:Y:S05]  /*4200*/  BSYNC B0 ;  /* 0x0000000000007941 */ /* 0x000fea0003800000 */
.L_x_612:
        /* <DEDUP_REMOVED lines=36> */
.L_x_615:
[----:B------:R-:W-:Y:S05]  /*4450*/  BSYNC B0 ;  /* 0x0000000000007941 */ /* 0x000fea0003800000 */
.L_x_614:
        /* <DEDUP_REMOVED lines=42> */
.L_x_617:
[----:B------:R-:W-:Y:S05]  /*4700*/  BSYNC B0 ;  /* 0x0000000000007941 */ /* 0x000fea0003800000 */
.L_x_616:
        /* <DEDUP_REMOVED lines=30> */
.L_x_626:
[----:B------:R-:W-:Y:S01]  /*48f0*/  SHF.R.S32.HI R119, RZ, 0x1f, R117 ;  /* 0x0000001fff777819 */ /* 0x000fe20000011475 */
[----:B------:R-:W-:Y:S01]  /*4900*/  IMAD R17, R75, c[0x0][0x190], RZ ;  /* 0x000064004b117a24 */ /* 0x000fe200078e02ff */
[--C-:B------:R-:W-:Y:S01]  /*4910*/  SHF.R.S32.HI R3, RZ, 0x1f, R2.reuse ;  /* 0x0000001fff037819 */ /* 0x100fe20000011402 */
[----:B------:R-:W-:Y:S01]  /*4920*/  CS2R R132, SRZ ;  /* 0x0000000000847805 */ /* 0x000fe2000001ff00 */
[----:B------:R-:W-:Y:S01]  /*4930*/  P2R R145, PR, RZ, 0x8 ;  /* 0x00000008ff917803 */ /* 0x000fe20000000000 */
[----:B------:R-:W-:Y:S01]  /*4940*/  IMAD R10, R119, c[0x0][0x1b0], RZ ;  /* 0x00006c00770a7a24 */ /* 0x000fe200078e02ff */
[----:B------:R-:W-:Y:S01]  /*4950*/  ISETP.NE.AND P3, PT, R162, RZ, PT ;  /* 0x000000ffa200720c */ /* 0x000fe20003f65270 */
[C---:B0-----:R-:W-:Y:S01]  /*4960*/  IMAD.WIDE.U32 R14, R117.reuse, c[0x0][0x1d0], R2 ;  /* 0x00007400750e7a25 */ /* 0x041fe200078e0002 */
[----:B------:R-:W-:Y:S01]  /*4970*/  HFMA2.MMA R121, -RZ, RZ, 0, 0 ;  /* 0x00000000ff797435 */ /* 0x000fe200000001ff */
[----:B------:R-:W-:Y:S01]  /*4980*/  MOV R123, RZ ;  /* 0x000000ff007b7202 */ /* 0x000fe20000000f00 */
[----:B------:R-:W-:Y:S01]  /*4990*/  HFMA2.MMA R125, -RZ, RZ, 0, 0 ;  /* 0x00000000ff7d7435 */ /* 0x000fe200000001ff */
[C---:B-1----:R-:W-:Y:S01]  /*49a0*/  IMAD R13, R117.reuse, c[0x0][0x1b4], R10 ;  /* 0x00006d00750d7a24 */ /* 0x042fe200078e020a */
[----:B------:R-:W-:Y:S01]  /*49b0*/  P2R R143, PR, RZ, 0x8 ;  /* 0x00000008ff8f7803 */ /* 0x000fe20000000000 */
[----:B------:R-:W-:Y:S01]  /*49c0*/  IMAD.WIDE.U32 R10, R117, c[0x0][0x1b0], R2 ;  /* 0x00006c00750a7a25 */ /* 0x000fe200078e0002 */
[----:B------:R-:W-:Y:S01]  /*49d0*/  ISETP.NE.AND P3, PT, R161, RZ, PT ;  /* 0x000000ffa100720c */ /* 0x000fe20003f65270 */
[----:B------:R-:W-:Y:S01]  /*49e0*/  HFMA2.MMA R129, -RZ, RZ, 0, 0 ;  /* 0x00000000ff817435 */ /* 0x000fe200000001ff */
[----:B------:R-:W-:Y:S01]  /*49f0*/  P2R R146, PR, RZ, 0x4 ;  /* 0x00000004ff927803 */ /* 0x000fe20000000000 */
[----:B------:R-:W-:Y:S01]  /*4a00*/  IMAD R17, R82, c[0x0][0x194], R17 ;  /* 0x0000650052117a24 */ /* 0x000fe200078e0211 */
[----:B------:R-:W-:Y:S01]  /*4a10*/  IADD3 R11, R11, R13, RZ ;  /* 0x0000000d0b0b7210 */ /* 0x000fe20007ffe0ff */
[C---:B------:R-:W-:Y:S01]  /*4a20*/  IMAD R16, R119.reuse, c[0x0][0x198], RZ ;  /* 0x0000660077107a24 */ /* 0x040fe200078e02ff */
[C---:B------:R-:W-:Y:S01]  /*4a30*/  LEA R12, P5, R10.reuse, R78, 0x2 ;  /* 0x0000004e0a0c7211 */ /* 0x040fe200078a10ff */
[----:B------:R-:W-:Y:S01]  /*4a40*/  IMAD.MOV.U32 R134, RZ, RZ, RZ ;  /* 0x000000ffff867224 */ /* 0x000fe200078e00ff */
[----:B------:R-:W-:Y:S01]  /*4a50*/  P2R R141, PR, RZ, 0x8 ;  /* 0x00000008ff8d7803 */ /* 0x000fe20000000000 */
[----:B------:R-:W-:Y:S01]  /*4a60*/  IMAD.MOV.U32 R136, RZ, RZ, RZ ;  /* 0x000000ffff887224 */ /* 0x000fe200078e00ff */
[----:B------:R-:W-:Y:S01]  /*4a70*/  LEA.HI.X R13, R10, R59, R11, 0x2, P5 ;  /* 0x0000003b0a0d7211 */ /* 0x000fe200028f140b */
[----:B------:R-:W-:Y:S01]  /*4a80*/  IMAD R10, R119, c[0x0][0x1d0], RZ ;  /* 0x00007400770a7a24 */ /* 0x000fe200078e02ff */
[----:B------:R-:W-:Y:S01]  /*4a90*/  ISETP.NE.AND P3, PT, R160, RZ, PT ;  /* 0x000000ffa000720c */ /* 0x000fe20003f65270 */
        /* <DEDUP_REMOVED lines=13> */
[----:B------:R-:W-:Y:S01]  /*4b70*/  P2R R137, PR, RZ, 0x8 ;  /* 0x00000008ff897803 */ /* 0x000fe20000000000 */
[----:B------:R-:W2:Y:S01]  /*4b80*/  @!P2 LDG.E R125, [R12.64+0x380] ;  /* 0x000380040c7da981 */ /* 0x000ea2000c1e1900 */
[----:B------:R-:W-:-:S02]  /*4b90*/  ISETP.NE.AND P3, PT, R158, RZ, PT ;  /* 0x000000ff9e00720c */ /* 0x000fc40003f65270 */
[----:B------:R-:W-:Y:S01]  /*4ba0*/  IADD3 R15, R15, R17, RZ ;  /* 0x000000110f0f7210 */ /* 0x000fe20007ffe0ff */
[----:B------:R-:W-:Y:S01]  /*4bb0*/  IMAD R17, R117, c[0x0][0x19c], R16 ;  /* 0x0000670075117a24 */ /* 0x000fe200078e0210 */
[----:B------:R-:W-:Y:S02]  /*4bc0*/  P2R R135, PR, RZ, 0x8 ;  /* 0x00000008ff877803 */ /* 0x000fe40000000000 */
[----:B------:R-:W-:Y:S01]  /*4bd0*/  ISETP.NE.AND P3, PT, R157, RZ, PT ;  /* 0x000000ff9d00720c */ /* 0x000fe20003f65270 */
[----:B------:R-:W-:Y:S01]  /*4be0*/  IMAD.WIDE.U32 R14, R117, c[0x0][0x198], R14 ;  /* 0x00006600750e7a25 */ /* 0x000fe200078e000e */
[----:B------:R-:W-:Y:S02]  /*4bf0*/  ISETP.NE.AND P1, PT, R153, RZ, PT ;  /* 0x000000ff9900720c */ /* 0x000fe40003f25270 */
[----:B------:R-:W-:Y:S01]  /*4c00*/  P2R R150, PR, RZ, 0x1 ;  /* 0x00000001ff967803 */ /* 0x000fe20000000000 */
[----:B------:R-:W-:Y:S01]  /*4c10*/  IMAD.IADD R15, R15, 0x1, R17 ;  /* 0x000000010f0f7824 */ /* 0x000fe200078e0211 */
[----:B------:R-:W-:-:S02]  /*4c20*/  LEA R16, P5, R14, c[0x0][0x250], 0x2 ;  /* 0x000094000e107a11 */ /* 0x000fc400078a10ff */
[----:B------:R-:W-:Y:S02]  /*4c30*/  ISETP.NE.AND P0, PT, R151, RZ, PT ;  /* 0x000000ff9700720c */ /* 0x000fe40003f05270 */
[----:B------:R-:W-:Y:S02]  /*4c40*/  LEA.HI.X R17, R14, c[0x0][0x254], R15, 0x2, P5 ;  /* 0x000095000e117a11 */ /* 0x000fe400028f140f */
[----:B------:R-:W-:Y:S01]  /*4c50*/  CS2R R14, SRZ ;  /* 0x00000000000e7805 */ /* 0x000fe2000001ff00 */
[----:B------:R-:W-:Y:S02]  /*4c60*/  MOV R127, RZ ;  /* 0x000000ff007f7202 */ /* 0x000fe40000000f00 */
        /* <DEDUP_REMOVED lines=131> */
[----:B------:R-:W-:-:S06]  /*54a0*/  FMUL.FTZ R15, R34, R79 ;  /* 0x0000004f220f7220 */ /* 0x000fcc0000410000 */
[----:B------:R-:W1:Y:S01]  /*54b0*/  MUFU.EX2 R15, R15 ;  /* 0x0000000f000f7308 */ /* 0x000e620000000800 */
[----:B------:R-:W-:Y:S01]  /*54c0*/  FMUL.FTZ R13, R124, R13 ;  /* 0x0000000d7c0d7220 */ /* 0x000fe20000410000 */
        /* <DEDUP_REMOVED lines=74> */
[----:B------:R-:W-:Y:S01]  /*5970*/  ISETP.NE.AND P6, PT, R179, RZ, PT ;  /* 0x000000ffb300720c */ /* 0x000fe20003fc5270 */
[----:B------:R-:W-:Y:S01]  /*5980*/  HFMA2.MMA R174, -RZ, RZ, 0, 0 ;  /* 0x00000000ffae7435 */ /* 0x000fe200000001ff */
[----:B------:R-:W1:Y:S11]  /*5990*/  MUFU.EX2 R34, R34 ;  /* 0x0000002200227308 */ /* 0x000e760000000800 */
[----:B------:R0:W5:Y:S01]  /*59a0*/  @!P6 LDG.E R27, [R10.64+0x380] ;  /* 0x000380040a1be981 */ /* 0x000162000c1e1900 */
[----:B------:R-:W-:-:S13]  /*59b0*/  ISETP.NE.AND P6, PT, R175, RZ, PT ;  /* 0x000000ffaf00720c */ /* 0x000fda0003fc5270 */
[----:B------:R0:W5:Y:S01]  /*59c0*/  @!P6 LDG.E R174, [R10.64+0x400] ;  /* 0x000400040aaee981 */ /* 0x000162000c1e1900 */
[----:B------:R-:W-:Y:S02]  /*59d0*/  ISETP.NE.AND P6, PT, R177, RZ, PT ;  /* 0x000000ffb100720c */ /* 0x000fe40003fc5270 */
[----:B-1----:R-:W-:Y:S02]  /*59e0*/  FSEL R169, R34, 1, !P5 ;  /* 0x3f80000022a97808 */ /* 0x002fe40006800000 */
[----:B------:R-:W-:Y:S01]  /*59f0*/  ISETP.NE.AND P5, PT, R147, RZ, PT ;  /* 0x000000ff9300720c */ /* 0x000fe20003fa5270 */
[----:B------:R-:W-:Y:S01]  /*5a00*/  HFMA2.MMA R183, -RZ, RZ, 0, 0 ;  /* 0x00000000ffb77435 */ /* 0x000fe200000001ff */
[----:B------:R-:W-:-:S07]  /*5a10*/  IMAD.MOV.U32 R176, RZ, RZ, RZ ;  /* 0x000000ffffb07224 */ /* 0x000fce00078e00ff */
[----:B------:R0:W5:Y:S01]  /*5a20*/  @!P6 LDG.E R29, [R10.64+0x480] ;  /* 0x000480040a1de981 */ /* 0x000162000c1e1900 */
[----:B------:R-:W-:Y:S01]  /*5a30*/  ISETP.NE.AND P6, PT, R173, RZ, PT ;  /* 0x000000ffad00720c */ /* 0x000fe20003fc5270 */
[----:B------:R-:W-:Y:S01]  /*5a40*/  IMAD.MOV.U32 R178, RZ, RZ, RZ ;  /* 0x000000ffffb27224 */ /* 0x000fe200078e00ff */
[----:B------:R-:W-:Y:S01]  /*5a50*/  MOV R171, RZ ;  /* 0x000000ff00ab7202 */ /* 0x000fe20000000f00 */
[----:B------:R-:W-:Y:S01]  /*5a60*/  IMAD.MOV.U32 R180, RZ, RZ, RZ ;  /* 0x000000ffffb47224 */ /* 0x000fe200078e00ff */
[----:B------:R-:W-:Y:S01]  /*5a70*/  MOV R187, RZ ;  /* 0x000000ff00bb7202 */ /* 0x000fe20000000f00 */
        /* <DEDUP_REMOVED lines=65> */
[----:B------:R0:W-:Y:S04]  /*5e90*/  STS [R32+0xcc0], R29 ;  /* 0x000cc01d20007388 */ /* 0x0001e80000000800 */
[----:B------:R1:W-:Y:S01]  /*5ea0*/  STS [R31+0xd40], R176 ;  /* 0x000d40b01f007388 */ /* 0x0003e20000000800 */
[----:B0-----:R-:W-:-:S03]  /*5eb0*/  IMAD.SHL.U32 R29, R11, 0x4, RZ ;  /* 0x000000040b1d7824 */ /* 0x001fc600078e00ff */
        /* <DEDUP_REMOVED lines=31> */
[----:B------:R-:W-:Y:S01]  /*60b0*/  ISETP.NE.AND P5, PT, R47, RZ, PT ;  /* 0x000000ff2f00720c */ /* 0x000fe20003fa5270 */
[----:B------:R-:W-:-:S12]  /*60c0*/  HFMA2.MMA R11, -RZ, RZ, 0, 0 ;  /* 0x00000000ff0b7435 */ /* 0x000fd800000001ff */
        /* <DEDUP_REMOVED lines=11> */
.L_x_620:
        /* <DEDUP_REMOVED lines=13> */
.L_x_619:
        /* <DEDUP_REMOVED lines=110> */
.L_x_623:
        /* <DEDUP_REMOVED lines=31> */
.L_x_624:
[----:B------:R0:W5:Y:S02]  /*6b20*/  LDG.E R13, [R4.64] ;  /* 0x00000004040d7981 */ /* 0x000164000c1e1900 */
.L_x_625:
        /* <DEDUP_REMOVED lines=16> */
.L_x_622:
[----:B------:R-:W-:Y:S05]  /*6c30*/  BSYNC B0 ;  /* 0x0000000000007941 */ /* 0x000fea0003800000 */
.L_x_621:
        /* <DEDUP_REMOVED lines=20> */
.L_x_618:
[----:B------:R-:W-:Y:S01]  /*6d80*/  IMAD R0, R165, c[0x0][0x210], RZ ;  /* 0x00008400a5007a24 */ /* 0x000fe200078e02ff */
[----:B------:R-:W-:Y:S01]  /*6d90*/  BAR.SYNC.DEFER_BLOCKING 0x0 ;  /* 0x0000000000007b1d */ /* 0x000fe20000010000 */
[----:B01----:R-:W-:Y:S01]  /*6da0*/  IMAD.WIDE.U32 R10, R65, c[0x0][0x210], RZ ;  /* 0x00008400410a7a25 */ /* 0x003fe200078e00ff */
[----:B------:R-:W-:-:S02]  /*6db0*/  SHF.R.S32.HI R77, RZ, 0x1f, R2 ;  /* 0x0000001fff4d7819 */ /* 0x000fc40000011402 */
[----:B------:R-:W-:Y:S01]  /*6dc0*/  ISETP.NE.AND P6, PT, R16, RZ, PT ;  /* 0x000000ff1000720c */ /* 0x000fe20003fc5270 */
[----:B------:R-:W-:Y:S01]  /*6dd0*/  IMAD R85, R65, c[0x0][0x214], R0 ;  /* 0x0000850041557a24 */ /* 0x000fe200078e0200 */
[----:B------:R-:W-:Y:S01]  /*6de0*/  BSSY B0, `(.L_x_627) ;  /* 0x0000051000007945 */ /* 0x000fe20003800000 */
[----:B------:R-:W-:Y:S02]  /*6df0*/  IMAD R15, R75, c[0x0][0x218], RZ ;  /* 0x000086004b0f7a24 */ /* 0x000fe400078e02ff */
[----:B------:R-:W-:Y:S01]  /*6e00*/  IMAD R0, R165, c[0x0][0x200], RZ ;  /* 0x00008000a5007a24 */ /* 0x000fe200078e02ff */
[----:B------:R-:W-:Y:S01]  /*6e10*/  IADD3 R11, R11, R85, RZ ;  /* 0x000000550b0b7210 */ /* 0x000fe20007ffe0ff */
[C---:B------:R-:W-:Y:S02]  /*6e20*/  IMAD R17, R82.reuse, c[0x0][0x21c], R15 ;  /* 0x0000870052117a24 */ /* 0x040fe400078e020f */
[----:B------:R-:W-:Y:S02]  /*6e30*/  IMAD R21, R65, c[0x0][0x204], R0 ;  /* 0x0000810041157a24 */ /* 0x000fe400078e0200 */
[----:B------:R-:W-:Y:S01]  /*6e40*/  IMAD.WIDE.U32 R12, R82, c[0x0][0x218], R10 ;  /* 0x00008600520c7a25 */ /* 0x000fe200078e000a */
[----:B------:R-:W-:-:S04]  /*6e50*/  SHF.R.S32.HI R11, RZ, 0x1f, R70 ;  /* 0x0000001fff0b7819 */ /* 0x000fc80000011446 */
[----:B------:R-:W-:-:S04]  /*6e60*/  IADD3 R15, P5, R70, R12, RZ ;  /* 0x0000000c460f7210 */ /* 0x000fc80007fbe0ff */
[----:B------:R-:W-:Y:S01]  /*6e70*/  IADD3.X R10, R11, R17, R13, P5, !PT ;  /* 0x000000110b0a7210 */ /* 0x000fe20002ffe40d */
[----:B------:R-:W-:Y:S01]  /*6e80*/  IMAD.WIDE.U32 R12, R65, c[0x0][0x200], RZ ;  /* 0x00008000410c7a25 */ /* 0x000fe200078e00ff */
[----:B------:R-:W-:Y:S03]  /*6e90*/  STS [R25], R122 ;  /* 0x0000007a19007388 */ /* 0x000fe60000000800 */
[----:B------:R-:W-:Y:S01]  /*6ea0*/  IMAD R17, R75, c[0x0][0x208], RZ ;  /* 0x000082004b117a24 */ /* 0x000fe200078e02ff */
[----:B------:R-:W-:Y:S01]  /*6eb0*/  STS [R25+0x4], R120 ;  /* 0x0000047819007388 */ /* 0x000fe20000000800 */
[----:B------:R-:W-:Y:S02]  /*6ec0*/  IMAD.IADD R13, R13, 0x1, R21 ;  /* 0x000000010d0d7824 */ /* 0x000fe400078e0215 */
[C---:B------:R-:W-:Y:S01]  /*6ed0*/  IMAD R23, R82.reuse, c[0x0][0x20c], R17 ;  /* 0x0000830052177a24 */ /* 0x040fe200078e0211 */
[----:B------:R-:W-:Y:S01]  /*6ee0*/  HFMA2.MMA R17, -RZ, RZ, 0, 2.384185791015625e-07 ;  /* 0x00000004ff117435 */ /* 0x000fe200000001ff */
[----:B------:R-:W-:Y:S01]  /*6ef0*/  IMAD.WIDE.U32 R12, R82, c[0x0][0x208], R12 ;  /* 0x00008200520c7a25 */ /* 0x000fe200078e000c */
[----:B------:R-:W-:Y:S04]  /*6f00*/  STS [R25+0x8], R118 ;  /* 0x0000087619007388 */ /* 0x000fe80000000800 */
[----:B------:R-:W-:Y:S01]  /*6f10*/  IADD3 R19, P5, R70, R12, RZ ;  /* 0x0000000c46137210 */ /* 0x000fe20007fbe0ff */
[----:B------:R-:W-:Y:S03]  /*6f20*/  STS [R25+0xc], R116 ;  /* 0x00000c7419007388 */ /* 0x000fe60000000800 */
[----:B------:R-:W-:Y:S01]  /*6f30*/  IADD3.X R0, R11, R23, R13, P5, !PT ;  /* 0x000000170b007210 */ /* 0x000fe20002ffe40d */
[C---:B------:R-:W-:Y:S01]  /*6f40*/  IMAD.WIDE R12, R2.reuse, R17, c[0x0][0x288] ;  /* 0x0000a200020c7625 */ /* 0x040fe200078e0211 */
[----:B------:R-:W-:Y:S04]  /*6f50*/  STS [R25+0x10], R114 ;  /* 0x0000107219007388 */ /* 0x000fe80000000800 */
[C---:B------:R-:W-:Y:S01]  /*6f60*/  LEA R12, P5, R15.reuse, R12, 0x2 ;  /* 0x0000000c0f0c7211 */ /* 0x040fe200078a10ff */
[----:B------:R-:W-:Y:S03]  /*6f70*/  STS [R25+0x14], R112 ;  /* 0x0000147019007388 */ /* 0x000fe60000000800 */
[----:B------:R-:W-:Y:S01]  /*6f80*/  LEA.HI.X R13, R15, R13, R10, 0x2, P5 ;  /* 0x0000000d0f0d7211 */ /* 0x000fe200028f140a */
[----:B------:R-:W-:Y:S01]  /*6f90*/  IMAD.WIDE R14, R2, R17, c[0x0][0x298] ;  /* 0x0000a600020e7625 */ /* 0x000fe200078e0211 */
[----:B------:R-:W-:Y:S03]  /*6fa0*/  STS [R25+0x18], R110 ;  /* 0x0000186e19007388 */ /* 0x000fe60000000800 */
[----:B------:R-:W-:Y:S01]  /*6fb0*/  @!P4 IMAD.MOV.U32 R10, RZ, RZ, R70 ;  /* 0x000000ffff0ac224 */ /* 0x000fe200078e0046 */
[C---:B------:R-:W-:Y:S01]  /*6fc0*/  LEA R14, P5, R19.reuse, R14, 0x2 ;  /* 0x0000000e130e7211 */ /* 0x040fe200078a10ff */
[----:B------:R-:W-:Y:S03]  /*6fd0*/  STS [R25+0x1c], R108 ;  /* 0x00001c6c19007388 */ /* 0x000fe60000000800 */
[----:B------:R-:W-:Y:S01]  /*6fe0*/  LEA.HI.X R15, R19, R15, R0, 0x2, P5 ;  /* 0x0000000f130f7211 */ /* 0x000fe200028f1400 */
[----:B------:R-:W-:Y:S01]  /*6ff0*/  @!P4 IMAD.WIDE.U32 R18, R65, c[0x0][0x200], R10 ;  /* 0x000080004112ca25 */ /* 0x000fe200078e000a */
[----:B------:R-:W-:Y:S04]  /*7000*/  STS [R25+0x20], R106 ;  /* 0x0000206a19007388 */ /* 0x000fe80000000800 */
[----:B------:R-:W-:Y:S01]  /*7010*/  @!P4 IADD3 R19, R21, R19, RZ ;  /* 0x000000131513c210 */ /* 0x000fe20007ffe0ff */
[----:B------:R-:W-:Y:S04]  /*7020*/  STS [R25+0x24], R104 ;  /* 0x0000246819007388 */ /* 0x000fe80000000800 */
[----:B------:R-:W-:Y:S01]  /*7030*/  @!P4 IMAD.WIDE.U32 R18, R82, c[0x0][0x208], R18 ;  /* 0x000082005212ca25 */ /* 0x000fe200078e0012 */
[----:B------:R-:W-:Y:S04]  /*7040*/  STS [R25+0x28], R102 ;  /* 0x0000286619007388 */ /* 0x000fe80000000800 */
[----:B------:R-:W-:Y:S01]  /*7050*/  @!P4 IADD3 R0, P5, R2, R18, RZ ;  /* 0x000000120200c210 */ /* 0x000fe20007fbe0ff */
[----:B------:R-:W-:Y:S03]  /*7060*/  STS [R25+0x2c], R100 ;  /* 0x00002c6419007388 */ /* 0x000fe60000000800 */
[----:B------:R-:W-:Y:S01]  /*7070*/  @!P4 IADD3.X R19, R77, R19, R23, P5, !PT ;  /* 0x000000134d13c210 */ /* 0x000fe20002ffe417 */
[----:B------:R-:W-:Y:S01]  /*7080*/  STS [R25+0x30], R98 ;  /* 0x0000306219007388 */ /* 0x000fe20000000800 */
[----:B------:R-:W-:-:S03]  /*7090*/  @!P4 LEA R20, P5, R0, c[0x0][0x298], 0x2 ;  /* 0x0000a6000014ca11 */ /* 0x000fc600078a10ff */
[----:B------:R-:W-:Y:S01]  /*70a0*/  STS [R25+0x34], R96 ;  /* 0x0000346019007388 */ /* 0x000fe20000000800 */
[----:B------:R-:W-:Y:S02]  /*70b0*/  @!P4 LEA.HI.X R21, R0, c[0x0][0x29c], R19, 0x2, P5 ;  /* 0x0000a7000015ca11 */ /* 0x000fe400028f1413 */
[----:B------:R-:W-:Y:S01]  /*70c0*/  IADD3 R18, P5, R2, R70, RZ ;  /* 0x0000004602127210 */ /* 0x000fe20007fbe0ff */
[----:B------:R-:W-:Y:S04]  /*70d0*/  STS [R25+0x38], R94 ;  /* 0x0000385e19007388 */ /* 0x000fe80000000800 */
[----:B------:R-:W-:Y:S01]  /*70e0*/  STS [R25+0x3c], R92 ;  /* 0x00003c5c19007388 */ /* 0x000fe20000000800 */
[----:B------:R-:W-:Y:S01]  /*70f0*/  IMAD.X R19, R77, 0x1, R11, P5 ;  /* 0x000000014d137824 */ /* 0x000fe200028e060b */
        /* <DEDUP_REMOVED lines=31> */
.L_x_628:
[----:B------:R-:W-:Y:S05]  /*72f0*/  BSYNC B0 ;  /* 0x0000000000007941 */ /* 0x000fea0003800000 */
.L_x_627:
[----:B------:R-:W-:Y:S01]  /*7300*/  ISETP.GE.AND P5, PT, R66, R115, PT ;  /* 0x000000734200720c */ /* 0x000fe20003fa6270 */
[----:B------:R-:W-:Y:S01]  /*7310*/  CS2R R22, SRZ ;  /* 0x0000000000167805 */ /* 0x000fe2000001ff00 */
[----:B------:R-:W-:Y:S02]  /*7320*/  LOP3.LUT R0, R2, 0xa0, RZ, 0xfc, !PT ;  /* 0x000000a002007812 */ /* 0x000fe400078efcff */
[----:B------:R-:W-:Y:S02]  /*7330*/  P2R R117, PR, RZ, 0x8 ;  /* 0x00000008ff757803 */ /* 0x000fe40000000000 */
[----:B------:R-:W-:Y:S02]  /*7340*/  ISETP.NE.AND P3, PT, R160, RZ, PT ;  /* 0x000000ffa000720c */ /* 0x000fe40003f65270 */
[----:B------:R-:W-:Y:S02]  /*7350*/  P2R R119, PR, RZ, 0x4 ;  /* 0x00000004ff777803 */ /* 0x000fe40000000000 */
[----:B------:R-:W-:-:S02]  /*7360*/  P2R R86, PR, RZ, 0x8 ;  /* 0x00000008ff567803 */ /* 0x000fc40000000000 */
[----:B------:R-:W-:Y:S01]  /*7370*/  ISETP.NE.AND P3, PT, R161, RZ, PT ;  /* 0x000000ffa100720c */ /* 0x000fe20003f65270 */
[----:B------:R-:W-:Y:S01]  /*7380*/  @!P5 STG.E [R12.64+0x100], R81 ;  /* 0x000100510c00d986 */ /* 0x000fe2000c101904 */
[----:B------:R-:W-:Y:S02]  /*7390*/  ISETP.GE.AND P5, PT, R64, R115, PT ;  /* 0x000000734000720c */ /* 0x000fe40003fa6270 */
[----:B0-----:R-:W-:Y:S02]  /*73a0*/  P2R R85, PR, RZ, 0x8 ;  /* 0x00000008ff557803 */ /* 0x001fe40000000000 */
[----:B------:R-:W-:Y:S02]  /*73b0*/  ISETP.NE.AND P3, PT, R158, RZ, PT ;  /* 0x000000ff9e00720c */ /* 0x000fe40003f65270 */
[----:B------:R-:W-:Y:S02]  /*73c0*/  MOV R77, RZ ;  /* 0x000000ff004d7202 */ /* 0x000fe40000000f00 */
[----:B------:R-:W-:-:S02]  /*73d0*/  P2R R84, PR, RZ, 0x8 ;  /* 0x00000008ff547803 */ /* 0x000fc40000000000 */
[----:B------:R-:W-:Y:S02]  /*73e0*/  ISETP.NE.AND P3, PT, R159, RZ, PT ;  /* 0x000000ff9f00720c */ /* 0x000fe40003f65270 */
[----:B------:R-:W-:Y:S01]  /*73f0*/  ISETP.NE.AND P2, PT, R155, RZ, PT ;  /* 0x000000ff9b00720c */ /* 0x000fe20003f45270 */
[----:B------:R-:W-:Y:S01]  /*7400*/  @!P5 STG.E [R12.64+0x180], R83 ;  /* 0x000180530c00d986 */ /* 0x000fe2000c101904 */
[----:B------:R-:W-:Y:S02]  /*7410*/  ISETP.GE.AND P5, PT, R62, R115, PT ;  /* 0x000000733e00720c */ /* 0x000fe40003fa6270 */
[----:B------:R-:W-:Y:S02]  /*7420*/  P2R R24, PR, RZ, 0x8 ;  /* 0x00000008ff187803 */ /* 0x000fe40000000000 */
[----:B------:R-:W-:Y:S02]  /*7430*/  ISETP.NE.AND P3, PT, R157, RZ, PT ;  /* 0x000000ff9d00720c */ /* 0x000fe40003f65270 */
[----:B------:R-:W-:-:S02]  /*7440*/  P2R R121, PR, RZ, 0x2 ;  /* 0x00000002ff797803 */ /* 0x000fc40000000000 */
[----:B------:R-:W-:Y:S02]  /*7450*/  P2R R124, PR, RZ, 0x40 ;  /* 0x00000040ff7c7803 */ /* 0x000fe40000000000 */
[----:B------:R-:W-:Y:S02]  /*7460*/  ISETP.NE.AND P1, PT, R162, RZ, PT ;  /* 0x000000ffa200720c */ /* 0x000fe40003f25270 */
[----:B------:R-:W-:Y:S01]  /*7470*/  P2R R123, PR, RZ, 0x1 ;  /* 0x00000001ff7b7803 */ /* 0x000fe20000000000 */
[----:B------:R-:W-:Y:S01]  /*7480*/  @!P5 STG.E [R12.64+0x200], R87 ;  /* 0x000200570c00d986 */ /* 0x000fe2000c101904 */
[----:B------:R-:W-:Y:S02]  /*7490*/  ISETP.GE.AND P5, PT, R60, R115, PT ;  /* 0x000000733c00720c */ /* 0x000fe40003fa6270 */
[----:B------:R-:W-:Y:S02]  /*74a0*/  ISETP.NE.AND P6, PT, R153, RZ, PT ;  /* 0x000000ff9900720c */ /* 0x000fe40003fc5270 */
[----:B------:R-:W-:-:S09]  /*74b0*/  ISETP.NE.AND P0, PT, R151, RZ, PT ;  /* 0x000000ff9700720c */ /* 0x000fd20003f05270 */
        /* <DEDUP_REMOVED lines=23> */
[----:B0-----:R-:W-:-:S03]  /*7630*/  HFMA2.MMA R79, -RZ, RZ, 0, 0 ;  /* 0x00000000ff4f7435 */ /* 0x001fc600000001ff */
[----:B------:R-:W-:Y:S01]  /*7640*/  BAR.SYNC.DEFER_BLOCKING 0x0 ;  /* 0x0000000000007b1d */ /* 0x000fe20000010000 */
[----:B------:R-:W-:-:S05]  /*7650*/  ISETP.NE.AND P5, PT, R149, RZ, PT ;  /* 0x000000ff9500720c */ /* 0x000fca0003fa5270 */
[----:B------:R-:W2:Y:S01]  /*7660*/  @!P3 LDG.E R23, [R14.64+0x80] ;  /* 0x000080040e17b981 */ /* 0x000ea2000c1e1900 */
[----:B------:R-:W-:Y:S01]  /*7670*/  ISETP.NE.AND P3, PT, R24, RZ, PT ;  /* 0x000000ff1800720c */ /* 0x000fe20003f65270 */
[----:B------:R-:W-:Y:S01]  /*7680*/  IMAD.MOV.U32 R24, RZ, RZ, RZ ;  /* 0x000000ffff187224 */ /* 0x000fe200078e00ff */
[----:B-1----:R-:W-:Y:S01]  /*7690*/  CS2R R12, SRZ ;  /* 0x00000000000c7805 */ /* 0x002fe2000001ff00 */
[----:B------:R0:W3:Y:S01]  /*76a0*/  @!P4 LDG.E R22, [R20.64] ;  /* 0x000000041416c981 */ /* 0x0000e2000c1e1900 */
[----:B------:R-:W-:-:S04]  /*76b0*/  ISETP.NE.AND P4, PT, R147, RZ, PT ;  /* 0x000000ff9300720c */ /* 0x000fc80003f85270 */
[----:B------:R-:W4:Y:S05]  /*76c0*/  @!P2 LDG.E R13, [R14.64+0x380] ;  /* 0x000380040e0da981 */ /* 0x000f2a000c1e1900 */
[----:B------:R-:W5:Y:S01]  /*76d0*/  @!P3 LDG.E R77, [R14.64+0x180] ;  /* 0x000180040e4db981 */ /* 0x000f62000c1e1900 */
[----:B------:R-:W-:-:S13]  /*76e0*/  ISETP.NE.AND P3, PT, R84, RZ, PT ;  /* 0x000000ff5400720c */ /* 0x000fda0003f65270 */
[----:B------:R-:W4:Y:S01]  /*76f0*/  @!P3 LDG.E R24, [R14.64+0x100] ;  /* 0x000100040e18b981 */ /* 0x000f22000c1e1900 */
[----:B------:R-:W-:Y:S01]  /*7700*/  ISETP.NE.AND P3, PT, R85, RZ, PT ;  /* 0x000000ff5500720c */ /* 0x000fe20003f65270 */
[----:B0-----:R-:W-:Y:S01]  /*7710*/  CS2R R20, SRZ ;  /* 0x0000000000147805 */ /* 0x001fe2000001ff00 */
[----:B------:R-:W-:Y:S01]  /*7720*/  CS2R R84, SRZ ;  /* 0x0000000000547805 */ /* 0x000fe2000001ff00 */
[----:B------:R-:W-:-:S04]  /*7730*/  ISETP.NE.AND P2, PT, R119, RZ, PT ;  /* 0x000000ff7700720c */ /* 0x000fc80003f45270 */
[----:B------:R-:W5:Y:S06]  /*7740*/  @!P1 LDG.E R20, [R14.64+0x300] ;  /* 0x000300040e149981 */ /* 0x000f6c000c1e1900 */
[----:B------:R-:W5:Y:S01]  /*7750*/  @!P3 LDG.E R79, [R14.64+0x280] ;  /* 0x000280040e4fb981 */ /* 0x000f62000c1e1900 */
[----:B------:R-:W-:Y:S02]  /*7760*/  ISETP.NE.AND P3, PT, R86, RZ, PT ;  /* 0x000000ff5600720c */ /* 0x000fe40003f65270 */
[----:B------:R-:W-:Y:S01]  /*7770*/  ISETP.NE.AND P1, PT, R121, RZ, PT ;  /* 0x000000ff7900720c */ /* 0x000fe20003f25270 */
[----:B------:R-:W5:Y:S01]  /*7780*/  @!P6 LDG.E R84, [R14.64+0x400] ;  /* 0x000400040e54e981 */ /* 0x000f62000c1e1900 */
[----:B------:R-:W-:Y:S01]  /*7790*/  ISETP.NE.AND P6, PT, R124, RZ, PT ;  /* 0x000000ff7c00720c */ /* 0x000fe20003fc5270 */
[----:B------:R-:W-:-:S02]  /*77a0*/  HFMA2.MMA R124, -RZ, RZ, 0, 0 ;  /* 0x00000000ff7c7435 */ /* 0x000fc400000001ff */
[----:B------:R-:W5:Y:S01]  /*77b0*/  @!P0 LDG.E R21, [R14.64+0x480] ;  /* 0x000480040e158981 */ /* 0x000f62000c1e1900 */
[----:B------:R-:W-:-:S05]  /*77c0*/  ISETP.NE.AND P0, PT, R123, RZ, PT ;  /* 0x000000ff7b00720c */ /* 0x000fca0003f05270 */
[----:B------:R-:W5:Y:S01]  /*77d0*/  @!P3 LDG.E R12, [R14.64+0x200] ;  /* 0x000200040e0cb981 */ /* 0x000f62000c1e1900 */
[----:B------:R-:W-:Y:S01]  /*77e0*/  ISETP.NE.AND P3, PT, R117, RZ, PT ;  /* 0x000000ff7500720c */ /* 0x000fe20003f65270 */
[----:B------:R-:W-:Y:S01]  /*77f0*/  IMAD.MOV.U32 R81, RZ, RZ, RZ ;  /* 0x000000ffff517224 */ /* 0x000fe200078e00ff */
[----:B------:R-:W-:Y:S01]  /*7800*/  MOV R86, RZ ;  /* 0x000000ff00567202 */ /* 0x000fe20000000f00 */
[----:B------:R-:W-:Y:S02]  /*7810*/  IMAD.MOV.U32 R83, RZ, RZ, RZ ;  /* 0x000000ffff537224 */ /* 0x000fe400078e00ff */
[----:B------:R-:W-:Y:S02]  /*7820*/  IMAD.MOV.U32 R126, RZ, RZ, RZ ;  /* 0x000000ffff7e7224 */ /* 0x000fe400078e00ff */
[----:B------:R-:W5:Y:S04]  /*7830*/  @!P5 LDG.E R81, [R14.64+0x580] ;  /* 0x000580040e51d981 */ /* 0x000f68000c1e1900 */
[----:B------:R-:W5:Y:S04]  /*7840*/  @!P4 LDG.E R86, [R14.64+0x500] ;  /* 0x000500040e56c981 */ /* 0x000f68000c1e1900 */
[----:B------:R-:W5:Y:S04]  /*7850*/  @!P3 LDG.E R124, [R14.64+0x600] ;  /* 0x000600040e7cb981 */ /* 0x000f68000c1e1900 */
[----:B------:R-:W5:Y:S04]  /*7860*/  @!P2 LDG.E R83, [R14.64+0x680] ;  /* 0x000680040e53a981 */ /* 0x000f68000c1e1900 */
[----:B------:R-:W5:Y:S04]  /*7870*/  @!P1 LDG.E R126, [R14.64+0x700] ;  /* 0x000700040e7e9981 */ /* 0x000f68000c1e1900 */
[----:B------:R-:W5:Y:S01]  /*7880*/  @!P0 LDG.E R85, [R14.64+0x780] ;  /* 0x000780040e558981 */ /* 0x000f62000c1e1900 */
[----:B------:R-:W-:Y:S03]  /*7890*/  BSSY B0, `(.L_x_629) ;  /* 0x00000b8000007945 */ /* 0x000fe60003800000 */
        /* <DEDUP_REMOVED lines=25> */
[----:B------:R-:W4:Y:S04]  /*7a30*/  LDS R87, [R25+0x20] ;  /* 0x0000200019577984 */ /* 0x000f280000000800 */
[----:B------:R-:W4:Y:S04]  /*7a40*/  LDS R95, [R25+0x24] ;  /* 0x00002400195f7984 */ /* 0x000f280000000800 */
[----:B------:R-:W4:Y:S04]  /*7a50*/  LDS R99, [R25+0x28] ;  /* 0x0000280019637984 */ /* 0x000f280000000800 */
[----:B------:R-:W4:Y:S04]  /*7a60*/  LDS R103, [R25+0x2c] ;  /* 0x00002c0019677984 */ /* 0x000f280000000800 */
[----:B------:R-:W5:Y:S04]  /*7a70*/  LDS R107, [R25+0x30] ;  /* 0x00003000196b7984 */ /* 0x000f680000000800 */
[----:B------:R-:W5:Y:S04]  /*7a80*/  LDS R111, [R25+0x34] ;  /* 0x00003400196f7984 */ /* 0x000f680000000800 */
[----:B------:R-:W5:Y:S04]  /*7a90*/  LDS R115, [R25+0x38] ;  /* 0x0000380019737984 */ /* 0x000f680000000800 */
[----:B------:R-:W5:Y:S01]  /*7aa0*/  LDS R119, [R25+0x3c] ;  /* 0x00003c0019777984 */ /* 0x000f620000000800 */
[----:B0-----:R-:W-:-:S02]  /*7ab0*/  FMUL.FTZ R13, R12, -1.4426950216293334961 ;  /* 0xbfb8aa3b0c0d7820 */ /* 0x001fc40000410000 */
[----:B-1----:R-:W-:Y:S02]  /*7ac0*/  FMUL.FTZ R15, R14, -1.4426950216293334961 ;  /* 0xbfb8aa3b0e0f7820 */ /* 0x002fe40000410000 */
[----:B--2---:R-:W-:Y:S02]  /*7ad0*/  FMUL.FTZ R21, R20, -1.4426950216293334961 ;  /* 0xbfb8aa3b14157820 */ /* 0x004fe40000410000 */
[----:B------:R-:W0:Y:S01]  /*7ae0*/  MUFU.EX2 R13, R13 ;  /* 0x0000000d000d7308 */ /* 0x000e220000000800 */
[----:B---3--:R-:W-:-:S07]  /*7af0*/  FMUL.FTZ R23, R22, -1.4426950216293334961 ;  /* 0xbfb8aa3b16177820 */ /* 0x008fce0000410000 */
[----:B------:R-:W1:Y:S08]  /*7b00*/  MUFU.EX2 R15, R15 ;  /* 0x0000000f000f7308 */ /* 0x000e700000000800 */
[----:B------:R-:W2:Y:S01]  /*7b10*/  MUFU.EX2 R21, R21 ;  /* 0x0000001500157308 */ /* 0x000ea20000000800 */
[----:B0-----:R-:W-:Y:S02]  /*7b20*/  FADD.FTZ R13, R13, 1 ;  /* 0x3f8000000d0d7421 */ /* 0x001fe40000010000 */
[----:B----4-:R-:W-:-:S02]  /*7b30*/  FMUL.FTZ R77, R24, -1.4426950216293334961 ;  /* 0xbfb8aa3b184d7820 */ /* 0x010fc40000410000 */
[----:B-----5:R-:W-:Y:S02]  /*7b40*/  FMUL.FTZ R83, R84, -1.4426950216293334961 ;  /* 0xbfb8aa3b54537820 */ /* 0x020fe40000410000 */
[----:B------:R-:W-:Y:S01]  /*7b50*/  FMUL.FTZ R85, R86, -1.4426950216293334961 ;  /* 0xbfb8aa3b56557820 */ /* 0x000fe20000410000 */
[----:B------:R-:W0:Y:S01]  /*7b60*/  MUFU.EX2 R23, R23 ;  /* 0x0000001700177308 */ /* 0x000e220000000800 */
[----:B------:R-:W-:Y:S02]  /*7b70*/  FMUL.FTZ R81, R79, -1.4426950216293334961 ;  /* 0xbfb8aa3b4f517820 */ /* 0x000fe40000410000 */
[----:B------:R-:W-:Y:S02]  /*7b80*/  FMUL.FTZ R93, R87, -1.4426950216293334961 ;  /* 0xbfb8aa3b575d7820 */ /* 0x000fe40000410000 */
[----:B------:R-:W-:Y:S02]  /*7b90*/  FMUL.FTZ R97, R95, -1.4426950216293334961 ;  /* 0xbfb8aa3b5f617820 */ /* 0x000fe40000410000 */
[----:B------:R-:W-:-:S02]  /*7ba0*/  FMUL.FTZ R101, R99, -1.4426950216293334961 ;  /* 0xbfb8aa3b63657820 */ /* 0x000fc40000410000 */
[----:B------:R-:W-:Y:S02]  /*7bb0*/  FMUL.FTZ R105, R103, -1.4426950216293334961 ;  /* 0xbfb8aa3b67697820 */ /* 0x000fe40000410000 */
[----:B------:R-:W-:Y:S02]  /*7bc0*/  FMUL.FTZ R109, R107, -1.4426950216293334961 ;  /* 0xbfb8aa3b6b6d7820 */ /* 0x000fe40000410000 */
[----:B------:R-:W-:Y:S02]  /*7bd0*/  FMUL.FTZ R113, R111, -1.4426950216293334961 ;  /* 0xbfb8aa3b6f717820 */ /* 0x000fe40000410000 */
[----:B------:R-:W-:Y:S02]  /*7be0*/  FMUL.FTZ R117, R115, -1.4426950216293334961 ;  /* 0xbfb8aa3b73757820 */ /* 0x000fe40000410000 */
[----:B------:R-:W-:Y:S01]  /*7bf0*/  FMUL.FTZ R121, R119, -1.4426950216293334961 ;  /* 0xbfb8aa3b77797820 */ /* 0x000fe20000410000 */
[----:B------:R-:W3:Y:S01]  /*7c00*/  MUFU.RCP R13, R13 ;  /* 0x0000000d000d7308 */ /* 0x000ee20000001000 */
[----:B-1----:R-:W-:-:S02]  /*7c10*/  FADD.FTZ R15, R15, 1 ;  /* 0x3f8000000f0f7421 */ /* 0x002fc40000010000 */
[----:B--2---:R-:W-:-:S05]  /*7c20*/  FADD.FTZ R21, R21, 1 ;  /* 0x3f80000015157421 */ /* 0x004fca0000010000 */
[----:B------:R-:W1:Y:S08]  /*7c30*/  MUFU.EX2 R77, R77 ;  /* 0x0000004d004d7308 */ /* 0x000e700000000800 */
[----:B------:R-:W2:Y:S08]  /*7c40*/  MUFU.EX2 R83, R83 ;  /* 0x0000005300537308 */ /* 0x000eb00000000800 */
        /* <DEDUP_REMOVED lines=8> */
[----:B------:R-:W1:Y:S08]  /*7cd0*/  MUFU.EX2 R117, R117 ;  /* 0x0000007500757308 */ /* 0x000e700000000800 */
[----:B------:R-:W1:Y:S01]  /*7ce0*/  MUFU.EX2 R121, R121 ;  /* 0x0000007900797308 */ /* 0x000e620000000800 */
[----:B0-----:R-:W-:-:S07]  /*7cf0*/  FADD.FTZ R23, R23, 1 ;  /* 0x3f80000017177421 */ /* 0x001fce0000010000 */
[----:B------:R-:W0:Y:S08]  /*7d00*/  MUFU.RCP R15, R15 ;  /* 0x0000000f000f7308 */ /* 0x000e300000001000 */
[----:B------:R-:W0:Y:S01]  /*7d10*/  MUFU.RCP R21, R21 ;  /* 0x0000001500157308 */ /* 0x000e220000001000 */
[----:B---3--:R-:W-:Y:S02]  /*7d20*/  FMUL.FTZ R13, R12, R13 ;  /* 0x0000000d0c0d7220 */ /* 0x008fe40000410000 */
[----:B-1----:R-:W-:-:S02]  /*7d30*/  FADD.FTZ R77, R77, 1 ;  /* 0x3f8000004d4d7421 */ /* 0x002fc40000010000 */
[----:B--2---:R-:W-:Y:S02]  /*7d40*/  FADD.FTZ R83, R83, 1 ;  /* 0x3f80000053537421 */ /* 0x004fe40000010000 */
[----:B----4-:R-:W-:Y:S01]  /*7d50*/  FADD.FTZ R85, R85, 1 ;  /* 0x3f80000055557421 */ /* 0x010fe20000010000 */
[----:B------:R-:W1:Y:S01]  /*7d60*/  MUFU.RCP R23, R23 ;  /* 0x0000001700177308 */ /* 0x000e620000001000 */
[----:B-----5:R-:W-:Y:S02]  /*7d70*/  FADD.FTZ R81, R81, 1 ;  /* 0x3f80000051517421 */ /* 0x020fe40000010000 */
[----:B------:R-:W-:Y:S02]  /*7d80*/  FADD.FTZ R93, R93, 1 ;  /* 0x3f8000005d5d7421 */ /* 0x000fe40000010000 */
[----:B------:R-:W-:Y:S02]  /*7d90*/  FADD.FTZ R97, R97, 1 ;  /* 0x3f80000061617421 */ /* 0x000fe40000010000 */
[----:B------:R-:W-:-:S02]  /*7da0*/  FADD.FTZ R101, R101, 1 ;  /* 0x3f80000065657421 */ /* 0x000fc40000010000 */
[----:B------:R-:W-:Y:S02]  /*7db0*/  FADD.FTZ R105, R105, 1 ;  /* 0x3f80000069697421 */ /* 0x000fe40000010000 */
[----:B------:R-:W-:Y:S02]  /*7dc0*/  FADD.FTZ R109, R109, 1 ;  /* 0x3f8000006d6d7421 */ /* 0x000fe40000010000 */
[----:B------:R-:W-:Y:S02]  /*7dd0*/  FADD.FTZ R113, R113, 1 ;  /* 0x3f80000071717421 */ /* 0x000fe40000010000 */
[----:B------:R-:W-:Y:S02]  /*7de0*/  FADD.FTZ R117, R117, 1 ;  /* 0x3f80000075757421 */ /* 0x000fe40000010000 */
[----:B------:R-:W-:Y:S02]  /*7df0*/  FADD.FTZ R121, R121, 1 ;  /* 0x3f80000079797421 */ /* 0x000fe40000010000 */
[----:B------:R-:W-:Y:S01]  /*7e00*/  FMUL.FTZ R122, R13, R122 ;  /* 0x0000007a0d7a7220 */ /* 0x000fe20000410000 */
[----:B------:R-:W-:Y:S01]  /*7e10*/  BAR.SYNC.DEFER_BLOCKING 0x0 ;  /* 0x0000000000007b1d */ /* 0x000fe20000010000 */
[----:B0-----:R-:W-:-:S02]  /*7e20*/  FMUL.FTZ R13, R14, R15 ;  /* 0x0000000f0e0d7220 */ /* 0x001fc40000410000 */
[----:B------:R-:W-:-:S03]  /*7e30*/  FMUL.FTZ R15, R20, R21 ;  /* 0x00000015140f7220 */ /* 0x000fc60000410000 */
[----:B------:R-:W0:Y:S08]  /*7e40*/  MUFU.RCP R77, R77 ;  /* 0x0000004d004d7308 */ /* 0x000e300000001000 */
        /* <DEDUP_REMOVED lines=9> */
[----:B------:R-:W0:Y:S08]  /*7ee0*/  MUFU.RCP R14, R117 ;  /* 0x00000075000e7308 */ /* 0x000e300000001000 */
[----:B------:R-:W5:Y:S01]  /*7ef0*/  MUFU.RCP R20, R121 ;  /* 0x0000007900147308 */ /* 0x000f620000001000 */
[----:B-1----:R-:W-:-:S02]  /*7f00*/  FMUL.FTZ R21, R22, R23 ;  /* 0x0000001716157220 */ /* 0x002fc40000410000 */
[----:B------:R-:W-:Y:S02]  /*7f10*/  FMUL.FTZ R120, R13, R120 ;  /* 0x000000780d787220 */ /* 0x000fe40000410000 */
[----:B------:R-:W-:Y:S02]  /*7f20*/  FMUL.FTZ R118, R15, R118 ;  /* 0x000000760f767220 */ /* 0x000fe40000410000 */
[----:B------:R-:W-:Y:S02]  /*7f30*/  FMUL.FTZ R116, R21, R116 ;  /* 0x0000007415747220 */ /* 0x000fe40000410000 */
[----:B0-----:R-:W-:Y:S02]  /*7f40*/  FMUL.FTZ R13, R24, R77 ;  /* 0x0000004d180d7220 */ /* 0x001fe40000410000 */
[----:B--2---:R-:W-:Y:S02]  /*7f50*/  FMUL.FTZ R79, R79, R124 ;  /* 0x0000007c4f4f7220 */ /* 0x004fe40000410000 */
[----:B---3--:R-:W-:-:S02]  /*7f60*/  FMUL.FTZ R15, R84, R83 ;  /* 0x00000053540f7220 */ /* 0x008fc40000410000 */
[----:B----4-:R-:W-:Y:S02]  /*7f70*/  FMUL.FTZ R21, R86, R85 ;  /* 0x0000005556157220 */ /* 0x010fe40000410000 */
[----:B-----5:R-:W-:Y:S02]  /*7f80*/  FMUL.FTZ R87, R87, R126 ;  /* 0x0000007e57577220 */ /* 0x020fe40000410000 */
        /* <DEDUP_REMOVED lines=55> */
[----:B------:R-:W-:-:S02]  /*8300*/  IMAD R14, R165, c[0x0][0x220], RZ ;  /* 0x00008800a50e7a24 */ /* 0x000fc400078e02ff */
[----:B------:R-:W-:-:S04]  /*8310*/  IMAD.WIDE.U32 R12, R65, c[0x0][0x220], RZ ;  /* 0x00008800410c7a25 */ /* 0x000fc800078e00ff */
[----:B------:R-:W-:-:S05]  /*8320*/  IMAD R95, R65, c[0x0][0x224], R14 ;  /* 0x00008900415f7a24 */ /* 0x000fca00078e020e */
[----:B------:R-:W-:Y:S02]  /*8330*/  IADD3 R93, R13, R95, RZ ;  /* 0x0000005f0d5d7210 */ /* 0x000fe40007ffe0ff */
[----:B0-----:R-:W-:-:S13]  /*8340*/  ISETP.GE.AND P0, PT, R2, R87, PT ;  /* 0x000000570200720c */ /* 0x001fda0003f06270 */
[----:B------:R-:W-:Y:S05]  /*8350*/  @P0 BRA `(.L_x_630) ;  /* 0x000000b000000947 */ /* 0x000fea0003800000 */
[----:B------:R-:W-:Y:S01]  /*8360*/  MOV R15, R19 ;  /* 0x00000013000f7202 */ /* 0x000fe20000000f00 */
[----:B------:R-:W-:Y:S02]  /*8370*/  IMAD.MOV.U32 R14, RZ, RZ, R18 ;  /* 0x000000ffff0e7224 */ /* 0x000fe400078e0012 */
[----:B------:R-:W-:Y:S02]  /*8380*/  IMAD R19, R75, c[0x0][0x228], RZ ;  /* 0x00008a004b137a24 */ /* 0x000fe400078e02ff */
        /* <DEDUP_REMOVED lines=8> */
.L_x_630:
[----:B------:R-:W-:Y:S05]  /*8410*/  BSYNC B0 ;  /* 0x0000000000007941 */ /* 0x000fea0003800000 */
.L_x_629:
[----:B------:R-:W-:Y:S01]  /*8420*/  MOV R15, R93 ;  /* 0x0000005d000f7202 */ /* 0x000fe20000000f00 */
[----:B------:R-:W-:Y:S01]  /*8430*/  IMAD.MOV.U32 R14, RZ, RZ, R12 ;  /* 0x000000ffff0e7224 */ /* 0x000fe200078e000c */
[-C--:B------:R-:W-:Y:S01]  /*8440*/  ISETP.GE.AND P4, PT, R68, R87.reuse, PT ;  /* 0x000000574400720c */ /* 0x080fe20003f86270 */
[----:B0-----:R-:W-:Y:S01]  /*8450*/  IMAD R19, R75, c[0x0][0x228], RZ ;  /* 0x00008a004b137a24 */ /* 0x001fe200078e02ff */
[-C--:B------:R-:W-:Y:S01]  /*8460*/  ISETP.GE.AND P3, PT, R66, R87.reuse, PT ;  /* 0x000000574200720c */ /* 0x080fe20003f66270 */
[----:B------:R-:W-:Y:S01]  /*8470*/  IMAD.WIDE.U32 R14, R82, c[0x0][0x228], R14 ;  /* 0x00008a00520e7a25 */ /* 0x000fe200078e000e */
[-C--:B------:R-:W-:Y:S02]  /*8480*/  ISETP.GE.AND P2, PT, R64, R87.reuse, PT ;  /* 0x000000574000720c */ /* 0x080fe40003f46270 */
[----:B------:R-:W-:Y:S01]  /*8490*/  ISETP.GE.AND P1, PT, R62, R87, PT ;  /* 0x000000573e00720c */ /* 0x000fe20003f26270 */
[----:B------:R-:W-:Y:S01]  /*84a0*/  IMAD.WIDE R12, R2, R17, c[0x0][0x2a0] ;  /* 0x0000a800020c7625 */ /* 0x000fe200078e0211 */
[----:B------:R-:W-:-:S02]  /*84b0*/  IADD3 R17, P0, R70, R14, RZ ;  /* 0x0000000e46117210 */ /* 0x000fc40007f1e0ff */
[-C--:B------:R-:W-:Y:S01]  /*84c0*/  ISETP.GE.AND P5, PT, R58, R87.reuse, PT ;  /* 0x000000573a00720c */ /* 0x080fe20003fa6270 */
[----:B------:R-:W-:Y:S01]  /*84d0*/  IMAD R19, R82, c[0x0][0x22c], R19 ;  /* 0x00008b0052137a24 */ /* 0x000fe200078e0213 */
[----:B------:R-:W-:Y:S01]  /*84e0*/  ISETP.GE.AND P6, PT, R56, R87, PT ;  /* 0x000000573800720c */ /* 0x000fe20003fc6270 */
[----:B------:R-:W-:Y:S01]  /*84f0*/  IMAD.IADD R74, R43, 0x1, R74 ;  /* 0x000000012b4a7824 */ /* 0x000fe200078e024a */
[----:B------:R-:W-:Y:S02]  /*8500*/  IADD3 R45, R45, 0x1, RZ ;  /* 0x000000012d2d7810 */ /* 0x000fe40007ffe0ff */
[----:B------:R-:W-:Y:S02]  /*8510*/  IADD3.X R14, R11, R19, R15, P0, !PT ;  /* 0x000000130b0e7210 */ /* 0x000fe400007fe40f */
[----:B------:R-:W-:Y:S02]  /*8520*/  LEA R10, P0, R17, R12, 0x2 ;  /* 0x0000000c110a7211 */ /* 0x000fe400078010ff */
[----:B------:R-:W-:-:S02]  /*8530*/  IADD3 R70, R43, R70, RZ ;  /* 0x000000462b467210 */ /* 0x000fc40007ffe0ff */
[----:B------:R-:W-:Y:S02]  /*8540*/  LEA.HI.X R11, R17, R13, R14, 0x2, P0 ;  /* 0x0000000d110b7211 */ /* 0x000fe400000f140e */
[----:B------:R-:W-:-:S03]  /*8550*/  ISETP.GE.AND P0, PT, R0, R87, PT ;  /* 0x000000570000720c */ /* 0x000fc60003f06270 */
[----:B------:R-:W-:Y:S01]  /*8560*/  @!P4 STG.E [R10.64+0x80], R21 ;  /* 0x000080150a00c986 */ /* 0x000fe2000c101904 */
        /* <DEDUP_REMOVED lines=9> */
[----:B------:R0:W-:Y:S01]  /*8600*/  @!P5 STG.E [R10.64+0x380], R79 ;  /* 0x0003804f0a00d986 */ /* 0x0001e2000c101904 */
[----:B------:R-:W-:-:S03]  /*8610*/  ISETP.GE.AND P5, PT, R44, R87, PT ;  /* 0x000000572c00720c */ /* 0x000fc60003fa6270 */
[----:B------:R-:W-:Y:S01]  /*8620*/  @!P6 STG.E [R10.64+0x400], R33 ;  /* 0x000400210a00e986 */ /* 0x000fe2000c101904 */
[----:B------:R-:W-:-:S03]  /*8630*/  ISETP.GE.AND P6, PT, R42, R87, PT ;  /* 0x000000572a00720c */ /* 0x000fc60003fc6270 */
[----:B------:R1:W-:Y:S01]  /*8640*/  @!P0 STG.E [R10.64+0x280], R77 ;  /* 0x0002804d0a008986 */ /* 0x0003e2000c101904 */
[----:B------:R-:W-:-:S03]  /*8650*/  ISETP.GE.AND P0, PT, R54, R87, PT ;  /* 0x000000573600720c */ /* 0x000fc60003f06270 */
[----:B------:R2:W-:Y:S01]  /*8660*/  @!P1 STG.E [R10.64+0x500], R31 ;  /* 0x0005001f0a009986 */ /* 0x0005e2000c101904 */
[----:B0-----:R-:W-:-:S03]  /*8670*/  IMAD.MOV.U32 R79, RZ, RZ, R59 ;  /* 0x000000ffff4f7224 */ /* 0x001fc600078e003b */
[----:B------:R2:W-:Y:S01]  /*8680*/  @!P2 STG.E [R10.64+0x580], R81 ;  /* 0x000580510a00a986 */ /* 0x0005e2000c101904 */
[----:B------:R-:W-:-:S03]  /*8690*/  IMAD.WIDE R78, R43, 0x4, R78 ;  /* 0x000000042b4e7825 */ /* 0x000fc600078e024e */
[----:B------:R2:W-:Y:S01]  /*86a0*/  @!P3 STG.E [R10.64+0x600], R29 ;  /* 0x0006001d0a00b986 */ /* 0x0005e2000c101904 */
[----:B-1----:R-:W-:Y:S01]  /*86b0*/  MOV R77, R57 ;  /* 0x00000039004d7202 */ /* 0x002fe20000000f00 */
[----:B------:R-:W-:Y:S02]  /*86c0*/  IMAD.MOV.U32 R59, RZ, RZ, R79 ;  /* 0x000000ffff3b7224 */ /* 0x000fe400078e004f */
[----:B------:R2:W-:Y:S02]  /*86d0*/  @!P4 STG.E [R10.64+0x680], R83 ;  /* 0x000680530a00c986 */ /* 0x0005e4000c101904 */
[----:B------:R-:W-:Y:S02]  /*86e0*/  IMAD.WIDE R76, R43, 0x4, R76 ;  /* 0x000000042b4c7825 */ /* 0x000fe400078e024c */
[----:B------:R2:W-:Y:S03]  /*86f0*/  @!P5 STG.E [R10.64+0x700], R27 ;  /* 0x0007001b0a00d986 */ /* 0x0005e6000c101904 */
[----:B------:R-:W-:Y:S01]  /*8700*/  MOV R57, R77 ;  /* 0x0000004d00397202 */ /* 0x000fe20000000f00 */
[----:B------:R2:W-:Y:S04]  /*8710*/  @!P6 STG.E [R10.64+0x780], R85 ;  /* 0x000780550a00e986 */ /* 0x0005e8000c101904 */
[----:B------:R2:W-:Y:S01]  /*8720*/  @!P0 STG.E [R10.64+0x480], R25 ;  /* 0x000480190a008986 */ /* 0x0005e2000c101904 */
[----:B------:R-:W-:-:S13]  /*8730*/  ISETP.GE.AND P0, PT, R45, R72, PT ;  /* 0x000000482d00720c */ /* 0x000fda0003f06270 */
[----:B--2---:R-:W-:Y:S01]  /*8740*/  @P0 CALL.REL.NOINC `(.L_x_631) ;  /* 0x0000001000000944 */ /* 0x004fe20003c00000 */
[----:B------:R-:W-:Y:S05]  /*8750*/  BRA `(.L_x_632) ;  /* 0xffff8b1000007947 */ /* 0x000fea000383ffff */
.L_x_631:
[----:B------:R-:W-:Y:S05]  /*8760*/  EXIT ;  /* 0x000000000000794d */ /* 0x000fea0003800000 */
.L_x_633:
        /* <DEDUP_REMOVED lines=9> */
.L_x_8821:


//--------------------- .text._Z25selective_scan_fwd_kernelI32Selective_Scan_fwd_kernel_traitsILi32ELi16ELi1ELb1ELb1ELb1ELb0ELb0EfffEEv13SSMParamsBase --------------------------
	.section	.text._Z25selective_scan_fwd_kernelI32Selective_Scan_fwd_kernel_traitsILi32ELi16ELi1ELb1ELb1ELb1ELb0ELb0EfffEEv13SSMParamsBase,"ax",@progbits
	.sectioninfo	@"SHI_REGISTERS=168"
	.align	128
        .global         _Z25selective_scan_fwd_kernelI32Selective_Scan_fwd_kernel_traitsILi32ELi16ELi1ELb1ELb1ELb1ELb0ELb0EfffEEv13SSMParamsBase
        .type           _Z25selective_scan_fwd_kernelI32Selective_Scan_fwd_kernel_traitsILi32ELi16ELi1ELb1ELb1ELb1ELb0ELb0EfffEEv13SSMParamsBase,@function
        .size           _Z25selective_scan_fwd_kernelI32Selective_Scan_fwd_kernel_traitsILi32ELi16ELi1ELb1ELb1ELb1ELb0ELb0EfffEEv13SSMParamsBase,(.L_x_8822 - _Z25selective_scan_fwd_kernelI32Selective_Scan_fwd_kernel_traitsILi32ELi16ELi1ELb1ELb1ELb1ELb0ELb0EfffEEv13SSMParamsBase)
        .other          _Z25selective_scan_fwd_kernelI32Selective_Scan_fwd_kernel_traitsILi32ELi16ELi1ELb1ELb1ELb1ELb0ELb0EfffEEv13SSMParamsBase,@"STO_CUDA_ENTRY STV_DEFAULT"
_Z25selective_scan_fwd_kernelI32Selective_Scan_fwd_kernel_traitsILi32ELi16ELi1ELb1ELb1ELb1ELb0ELb0EfffEEv13SSMParamsBase:
.text._Z25selective_scan_fwd_kernelI32Selective_Scan_fwd_kernel_traitsILi32ELi16ELi1ELb1ELb1ELb1ELb0ELb0EfffEEv13SSMParamsBase:
[----:B------:R-:W-:Y:S02]  /*0000*/  MOV R1, c[0x0][0x28] ;  /* 0x00000a0000017a02 */ /* 0x000fe40000000f00 */
[----:B------:R-:W-:Y:S01]  /*0010*/  ISETP.NE.U32.AND P1, PT, RZ, c[0x0][0x2b0], PT ;  /* 0x0000ac00ff007a0c */ /* 0x000fe20003f25070 */
[----:B------:R-:W-:Y:S01]  /*0020*/  HFMA2.MMA R9, -RZ, RZ, 0, 0 ;  /* 0x00000000ff097435 */ /* 0x000fe200000001ff */
[----:B------:R-:W0:Y:S01]  /*0030*/  S2R R22, SR_CTAID.X ;  /* 0x0000000000167919 */ /* 0x000e220000002500 */
[----:B------:R-:W-:Y:S01]  /*0040*/  CS2R R12, SRZ ;  /* 0x00000000000c7805 */ /* 0x000fe2000001ff00 */
[----:B------:R-:W-:Y:S01]  /*0050*/  ISETP.NE.AND.EX P1, PT, RZ, c[0x0][0x2b4], PT, P1 ;  /* 0x0000ad00ff007a0c */ /* 0x000fe20003f25310 */
[----:B------:R-:W-:Y:S01]  /*0060*/  HFMA2.MMA R14, -RZ, RZ, 0, 0 ;  /* 0x00000000ff0e7435 */ /* 0x000fe200000001ff */
[----:B------:R-:W-:-:S11]  /*0070*/  ULDC.64 UR4, c[0x0][0x118] ;  /* 0x0000460000047ab9 */ /* 0x000fd60000000a00 */
        /* <DEDUP_REMOVED lines=27> */
.L_x_634:
        /* <DEDUP_REMOVED lines=9> */
[----:B------:R-:W-:Y:S02]  /*02c0*/  SHF.R.S32.HI R23, RZ, 0x1f, R22 ;  /* 0x0000001fff177819 */ /* 0x000fe40000011416 */
[----:B------:R-:W-:Y:S02]  /*02d0*/  ISETP.NE.AND.EX P1, PT, RZ, c[0x0][0x2d4], PT, P1 ;  /* 0x0000b500ff007a0c */ /* 0x000fe40003f25310 */
[----:B0-----:R-:W-:Y:S02]  /*02e0*/  ISETP.NE.AND P6, PT, R3, RZ, PT ;  /* 0x000000ff0300720c */ /* 0x001fe40003fc5270 */
[----:B-1----:R-:W-:-:S11]  /*02f0*/  SHF.R.S32.HI R3, RZ, 0x1f, R2 ;  /* 0x0000001fff037819 */ /* 0x002fd60000011402 */
[----:B------:R-:W-:Y:S02]  /*0300*/  @P6 IMAD R7, R3, c[0x0][0x238], RZ ;  /* 0x00008e0003076a24 */ /* 0x000fe400078e02ff */
[----:B------:R-:W-:-:S04]  /*0310*/  @P6 IMAD.WIDE.U32 R4, R2, c[0x0][0x238], RZ ;  /* 0x00008e0002046a25 */ /* 0x000fc800078e00ff */
[----:B------:R-:W-:-:S05]  /*0320*/  @P6 IMAD R7, R2, c[0x0][0x23c], R7 ;  /* 0x00008f0002076a24 */ /* 0x000fca00078e0207 */
[----:B------:R-:W-:Y:S02]  /*0330*/  @P6 IADD3 R5, R5, R7, RZ ;  /* 0x0000000705056210 */ /* 0x000fe40007ffe0ff */
[----:B------:R-:W-:Y:S01]  /*0340*/  CS2R R6, SRZ ;  /* 0x0000000000067805 */ /* 0x000fe2000001ff00 */
        /* <DEDUP_REMOVED lines=9> */
.L_x_635:
[----:B------:R-:W-:Y:S05]  /*03e0*/  @!P0 BRA `(.L_x_636) ;  /* 0x000000a000008947 */ /* 0x000fea0003800000 */
[----:B------:R-:W-:Y:S02]  /*03f0*/  IMAD R7, R23, c[0x0][0x248], RZ ;  /* 0x0000920017077a24 */ /* 0x000fe400078e02ff */
[----:B------:R-:W-:-:S04]  /*0400*/  IMAD.WIDE.U32 R10, R22, c[0x0][0x248], RZ ;  /* 0x00009200160a7a25 */ /* 0x000fc800078e00ff */
[----:B------:R-:W-:Y:S02]  /*0410*/  IMAD R7, R22, c[0x0][0x24c], R7 ;  /* 0x0000930016077a24 */ /* 0x000fe400078e0207 */
[----:B------:R-:W-:-:S03]  /*0420*/  IMAD.SHL.U32 R6, R10, 0x4, RZ ;  /* 0x000000040a067824 */ /* 0x000fc600078e00ff */
[----:B------:R-:W-:Y:S02]  /*0430*/  IADD3 R7, R7, R11, RZ ;  /* 0x0000000b07077210 */ /* 0x000fe40007ffe0ff */
[-C--:B------:R-:W-:Y:S02]  /*0440*/  IADD3 R142, P0, R13, R6.reuse, RZ ;  /* 0x000000060d8e7210 */ /* 0x080fe40007f1e0ff */
[----:B------:R-:W-:Y:S02]  /*0450*/  SHF.L.U64.HI R7, R10, 0x2, R7 ;  /* 0x000000020a077819 */ /* 0x000fe40000010207 */
[----:B------:R-:W-:Y:S02]  /*0460*/  IADD3 R6, P2, R9, R6, RZ ;  /* 0x0000000609067210 */ /* 0x000fe40007f5e0ff */
[-C--:B------:R-:W-:Y:S02]  /*0470*/  IADD3.X R143, R14, R7.reuse, RZ, P0, !PT ;  /* 0x000000070e8f7210 */ /* 0x080fe400007fe4ff */
[----:B------:R-:W-:-:S02]  /*0480*/  IADD3.X R7, R12, R7, RZ, P2, !PT ;  /* 0x000000070c077210 */ /* 0x000fc400017fe4ff */
.L_x_636:
[----:B------:R-:W-:Y:S01]  /*0490*/  ISETP.EQ.U32.AND P0, PT, R6, RZ, PT ;  /* 0x000000ff0600720c */ /* 0x000fe20003f02070 */
[----:B------:R-:W-:Y:S01]  /*04a0*/  HFMA2.MMA R11, -RZ, RZ, 0, 0 ;  /* 0x00000000ff0b7435 */ /* 0x000fe200000001ff */
[----:B------:R-:W-:-:S02]  /*04b0*/  MOV R9, RZ ;  /* 0x000000ff00097202 */ /* 0x000fc40000000f00 */
[----:B------:R-:W-:Y:S02]  /*04c0*/  ISETP.EQ.OR.EX P0, PT, R7, RZ, !P6, P0 ;  /* 0x000000ff0700720c */ /* 0x000fe40007702700 */
[----:B------:R-:W-:Y:S02]  /*04d0*/  @P1 MOV R9, c[0x0][0x2d4] ;  /* 0x0000b50000091a02 */ /* 0x000fe40000000f00 */
[----:B------:R-:W-:-:S09]  /*04e0*/  @P1 MOV R11, c[0x0][0x2d0] ;  /* 0x0000b400000b1a02 */ /* 0x000fd20000000f00 */
        /* <DEDUP_REMOVED lines=26> */
[----:B------:R-:W-:Y:S02]  /*0690*/  IABS R20, c[0x0][0x174] ;  /* 0x00005d0000147a13 */ /* 0x000fe40000000000 */
[----:B------:R-:W-:Y:S02]  /*06a0*/  @P5 LEA.HI.X R17, R2, c[0x0][0x284], R3, 0x2, P1 ;  /* 0x0000a10002115a11 */ /* 0x000fe400008f1403 */
[----:B0-----:R-:W-:-:S02]  /*06b0*/  @!P4 LEA R12, P1, R22, R9, 0x2 ;  /* 0x00000009160cc211 */ /* 0x001fc400078210ff */
[----:B------:R-:W0:Y:S08]  /*06c0*/  I2F.RP R9, R20 ;  /* 0x0000001400097306 */ /* 0x000e300000209400 */
[----:B0-----:R-:W0:Y:S01]  /*06d0*/  MUFU.RCP R9, R9 ;  /* 0x0000000900097308 */ /* 0x001e220000001000 */
[----:B------:R-:W-:Y:S01]  /*06e0*/  IMAD.MOV.U32 R87, RZ, RZ, RZ ;  /* 0x000000ffff577224 */ /* 0x000fe200078e00ff */
[----:B------:R-:W-:-:S02]  /*06f0*/  MOV R18, RZ ;  /* 0x000000ff00127202 */ /* 0x000fc40000000f00 */
[----:B------:R-:W-:Y:S02]  /*0700*/  @P2 MOV R18, c[0x0][0x2c4] ;  /* 0x0000b10000122a02 */ /* 0x000fe40000000f00 */
[----:B------:R-:W-:Y:S01]  /*0710*/  MOV R100, RZ ;  /* 0x000000ff00647202 */ /* 0x000fe20000000f00 */
[----:B------:R1:W5:Y:S01]  /*0720*/  @P3 LDG.E R87, [R14.64] ;  /* 0x000000040e573981 */ /* 0x000362000c1e1900 */
[----:B------:R-:W-:-:S05]  /*0730*/  @!P4 LEA.HI.X R13, R22, R18, R23, 0x2, P1 ;  /* 0x00000012160dc211 */ /* 0x000fca00008f1417 */
[----:B------:R3:W5:Y:S02]  /*0740*/  @!P4 LDG.E R100, [R12.64] ;  /* 0x000000040c64c981 */ /* 0x000764000c1e1900 */
[----:B---3--:R-:W-:Y:S01]  /*0750*/  IABS R12, R2 ;  /* 0x00000002000c7213 */ /* 0x008fe20000000000 */
[----:B--2---:R-:W-:-:S05]  /*0760*/  @!P0 IMAD.WIDE R10, R11, 0x4, R142 ;  /* 0x000000040b0a8825 */ /* 0x004fca00078e028e */
[----:B------:R0:W2:Y:S02]  /*0770*/  @!P0 LDG.E R8, [R10.64] ;  /* 0x000000040a088981 */ /* 0x0000a4000c1e1900 */
[----:B0-----:R-:W-:-:S04]  /*0780*/  IADD3 R10, R9, 0xffffffe, RZ ;  /* 0x0ffffffe090a7810 */ /* 0x001fc80007ffe0ff */
[----:B------:R0:W3:Y:S02]  /*0790*/  F2I.FTZ.U32.TRUNC.NTZ R11, R10 ;  /* 0x0000000a000b7305 */ /* 0x0000e4000021f000 */
[----:B0-----:R-:W-:Y:S01]  /*07a0*/  HFMA2.MMA R10, -RZ, RZ, 0, 0 ;  /* 0x00000000ff0a7435 */ /* 0x001fe200000001ff */
[----:B---3--:R-:W-:-:S05]  /*07b0*/  IADD3 R19, RZ, -R11, RZ ;  /* 0x8000000bff137210 */ /* 0x008fca0007ffe0ff */
[----:B-1----:R-:W-:-:S04]  /*07c0*/  IMAD R15, R19, R20, RZ ;  /* 0x00000014130f7224 */ /* 0x002fc800078e02ff */
[----:B------:R-:W-:-:S06]  /*07d0*/  IMAD.HI.U32 R11, R11, R15, R10 ;  /* 0x0000000f0b0b7227 */ /* 0x000fcc00078e000a */
[----:B------:R-:W-:-:S05]  /*07e0*/  IMAD.HI.U32 R18, R11, R12, RZ ;  /* 0x0000000c0b127227 */ /* 0x000fca00078e00ff */
[----:B------:R-:W-:-:S05]  /*07f0*/  IADD3 R9, -R18, RZ, RZ ;  /* 0x000000ff12097210 */ /* 0x000fca0007ffe1ff */
[----:B------:R-:W-:-:S05]  /*0800*/  IMAD R9, R20, R9, R12 ;  /* 0x0000000914097224 */ /* 0x000fca00078e020c */
[----:B------:R-:W-:Y:S02]  /*0810*/  ISETP.GT.U32.AND P3, PT, R20, R9, PT ;  /* 0x000000091400720c */ /* 0x000fe40003f64070 */
[----:B------:R-:W-:-:S11]  /*0820*/  LOP3.LUT R10, R2, c[0x0][0x174], RZ, 0x3c, !PT ;  /* 0x00005d00020a7a12 */ /* 0x000fd600078e3cff */
[----:B------:R-:W-:-:S04]  /*0830*/  @!P3 IADD3 R9, R9, -R20, RZ ;  /* 0x800000140909b210 */ /* 0x000fc80007ffe0ff */
[----:B------:R-:W-:Y:S02]  /*0840*/  ISETP.GE.U32.AND P1, PT, R9, R20, PT ;  /* 0x000000140900720c */ /* 0x000fe40003f26070 */
[----:B------:R-:W-:Y:S02]  /*0850*/  ISETP.GE.AND P4, PT, R10, RZ, PT ;  /* 0x000000ff0a00720c */ /* 0x000fe40003f86270 */
[----:B------:R-:W-:Y:S02]  /*0860*/  ISETP.NE.AND P2, PT, RZ, c[0x0][0x174], PT ;  /* 0x00005d00ff007a0c */ /* 0x000fe40003f45270 */
[----:B------:R-:W-:Y:S01]  /*0870*/  @!P3 IADD3 R18, R18, 0x1, RZ ;  /* 0x000000011212b810 */ /* 0x000fe20007ffe0ff */
[C---:B------:R-:W-:Y:S02]  /*0880*/  IMAD R19, R23.reuse, c[0x0][0x1a0], RZ ;  /* 0x0000680017137a24 */ /* 0x040fe400078e02ff */
[C---:B------:R-:W-:Y:S02]  /*0890*/  IMAD R21, R23.reuse, c[0x0][0x1c0], RZ ;  /* 0x0000700017157a24 */ /* 0x040fe400078e02ff */
[----:B------:R-:W-:-:S02]  /*08a0*/  IMAD R9, R23, c[0x0][0x1e0], RZ ;  /* 0x0000780017097a24 */ /* 0x000fc400078e02ff */
[----:B------:R-:W-:Y:S01]  /*08b0*/  @P1 IADD3 R18, R18, 0x1, RZ ;  /* 0x0000000112121810 */ /* 0x000fe20007ffe0ff */
[C---:B------:R-:W-:Y:S02]  /*08c0*/  IMAD R25, R22.reuse, c[0x0][0x1a4], R19 ;  /* 0x0000690016197a24 */ /* 0x040fe400078e0213 */
[C---:B------:R-:W-:Y:S02]  /*08d0*/  IMAD R27, R22.reuse, c[0x0][0x1c4], R21 ;  /* 0x00007100161b7a24 */ /* 0x040fe400078e0215 */
[C---:B------:R-:W-:Y:S01]  /*08e0*/  IMAD R19, R22.reuse, c[0x0][0x1e4], R9 ;  /* 0x0000790016137a24 */ /* 0x040fe200078e0209 */
[----:B------:R-:W-:Y:S01]  /*08f0*/  MOV R9, R18 ;  /* 0x0000001200097202 */ /* 0x000fe20000000f00 */
[----:B------:R-:W-:Y:S02]  /*0900*/  IMAD R21, R23, c[0x0][0x1f0], RZ ;  /* 0x00007c0017157a24 */ /* 0x000fe400078e02ff */
[C---:B------:R-:W-:Y:S01]  /*0910*/  IMAD.WIDE.U32 R10, R22.reuse, c[0x0][0x1e0], RZ ;  /* 0x00007800160a7a25 */ /* 0x040fe200078e00ff */
[----:B------:R-:W-:Y:S01]  /*0920*/  @!P4 IADD3 R9, -R9, RZ, RZ ;  /* 0x000000ff0909c210 */ /* 0x000fe20007ffe1ff */
[----:B------:R-:W-:Y:S01]  /*0930*/  HFMA2.MMA R89, -RZ, RZ, 0, 0 ;  /* 0x00000000ff597435 */ /* 0x000fe200000001ff */
[----:B------:R-:W-:Y:S01]  /*0940*/  @!P2 LOP3.LUT R9, RZ, c[0x0][0x174], RZ, 0x33, !PT ;  /* 0x00005d00ff09aa12 */ /* 0x000fe200078e33ff */
[----:B------:R-:W-:Y:S01]  /*0950*/  IMAD.WIDE.U32 R12, R22, c[0x0][0x1f0], RZ ;  /* 0x00007c00160c7a25 */ /* 0x000fe200078e00ff */
[----:B------:R-:W-:-:S03]  /*0960*/  IADD3 R11, R11, R19, RZ ;  /* 0x000000130b0b7210 */ /* 0x000fc60007ffe0ff */
[C---:B------:R-:W-:Y:S02]  /*0970*/  IMAD R21, R22.reuse, c[0x0][0x1f4], R21 ;  /* 0x00007d0016157a24 */ /* 0x040fe400078e0215 */
[----:B------:R-:W-:Y:S01]  /*0980*/  IMAD.WIDE.U32 R14, R22, c[0x0][0x1a0], RZ ;  /* 0x00006800160e7a25 */ /* 0x000fe200078e00ff */
[----:B------:R-:W-:Y:S01]  /*0990*/  SHF.R.S32.HI R24, RZ, 0x1f, R9 ;  /* 0x0000001fff187819 */ /* 0x000fe20000011409 */
[----:B------:R0:W5:Y:S01]  /*09a0*/  @P5 LDG.E R89, [R16.64] ;  /* 0x0000000410595981 */ /* 0x000162000c1e1900 */
[----:B------:R-:W-:Y:S01]  /*09b0*/  IADD3 R13, R13, R21, RZ ;  /* 0x000000150d0d7210 */ /* 0x000fe20007ffe0ff */
[C---:B------:R-:W-:Y:S02]  /*09c0*/  IMAD R19, R3.reuse, c[0x0][0x1e8], RZ ;  /* 0x00007a0003137a24 */ /* 0x040fe400078e02ff */
[----:B------:R-:W-:Y:S01]  /*09d0*/  IMAD R21, R3, c[0x0][0x1f8], RZ ;  /* 0x00007e0003157a24 */ /* 0x000fe200078e02ff */
[----:B------:R-:W-:Y:S01]  /*09e0*/  IADD3 R15, R15, R25, RZ ;  /* 0x000000190f0f7210 */ /* 0x000fe20007ffe0ff */
[----:B------:R-:W-:-:S02]  /*09f0*/  IMAD R29, R2, c[0x0][0x1ec], R19 ;  /* 0x00007b00021d7a24 */ /* 0x000fc400078e0213 */
[----:B------:R-:W-:-:S04]  /*0a00*/  IMAD.WIDE.U32 R18, R2, c[0x0][0x1e8], R10 ;  /* 0x00007a0002127a25 */ /* 0x000fc800078e000a */
[----:B------:R-:W-:Y:S02]  /*0a10*/  IMAD R31, R2, c[0x0][0x1fc], R21 ;  /* 0x00007f00021f7a24 */ /* 0x000fe400078e0215 */
[----:B------:R-:W-:Y:S02]  /*0a20*/  IMAD R10, R24, c[0x0][0x1b8], RZ ;  /* 0x00006e00180a7a24 */ /* 0x000fe400078e02ff */
[----:B------:R-:W-:-:S04]  /*0a30*/  IMAD.WIDE.U32 R20, R2, c[0x0][0x1f8], R12 ;  /* 0x00007e0002147a25 */ /* 0x000fc800078e000c */
[----:B0-----:R-:W-:-:S04]  /*0a40*/  IMAD.WIDE.U32 R16, R22, c[0x0][0x1c0], RZ ;  /* 0x0000700016107a25 */ /* 0x001fc800078e00ff */
[----:B------:R-:W-:Y:S02]  /*0a50*/  IMAD R12, R24, c[0x0][0x1d8], RZ ;  /* 0x00007600180c7a24 */ /* 0x000fe400078e02ff */
[----:B------:R-:W-:-:S04]  /*0a60*/  IMAD.WIDE.U32 R24, R9, c[0x0][0x1b8], R14 ;  /* 0x00006e0009187a25 */ /* 0x000fc800078e000e */
[----:B------:R-:W-:Y:S02]  /*0a70*/  IMAD R15, R9, c[0x0][0x1bc], R10 ;  /* 0x00006f00090f7a24 */ /* 0x000fe400078e020a */
[----:B------:R-:W-:Y:S01]  /*0a80*/  IMAD.IADD R17, R17, 0x1, R27 ;  /* 0x0000000111117824 */ /* 0x000fe200078e021b */
[----:B------:R-:W-:Y:S02]  /*0a90*/  LEA R14, P3, R24, c[0x0][0x258], 0x2 ;  /* 0x00009600180e7a11 */ /* 0x000fe400078610ff */
[----:B------:R-:W-:Y:S01]  /*0aa0*/  IADD3 R15, R25, R15, RZ ;  /* 0x0000000f190f7210 */ /* 0x000fe20007ffe0ff */
[----:B------:R-:W-:Y:S01]  /*0ab0*/  IMAD.WIDE.U32 R26, R9, c[0x0][0x1d8], R16 ;  /* 0x00007600091a7a25 */ /* 0x000fe200078e0010 */
[----:B------:R-:W-:-:S03]  /*0ac0*/  IADD3 R13, R21, R31, RZ ;  /* 0x0000001f150d7210 */ /* 0x000fc60007ffe0ff */
[----:B------:R-:W-:Y:S01]  /*0ad0*/  IMAD R17, R9, c[0x0][0x1dc], R12 ;  /* 0x0000770009117a24 */ /* 0x000fe200078e020c */
[----:B------:R-:W-:Y:S02]  /*0ae0*/  LEA R12, P2, R20, c[0x0][0x278], 0x2 ;  /* 0x00009e00140c7a11 */ /* 0x000fe400078410ff */
[----:B------:R-:W-:Y:S02]  /*0af0*/  IADD3 R11, R19, R29, RZ ;  /* 0x0000001d130b7210 */ /* 0x000fe40007ffe0ff */
[----:B------:R-:W-:Y:S02]  /*0b00*/  LEA R10, P1, R18, c[0x0][0x270], 0x2 ;  /* 0x00009c00120a7a11 */ /* 0x000fe400078210ff */
[----:B------:R-:W-:Y:S02]  /*0b10*/  LEA.HI.X R15, R24, c[0x0][0x25c], R15, 0x2, P3 ;  /* 0x00009700180f7a11 */ /* 0x000fe400018f140f */
[----:B------:R-:W-:Y:S02]  /*0b20*/  ISETP.NE.U32.AND P3, PT, RZ, c[0x0][0x2d8], PT ;  /* 0x0000b600ff007a0c */ /* 0x000fe40003f65070 */
[----:B------:R-:W-:-:S02]  /*0b30*/  LEA.HI.X R13, R20, c[0x0][0x27c], R13, 0x2, P2 ;  /* 0x00009f00140d7a11 */ /* 0x000fc400010f140d */
[----:B------:R-:W-:Y:S02]  /*0b40*/  LEA.HI.X R11, R18, c[0x0][0x274], R11, 0x2, P1 ;  /* 0x00009d00120b7a11 */ /* 0x000fe400008f140b */
[----:B------:R-:W-:Y:S02]  /*0b50*/  ISETP.NE.U32.AND P2, PT, RZ, c[0x0][0x2c8], PT ;  /* 0x0000b200ff007a0c */ /* 0x000fe40003f45070 */
[----:B------:R-:W-:Y:S02]  /*0b60*/  ISETP.NE.U32.AND P1, PT, RZ, c[0x0][0x2e0], PT ;  /* 0x0000b800ff007a0c */ /* 0x000fe40003f25070 */
[----:B------:R-:W-:Y:S02]  /*0b70*/  ISETP.NE.AND.EX P3, PT, RZ, c[0x0][0x2dc], PT, P3 ;  /* 0x0000b700ff007a0c */ /* 0x000fe40003f65330 */
[----:B------:R-:W-:Y:S02]  /*0b80*/  ISETP.NE.AND.EX P2, PT, RZ, c[0x0][0x2cc], PT, P2 ;  /* 0x0000b300ff007a0c */ /* 0x000fe40003f45320 */
[----:B------:R-:W-:Y:S01]  /*0b90*/  ISETP.NE.AND.EX P1, PT, RZ, c[0x0][0x2e4], PT, P1 ;  /* 0x0000b900ff007a0c */ /* 0x000fe20003f25310 */
[----:B------:R-:W-:-:S02]  /*0ba0*/  HFMA2.MMA R9, -RZ, RZ, 0, 0 ;  /* 0x00000000ff097435 */ /* 0x000fc400000001ff */
[----:B------:R-:W-:Y:S01]  /*0bb0*/  HFMA2.MMA R139, -RZ, RZ, 0, 0 ;  /* 0x00000000ff8b7435 */ /* 0x000fe200000001ff */
[----:B------:R-:W-:Y:S01]  /*0bc0*/  IMAD.IADD R17, R27, 0x1, R17 ;  /* 0x000000011b117824 */ /* 0x000fe200078e0211 */
[----:B------:R-:W-:Y:S02]  /*0bd0*/  LEA R16, P4, R26, c[0x0][0x260], 0x2 ;  /* 0x000098001a107a11 */ /* 0x000fe400078810ff */
[----:B------:R-:W-:Y:S02]  /*0be0*/  MOV R30, RZ ;  /* 0x000000ff001e7202 */ /* 0x000fe40000000f00 */
[----:B------:R-:W-:Y:S02]  /*0bf0*/  @P3 MOV R9, c[0x0][0x2d8] ;  /* 0x0000b60000093a02 */ /* 0x000fe40000000f00 */
[----:B------:R-:W-:Y:S01]  /*0c00*/  MOV R18, RZ ;  /* 0x000000ff00127202 */ /* 0x000fe20000000f00 */
[----:B------:R-:W-:Y:S01]  /*0c10*/  @P2 IMAD.MOV.U32 R139, RZ, RZ, c[0x0][0x2c8] ;  /* 0x0000b200ff8b2624 */ /* 0x000fe200078e00ff */
[----:B------:R-:W-:-:S02]  /*0c20*/  @P2 MOV R30, c[0x0][0x2cc] ;  /* 0x0000b300001e2a02 */ /* 0x000fc40000000f00 */
[----:B------:R-:W-:Y:S02]  /*0c30*/  @P3 MOV R18, c[0x0][0x2dc] ;  /* 0x0000b70000123a02 */ /* 0x000fe40000000f00 */
[----:B------:R-:W-:Y:S02]  /*0c40*/  @P1 ISETP.NE.U32.AND P5, PT, RZ, c[0x0][0x2e0], PT ;  /* 0x0000b800ff001a0c */ /* 0x000fe40003fa5070 */
[----:B------:R-:W-:Y:S02]  /*0c50*/  ISETP.NE.U32.AND P2, PT, R9, RZ, PT ;  /* 0x000000ff0900720c */ /* 0x000fe40003f45070 */
[----:B------:R-:W-:Y:S02]  /*0c60*/  LEA.HI.X R17, R26, c[0x0][0x264], R17, 0x2, P4 ;  /* 0x000099001a117a11 */ /* 0x000fe400020f1411 */
[----:B------:R-:W-:Y:S02]  /*0c70*/  PLOP3.LUT P4, PT, PT, PT, PT, 0x8, 0x0 ;  /* 0x000000000000781c */ /* 0x000fe40003f8e170 */
[----:B------:R-:W-:-:S02]  /*0c80*/  @P1 ISETP.NE.AND.EX P4, PT, RZ, c[0x0][0x2e4], PT, P5 ;  /* 0x0000b900ff001a0c */ /* 0x000fc40003f85350 */
[----:B------:R-:W-:Y:S01]  /*0c90*/  ISETP.NE.AND.EX P2, PT, R18, RZ, PT, P2 ;  /* 0x000000ff1200720c */ /* 0x000fe20003f45320 */
[----:B------:R-:W-:Y:S01]  /*0ca0*/  IMAD R19, R3, c[0x0][0x190], RZ ;  /* 0x0000640003137a24 */ /* 0x000fe200078e02ff */
[----:B------:R-:W-:Y:S01]  /*0cb0*/  HFMA2.MMA R27, -RZ, RZ, 0, 0 ;  /* 0x00000000ff1b7435 */ /* 0x000fe200000001ff */
[----:B------:R-:W-:Y:S01]  /*0cc0*/  MOV R24, c[0x0][0x18c] ;  /* 0x0000630000187a02 */ /* 0x000fe20000000f00 */
[----:B------:R-:W-:Y:S01]  /*0cd0*/  IMAD.WIDE.U32 R144, R2, c[0x0][0x190], RZ ;  /* 0x0000640002907a25 */ /* 0x000fe200078e00ff */
[----:B------:R-:W-:-:S03]  /*0ce0*/  CS2R R140, SRZ ;  /* 0x00000000008c7805 */ /* 0x000fc6000001ff00 */
[----:B------:R-:W-:Y:S01]  /*0cf0*/  IMAD R21, R2, c[0x0][0x194], R19 ;  /* 0x0000650002157a24 */ /* 0x000fe200078e0213 */
[----:B------:R-:W-:Y:S02]  /*0d00*/  MOV R20, RZ ;  /* 0x000000ff00147202 */ /* 0x000fe40000000f00 */
[----:B------:R-:W-:Y:S01]  /*0d10*/  @P3 MOV R140, c[0x0][0x2d8] ;  /* 0x0000b600008c3a02 */ /* 0x000fe20000000f00 */
[----:B------:R-:W-:Y:S01]  /*0d20*/  IMAD.IADD R21, R145, 0x1, R21 ;  /* 0x0000000191157824 */ /* 0x000fe200078e0215 */
[----:B------:R-:W-:Y:S02]  /*0d30*/  @P3 MOV R141, c[0x0][0x2dc] ;  /* 0x0000b700008d3a02 */ /* 0x000fe40000000f00 */
[----:B------:R-:W-:Y:S02]  /*0d40*/  @P1 MOV R27, c[0x0][0x2e0] ;  /* 0x0000b800001b1a02 */ /* 0x000fe40000000f00 */
[----:B------:R-:W-:Y:S02]  /*0d50*/  @P1 MOV R20, c[0x0][0x2e4] ;  /* 0x0000b90000141a02 */ /* 0x000fe40000000f00 */
[----:B------:R-:W-:-:S02]  /*0d60*/  SEL R19, R24, 0x800, P6 ;  /* 0x0000080018137807 */ /* 0x000fc40003000000 */
[----:B--2---:R-:W-:Y:S01]  /*0d70*/  @!P0 SHF.R.S32.HI R0, RZ, 0x1f, R8 ;  /* 0x0000001fff008819 */ /* 0x004fe20000011408 */
[----:B------:R-:W-:Y:S05]  /*0d80*/  @P4 BRA P2, `(.L_x_637) ;  /* 0x000001f000004947 */ /* 0x000fea0001000000 */
[-C--:B------:R-:W-:Y:S01]  /*0d90*/  IABS R27, R19.reuse ;  /* 0x00000013001b7213 */ /* 0x080fe20000000000 */
[----:B-----5:R-:W-:Y:S01]  /*0da0*/  IMAD.MOV.U32 R100, RZ, RZ, RZ ;  /* 0x000000ffff647224 */ /* 0x020fe200078e00ff */
[----:B------:R-:W-:Y:S02]  /*0db0*/  IADD3 R20, R19, c[0x0][0x168], RZ ;  /* 0x00005a0013147a10 */ /* 0x000fe40007ffe0ff */
[----:B------:R-:W0:Y:S01]  /*0dc0*/  I2F.RP R26, R27 ;  /* 0x0000001b001a7306 */ /* 0x000e220000209400 */
[----:B------:R-:W-:Y:S02]  /*0dd0*/  IABS R33, R19 ;  /* 0x0000001300217213 */ /* 0x000fe40000000000 */
[----:B------:R-:W-:Y:S02]  /*0de0*/  IADD3 R20, R20, -0x1, RZ ;  /* 0xffffffff14147810 */ /* 0x000fe40007ffe0ff */
[----:B------:R-:W-:-:S02]  /*0df0*/  MOV R104, RZ ;  /* 0x000000ff00687202 */ /* 0x000fc40000000f00 */
[----:B------:R-:W-:Y:S02]  /*0e00*/  IABS R31, R20 ;  /* 0x00000014001f7213 */ /* 0x000fe40000000000 */
[----:B------:R-:W-:-:S04]  /*0e10*/  LOP3.LUT R20, R20, R19, RZ, 0x3c, !PT ;  /* 0x0000001314147212 */ /* 0x000fc800078e3cff */
[----:B------:R-:W-:Y:S01]  /*0e20*/  ISETP.GE.AND P2, PT, R20, RZ, PT ;  /* 0x000000ff1400720c */ /* 0x000fe20003f46270 */
[----:B0-----:R-:W0:Y:S02]  /*0e30*/  MUFU.RCP R26, R26 ;  /* 0x0000001a001a7308 */ /* 0x001e240000001000 */
[----:B0-----:R-:W-:Y:S02]  /*0e40*/  IADD3 R24, R26, 0xffffffe, RZ ;  /* 0x0ffffffe1a187810 */ /* 0x001fe40007ffe0ff */
[----:B------:R-:W-:-:S04]  /*0e50*/  IADD3 R26, RZ, -R33, RZ ;  /* 0x80000021ff1a7210 */ /* 0x000fc80007ffe0ff */
[----:B------:R0:W1:Y:S02]  /*0e60*/  F2I.FTZ.U32.TRUNC.NTZ R25, R24 ;  /* 0x0000001800197305 */ /* 0x000064000021f000 */
[----:B0-----:R-:W-:Y:S02]  /*0e70*/  MOV R24, RZ ;  /* 0x000000ff00187202 */ /* 0x001fe40000000f00 */
[----:B-1----:R-:W-:-:S05]  /*0e80*/  IADD3 R32, RZ, -R25, RZ ;  /* 0x80000019ff207210 */ /* 0x002fca0007ffe0ff */
        /* <DEDUP_REMOVED lines=15> */
.L_x_637:
        /* <DEDUP_REMOVED lines=10> */
[----:B--2---:R-:W-:Y:S02]  /*1020*/  IADD3 R102, R31, -R104, RZ ;  /* 0x800000681f667210 */ /* 0x004fe40007ffe0ff */
[----:B---3--:R-:W-:-:S04]  /*1030*/  IADD3 R20, -R20, R29, RZ ;  /* 0x0000001d14147210 */ /* 0x008fc80007ffe1ff */
[----:B------:R-:W-:Y:S02]  /*1040*/  ISETP.GT.AND P0, PT, R19, R20, PT ;  /* 0x000000141300720c */ /* 0x000fe40003f04270 */
[----:B------:R-:W-:Y:S02]  /*1050*/  IADD3 R20, -R20, R19, RZ ;  /* 0x0000001314147210 */ /* 0x000fe40007ffe1ff */
[----:B------:R-:W-:-:S04]  /*1060*/  ISETP.GT.AND P0, PT, R102, RZ, P0 ;  /* 0x000000ff6600720c */ /* 0x000fc80000704270 */
[----:B------:R-:W-:Y:S02]  /*1070*/  SEL R20, R20, RZ, P0 ;  /* 0x000000ff14147207 */ /* 0x000fe40000000000 */
[----:B------:R-:W-:-:S03]  /*1080*/  IADD3 R102, R102, 0x1, RZ ;  /* 0x0000000166667810 */ /* 0x000fc60007ffe0ff */
[----:B-----5:R-:W-:Y:S02]  /*1090*/  IMAD R100, R100, R19, R20 ;  /* 0x0000001364647224 */ /* 0x020fe400078e0214 */
.L_x_638:
[----:B------:R-:W-:-:S13]  /*10a0*/  ISETP.GE.AND P0, PT, R102, 0x1, PT ;  /* 0x000000016600780c */ /* 0x000fda0003f06270 */
[----:B------:R-:W-:Y:S05]  /*10b0*/  @!P0 EXIT ;  /* 0x000000000000894d */ /* 0x000fea0003800000 */
[----:B------:R-:W0:Y:S01]  /*10c0*/  S2R R25, SR_TID.X ;  /* 0x0000000000197919 */ /* 0x000e220000002100 */
[----:B------:R-:W-:Y:S01]  /*10d0*/  LEA R138, P0, R22, R139, 0x2 ;  /* 0x0000008b168a7211 */ /* 0x000fe200078010ff */
[----:B------:R-:W-:-:S03]  /*10e0*/  HFMA2.MMA R24, -RZ, RZ, 0, 0 ;  /* 0x00000000ff187435 */ /* 0x000fc600000001ff */
[----:B------:R-:W-:Y:S01]  /*10f0*/  LEA.HI.X R139, R22, R30, R23, 0x2, P0 ;  /* 0x0000001e168b7211 */ /* 0x000fe200000f1417 */
[----:B------:R-:W-:Y:S01]  /*1100*/  IMAD.MOV.U32 R23, RZ, RZ, RZ ;  /* 0x000000ffff177224 */ /* 0x000fe200078e00ff */
[----:B------:R-:W1:Y:S01]  /*1110*/  S2R R22, SR_LANEID ;  /* 0x0000000000167919 */ /* 0x000e620000000000 */
[C---:B0-----:R-:W-:Y:S02]  /*1120*/  SHF.L.U32 R20, R25.reuse, 0x2, RZ ;  /* 0x0000000219147819 */ /* 0x041fe400000006ff */
[----:B------:R-:W-:Y:S02]  /*1130*/  SHF.L.U32 R80, R25, 0x4, RZ ;  /* 0x0000000419507819 */ /* 0x000fe400000006ff */
[----:B------:R-:W-:Y:S02]  /*1140*/  LOP3.LUT R98, R20, 0xffffff80, RZ, 0xc0, !PT ;  /* 0xffffff8014627812 */ /* 0x000fe400078ec0ff */
[----:B------:R-:W-:Y:S02]  /*1150*/  LOP3.LUT R20, R28, 0xff, RZ, 0xc0, !PT ;  /* 0x000000ff1c147812 */ /* 0x000fe400078ec0ff */
[----:B------:R-:W-:-:S02]  /*1160*/  LOP3.LUT R98, R98, 0x1f, R25, 0xf8, !PT ;  /* 0x0000001f62627812 */ /* 0x000fc400078ef819 */
        /* <DEDUP_REMOVED lines=16> */
.L_x_681:
[----:B------:R-:W-:-:S04]  /*1270*/  ISETP.NE.U32.AND P0, PT, R9, RZ, PT ;  /* 0x000000ff0900720c */ /* 0x000fc80003f05070 */
[----:B------:R-:W-:-:S13]  /*1280*/  ISETP.NE.AND.EX P0, PT, R18, RZ, PT, P0 ;  /* 0x000000ff1200720c */ /* 0x000fda0003f05300 */
[----:B0-----:R-:W-:-:S05]  /*1290*/  @P0 IADD3 R33, R23, R104, RZ ;  /* 0x0000006817210210 */ /* 0x001fca0007ffe0ff */
[----:B------:R-:W-:-:S05]  /*12a0*/  @P0 IMAD.WIDE R32, R33, 0x4, R140 ;  /* 0x0000000421200825 */ /* 0x000fca00078e028c */
[----:B------:R-:W2:Y:S04]  /*12b0*/  @P0 LDG.E R83, [R32.64] ;  /* 0x0000000420530981 */ /* 0x000ea8000c1e1900 */
[----:B------:R-:W2:Y:S01]  /*12c0*/  @P0 LDG.E R34, [R32.64+0x4] ;  /* 0x0000040420220981 */ /* 0x000ea2000c1e1900 */
[----:B------:R-:W-:Y:S02]  /*12d0*/  @!P0 IADD3 R36, -R24, c[0x0][0x168], RZ ;  /* 0x00005a0018248a10 */ /* 0x000fe40007ffe1ff */
[----:B--2---:R-:W-:Y:S02]  /*12e0*/  @P0 IADD3 R83, -R83, R34, RZ ;  /* 0x0000002253530210 */ /* 0x004fe40007ffe1ff */
[----:B------:R-:W-:-:S04]  /*12f0*/  @!P0 IMNMX R83, R36, R19, PT ;  /* 0x0000001324538217 */ /* 0x000fc80003800200 */
[----:B------:R-:W-:-:S13]  /*1300*/  ISETP.GE.AND P0, PT, R83, 0x1, PT ;  /* 0x000000015300780c */ /* 0x000fda0003f06270 */
[----:B-1-3--:R-:W-:Y:S05]  /*1310*/  @!P0 EXIT ;  /* 0x000000000000894d */ /* 0x00afea0003800000 */
        /* <DEDUP_REMOVED lines=9> */
[----:B------:R-:W-:-:S02]  /*13b0*/  SHF.L.U32 R91, R22, 0x6, RZ ;  /* 0x00000006165b7819 */ /* 0x000fc400000006ff */
[----:B------:R-:W-:-:S04]  /*13c0*/  IADD3 R106, P0, R12, R85, RZ ;  /* 0x000000550c6a7210 */ /* 0x000fc80007f1e0ff */
[----:B------:R-:W-:Y:S01]  /*13d0*/  IADD3.X R107, R13, R82, RZ, P0, !PT ;  /* 0x000000520d6b7210 */ /* 0x000fe200007fe4ff */
[----:B--2---:R0:W-:Y:S04]  /*13e0*/  STS.128 [R22.X16], R32 ;  /* 0x0000002016007388 */ /* 0x0041e8000000cc00 */
[----:B---3--:R1:W-:Y:S04]  /*13f0*/  STS.128 [R22.X16+0x200], R36 ;  /* 0x0002002416007388 */ /* 0x0083e8000000cc00 */
[----:B----4-:R2:W-:Y:S04]  /*1400*/  STS.128 [R22.X16+0x400], R40 ;  /* 0x0004002816007388 */ /* 0x0105e8000000cc00 */
[----:B-----5:R3:W-:Y:S01]  /*1410*/  STS.128 [R22.X16+0x600], R44 ;  /* 0x0006002c16007388 */ /* 0x0207e2000000cc00 */
[----:B------:R-:W-:-:S06]  /*1420*/  NOP ;  /* 0x0000000000007918 */ /* 0x000fcc0000000000 */
[----:B------:R-:W-:Y:S04]  /*1430*/  LDS.128 R48, [R91+0x10] ;  /* 0x000010005b307984 */ /* 0x000fe80000000c00 */
[----:B------:R-:W-:Y:S04]  /*1440*/  LDS.128 R52, [R91+0x20] ;  /* 0x000020005b347984 */ /* 0x000fe80000000c00 */
[----:B------:R-:W-:Y:S04]  /*1450*/  LDS.128 R56, [R91+0x30] ;  /* 0x000030005b387984 */ /* 0x000fe80000000c00 */
[----:B------:R-:W-:Y:S04]  /*1460*/  LDS.128 R60, [R91] ;  /* 0x000000005b3c7984 */ /* 0x000fe80000000c00 */
[----:B------:R-:W-:Y:S06]  /*1470*/  BAR.SYNC.DEFER_BLOCKING 0x0 ;  /* 0x0000000000007b1d */ /* 0x000fec0000010000 */
[----:B0-----:R-:W4:Y:S04]  /*1480*/  LDG.E.128 R32, [R106.64] ;  /* 0x000000046a207981 */ /* 0x001f28000c1e1d00 */
[----:B-1----:R-:W5:Y:S04]  /*1490*/  LDG.E.128 R36, [R106.64+0x200] ;  /* 0x000200046a247981 */ /* 0x002f68000c1e1d00 */
[----:B--2---:R-:W2:Y:S04]  /*14a0*/  LDG.E.128 R40, [R106.64+0x400] ;  /* 0x000400046a287981 */ /* 0x004ea8000c1e1d00 */
[----:B---3--:R-:W3:Y:S01]  /*14b0*/  LDG.E.128 R44, [R106.64+0x600] ;  /* 0x000600046a2c7981 */ /* 0x008ee2000c1e1d00 */
[----:B------:R-:W-:Y:S01]  /*14c0*/  IMAD.MOV.U32 R93, RZ, RZ, c[0x0][0x16c] ;  /* 0x00005b00ff5d7624 */ /* 0x000fe200078e00ff */
[----:B------:R-:W-:Y:S01]  /*14d0*/  ULDC.U8 UR6, c[0x0][0x188] ;  /* 0x0000620000067ab9 */ /* 0x000fe20000000000 */
[----:B------:R-:W-:Y:S03]  /*14e0*/  BSSY B0, `(.L_x_639) ;  /* 0x000003a000007945 */ /* 0x000fe60003800000 */
[----:B------:R-:W-:Y:S01]  /*14f0*/  ISETP.GE.AND P6, PT, R93, 0x1, PT ;  /* 0x000000015d00780c */ /* 0x000fe20003fc6270 */
[----:B----4-:R-:W-:Y:S04]  /*1500*/  STS.128 [R22.X16], R32 ;  /* 0x0000002016007388 */ /* 0x010fe8000000cc00 */
[----:B-----5:R-:W-:Y:S04]  /*1510*/  STS.128 [R22.X16+0x200], R36 ;  /* 0x0002002416007388 */ /* 0x020fe8000000cc00 */
[----:B--2---:R-:W-:Y:S04]  /*1520*/  STS.128 [R22.X16+0x400], R40 ;  /* 0x0004002816007388 */ /* 0x004fe8000000cc00 */
[----:B---3--:R-:W-:Y:S01]  /*1530*/  STS.128 [R22.X16+0x600], R44 ;  /* 0x0006002c16007388 */ /* 0x008fe2000000cc00 */
[----:B------:R-:W-:-:S06]  /*1540*/  NOP ;  /* 0x0000000000007918 */ /* 0x000fcc0000000000 */
[----:B------:R-:W0:Y:S04]  /*1550*/  LDS.128 R72, [R91] ;  /* 0x000000005b487984 */ /* 0x000e280000000c00 */
[----:B------:R-:W1:Y:S04]  /*1560*/  LDS.128 R76, [R91+0x10] ;  /* 0x000010005b4c7984 */ /* 0x000e680000000c00 */
[----:B------:R2:W3:Y:S04]  /*1570*/  LDS.128 R64, [R91+0x20] ;  /* 0x000020005b407984 */ /* 0x0004e80000000c00 */
[----:B------:R2:W4:Y:S01]  /*1580*/  LDS.128 R68, [R91+0x30] ;  /* 0x000030005b447984 */ /* 0x0005220000000c00 */
        /* <DEDUP_REMOVED lines=47> */
.L_x_640:
[----:B--234-:R-:W-:Y:S05]  /*1880*/  BSYNC B0 ;  /* 0x0000000000007941 */ /* 0x01cfea0003800000 */
.L_x_639:
        /* <DEDUP_REMOVED lines=35> */
.L_x_642:
[----:B------:R-:W-:Y:S05]  /*1ac0*/  BSYNC B0 ;  /* 0x0000000000007941 */ /* 0x000fea0003800000 */
.L_x_641:
        /* <DEDUP_REMOVED lines=37> */
.L_x_644:
[----:B------:R-:W-:Y:S05]  /*1d20*/  BSYNC B0 ;  /* 0x0000000000007941 */ /* 0x000fea0003800000 */
.L_x_643:
        /* <DEDUP_REMOVED lines=35> */
.L_x_646:
[----:B------:R-:W-:Y:S05]  /*1f60*/  BSYNC B0 ;  /* 0x0000000000007941 */ /* 0x000fea0003800000 */
.L_x_645:
        /* <DEDUP_REMOVED lines=37> */
.L_x_648:
[----:B------:R-:W-:Y:S05]  /*21c0*/  BSYNC B0 ;  /* 0x0000000000007941 */ /* 0x000fea0003800000 */
.L_x_647:
        /* <DEDUP_REMOVED lines=35> */
.L_x_650:
[----:B------:R-:W-:Y:S05]  /*2400*/  BSYNC B0 ;  /* 0x0000000000007941 */ /* 0x000fea0003800000 */
.L_x_649:
        /* <DEDUP_REMOVED lines=37> */
.L_x_652:
[----:B------:R-:W-:Y:S05]  /*2660*/  BSYNC B0 ;  /* 0x0000000000007941 */ /* 0x000fea0003800000 */
.L_x_651:
        /* <DEDUP_REMOVED lines=35> */
.L_x_654:
[----:B------:R-:W-:Y:S05]  /*28a0*/  BSYNC B0 ;  /* 0x0000000000007941 */ /* 0x000fea0003800000 */
.L_x_653:
        /* <DEDUP_REMOVED lines=37> */
.L_x_656:
[----:B------:R-:W-:Y:S05]  /*2b00*/  BSYNC B0 ;  /* 0x0000000000007941 */ /* 0x000fea0003800000 */
.L_x_655:
[----:B------:R-:W-:Y:S01]  /*2b10*/  BSSY B0, `(.L_x_657) ;  /* 0x0000024000007945 */ /* 0x000fe20003800000 */
[----:B------:R-:W-:Y:S01]  /*2b20*/  FSETP.GTU.FTZ.AND P3, PT, R107, 20, PT ;  /* 0x41a000006b00780b */ /* 0x000fe20003f7c000 */
[----:B------:R-:W-:Y:S02]  /*2b30*/  FADD.FTZ R120, R71, R89 ;  /* 0x0000005947787221 */ /* 0x000fe40000010000 */
        /* <DEDUP_REMOVED lines=33> */
.L_x_658:
[----:B------:R-:W-:Y:S05]  /*2d50*/  BSYNC B0 ;  /* 0x0000000000007941 */ /* 0x000fea0003800000 */
.L_x_657:
        /* <DEDUP_REMOVED lines=42> */
.L_x_660:
[----:B------:R-:W-:Y:S05]  /*3000*/  BSYNC B0 ;  /* 0x0000000000007941 */ /* 0x000fea0003800000 */
.L_x_659:
        /* <DEDUP_REMOVED lines=33> */
.L_x_662:
[----:B------:R-:W-:Y:S05]  /*3220*/  BSYNC B0 ;  /* 0x0000000000007941 */ /* 0x000fea0003800000 */
.L_x_661:
        /* <DEDUP_REMOVED lines=33> */
.L_x_664:
[----:B------:R-:W-:Y:S05]  /*3440*/  BSYNC B0 ;  /* 0x0000000000007941 */ /* 0x000fea0003800000 */
.L_x_663:
        /* <DEDUP_REMOVED lines=33> */
.L_x_666:
[----:B------:R-:W-:Y:S05]  /*3660*/  BSYNC B0 ;  /* 0x0000000000007941 */ /* 0x000fea0003800000 */
.L_x_665:
[----:B------:R-:W-:Y:S01]  /*3670*/  BSSY B0, `(.L_x_667) ;  /* 0x0000021000007945 */ /* 0x000fe20003800000 */
        /* <DEDUP_REMOVED lines=32> */
.L_x_668:
[----:B------:R-:W-:Y:S05]  /*3880*/  BSYNC B0 ;  /* 0x0000000000007941 */ /* 0x000fea0003800000 */
.L_x_667:
        /* <DEDUP_REMOVED lines=33> */
.L_x_670:
[----:B------:R-:W-:Y:S05]  /*3aa0*/  BSYNC B0 ;  /* 0x0000000000007941 */ /* 0x000fea0003800000 */
.L_x_669:
        /* <DEDUP_REMOVED lines=36> */
.L_x_679:
        /* <DEDUP_REMOVED lines=9> */
[----:B-1-3--:R0:W2:Y:S04]  /*3d80*/  LDG.E.128 R64, [R52.64] ;  /* 0x0000000434407981 */ /* 0x00a0a8000c1e1d00 */
[----:B------:R0:W3:Y:S04]  /*3d90*/  LDG.E.128 R68, [R52.64+0x200] ;  /* 0x0002000434447981 */ /* 0x0000e8000c1e1d00 */
[----:B------:R0:W4:Y:S04]  /*3da0*/  LDG.E.128 R72, [R52.64+0x400] ;  /* 0x0004000434487981 */ /* 0x000128000c1e1d00 */
[----:B------:R0:W5:Y:S01]  /*3db0*/  LDG.E.128 R76, [R52.64+0x600] ;  /* 0x00060004344c7981 */ /* 0x000162000c1e1d00 */
[----:B------:R-:W-:Y:S01]  /*3dc0*/  MOV R48, R144 ;  /* 0x0000009000307202 */ /* 0x000fe20000000f00 */
[----:B------:R-:W-:Y:S01]  /*3dd0*/  IMAD R54, R125, c[0x0][0x198], RZ ;  /* 0x000066007d367a24 */ /* 0x000fe200078e02ff */
[----:B------:R-:W-:-:S05]  /*3de0*/  MOV R49, R21 ;  /* 0x0000001500317202 */ /* 0x000fca0000000f00 */
[----:B------:R-:W-:-:S04]  /*3df0*/  IMAD.WIDE.U32 R50, R127, c[0x0][0x198], R48 ;  /* 0x000066007f327a25 */ /* 0x000fc800078e0030 */
[----:B------:R-:W-:Y:S01]  /*3e00*/  IMAD R49, R127, c[0x0][0x19c], R54 ;  /* 0x000067007f317a24 */ /* 0x000fe200078e0236 */
[----:B------:R-:W-:-:S03]  /*3e10*/  LEA R48, P0, R50, c[0x0][0x250], 0x2 ;  /* 0x0000940032307a11 */ /* 0x000fc600078010ff */
[----:B------:R-:W-:-:S05]  /*3e20*/  IMAD.IADD R49, R51, 0x1, R49 ;  /* 0x0000000133317824 */ /* 0x000fca00078e0231 */
[----:B------:R-:W-:-:S05]  /*3e30*/  LEA.HI.X R49, R50, c[0x0][0x254], R49, 0x2, P0 ;  /* 0x0000950032317a11 */ /* 0x000fca00000f1431 */
[----:B------:R1:W5:Y:S01]  /*3e40*/  LDG.E R133, [R48.64] ;  /* 0x0000000430857981 */ /* 0x000362000c1e1900 */
[----:B------:R-:W-:Y:S02]  /*3e50*/  IMAD R54, R125, c[0x0][0x1d0], RZ ;  /* 0x000074007d367a24 */ /* 0x000fe400078e02ff */
[----:B------:R-:W-:-:S04]  /*3e60*/  IMAD.WIDE.U32 R50, R127, c[0x0][0x1d0], RZ ;  /* 0x000074007f327a25 */ /* 0x000fc800078e00ff */
[----:B0-----:R-:W-:Y:S01]  /*3e70*/  IMAD R53, R127, c[0x0][0x1d4], R54 ;  /* 0x000075007f357a24 */ /* 0x001fe200078e0236 */
[----:B------:R-:W-:-:S04]  /*3e80*/  LEA R150, P0, R50, R16, 0x2 ;  /* 0x0000001032967211 */ /* 0x000fc800078010ff */
[----:B------:R-:W-:-:S04]  /*3e90*/  IADD3 R51, R51, R53, RZ ;  /* 0x0000003533337210 */ /* 0x000fc80007ffe0ff */
[----:B------:R-:W-:Y:S02]  /*3ea0*/  LEA.HI.X R51, R50, R17, R51, 0x2, P0 ;  /* 0x0000001132337211 */ /* 0x000fe400000f1433 */
[----:B------:R-:W-:-:S04]  /*3eb0*/  IADD3 R150, P0, R150, R85, RZ ;  /* 0x0000005596967210 */ /* 0x000fc80007f1e0ff */
[----:B------:R-:W-:Y:S01]  /*3ec0*/  IADD3.X R151, R51, R82, RZ, P0, !PT ;  /* 0x0000005233977210 */ /* 0x000fe200007fe4ff */
[----:B--2---:R-:W-:Y:S04]  /*3ed0*/  STS.128 [R22.X16], R64 ;  /* 0x0000004016007388 */ /* 0x004fe8000000cc00 */
[----:B---3--:R-:W-:Y:S04]  /*3ee0*/  STS.128 [R22.X16+0x200], R68 ;  /* 0x0002004416007388 */ /* 0x008fe8000000cc00 */
[----:B----4-:R-:W-:Y:S04]  /*3ef0*/  STS.128 [R22.X16+0x400], R72 ;  /* 0x0004004816007388 */ /* 0x010fe8000000cc00 */
[----:B-----5:R-:W-:Y:S01]  /*3f00*/  STS.128 [R22.X16+0x600], R76 ;  /* 0x0006004c16007388 */ /* 0x020fe2000000cc00 */
[----:B------:R-:W-:-:S06]  /*3f10*/  NOP ;  /* 0x0000000000007918 */ /* 0x000fcc0000000000 */
[----:B-1----:R0:W2:Y:S04]  /*3f20*/  LDG.E.128 R48, [R150.64] ;  /* 0x0000000496307981 */ /* 0x0020a8000c1e1d00 */
[----:B------:R0:W3:Y:S04]  /*3f30*/  LDG.E.128 R52, [R150.64+0x200] ;  /* 0x0002000496347981 */ /* 0x0000e8000c1e1d00 */
[----:B------:R0:W4:Y:S04]  /*3f40*/  LDG.E.128 R56, [R150.64+0x400] ;  /* 0x0004000496387981 */ /* 0x000128000c1e1d00 */
[----:B------:R0:W5:Y:S01]  /*3f50*/  LDG.E.128 R60, [R150.64+0x600] ;  /* 0x00060004963c7981 */ /* 0x000162000c1e1d00 */
[----:B------:R-:W-:-:S02]  /*3f60*/  ISETP.GE.U32.AND P3, PT, R96, R83, PT ;  /* 0x000000536000720c */ /* 0x000fc40003f66070 */
[-C--:B------:R-:W-:Y:S01]  /*3f70*/  ISETP.GE.U32.AND P4, PT, R94, R83.reuse, PT ;  /* 0x000000535e00720c */ /* 0x080fe20003f86070 */
[----:B------:R-:W1:Y:S01]  /*3f80*/  LDS.128 R64, [R91] ;  /* 0x000000005b407984 */ /* 0x000e620000000c00 */
[-C--:B------:R-:W-:Y:S01]  /*3f90*/  ISETP.GE.U32.AND P6, PT, R90, R83.reuse, PT ;  /* 0x000000535a00720c */ /* 0x080fe20003fc6070 */
[----:B------:R-:W-:Y:S02]  /*3fa0*/  FMUL.FTZ R133, R133, 1.4426950216293334961 ;  /* 0x3fb8aa3b85857820 */ /* 0x000fe40000410000 */
[----:B------:R-:W0:Y:S01]  /*3fb0*/  S2R R129, SR_TID.X ;  /* 0x0000000000817919 */ /* 0x000e220000002100 */
[----:B------:R-:W-:Y:S01]  /*3fc0*/  ISETP.GE.U32.AND P0, PT, R88, R83, PT ;  /* 0x000000535800720c */ /* 0x000fe20003f06070 */
[C---:B------:R-:W-:Y:S02]  /*3fd0*/  FMUL.FTZ R147, R133.reuse, R93 ;  /* 0x0000005d85937220 */ /* 0x040fe40000410000 */
[----:B------:R-:W1:Y:S01]  /*3fe0*/  LDS.128 R68, [R91+0x10] ;  /* 0x000010005b447984 */ /* 0x000e620000000c00 */
[C---:B------:R-:W-:Y:S01]  /*3ff0*/  FMUL.FTZ R148, R133.reuse, R106 ;  /* 0x0000006a85947220 */ /* 0x040fe20000410000 */
[----:B------:R-:W-:Y:S01]  /*4000*/  ISETP.GE.U32.AND P5, PT, R92, R83, PT ;  /* 0x000000535c00720c */ /* 0x000fe20003fa6070 */
[C---:B------:R-:W-:Y:S01]  /*4010*/  FMUL.FTZ R149, R133.reuse, R95 ;  /* 0x0000005f85957220 */ /* 0x040fe20000410000 */
[----:B------:R-:W1:Y:S01]  /*4020*/  LDS.128 R72, [R91+0x20] ;  /* 0x000020005b487984 */ /* 0x000e620000000c00 */
[----:B------:R-:W0:Y:S01]  /*4030*/  MUFU.EX2 R147, R147 ;  /* 0x0000009300937308 */ /* 0x000e220000000800 */
[C---:B------:R-:W-:Y:S01]  /*4040*/  FMUL.FTZ R146, R133.reuse, R97 ;  /* 0x0000006185927220 */ /* 0x040fe20000410000 */
[----:B------:R-:W-:Y:S01]  /*4050*/  ISETP.GE.U32.AND P1, PT, R86, R83, PT ;  /* 0x000000535600720c */ /* 0x000fe20003f26070 */
[----:B------:R-:W1:Y:S01]  /*4060*/  LDS.128 R76, [R91+0x30] ;  /* 0x000030005b4c7984 */ /* 0x000e620000000c00 */
[----:B------:R-:W-:-:S02]  /*4070*/  FMUL.FTZ R153, R133, R101 ;  /* 0x0000006585997220 */ /* 0x000fc40000410000 */
[C---:B0-----:R-:W-:Y:S02]  /*4080*/  FMUL.FTZ R150, R133.reuse, R108 ;  /* 0x0000006c85967220 */ /* 0x041fe40000410000 */
[----:B------:R-:W0:Y:S01]  /*4090*/  MUFU.EX2 R148, R148 ;  /* 0x0000009400947308 */ /* 0x000e220000000800 */
[C---:B------:R-:W-:Y:S02]  /*40a0*/  FMUL.FTZ R135, R133.reuse, R99 ;  /* 0x0000006385877220 */ /* 0x040fe40000410000 */
[C---:B------:R-:W-:Y:S02]  /*40b0*/  FMUL.FTZ R131, R133.reuse, R110 ;  /* 0x0000006e85837220 */ /* 0x040fe40000410000 */
[----:B------:R-:W-:Y:S01]  /*40c0*/  FMUL.FTZ R137, R133, R112 ;  /* 0x0000007085897220 */ /* 0x000fe20000410000 */
[----:B------:R-:W-:Y:S02]  /*40d0*/  SHF.L.U32 R152, R129, 0x4, RZ ;  /* 0x0000000481987819 */ /* 0x000fe400000006ff */
[----:B------:R-:W1:Y:S01]  /*40e0*/  MUFU.EX2 R149, R149 ;  /* 0x0000009500957308 */ /* 0x000e620000000800 */
[C---:B------:R-:W-:Y:S01]  /*40f0*/  FMUL.FTZ R155, R133.reuse, R103 ;  /* 0x00000067859b7220 */ /* 0x040fe20000410000 */
[----:B------:R-:W-:Y:S01]  /*4100*/  ISETP.GE.U32.AND P2, PT, R152, R83, PT ;  /* 0x000000539800720c */ /* 0x000fe20003f46070 */
[----:B------:R-:W-:-:S02]  /*4110*/  FMUL.FTZ R157, R133, R116 ;  /* 0x00000074859d7220 */ /* 0x000fc40000410000 */
[----:B------:R-:W-:Y:S01]  /*4120*/  FMUL.FTZ R158, R133, R105 ;  /* 0x00000069859e7220 */ /* 0x000fe20000410000 */
[----:B------:R-:W-:Y:S02]  /*4130*/  FSEL R154, R147, 1, !P2 ;  /* 0x3f800000939a7808 */ /* 0x000fe40005000000 */
[----:B------:R-:W1:Y:S01]  /*4140*/  MUFU.EX2 R146, R146 ;  /* 0x0000009200927308 */ /* 0x000e620000000800 */
[----:B0-----:R-:W-:Y:S01]  /*4150*/  FSEL R147, R148, 1, !P3 ;  /* 0x3f80000094937808 */ /* 0x001fe20005800000 */
[----:B------:R-:W-:Y:S02]  /*4160*/  FMUL.FTZ R160, R133, R118 ;  /* 0x0000007685a07220 */ /* 0x000fe40000410000 */
[----:B-1----:R-:W-:Y:S02]  /*4170*/  FMUL.FTZ R151, R109, R66 ;  /* 0x000000426d977220 */ /* 0x002fe40000410000 */
[----:B------:R-:W-:Y:S01]  /*4180*/  FMUL.FTZ R64, R111, R64 ;  /* 0x000000406f407220 */ /* 0x000fe20000410000 */
[----:B------:R-:W-:Y:S01]  /*4190*/  FSEL R148, R149, 1, !P4 ;  /* 0x3f80000095947808 */ /* 0x000fe20006000000 */
[----:B------:R-:W-:Y:S01]  /*41a0*/  FMUL.FTZ R65, R122, R65 ;  /* 0x000000417a417220 */ /* 0x000fe20000410000 */
[----:B------:R-:W-:Y:S01]  /*41b0*/  FSEL R151, R151, RZ, !P4 ;  /* 0x000000ff97977208 */ /* 0x000fe20006000000 */
[----:B------:R0:W1:Y:S01]  /*41c0*/  MUFU.EX2 R66, R153 ;  /* 0x0000009900427308 */ /* 0x0000620000000800 */
[----:B------:R-:W-:Y:S01]  /*41d0*/  ISETP.NE.AND P4, PT, R23, RZ, PT ;  /* 0x000000ff1700720c */ /* 0x000fe20003f85270 */
[----:B------:R-:W-:Y:S01]  /*41e0*/  FMUL.FTZ R152, R124, R67 ;  /* 0x000000437c987220 */ /* 0x000fe20000410000 */
[----:B------:R-:W-:Y:S01]  /*41f0*/  FSEL R156, R65, RZ, !P3 ;  /* 0x000000ff419c7208 */ /* 0x000fe20005800000 */
[----:B------:R-:W-:Y:S01]  /*4200*/  FMUL.FTZ R69, R126, R69 ;  /* 0x000000457e457220 */ /* 0x000fe20000410000 */
[----:B------:R-:W-:Y:S01]  /*4210*/  FSEL R159, R146, 1, !P6 ;  /* 0x3f800000929f7808 */ /* 0x000fe20007000000 */
[----:B------:R-:W-:Y:S01]  /*4220*/  FMUL.FTZ R67, R133, R114 ;  /* 0x0000007285437220 */ /* 0x000fe20000410000 */
[----:B------:R-:W-:Y:S01]  /*4230*/  FSEL R152, R152, RZ, !P5 ;  /* 0x000000ff98987208 */ /* 0x000fe20006800000 */
[----:B------:R-:W1:Y:S01]  /*4240*/  MUFU.EX2 R150, R150 ;  /* 0x0000009600967308 */ /* 0x000e620000000800 */
[----:B0-----:R-:W-:Y:S01]  /*4250*/  FSEL R153, R64, RZ, !P2 ;  /* 0x000000ff40997208 */ /* 0x001fe20005000000 */
[----:B------:R-:W-:Y:S01]  /*4260*/  FMUL.FTZ R68, R115, R68 ;  /* 0x0000004473447220 */ /* 0x000fe20000410000 */
[----:B------:R-:W-:Y:S01]  /*4270*/  FSEL R146, R69, RZ, !P0 ;  /* 0x000000ff45927208 */ /* 0x000fe20004000000 */
[C---:B------:R-:W-:Y:S01]  /*4280*/  FMUL.FTZ R69, R133.reuse, R120 ;  /* 0x0000007885457220 */ /* 0x040fe20000410000 */
[----:B------:R-:W-:Y:S01]  /*4290*/  ISETP.GE.U32.AND P2, PT, R84, R83, PT ;  /* 0x000000535400720c */ /* 0x000fe20003f46070 */
[----:B------:R-:W-:Y:S01]  /*42a0*/  FMUL.FTZ R161, R133, R107 ;  /* 0x0000006b85a17220 */ /* 0x000fe20000410000 */
[----:B------:R-:W-:Y:S01]  /*42b0*/  ISETP.GE.U32.AND P3, PT, R25, R83, PT ;  /* 0x000000531900720c */ /* 0x000fe20003f66070 */
[----:B------:R-:W0:Y:S01]  /*42c0*/  MUFU.EX2 R135, R135 ;  /* 0x0000008700877308 */ /* 0x000e220000000800 */
[----:B------:R-:W-:-:S02]  /*42d0*/  FMUL.FTZ R70, R113, R70 ;  /* 0x0000004671467220 */ /* 0x000fc40000410000 */
[----:B------:R-:W-:Y:S01]  /*42e0*/  FMUL.FTZ R71, R128, R71 ;  /* 0x0000004780477220 */ /* 0x000fe20000410000 */
[----:B-1----:R-:W-:Y:S01]  /*42f0*/  FSEL R133, R66, 1, !P3 ;  /* 0x3f80000042857808 */ /* 0x002fe20005800000 */
[----:B------:R-:W-:Y:S01]  /*4300*/  FMUL.FTZ R72, R119, R72 ;  /* 0x0000004877487220 */ /* 0x000fe20000410000 */
[----:B------:R-:W-:Y:S01]  /*4310*/  FSEL R70, R70, RZ, !P1 ;  /* 0x000000ff46467208 */ /* 0x000fe20004800000 */
[----:B------:R-:W-:Y:S01]  /*4320*/  FMUL.FTZ R73, R130, R73 ;  /* 0x0000004982497220 */ /* 0x000fe20000410000 */
[----:B------:R-:W1:Y:S01]  /*4330*/  MUFU.EX2 R131, R131 ;  /* 0x0000008300837308 */ /* 0x000e620000000800 */
[----:B------:R-:W-:Y:S01]  /*4340*/  FSEL R149, R150, 1, !P5 ;  /* 0x3f80000096957808 */ /* 0x000fe20006800000 */
[----:B------:R-:W-:Y:S01]  /*4350*/  FMUL.FTZ R76, R123, R76 ;  /* 0x0000004c7b4c7220 */ /* 0x000fe20000410000 */
[----:B------:R-:W-:Y:S01]  /*4360*/  FSEL R150, R68, RZ, !P6 ;  /* 0x000000ff44967208 */ /* 0x000fe20007000000 */
[----:B------:R-:W-:Y:S01]  /*4370*/  FMUL.FTZ R74, R117, R74 ;  /* 0x0000004a754a7220 */ /* 0x000fe20000410000 */
[----:B------:R-:W-:Y:S01]  /*4380*/  ISETP.GE.U32.AND P5, PT, R26, R83, PT ;  /* 0x000000531a00720c */ /* 0x000fe20003fa6070 */
[----:B------:R-:W-:Y:S01]  /*4390*/  FMUL.FTZ R75, R132, R75 ;  /* 0x0000004b844b7220 */ /* 0x000fe20000410000 */
[----:B------:R-:W-:Y:S01]  /*43a0*/  FSEL R71, R71, RZ, !P2 ;  /* 0x000000ff47477208 */ /* 0x000fe20005000000 */
[----:B------:R-:W1:Y:S01]  /*43b0*/  MUFU.EX2 R137, R137 ;  /* 0x0000008900897308 */ /* 0x000e620000000800 */
[----:B0-----:R-:W-:Y:S01]  /*43c0*/  FSEL R135, R135, 1, !P1 ;  /* 0x3f80000087877808 */ /* 0x001fe20004800000 */
[----:B------:R-:W-:Y:S01]  /*43d0*/  FMUL.FTZ R77, R134, R77 ;  /* 0x0000004d864d7220 */ /* 0x000fe20000410000 */
[----:B------:R-:W-:Y:S01]  /*43e0*/  ISETP.GE.U32.AND P1, PT, R29, R83, PT ;  /* 0x000000531d00720c */ /* 0x000fe20003f26070 */
[----:B------:R-:W-:Y:S01]  /*43f0*/  FMUL.FTZ R78, R121, R78 ;  /* 0x0000004e794e7220 */ /* 0x000fe20000410000 */
[----:B------:R-:W-:Y:S01]  /*4400*/  FSEL R72, R72, RZ, !P3 ;  /* 0x000000ff48487208 */ /* 0x000fe20005800000 */
[----:B------:R-:W-:Y:S01]  /*4410*/  FMUL.FTZ R79, R136, R79 ;  /* 0x0000004f884f7220 */ /* 0x000fe20000410000 */
[----:B------:R-:W-:Y:S01]  /*4420*/  FSEL R73, R73, RZ, !P5 ;  /* 0x000000ff49497208 */ /* 0x000fe20006800000 */
[----:B------:R-:W0:Y:S01]  /*4430*/  MUFU.EX2 R67, R67 ;  /* 0x0000004300437308 */ /* 0x000e220000000800 */
[----:B-1----:R-:W-:-:S02]  /*4440*/  FSEL R131, R131, 1, !P0 ;  /* 0x3f80000083837808 */ /* 0x002fc40004000000 */
[-C--:B------:R-:W-:Y:S02]  /*4450*/  ISETP.GE.U32.AND P6, PT, R27, R83.reuse, PT ;  /* 0x000000531b00720c */ /* 0x080fe40003fc6070 */
[-C--:B------:R-:W-:Y:S02]  /*4460*/  ISETP.GE.U32.AND P0, PT, R28, R83.reuse, PT ;  /* 0x000000531c00720c */ /* 0x080fe40003f06070 */
[-C--:B------:R-:W-:Y:S01]  /*4470*/  ISETP.GE.U32.AND P3, PT, R31, R83.reuse, PT ;  /* 0x000000531f00720c */ /* 0x080fe20003f66070 */
[----:B------:R-:W1:Y:S01]  /*4480*/  MUFU.EX2 R155, R155 ;  /* 0x0000009b009b7308 */ /* 0x000e620000000800 */
[----:B------:R-:W-:Y:S02]  /*4490*/  FSEL R162, R137, 1, !P2 ;  /* 0x3f80000089a27808 */ /* 0x000fe40005000000 */
[----:B------:R-:W-:Y:S02]  /*44a0*/  ISETP.GE.U32.AND P2, PT, R30, R83, PT ;  /* 0x000000531e00720c */ /* 0x000fe40003f46070 */
[----:B------:R-:W-:-:S02]  /*44b0*/  FSEL R163, R76, RZ, !P1 ;  /* 0x000000ff4ca37208 */ /* 0x000fc40004800000 */
[----:B------:R-:W-:Y:S01]  /*44c0*/  FSEL R74, R74, RZ, !P6 ;  /* 0x000000ff4a4a7208 */ /* 0x000fe20007000000 */
[----:B------:R-:W1:Y:S01]  /*44d0*/  MUFU.EX2 R157, R157 ;  /* 0x0000009d009d7308 */ /* 0x000e620000000800 */
[----:B0-----:R-:W-:Y:S02]  /*44e0*/  FSEL R164, R67, 1, !P5 ;  /* 0x3f80000043a47808 */ /* 0x001fe40006800000 */
[----:B------:R-:W-:Y:S02]  /*44f0*/  ISETP.GE.U32.AND P5, PT, R80, R83, PT ;  /* 0x000000535000720c */ /* 0x000fe40003fa6070 */
[----:B------:R-:W-:Y:S02]  /*4500*/  FSEL R75, R75, RZ, !P0 ;  /* 0x000000ff4b4b7208 */ /* 0x000fe40004000000 */
[----:B------:R-:W-:Y:S01]  /*4510*/  FSEL R77, R77, RZ, !P2 ;  /* 0x000000ff4d4d7208 */ /* 0x000fe20005000000 */
[----:B------:R-:W0:Y:S01]  /*4520*/  MUFU.EX2 R158, R158 ;  /* 0x0000009e009e7308 */ /* 0x000e220000000800 */
[----:B-1----:R-:W-:-:S02]  /*4530*/  FSEL R155, R155, 1, !P6 ;  /* 0x3f8000009b9b7808 */ /* 0x002fc40007000000 */
[----:B------:R-:W-:Y:S02]  /*4540*/  FSEL R78, R78, RZ, !P3 ;  /* 0x000000ff4e4e7208 */ /* 0x000fe40005800000 */
[----:B------:R-:W-:-:S03]  /*4550*/  FSEL R76, R79, RZ, !P5 ;  /* 0x000000ff4f4c7208 */ /* 0x000fc60006800000 */
[----:B------:R-:W1:Y:S01]  /*4560*/  MUFU.EX2 R160, R160 ;  /* 0x000000a000a07308 */ /* 0x000e620000000800 */
[----:B------:R-:W-:-:S07]  /*4570*/  FSEL R157, R157, 1, !P0 ;  /* 0x3f8000009d9d7808 */ /* 0x000fce0004000000 */
[----:B------:R-:W1:Y:S01]  /*4580*/  MUFU.EX2 R68, R161 ;  /* 0x000000a100447308 */ /* 0x000e620000000800 */
[----:B0-----:R-:W-:-:S07]  /*4590*/  FSEL R158, R158, 1, !P1 ;  /* 0x3f8000009e9e7808 */ /* 0x001fce0004800000 */
[----:B------:R-:W0:Y:S01]  /*45a0*/  MUFU.EX2 R69, R69 ;  /* 0x0000004500457308 */ /* 0x000e220000000800 */
[----:B-1----:R-:W-:Y:S02]  /*45b0*/  FSEL R160, R160, 1, !P2 ;  /* 0x3f800000a0a07808 */ /* 0x002fe40005000000 */
[----:B------:R-:W-:Y:S02]  /*45c0*/  FSEL R161, R68, 1, !P3 ;  /* 0x3f80000044a17808 */ /* 0x000fe40005800000 */
[----:B0-----:R-:W-:Y:S01]  /*45d0*/  FSEL R137, R69, 1, !P5 ;  /* 0x3f80000045897808 */ /* 0x001fe20006800000 */
[----:B--2---:R0:W-:Y:S04]  /*45e0*/  STS.128 [R22.X16+0x840], R48 ;  /* 0x0008403016007388 */ /* 0x0041e8000000cc00 */
[----:B---3--:R0:W-:Y:S04]  /*45f0*/  STS.128 [R22.X16+0xa40], R52 ;  /* 0x000a403416007388 */ /* 0x0081e8000000cc00 */
[----:B----4-:R0:W-:Y:S04]  /*4600*/  STS.128 [R22.X16+0xc40], R56 ;  /* 0x000c403816007388 */ /* 0x0101e8000000cc00 */
[----:B-----5:R0:W-:Y:S01]  /*4610*/  STS.128 [R22.X16+0xe40], R60 ;  /* 0x000e403c16007388 */ /* 0x0201e2000000cc00 */
[----:B------:R-:W-:-:S06]  /*4620*/  NOP ;  /* 0x0000000000007918 */ /* 0x000fcc0000000000 */
[----:B------:R0:W1:Y:S04]  /*4630*/  @P4 LDS.64 R64, [R127.X8+0x10a0] ;  /* 0x0010a0007f404984 */ /* 0x0000680000008a00 */
[----:B------:R0:W2:Y:S04]  /*4640*/  LDS.128 R48, [R91+0x840] ;  /* 0x000840005b307984 */ /* 0x0000a80000000c00 */
[----:B------:R0:W3:Y:S04]  /*4650*/  LDS.128 R52, [R91+0x850] ;  /* 0x000850005b347984 */ /* 0x0000e80000000c00 */
[----:B------:R0:W4:Y:S04]  /*4660*/  LDS.128 R56, [R91+0x860] ;  /* 0x000860005b387984 */ /* 0x0001280000000c00 */
[----:B------:R0:W0:Y:S01]  /*4670*/  LDS.128 R60, [R91+0x870] ;  /* 0x000870005b3c7984 */ /* 0x0000220000000c00 */
        /* <DEDUP_REMOVED lines=19> */
.L_x_673:
[----:B------:R-:W-:Y:S02]  /*47b0*/  IMAD R65, R0, c[0x0][0x230], RZ ;  /* 0x00008c0000417a24 */ /* 0x000fe400078e02ff */
[----:B------:R-:W-:-:S04]  /*47c0*/  IMAD.WIDE.U32 R68, R8, c[0x0][0x230], R4 ;  /* 0x00008c0008447a25 */ /* 0x000fc800078e0004 */
[----:B------:R-:W-:Y:S02]  /*47d0*/  IMAD R65, R8, c[0x0][0x234], R65 ;  /* 0x00008d0008417a24 */ /* 0x000fe400078e0241 */
[----:B------:R-:W-:-:S03]  /*47e0*/  IMAD R66, R125, c[0x0][0x240], RZ ;  /* 0x000090007d427a24 */ /* 0x000fc600078e02ff */
[----:B------:R-:W-:Y:S01]  /*47f0*/  IADD3 R69, R69, R65, RZ ;  /* 0x0000004145457210 */ /* 0x000fe20007ffe0ff */
[----:B------:R-:W-:-:S04]  /*4800*/  IMAD R65, R127, c[0x0][0x244], R66 ;  /* 0x000091007f417a24 */ /* 0x000fc800078e0242 */
[----:B------:R-:W-:-:S05]  /*4810*/  IMAD.WIDE.U32 R68, R127, c[0x0][0x240], R68 ;  /* 0x000090007f447a25 */ /* 0x000fca00078e0044 */
[----:B------:R-:W-:Y:S02]  /*4820*/  IADD3 R65, R65, R69, RZ ;  /* 0x0000004541417210 */ /* 0x000fe40007ffe0ff */
[----:B------:R-:W-:-:S04]  /*4830*/  LEA R66, P0, R68, c[0x0][0x290], 0x2 ;  /* 0x0000a40044427a11 */ /* 0x000fc800078010ff */
[----:B------:R-:W-:-:S05]  /*4840*/  LEA.HI.X R67, R68, c[0x0][0x294], R65, 0x2, P0 ;  /* 0x0000a50044437a11 */ /* 0x000fca00000f1441 */
[----:B------:R1:W5:Y:S04]  /*4850*/  LDG.E R65, [R66.64] ;  /* 0x0000000442417981 */ /* 0x000368000c1e1900 */
.L_x_672:
[-C--:B-1----:R-:W-:Y:S01]  /*4860*/  FFMA.FTZ R66, R153, R147.reuse, R156 ;  /* 0x0000009399427223 */ /* 0x082fe2000001009c */
[----:B------:R-:W-:Y:S01]  /*4870*/  ISETP.GE.AND P0, PT, R22, 0x1, PT ;  /* 0x000000011600780c */ /* 0x000fe20003f06270 */
[----:B------:R-:W-:Y:S01]  /*4880*/  FMUL.FTZ R67, R154, R147 ;  /* 0x000000939a437220 */ /* 0x000fe20000410000 */
[----:B------:R-:W-:Y:S01]  /*4890*/  ISETP.NE.AND P1, PT, R22, 0x1f, PT ;  /* 0x0000001f1600780c */ /* 0x000fe20003f25270 */
[----:B------:R-:W-:Y:S01]  /*48a0*/  FFMA.FTZ R68, R148, R66, R151 ;  /* 0x0000004294447223 */ /* 0x000fe20000010097 */
[----:B------:R-:W-:Y:S01]  /*48b0*/  ISETP.NE.AND P2, PT, R22, RZ, PT ;  /* 0x000000ff1600720c */ /* 0x000fe20003f45270 */
[----:B------:R-:W-:Y:S01]  /*48c0*/  FMUL.FTZ R66, R148, R67 ;  /* 0x0000004394427220 */ /* 0x000fe20000410000 */
[----:B------:R-:W-:Y:S01]  /*48d0*/  BSSY B0, `(.L_x_674) ;  /* 0x0000092000007945 */ /* 0x000fe20003800000 */
        /* <DEDUP_REMOVED lines=49> */
[----:B----4-:R-:W-:Y:S01]  /*4bf0*/  @P0 FMUL.FTZ R66, R66, R69 ;  /* 0x0000004542420220 */ /* 0x010fe20000410000 */
[----:B------:R-:W-:-:S04]  /*4c00*/  ISETP.NE.AND P0, PT, R129, RZ, PT ;  /* 0x000000ff8100720c */ /* 0x000fc80003f05270 */
[----:B------:R-:W-:Y:S04]  /*4c10*/  @!P1 STS.64 [0x1080], R66 ;  /* 0x00108042ff009388 */ /* 0x000fe80000000a00 */
[----:B------:R-:W-:Y:S06]  /*4c20*/  BAR.SYNC.DEFER_BLOCKING 0x0 ;  /* 0x0000000000007b1d */ /* 0x000fec0000010000 */
[----:B------:R-:W1:Y:S04]  /*4c30*/  SHFL.UP PT, R165, R66, 0x1, RZ ;  /* 0x0420000042a57989 */ /* 0x000e6800000e00ff */
[----:B------:R-:W4:Y:S04]  /*4c40*/  SHFL.UP PT, R67, R67, 0x1, RZ ;  /* 0x0420000043437989 */ /* 0x000f2800000e00ff */
[----:B-----5:R-:W-:Y:S04]  /*4c50*/  @!P2 STS.64 [0x1090], R64 ;  /* 0x00109040ff00a388 */ /* 0x020fe80000000a00 */
[----:B------:R-:W3:Y:S01]  /*4c60*/  LDS.64 R68, [0x1080] ;  /* 0x00108000ff447984 */ /* 0x000ee20000000a00 */
[----:B-1----:R-:W-:-:S03]  /*4c70*/  @!P2 MOV R165, R64 ;  /* 0x0000004000a5a202 */ /* 0x002fc60000000f00 */
[----:B------:R-:W-:Y:S01]  /*4c80*/  BAR.SYNC.DEFER_BLOCKING 0x0 ;  /* 0x0000000000007b1d */ /* 0x000fe20000010000 */
[----:B----4-:R-:W-:-:S05]  /*4c90*/  @!P2 IMAD.MOV.U32 R67, RZ, RZ, R65 ;  /* 0x000000ffff43a224 */ /* 0x010fca00078e0041 */
[----:B------:R-:W1:Y:S01]  /*4ca0*/  LDS R79, [0x1094] ;  /* 0x00109400ff4f7984 */ /* 0x000e620000000800 */
[C---:B---3--:R-:W-:Y:S02]  /*4cb0*/  FFMA.FTZ R69, R68.reuse, R65, R69 ;  /* 0x0000004144457223 */ /* 0x048fe40000010045 */
        /* <DEDUP_REMOVED lines=26> */
[----:B-1----:R-:W-:-:S04]  /*4e60*/  IADD3 R64, R102, -0x1, RZ ;  /* 0xffffffff66407810 */ /* 0x002fc80007ffe0ff */
[----:B------:R-:W-:-:S13]  /*4e70*/  ISETP.NE.OR P0, PT, R23, R64, P0 ;  /* 0x000000401700720c */ /* 0x000fda0000705670 */
[----:B------:R-:W-:Y:S05]  /*4e80*/  @P0 BRA `(.L_x_675) ;  /* 0x0000036000000947 */ /* 0x000fea0003800000 */
[----:B------:R-:W-:Y:S02]  /*4e90*/  IMAD R64, R125, c[0x0][0x240], RZ ;  /* 0x000090007d407a24 */ /* 0x000fe400078e02ff */
[----:B------:R-:W-:-:S04]  /*4ea0*/  IMAD.WIDE.U32 R66, R127, c[0x0][0x240], R4 ;  /* 0x000090007f427a25 */ /* 0x000fc800078e0004 */
[----:B------:R-:W-:Y:S01]  /*4eb0*/  IMAD R65, R127, c[0x0][0x244], R64 ;  /* 0x000091007f417a24 */ /* 0x000fe200078e0240 */
[----:B------:R-:W-:-:S04]  /*4ec0*/  LEA R64, P0, R66, c[0x0][0x290], 0x2 ;  /* 0x0000a40042407a11 */ /* 0x000fc800078010ff */
[----:B------:R-:W-:-:S04]  /*4ed0*/  IADD3 R65, R67, R65, RZ ;  /* 0x0000004143417210 */ /* 0x000fc80007ffe0ff */
[----:B------:R-:W-:-:S05]  /*4ee0*/  LEA.HI.X R65, R66, c[0x0][0x294], R65, 0x2, P0 ;  /* 0x0000a50042417a11 */ /* 0x000fca00000f1441 */
[----:B------:R1:W-:Y:S01]  /*4ef0*/  STG.E [R64.64], R69 ;  /* 0x0000004540007986 */ /* 0x0003e2000c101904 */
[----:B------:R-:W-:Y:S05]  /*4f00*/  BRA `(.L_x_675) ;  /* 0x000002e000007947 */ /* 0x000fea0003800000 */
.L_x_676:
[----:B-1----:R-:W-:-:S04]  /*4f10*/  IADD3 R64, R102, -0x1, RZ ;  /* 0xffffffff66407810 */ /* 0x002fc80007ffe0ff */
[----:B------:R-:W-:-:S13]  /*4f20*/  ISETP.NE.AND P0, PT, R23, R64, PT ;  /* 0x000000401700720c */ /* 0x000fda0003f05270 */
[----:B------:R-:W-:Y:S05]  /*4f30*/  @!P0 BRA `(.L_x_677) ;  /* 0x000001c000008947 */ /* 0x000fea0003800000 */
[-C--:B------:R-:W-:Y:S02]  /*4f40*/  IABS R68, R19.reuse ;  /* 0x0000001300447213 */ /* 0x080fe40000000000 */
[----:B------:R-:W-:Y:S02]  /*4f50*/  IADD3 R66, R100, -0x1, R83 ;  /* 0xffffffff64427810 */ /* 0x000fe40007ffe053 */
[----:B------:R-:W1:Y:S01]  /*4f60*/  I2F.RP R67, R68 ;  /* 0x0000004400437306 */ /* 0x000e620000209400 */
[-C--:B------:R-:W-:Y:S02]  /*4f70*/  IABS R72, R19.reuse ;  /* 0x0000001300487213 */ /* 0x080fe40000000000 */
[----:B------:R-:W-:Y:S02]  /*4f80*/  IABS R73, R66 ;  /* 0x0000004200497213 */ /* 0x000fe40000000000 */
[----:B------:R-:W-:-:S04]  /*4f90*/  LOP3.LUT R66, R66, R19, RZ, 0x3c, !PT ;  /* 0x0000001342427212 */ /* 0x000fc800078e3cff */
[----:B------:R-:W-:Y:S01]  /*4fa0*/  ISETP.GE.AND P2, PT, R66, RZ, PT ;  /* 0x000000ff4200720c */ /* 0x000fe20003f46270 */
[----:B-1----:R-:W1:Y:S02]  /*4fb0*/  MUFU.RCP R67, R67 ;  /* 0x0000004300437308 */ /* 0x002e640000001000 */
[----:B-1----:R-:W-:Y:S02]  /*4fc0*/  IADD3 R64, R67, 0xffffffe, RZ ;  /* 0x0ffffffe43407810 */ /* 0x002fe40007ffe0ff */
[----:B------:R-:W-:-:S04]  /*4fd0*/  IADD3 R67, RZ, -R72, RZ ;  /* 0x80000048ff437210 */ /* 0x000fc80007ffe0ff */
[----:B------:R1:W3:Y:S02]  /*4fe0*/  F2I.FTZ.U32.TRUNC.NTZ R65, R64 ;  /* 0x0000004000417305 */ /* 0x0002e4000021f000 */
[----:B-1----:R-:W-:Y:S01]  /*4ff0*/  HFMA2.MMA R64, -RZ, RZ, 0, 0 ;  /* 0x00000000ff407435 */ /* 0x002fe200000001ff */
[----:B---3--:R-:W-:-:S05]  /*5000*/  IADD3 R71, RZ, -R65, RZ ;  /* 0x80000041ff477210 */ /* 0x008fca0007ffe0ff */
        /* <DEDUP_REMOVED lines=12> */
[----:B------:R-:W-:-:S05]  /*50d0*/  @!P1 LOP3.LUT R64, RZ, R19, RZ, 0x33, !PT ;  /* 0x00000013ff409212 */ /* 0x000fca00078e33ff */
[----:B------:R-:W-:Y:S01]  /*50e0*/  IMAD.MOV.U32 R73, RZ, RZ, R64 ;  /* 0x000000ffff497224 */ /* 0x000fe200078e0040 */
[----:B------:R-:W-:Y:S05]  /*50f0*/  BRA `(.L_x_678) ;  /* 0x0000001000007947 */ /* 0x000fea0003800000 */
.L_x_677:
[----:B------:R1:W5:Y:S02]  /*5100*/  LDG.E R73, [R138.64] ;  /* 0x000000048a497981 */ /* 0x000364000c1e1900 */
.L_x_678:
[----:B-----5:R-:W-:-:S06]  /*5110*/  IMAD.WIDE R72, R73, 0x4, R142 ;  /* 0x0000000449487825 */ /* 0x020fcc00078e028e */
[----:B------:R-:W3:Y:S02]  /*5120*/  LDG.E R73, [R72.64] ;  /* 0x0000000448497981 */ /* 0x000ee4000c1e1900 */
[----:B---3--:R-:W-:-:S05]  /*5130*/  SHF.R.S32.HI R64, RZ, 0x1f, R73 ;  /* 0x0000001fff407819 */ /* 0x008fca0000011449 */
        /* <DEDUP_REMOVED lines=10> */
[----:B------:R3:W-:Y:S04]  /*51e0*/  STG.E [R64.64], R69 ;  /* 0x0000004540007986 */ /* 0x0007e8000c101904 */
.L_x_675:
[----:B------:R-:W-:Y:S05]  /*51f0*/  BSYNC B0 ;  /* 0x0000000000007941 */ /* 0x000fea0003800000 */
.L_x_674:
[----:B0-----:R-:W-:Y:S01]  /*5200*/  IADD3 R127, R127, 0x1, RZ ;  /* 0x000000017f7f7810 */ /* 0x001fe20007ffe0ff */
[----:B--2---:R-:W-:Y:S02]  /*5210*/  FFMA.FTZ R44, R48, R153, R44 ;  /* 0x00000099302c7223 */ /* 0x004fe4000001002c */
        /* <DEDUP_REMOVED lines=18> */
.L_x_671:
[----:B------:R-:W-:Y:S01]  /*5340*/  BAR.SYNC.DEFER_BLOCKING 0x0 ;  /* 0x0000000000007b1d */ /* 0x000fe20000010000 */
[----:B------:R-:W-:Y:S01]  /*5350*/  SHF.R.S32.HI R61, RZ, 0x1f, R24 ;  /* 0x0000001fff3d7819 */ /* 0x000fe20000011418 */
[----:B------:R-:W-:Y:S01]  /*5360*/  IMAD.WIDE R14, R83, 0x4, R14 ;  /* 0x00000004530e7825 */ /* 0x000fe200078e020e */
[----:B------:R-:W-:-:S02]  /*5370*/  MOV R60, R24 ;  /* 0x00000018003c7202 */ /* 0x000fc40000000f00 */
[----:B------:R-:W-:Y:S01]  /*5380*/  IADD3 R23, R23, 0x1, RZ ;  /* 0x0000000117177810 */ /* 0x000fe20007ffe0ff */
[----:B------:R-:W0:Y:S01]  /*5390*/  S2R R63, SR_CTAID.X ;  /* 0x00000000003f7919 */ /* 0x000e220000002500 */
[C---:B------:R-:W-:Y:S01]  /*53a0*/  IMAD.WIDE R16, R83.reuse, 0x4, R16 ;  /* 0x0000000453107825 */ /* 0x040fe200078e0210 */
[C---:B------:R-:W-:Y:S02]  /*53b0*/  IADD3 R100, R83.reuse, R100, RZ ;  /* 0x0000006453647210 */ /* 0x040fe40007ffe0ff */
[----:B------:R-:W-:Y:S01]  /*53c0*/  IADD3 R24, R83, R24, RZ ;  /* 0x0000001853187210 */ /* 0x000fe20007ffe0ff */
[----:B------:R-:W-:Y:S04]  /*53d0*/  STS.128 [R91], R44 ;  /* 0x0000002c5b007388 */ /* 0x000fe80000000c00 */
[----:B------:R2:W-:Y:S01]  /*53e0*/  STS.128 [R91+0x10], R32 ;  /* 0x000010205b007388 */ /* 0x0005e20000000c00 */
[----:B0-----:R-:W-:-:S03]  /*53f0*/  SHF.R.S32.HI R62, RZ, 0x1f, R63 ;  /* 0x0000001fff3e7819 */ /* 0x001fc6000001143f */
[----:B------:R-:W-:Y:S02]  /*5400*/  STS.128 [R91+0x20], R36 ;  /* 0x000020245b007388 */ /* 0x000fe40000000c00 */
[----:B------:R-:W-:Y:S02]  /*5410*/  IMAD R62, R62, c[0x0][0x210], RZ ;  /* 0x000084003e3e7a24 */ /* 0x000fe400078e02ff */
[----:B------:R-:W-:Y:S01]  /*5420*/  STS.128 [R91+0x30], R40 ;  /* 0x000030285b007388 */ /* 0x000fe20000000c00 */
[----:B------:R-:W-:-:S06]  /*5430*/  NOP ;  /* 0x0000000000007918 */ /* 0x000fcc0000000000 */
[----:B------:R-:W0:Y:S01]  /*5440*/  LDS.128 R48, [R22.X16] ;  /* 0x0000000016307984 */ /* 0x000e22000000cc00 */
[----:B--2---:R-:W-:-:S03]  /*5450*/  IMAD.WIDE.U32 R32, R63, c[0x0][0x210], R60 ;  /* 0x000084003f207a25 */ /* 0x004fc600078e003c */
[----:B------:R-:W2:Y:S01]  /*5460*/  LDS.128 R52, [R22.X16+0x200] ;  /* 0x0002000016347984 */ /* 0x000ea2000000cc00 */
[----:B------:R-:W-:-:S03]  /*5470*/  IMAD R35, R63, c[0x0][0x214], R62 ;  /* 0x000085003f237a24 */ /* 0x000fc600078e023e */
[----:B------:R-:W4:Y:S02]  /*5480*/  LDS.128 R56, [R22.X16+0x400] ;  /* 0x0004000016387984 */ /* 0x000f24000000cc00 */
[----:B------:R-:W-:Y:S01]  /*5490*/  IADD3 R33, R33, R35, RZ ;  /* 0x0000002321217210 */ /* 0x000fe20007ffe0ff */
[----:B------:R-:W-:Y:S01]  /*54a0*/  IMAD R35, R3, c[0x0][0x218], RZ ;  /* 0x0000860003237a24 */ /* 0x000fe200078e02ff */
[----:B------:R-:W5:Y:S03]  /*54b0*/  LDS.128 R44, [R22.X16+0x600] ;  /* 0x00060000162c7984 */ /* 0x000f66000000cc00 */
[C---:B------:R-:W-:Y:S02]  /*54c0*/  IMAD R35, R2.reuse, c[0x0][0x21c], R35 ;  /* 0x0000870002237a24 */ /* 0x040fe400078e0223 */
[----:B------:R-:W-:-:S05]  /*54d0*/  IMAD.WIDE.U32 R32, R2, c[0x0][0x218], R32 ;  /* 0x0000860002207a25 */ /* 0x000fca00078e0020 */
[----:B------:R-:W-:Y:S02]  /*54e0*/  IADD3 R33, R33, R35, RZ ;  /* 0x0000002321217210 */ /* 0x000fe40007ffe0ff */
[----:B------:R-:W-:-:S04]  /*54f0*/  LEA R34, P0, R32, c[0x0][0x288], 0x2 ;  /* 0x0000a20020227a11 */ /* 0x000fc800078010ff */
[----:B------:R-:W-:Y:S02]  /*5500*/  LEA.HI.X R33, R32, c[0x0][0x28c], R33, 0x2, P0 ;  /* 0x0000a30020217a11 */ /* 0x000fe400000f1421 */
[----:B------:R-:W-:-:S04]  /*5510*/  IADD3 R32, P0, R34, R85, RZ ;  /* 0x0000005522207210 */ /* 0x000fc80007f1e0ff */
[----:B------:R-:W-:Y:S02]  /*5520*/  IADD3.X R33, R33, R82, RZ, P0, !PT ;  /* 0x0000005221217210 */ /* 0x000fe400007fe4ff */
[----:B------:R-:W-:-:S03]  /*5530*/  ISETP.GE.AND P0, PT, R23, R102, PT ;  /* 0x000000661700720c */ /* 0x000fc60003f06270 */
[----:B0-----:R0:W-:Y:S04]  /*5540*/  STG.E.128 [R32.64], R48 ;  /* 0x0000003020007986 */ /* 0x0011e8000c101d04 */
[----:B--2---:R0:W-:Y:S04]  /*5550*/  STG.E.128 [R32.64+0x200], R52 ;  /* 0x0002003420007986 */ /* 0x0041e8000c101d04 */
[----:B----4-:R0:W-:Y:S04]  /*5560*/  STG.E.128 [R32.64+0x400], R56 ;  /* 0x0004003820007986 */ /* 0x0101e8000c101d04 */
[----:B-----5:R0:W-:Y:S01]  /*5570*/  STG.E.128 [R32.64+0x600], R44 ;  /* 0x0006002c20007986 */ /* 0x0201e2000c101d04 */
[----:B------:R-:W-:Y:S01]  /*5580*/  @P0 CALL.REL.NOINC `(.L_x_680) ;  /* 0x0000001000000944 */ /* 0x000fe20003c00000 */
[----:B------:R-:W-:Y:S05]  /*5590*/  BRA `(.L_x_681) ;  /* 0xffffbcd000007947 */ /* 0x000fea000383ffff */
.L_x_680:
[----:B------:R-:W-:Y:S05]  /*55a0*/  EXIT ;  /* 0x000000000000794d */ /* 0x000fea0003800000 */
.L_x_682:
        /* <DEDUP_REMOVED lines=13> */
.L_x_8822:


//--------------------- .text._Z25selective_scan_fwd_kernelI32Selective_Scan_fwd_kernel_traitsILi32ELi16ELi1ELb1ELb1ELb1ELb0ELb1EfffEEv13SSMParamsBase --------------------------
	.section	.text._Z25selective_scan_fwd_kernelI32Selective_Scan_fwd_kernel_traitsILi32ELi16ELi1ELb1ELb1ELb1ELb0ELb1EfffEEv13SSMParamsBase,"ax",@progbits
	.sectioninfo	@"SHI_REGISTERS=181"
	.align	128
        .global         _Z25selective_scan_fwd_kernelI32Selective_Scan_fwd_kernel_traitsILi32ELi16ELi1ELb1ELb1ELb1ELb0ELb1EfffEEv13SSMParamsBase
        .type           _Z25selective_scan_fwd_kernelI32Selective_Scan_fwd_kernel_traitsILi32ELi16ELi1ELb1ELb1ELb1ELb0ELb1EfffEEv13SSMParamsBase,@function
        .size           _Z25selective_scan_fwd_kernelI32Selective_Scan_fwd_kernel_traitsILi32ELi16ELi1ELb1ELb1ELb1ELb0ELb1EfffEEv13SSMParamsBase,(.L_x_8823 - _Z25selective_scan_fwd_kernelI32Selective_Scan_fwd_kernel_traitsILi32ELi16ELi1ELb1ELb1ELb1ELb0ELb1EfffEEv13SSMParamsBase)
        .other          _Z25selective_scan_fwd_kernelI32Selective_Scan_fwd_kernel_traitsILi32ELi16ELi1ELb1ELb1ELb1ELb0ELb1EfffEEv13SSMParamsBase,@"STO_CUDA_ENTRY STV_DEFAULT"
_Z25selective_scan_fwd_kernelI32Selective_Scan_fwd_kernel_traitsILi32ELi16ELi1ELb1ELb1ELb1ELb0ELb1EfffEEv13SSMParamsBase:
.text._Z25selective_scan_fwd_kernelI32Selective_Scan_fwd_kernel_traitsILi32ELi16ELi1ELb1ELb1ELb1ELb0ELb1EfffEEv13SSMParamsBase:
        /* <DEDUP_REMOVED lines=35> */
.L_x_683:
        /* <DEDUP_REMOVED lines=30> */
.L_x_684:
        /* <DEDUP_REMOVED lines=11> */
.L_x_685:
        /* <DEDUP_REMOVED lines=176> */
.L_x_686:
        /* <DEDUP_REMOVED lines=18> */
.L_x_687:
        /* <DEDUP_REMOVED lines=12> */
.L_x_732:
        /* <DEDUP_REMOVED lines=292> */
.L_x_689:
[----:B---34-:R-:W-:Y:S05]  /*23e0*/  BSYNC B0 ;  /* 0x0000000000007941 */ /* 0x018fea0003800000 */
.L_x_688:
        /* <DEDUP_REMOVED lines=36> */
.L_x_691:
[----:B------:R-:W-:Y:S05]  /*2630*/  BSYNC B0 ;  /* 0x0000000000007941 */ /* 0x000fea0003800000 */
.L_x_690:
        /* <DEDUP_REMOVED lines=36> */
.L_x_693:
[----:B------:R-:W-:Y:S05]  /*2880*/  BSYNC B0 ;  /* 0x0000000000007941 */ /* 0x000fea0003800000 */
.L_x_692:
        /* <DEDUP_REMOVED lines=36> */
.L_x_695:
[----:B------:R-:W-:Y:S05]  /*2ad0*/  BSYNC B0 ;  /* 0x0000000000007941 */ /* 0x000fea0003800000 */
.L_x_694:
        /* <DEDUP_REMOVED lines=36> */
.L_x_697:
[----:B------:R-:W-:Y:S05]  /*2d20*/  BSYNC B0 ;  /* 0x0000000000007941 */ /* 0x000fea0003800000 */
.L_x_696:
        /* <DEDUP_REMOVED lines=36> */
.L_x_699:
[----:B------:R-:W-:Y:S05]  /*2f70*/  BSYNC B0 ;  /* 0x0000000000007941 */ /* 0x000fea0003800000 */
.L_x_698:
        /* <DEDUP_REMOVED lines=36> */
.L_x_701:
[----:B------:R-:W-:Y:S05]  /*31c0*/  BSYNC B0 ;  /* 0x0000000000007941 */ /* 0x000fea0003800000 */
.L_x_700:
        /* <DEDUP_REMOVED lines=36> */
.L_x_703:
[----:B------:R-:W-:Y:S05]  /*3410*/  BSYNC B0 ;  /* 0x0000000000007941 */ /* 0x000fea0003800000 */
.L_x_702:
        /* <DEDUP_REMOVED lines=36> */
.L_x_705:
[----:B------:R-:W-:Y:S05]  /*3660*/  BSYNC B0 ;  /* 0x0000000000007941 */ /* 0x000fea0003800000 */
.L_x_704:
        /* <DEDUP_REMOVED lines=36> */
.L_x_707:
[----:B------:R-:W-:Y:S05]  /*38b0*/  BSYNC B0 ;  /* 0x0000000000007941 */ /* 0x000fea0003800000 */
.L_x_706:
        /* <DEDUP_REMOVED lines=36> */
.L_x_709:
[----:B------:R-:W-:Y:S05]  /*3b00*/  BSYNC B0 ;  /* 0x0000000000007941 */ /* 0x000fea0003800000 */
.L_x_708:
        /* <DEDUP_REMOVED lines=36> */
.L_x_711:
[----:B------:R-:W-:Y:S05]  /*3d50*/  BSYNC B0 ;  /* 0x0000000000007941 */ /* 0x000fea0003800000 */
.L_x_710:
        /* <DEDUP_REMOVED lines=36> */
.L_x_713:
[----:B------:R-:W-:Y:S05]  /*3fa0*/  BSYNC B0 ;  /* 0x0000000000007941 */ /* 0x000fea0003800000 */
.L_x_712:
        /* <DEDUP_REMOVED lines=38> */
.L_x_715:
[----:B------:R-:W-:Y:S05]  /*4210*/  BSYNC B0 ;  /* 0x0000000000007941 */ /* 0x000fea0003800000 */
.L_x_714:
        /* <DEDUP_REMOVED lines=36> */
.L_x_717:
[----:B------:R-:W-:Y:S05]  /*4460*/  BSYNC B0 ;  /* 0x0000000000007941 */ /* 0x000fea0003800000 */
.L_x_716:
        /* <DEDUP_REMOVED lines=42> */
.L_x_719:
[----:B------:R-:W-:Y:S05]  /*4710*/  BSYNC B0 ;  /* 0x0000000000007941 */ /* 0x000fea0003800000 */
.L_x_718:
        /* <DEDUP_REMOVED lines=30> */
.L_x_728:
        /* <DEDUP_REMOVED lines=395> */
.L_x_722:
        /* <DEDUP_REMOVED lines=13> */
.L_x_721:
        /* <DEDUP_REMOVED lines=110> */
.L_x_725:
        /* <DEDUP_REMOVED lines=32> */
.L_x_726:
[----:B------:R0:W5:Y:S02]  /*6b60*/  LDG.E R11, [R4.64] ;  /* 0x00000004040b7981 */ /* 0x000164000c1e1900 */
.L_x_727:
        /* <DEDUP_REMOVED lines=16> */
.L_x_724:
[----:B------:R-:W-:Y:S05]  /*6c70*/  BSYNC B0 ;  /* 0x0000000000007941 */ /* 0x000fea0003800000 */
.L_x_723:
        /* <DEDUP_REMOVED lines=20> */
.L_x_720:
        /* <DEDUP_REMOVED lines=57> */
.L_x_730:
[----:B------:R-:W-:Y:S05]  /*7150*/  BSYNC B0 ;  /* 0x0000000000007941 */ /* 0x000fea0003800000 */
.L_x_729:
        /* <DEDUP_REMOVED lines=65> */
.L_x_731:
[----:B------:R-:W-:Y:S05]  /*7570*/  EXIT ;  /* 0x000000000000794d */ /* 0x000fea0003800000 */
.L_x_733:
        /* <DEDUP_REMOVED lines=16> */
.L_x_8823:


//--------------------- .text._Z25selective_scan_fwd_kernelI32Selective_Scan_fwd_kernel_traitsILi32ELi16ELi1ELb1ELb1ELb1ELb1ELb0EfffEEv13SSMParamsBase --------------------------
	.section	.text._Z25selective_scan_fwd_kernelI32Selective_Scan_fwd_kernel_traitsILi32ELi16ELi1ELb1ELb1ELb1ELb1ELb0EfffEEv13SSMParamsBase,"ax",@progbits
	.sectioninfo	@"SHI_REGISTERS=168"
	.align	128
        .global         _Z25selective_scan_fwd_kernelI32Selective_Scan_fwd_kernel_traitsILi32ELi16ELi1ELb1ELb1ELb1ELb1ELb0EfffEEv13SSMParamsBase
        .type           _Z25selective_scan_fwd_kernelI32Selective_Scan_fwd_kernel_traitsILi32ELi16ELi1ELb1ELb1ELb1ELb1ELb0EfffEEv13SSMParamsBase,@function
        .size           _Z25selective_scan_fwd_kernelI32Selective_Scan_fwd_kernel_traitsILi32ELi16ELi1ELb1ELb1ELb1ELb1ELb0EfffEEv13SSMParamsBase,(.L_x_8824 - _Z25selective_scan_fwd_kernelI32Selective_Scan_fwd_kernel_traitsILi32ELi16ELi1ELb1ELb1ELb1ELb1ELb0EfffEEv13SSMParamsBase)
        .other          _Z25selective_scan_fwd_kernelI32Selective_Scan_fwd_kernel_traitsILi32ELi16ELi1ELb1ELb1ELb1ELb1ELb0EfffEEv13SSMParamsBase,@"STO_CUDA_ENTRY STV_DEFAULT"
_Z25selective_scan_fwd_kernelI32Selective_Scan_fwd_kernel_traitsILi32ELi16ELi1ELb1ELb1ELb1ELb1ELb0EfffEEv13SSMParamsBase:
.text._Z25selective_scan_fwd_kernelI32Selective_Scan_fwd_kernel_traitsILi32ELi16ELi1ELb1ELb1ELb1ELb1ELb0EfffEEv13SSMParamsBase:
[----:B------:R-:W-:Y:S02]  /*0000*/  MOV R1, c[0x0][0x28] ;  /* 0x00000a0000017a02 */ /* 0x000fe40000000f00 */
[----:B------:R-:W-:Y:S01]  /*0010*/  ISETP.NE.U32.AND P1, PT, RZ, c[0x0][0x2b0], PT ;  /* 0x0000ac00ff007a0c */ /* 0x000fe20003f25070 */
[----:B------:R-:W-:Y:S01]  /*0020*/  CS2R R12, SRZ ;  /* 0x00000000000c7805 */ /* 0x000fe2000001ff00 */
[----:B------:R-:W0:Y:S01]  /*0030*/  S2R R9, SR_CTAID.X ;  /* 0x0000000000097919 */ /* 0x000e220000002500 */
[----:B------:R-:W-:Y:S01]  /*0040*/  HFMA2.MMA R15, -RZ, RZ, 0, 0 ;  /* 0x00000000ff0f7435 */ /* 0x000fe200000001ff */
[----:B------:R-:W-:Y:S01]  /*0050*/  ISETP.NE.AND.EX P1, PT, RZ, c[0x0][0x2b4], PT, P1 ;  /* 0x0000ad00ff007a0c */ /* 0x000fe20003f25310 */
[----:B------:R-:W-:Y:S01]  /*0060*/  ULDC.64 UR4, c[0x0][0x118] ;  /* 0x0000460000047ab9 */ /* 0x000fe20000000a00 */
[----:B------:R-:W-:-:S11]  /*0070*/  MOV R16, RZ ;  /* 0x000000ff00107202 */ /* 0x000fd60000000f00 */
        /* <DEDUP_REMOVED lines=27> */
.L_x_734:
        /* <DEDUP_REMOVED lines=27> */
.L_x_735:
[----:B------:R-:W-:Y:S05]  /*03e0*/  @!P0 BRA `(.L_x_736) ;  /* 0x000000a000008947 */ /* 0x000fea0003800000 */
[----:B------:R-:W-:Y:S02]  /*03f0*/  IMAD R6, R14, c[0x0][0x248], RZ ;  /* 0x000092000e067a24 */ /* 0x000fe400078e02ff */
[----:B------:R-:W-:-:S04]  /*0400*/  IMAD.WIDE.U32 R10, R9, c[0x0][0x248], RZ ;  /* 0x00009200090a7a25 */ /* 0x000fc800078e00ff */
[----:B------:R-:W-:Y:S01]  /*0410*/  IMAD R7, R9, c[0x0][0x24c], R6 ;  /* 0x0000930009077a24 */ /* 0x000fe200078e0206 */
[----:B------:R-:W-:-:S04]  /*0420*/  SHF.L.U32 R6, R10, 0x2, RZ ;  /* 0x000000020a067819 */ /* 0x000fc800000006ff */
[----:B------:R-:W-:Y:S02]  /*0430*/  IADD3 R7, R7, R11, RZ ;  /* 0x0000000b07077210 */ /* 0x000fe40007ffe0ff */
[-C--:B------:R-:W-:Y:S02]  /*0440*/  IADD3 R118, P0, R15, R6.reuse, RZ ;  /* 0x000000060f767210 */ /* 0x080fe40007f1e0ff */
[----:B------:R-:W-:Y:S02]  /*0450*/  SHF.L.U64.HI R7, R10, 0x2, R7 ;  /* 0x000000020a077819 */ /* 0x000fe40000010207 */
[----:B------:R-:W-:Y:S02]  /*0460*/  IADD3 R6, P2, R13, R6, RZ ;  /* 0x000000060d067210 */ /* 0x000fe40007f5e0ff */
[-C--:B------:R-:W-:Y:S02]  /*0470*/  IADD3.X R119, R16, R7.reuse, RZ, P0, !PT ;  /* 0x0000000710777210 */ /* 0x080fe400007fe4ff */
[----:B------:R-:W-:-:S02]  /*0480*/  IADD3.X R7, R12, R7, RZ, P2, !PT ;  /* 0x000000070c077210 */ /* 0x000fc400017fe4ff */
.L_x_736:
[----:B------:R-:W-:Y:S01]  /*0490*/  ISETP.EQ.U32.AND P0, PT, R6, RZ, PT ;  /* 0x000000ff0600720c */ /* 0x000fe20003f02070 */
[----:B------:R-:W-:-:S02]  /*04a0*/  CS2R R10, SRZ ;  /* 0x00000000000a7805 */ /* 0x000fc4000001ff00 */
        /* <DEDUP_REMOVED lines=15> */
[----:B------:R-:W-:-:S03]  /*05a0*/  ISETP.NE.AND.EX P5, PT, RZ, c[0x0][0x284], PT, P5 ;  /* 0x0000a100ff007a0c */ /* 0x000fc60003fa5350 */
[C---:B------:R-:W-:Y:S02]  /*05b0*/  @P1 IADD3 R12, P4, R9.reuse, c[0x0][0x2b8], RZ ;  /* 0x0000ae00090c1a10 */ /* 0x040fe40007f9e0ff */
[----:B------:R-:W-:Y:S02]  /*05c0*/  @P2 MOV R15, c[0x0][0x2c0] ;  /* 0x0000b000000f2a02 */ /* 0x000fe40000000f00 */
[----:B------:R-:W-:Y:S02]  /*05d0*/  @P1 LEA.HI.X.SX32 R13, R9, c[0x0][0x2bc], 0x1, P4 ;  /* 0x0000af00090d1a11 */ /* 0x000fe400020f0eff */
[----:B------:R-:W-:Y:S02]  /*05e0*/  ISETP.EQ.U32.AND P4, PT, R15, RZ, PT ;  /* 0x000000ff0f00720c */ /* 0x000fe40003f82070 */
[----:B------:R-:W-:Y:S02]  /*05f0*/  @P2 MOV R10, c[0x0][0x2c4] ;  /* 0x0000b100000a2a02 */ /* 0x000fe40000000f00 */
[----:B------:R-:W-:-:S02]  /*0600*/  PRMT R15, RZ, 0x7610, R15 ;  /* 0x00007610ff0f7816 */ /* 0x000fc4000000000f */
[----:B------:R-:W-:-:S04]  /*0610*/  ISETP.EQ.OR.EX P4, PT, R10, RZ, !P6, P4 ;  /* 0x000000ff0a00720c */ /* 0x000fc80007782740 */
[----:B------:R0:W5:Y:S01]  /*0620*/  @P1 LDG.E.U8 R15, [R12.64] ;  /* 0x000000040c0f1981 */ /* 0x000162000c1e1100 */
[C---:B------:R-:W-:Y:S01]  /*0630*/  @P3 LEA R16, P1, R2.reuse, c[0x0][0x268], 0x2 ;  /* 0x00009a0002103a11 */ /* 0x040fe200078210ff */
[----:B------:R-:W-:Y:S02]  /*0640*/  CS2R R20, SRZ ;  /* 0x0000000000147805 */ /* 0x000fe4000001ff00 */
[----:B------:R-:W-:Y:S02]  /*0650*/  @P2 MOV R20, c[0x0][0x2c0] ;  /* 0x0000b00000142a02 */ /* 0x000fe40000000f00 */
[C---:B------:R-:W-:Y:S02]  /*0660*/  @P3 LEA.HI.X R17, R2.reuse, c[0x0][0x26c], R3, 0x2, P1 ;  /* 0x00009b0002113a11 */ /* 0x040fe400008f1403 */
[----:B------:R-:W-:Y:S02]  /*0670*/  @P5 LEA R18, P1, R2, c[0x0][0x280], 0x2 ;  /* 0x0000a00002125a11 */ /* 0x000fe400078210ff */
[----:B------:R-:W-:-:S02]  /*0680*/  IABS R24, c[0x0][0x174] ;  /* 0x00005d0000187a13 */ /* 0x000fc40000000000 */
[----:B------:R-:W-:Y:S02]  /*0690*/  @P5 LEA.HI.X R19, R2, c[0x0][0x284], R3, 0x2, P1 ;  /* 0x0000a10002135a11 */ /* 0x000fe400008f1403 */
[----:B0-----:R-:W-:Y:S02]  /*06a0*/  @!P4 LEA R12, P1, R9, R20, 0x2 ;  /* 0x00000014090cc211 */ /* 0x001fe400078210ff */
[----:B------:R-:W0:Y:S08]  /*06b0*/  I2F.RP R20, R24 ;  /* 0x0000001800147306 */ /* 0x000e300000209400 */
[----:B0-----:R-:W0:Y:S01]  /*06c0*/  MUFU.RCP R20, R20 ;  /* 0x0000001400147308 */ /* 0x001e220000001000 */
[----:B------:R-:W-:Y:S01]  /*06d0*/  HFMA2.MMA R81, -RZ, RZ, 0, 0 ;  /* 0x00000000ff517435 */ /* 0x000fe200000001ff */
[----:B------:R-:W-:Y:S01]  /*06e0*/  @P2 MOV R21, c[0x0][0x2c4] ;  /* 0x0000b10000152a02 */ /* 0x000fe20000000f00 */
[----:B------:R-:W-:-:S03]  /*06f0*/  HFMA2.MMA R27, -RZ, RZ, 0, 0 ;  /* 0x00000000ff1b7435 */ /* 0x000fc600000001ff */
[----:B------:R-:W-:-:S05]  /*0700*/  @!P4 LEA.HI.X R13, R9, R21, R14, 0x2, P1 ;  /* 0x00000015090dc211 */ /* 0x000fca00008f140e */
[----:B------:R1:W5:Y:S04]  /*0710*/  @P3 LDG.E R81, [R16.64] ;  /* 0x0000000410513981 */ /* 0x000368000c1e1900 */
[----:B------:R3:W5:Y:S02]  /*0720*/  @!P4 LDG.E R27, [R12.64] ;  /* 0x000000040c1bc981 */ /* 0x000764000c1e1900 */
[----:B---3--:R-:W-:Y:S01]  /*0730*/  IABS R12, R2 ;  /* 0x00000002000c7213 */ /* 0x008fe20000000000 */
[----:B--2---:R-:W-:-:S05]  /*0740*/  @!P0 IMAD.WIDE R10, R11, 0x4, R118 ;  /* 0x000000040b0a8825 */ /* 0x004fca00078e0276 */
[----:B------:R0:W2:Y:S01]  /*0750*/  @!P0 LDG.E R8, [R10.64] ;  /* 0x000000040a088981 */ /* 0x0000a2000c1e1900 */
[----:B------:R-:W-:Y:S02]  /*0760*/  MOV R83, RZ ;  /* 0x000000ff00537202 */ /* 0x000fe40000000f00 */
[----:B------:R-:W-:Y:S01]  /*0770*/  ISETP.NE.AND P2, PT, RZ, c[0x0][0x174], PT ;  /* 0x00005d00ff007a0c */ /* 0x000fe20003f45270 */
[----:B------:R-:W-:-:S03]  /*0780*/  IMAD R26, R14, c[0x0][0x1c0], RZ ;  /* 0x000070000e1a7a24 */ /* 0x000fc600078e02ff */
[----:B------:R3:W5:Y:S01]  /*0790*/  @P5 LDG.E R83, [R18.64] ;  /* 0x0000000412535981 */ /* 0x000762000c1e1900 */
[----:B0-----:R-:W-:-:S04]  /*07a0*/  IADD3 R10, R20, 0xffffffe, RZ ;  /* 0x0ffffffe140a7810 */ /* 0x001fc80007ffe0ff */
[----:B------:R0:W4:Y:S02]  /*07b0*/  F2I.FTZ.U32.TRUNC.NTZ R11, R10 ;  /* 0x0000000a000b7305 */ /* 0x000124000021f000 */
[----:B0-----:R-:W-:Y:S02]  /*07c0*/  MOV R10, RZ ;  /* 0x000000ff000a7202 */ /* 0x001fe40000000f00 */
[----:B----4-:R-:W-:-:S05]  /*07d0*/  IADD3 R21, RZ, -R11, RZ ;  /* 0x8000000bff157210 */ /* 0x010fca0007ffe0ff */
        /* <DEDUP_REMOVED lines=8> */
[----:B------:R-:W-:Y:S01]  /*0860*/  ISETP.GE.U32.AND P1, PT, R11, R24, PT ;  /* 0x000000180b00720c */ /* 0x000fe20003f26070 */
[----:B------:R-:W-:Y:S01]  /*0870*/  IMAD R24, R14, c[0x0][0x1a0], RZ ;  /* 0x000068000e187a24 */ /* 0x000fe200078e02ff */
[----:B------:R-:W-:Y:S02]  /*0880*/  ISETP.GE.AND P4, PT, R10, RZ, PT ;  /* 0x000000ff0a00720c */ /* 0x000fe40003f86270 */
[----:B------:R-:W-:Y:S01]  /*0890*/  @!P3 IADD3 R22, R22, 0x1, RZ ;  /* 0x000000011616b810 */ /* 0x000fe20007ffe0ff */
[----:B------:R-:W-:-:S04]  /*08a0*/  IMAD.WIDE.U32 R16, R9, c[0x0][0x1a0], RZ ;  /* 0x0000680009107a25 */ /* 0x000fc800078e00ff */
[----:B------:R-:W-:Y:S02]  /*08b0*/  IMAD R21, R9, c[0x0][0x1a4], R24 ;  /* 0x0000690009157a24 */ /* 0x000fe400078e0218 */
[----:B------:R-:W-:Y:S02]  /*08c0*/  IMAD R24, R14, c[0x0][0x1f0], RZ ;  /* 0x00007c000e187a24 */ /* 0x000fe400078e02ff */
[----:B------:R-:W-:Y:S01]  /*08d0*/  @P1 IADD3 R22, R22, 0x1, RZ ;  /* 0x0000000116161810 */ /* 0x000fe20007ffe0ff */
[----:B------:R-:W-:Y:S01]  /*08e0*/  IMAD R20, R14, c[0x0][0x1e0], RZ ;  /* 0x000078000e147a24 */ /* 0x000fe200078e02ff */
[----:B------:R-:W-:Y:S02]  /*08f0*/  IADD3 R21, R17, R21, RZ ;  /* 0x0000001511157210 */ /* 0x000fe40007ffe0ff */
[----:B------:R-:W-:Y:S01]  /*0900*/  MOV R25, R22 ;  /* 0x0000001600197202 */ /* 0x000fe20000000f00 */
[----:B------:R-:W-:-:S04]  /*0910*/  IMAD.WIDE.U32 R12, R9, c[0x0][0x1f0], RZ ;  /* 0x00007c00090c7a25 */ /* 0x000fc800078e00ff */
[----:B------:R-:W-:Y:S01]  /*0920*/  IMAD R17, R9, c[0x0][0x1f4], R24 ;  /* 0x00007d0009117a24 */ /* 0x000fe200078e0218 */
[----:B------:R-:W-:Y:S01]  /*0930*/  @!P4 IADD3 R25, -R25, RZ, RZ ;  /* 0x000000ff1919c210 */ /* 0x000fe20007ffe1ff */
[----:B------:R-:W-:Y:S01]  /*0940*/  IMAD.WIDE.U32 R10, R9, c[0x0][0x1e0], RZ ;  /* 0x00007800090a7a25 */ /* 0x000fe200078e00ff */
[----:B------:R-:W-:-:S03]  /*0950*/  @!P2 LOP3.LUT R25, RZ, c[0x0][0x174], RZ, 0x33, !PT ;  /* 0x00005d00ff19aa12 */ /* 0x000fc600078e33ff */
[----:B------:R-:W-:Y:S01]  /*0960*/  IMAD R29, R9, c[0x0][0x1e4], R20 ;  /* 0x00007900091d7a24 */ /* 0x000fe200078e0214 */
[----:B------:R-:W-:Y:S01]  /*0970*/  IADD3 R13, R13, R17, RZ ;  /* 0x000000110d0d7210 */ /* 0x000fe20007ffe0ff */
[----:B---3--:R-:W-:Y:S01]  /*0980*/  IMAD.WIDE.U32 R18, R9, c[0x0][0x1c0], RZ ;  /* 0x0000700009127a25 */ /* 0x008fe200078e00ff */
[----:B------:R-:W-:-:S03]  /*0990*/  SHF.R.S32.HI R24, RZ, 0x1f, R25 ;  /* 0x0000001fff187819 */ /* 0x000fc60000011419 */
[----:B------:R-:W-:Y:S01]  /*09a0*/  IMAD R23, R9, c[0x0][0x1c4], R26 ;  /* 0x0000710009177a24 */ /* 0x000fe200078e021a */
[----:B------:R-:W-:Y:S01]  /*09b0*/  IADD3 R11, R11, R29, RZ ;  /* 0x0000001d0b0b7210 */ /* 0x000fe20007ffe0ff */
[----:B------:R-:W-:Y:S01]  /*09c0*/  IMAD R17, R3, c[0x0][0x1e8], RZ ;  /* 0x00007a0003117a24 */ /* 0x000fe200078e02ff */
[----:B------:R-:W-:Y:S02]  /*09d0*/  MOV R20, R16 ;  /* 0x0000001000147202 */ /* 0x000fe40000000f00 */
[----:B------:R-:W-:Y:S01]  /*09e0*/  IADD3 R23, R19, R23, RZ ;  /* 0x0000001713177210 */ /* 0x000fe20007ffe0ff */
[----:B------:R-:W-:Y:S02]  /*09f0*/  IMAD R19, R3, c[0x0][0x1f8], RZ ;  /* 0x00007e0003137a24 */ /* 0x000fe400078e02ff */
[C---:B------:R-:W-:Y:S02]  /*0a00*/  IMAD R29, R2.reuse, c[0x0][0x1ec], R17 ;  /* 0x00007b00021d7a24 */ /* 0x040fe400078e0211 */
[----:B------:R-:W-:Y:S01]  /*0a10*/  IMAD.WIDE.U32 R16, R2, c[0x0][0x1e8], R10 ;  /* 0x00007a0002107a25 */ /* 0x000fe200078e000a */
[----:B------:R-:W-:-:S03]  /*0a20*/  MOV R22, R18 ;  /* 0x0000001200167202 */ /* 0x000fc60000000f00 */
[----:B------:R-:W-:Y:S02]  /*0a30*/  IMAD R10, R24, c[0x0][0x1b8], RZ ;  /* 0x00006e00180a7a24 */ /* 0x000fe400078e02ff */
[C---:B------:R-:W-:Y:S02]  /*0a40*/  IMAD R31, R2.reuse, c[0x0][0x1fc], R19 ;  /* 0x00007f00021f7a24 */ /* 0x040fe400078e0213 */
[----:B------:R-:W-:-:S04]  /*0a50*/  IMAD.WIDE.U32 R18, R2, c[0x0][0x1f8], R12 ;  /* 0x00007e0002127a25 */ /* 0x000fc800078e000c */
[----:B------:R-:W-:-:S04]  /*0a60*/  IMAD.WIDE.U32 R20, R25, c[0x0][0x1b8], R20 ;  /* 0x00006e0019147a25 */ /* 0x000fc800078e0014 */
[----:B------:R-:W-:Y:S01]  /*0a70*/  IMAD R33, R25, c[0x0][0x1bc], R10 ;  /* 0x00006f0019217a24 */ /* 0x000fe200078e020a */
[----:B------:R-:W-:Y:S02]  /*0a80*/  IADD3 R13, R19, R31, RZ ;  /* 0x0000001f130d7210 */ /* 0x000fe40007ffe0ff */
[----:B------:R-:W-:Y:S02]  /*0a90*/  LEA R30, P3, R20, c[0x0][0x258], 0x2 ;  /* 0x00009600141e7a11 */ /* 0x000fe400078610ff */
[----:B------:R-:W-:Y:S02]  /*0aa0*/  IADD3 R31, R21, R33, RZ ;  /* 0x00000021151f7210 */ /* 0x000fe40007ffe0ff */
[----:B------:R-:W-:Y:S02]  /*0ab0*/  LEA R12, P2, R18, c[0x0][0x278], 0x2 ;  /* 0x00009e00120c7a11 */ /* 0x000fe400078410ff */
[----:B------:R-:W-:Y:S02]  /*0ac0*/  IADD3 R11, R17, R29, RZ ;  /* 0x0000001d110b7210 */ /* 0x000fe40007ffe0ff */
[----:B------:R-:W-:-:S02]  /*0ad0*/  LEA R10, P1, R16, c[0x0][0x270], 0x2 ;  /* 0x00009c00100a7a11 */ /* 0x000fc400078210ff */
[----:B------:R-:W-:Y:S02]  /*0ae0*/  LEA.HI.X R31, R20, c[0x0][0x25c], R31, 0x2, P3 ;  /* 0x00009700141f7a11 */ /* 0x000fe400018f141f */
[----:B------:R-:W-:Y:S02]  /*0af0*/  ISETP.NE.U32.AND P3, PT, RZ, c[0x0][0x2d8], PT ;  /* 0x0000b600ff007a0c */ /* 0x000fe40003f65070 */
[----:B------:R-:W-:Y:S02]  /*0b00*/  LEA.HI.X R13, R18, c[0x0][0x27c], R13, 0x2, P2 ;  /* 0x00009f00120d7a11 */ /* 0x000fe400010f140d */
[----:B------:R-:W-:Y:S02]  /*0b10*/  LEA.HI.X R11, R16, c[0x0][0x274], R11, 0x2, P1 ;  /* 0x00009d00100b7a11 */ /* 0x000fe400008f140b */
[----:B------:R-:W-:Y:S02]  /*0b20*/  ISETP.NE.U32.AND P2, PT, RZ, c[0x0][0x2c8], PT ;  /* 0x0000b200ff007a0c */ /* 0x000fe40003f45070 */
[----:B------:R-:W-:-:S02]  /*0b30*/  ISETP.NE.U32.AND P1, PT, RZ, c[0x0][0x2e0], PT ;  /* 0x0000b800ff007a0c */ /* 0x000fc40003f25070 */
[----:B------:R-:W-:Y:S02]  /*0b40*/  ISETP.NE.AND.EX P3, PT, RZ, c[0x0][0x2dc], PT, P3 ;  /* 0x0000b700ff007a0c */ /* 0x000fe40003f65330 */
[----:B------:R-:W-:Y:S02]  /*0b50*/  ISETP.NE.AND.EX P2, PT, RZ, c[0x0][0x2cc], PT, P2 ;  /* 0x0000b300ff007a0c */ /* 0x000fe40003f45320 */
[----:B------:R-:W-:Y:S01]  /*0b60*/  ISETP.NE.AND.EX P1, PT, RZ, c[0x0][0x2e4], PT, P1 ;  /* 0x0000b900ff007a0c */ /* 0x000fe20003f25310 */
[----:B------:R-:W-:Y:S01]  /*0b70*/  IMAD R24, R24, c[0x0][0x1d8], RZ ;  /* 0x0000760018187a24 */ /* 0x000fe200078e02ff */
[----:B------:R-:W-:Y:S01]  /*0b80*/  HFMA2.MMA R112, -RZ, RZ, 0, 0 ;  /* 0x00000000ff707435 */ /* 0x000fe200000001ff */
[----:B------:R-:W-:Y:S01]  /*0b90*/  IMAD.WIDE.U32 R22, R25, c[0x0][0x1d8], R22 ;  /* 0x0000760019167a25 */ /* 0x000fe200078e0016 */
[----:B------:R-:W-:-:S03]  /*0ba0*/  CS2R R16, SRZ ;  /* 0x0000000000107805 */ /* 0x000fc6000001ff00 */
[----:B------:R-:W-:Y:S02]  /*0bb0*/  IMAD R25, R25, c[0x0][0x1dc], R24 ;  /* 0x0000770019197a24 */ /* 0x000fe400078e0218 */
[----:B------:R-:W-:Y:S02]  /*0bc0*/  @P3 MOV R16, c[0x0][0x2d8] ;  /* 0x0000b60000103a02 */ /* 0x000fe40000000f00 */
[----:B------:R-:W-:Y:S02]  /*0bd0*/  LEA R28, P4, R22, c[0x0][0x260], 0x2 ;  /* 0x00009800161c7a11 */ /* 0x000fe400078810ff */
[----:B------:R-:W-:Y:S02]  /*0be0*/  IADD3 R23, R23, R25, RZ ;  /* 0x0000001917177210 */ /* 0x000fe40007ffe0ff */
[----:B------:R-:W-:Y:S02]  /*0bf0*/  MOV R26, RZ ;  /* 0x000000ff001a7202 */ /* 0x000fe40000000f00 */
[----:B------:R-:W-:-:S02]  /*0c00*/  @P2 MOV R112, c[0x0][0x2c8] ;  /* 0x0000b20000702a02 */ /* 0x000fc40000000f00 */
[----:B------:R-:W-:Y:S02]  /*0c10*/  @P2 MOV R26, c[0x0][0x2cc] ;  /* 0x0000b300001a2a02 */ /* 0x000fe40000000f00 */
[----:B------:R-:W-:Y:S02]  /*0c20*/  @P3 MOV R17, c[0x0][0x2dc] ;  /* 0x0000b70000113a02 */ /* 0x000fe40000000f00 */
[----:B------:R-:W-:Y:S02]  /*0c30*/  @P1 ISETP.NE.U32.AND P5, PT, RZ, c[0x0][0x2e0], PT ;  /* 0x0000b800ff001a0c */ /* 0x000fe40003fa5070 */
[----:B------:R-:W-:Y:S02]  /*0c40*/  ISETP.NE.U32.AND P2, PT, R16, RZ, PT ;  /* 0x000000ff1000720c */ /* 0x000fe40003f45070 */
[----:B------:R-:W-:Y:S02]  /*0c50*/  LEA.HI.X R23, R22, c[0x0][0x264], R23, 0x2, P4 ;  /* 0x0000990016177a11 */ /* 0x000fe400020f1417 */
[----:B------:R-:W-:-:S02]  /*0c60*/  PLOP3.LUT P4, PT, PT, PT, PT, 0x8, 0x0 ;  /* 0x000000000000781c */ /* 0x000fc40003f8e170 */
        /* <DEDUP_REMOVED lines=8> */
[----:B------:R-:W-:Y:S02]  /*0cf0*/  MOV R20, RZ ;  /* 0x000000ff00147202 */ /* 0x000fe40000000f00 */
[----:B------:R-:W-:Y:S02]  /*0d00*/  @P3 MOV R114, c[0x0][0x2d8] ;  /* 0x0000b60000723a02 */ /* 0x000fe40000000f00 */
[----:B------:R-:W-:Y:S02]  /*0d10*/  @P3 MOV R115, c[0x0][0x2dc] ;  /* 0x0000b70000733a02 */ /* 0x000fe40000000f00 */
[----:B------:R-:W-:Y:S02]  /*0d20*/  @P1 MOV R24, c[0x0][0x2e0] ;  /* 0x0000b80000181a02 */ /* 0x000fe40000000f00 */
[----:B------:R-:W-:-:S02]  /*0d30*/  @P1 MOV R20, c[0x0][0x2e4] ;  /* 0x0000b90000141a02 */ /* 0x000fc40000000f00 */
[----:B------:R-:W-:Y:S02]  /*0d40*/  SEL R18, R18, 0x800, P6 ;  /* 0x0000080012127807 */ /* 0x000fe40003000000 */
[----:B------:R-:W-:Y:S02]  /*0d50*/  IADD3 R19, R121, R19, RZ ;  /* 0x0000001379137210 */ /* 0x000fe40007ffe0ff */
[----:B--2---:R-:W-:Y:S01]  /*0d60*/  @!P0 SHF.R.S32.HI R0, RZ, 0x1f, R8 ;  /* 0x0000001fff008819 */ /* 0x004fe20000011408 */
[----:B------:R-:W-:Y:S05]  /*0d70*/  @P4 BRA P2, `(.L_x_737) ;  /* 0x000001f000004947 */ /* 0x000fea0001000000 */
[----:B------:R-:W-:Y:S02]  /*0d80*/  IABS R24, R18 ;  /* 0x0000001200187213 */ /* 0x000fe40000000000 */
[----:B------:R-:W-:Y:S02]  /*0d90*/  IADD3 R20, R18, c[0x0][0x168], RZ ;  /* 0x00005a0012147a10 */ /* 0x000fe40007ffe0ff */
[----:B------:R-:W0:Y:S01]  /*0da0*/  I2F.RP R22, R24 ;  /* 0x0000001800167306 */ /* 0x000e220000209400 */
[----:B------:R-:W-:-:S02]  /*0db0*/  MOV R110, RZ ;  /* 0x000000ff006e7202 */ /* 0x000fc40000000f00 */
[----:B------:R-:W-:Y:S02]  /*0dc0*/  IADD3 R25, R20, -0x1, RZ ;  /* 0xffffffff14197810 */ /* 0x000fe40007ffe0ff */
[-C--:B------:R-:W-:Y:S02]  /*0dd0*/  IABS R20, R18.reuse ;  /* 0x0000001200147213 */ /* 0x080fe40000000000 */
[----:B------:R-:W-:Y:S02]  /*0de0*/  IABS R29, R25 ;  /* 0x00000019001d7213 */ /* 0x000fe40000000000 */
[----:B------:R-:W-:Y:S02]  /*0df0*/  LOP3.LUT R25, R25, R18, RZ, 0x3c, !PT ;  /* 0x0000001219197212 */ /* 0x000fe400078e3cff */
[----:B------:R-:W-:Y:S02]  /*0e00*/  MOV R106, RZ ;  /* 0x000000ff006a7202 */ /* 0x000fe40000000f00 */
[----:B------:R-:W-:Y:S01]  /*0e10*/  ISETP.GE.AND P2, PT, R25, RZ, PT ;  /* 0x000000ff1900720c */ /* 0x000fe20003f46270 */
[----:B0-----:R-:W0:Y:S02]  /*0e20*/  MUFU.RCP R22, R22 ;  /* 0x0000001600167308 */ /* 0x001e240000001000 */
[----:B0-----:R-:W-:-:S02]  /*0e30*/  IADD3 R21, R22, 0xffffffe, RZ ;  /* 0x0ffffffe16157810 */ /* 0x001fc40007ffe0ff */
[----:B------:R-:W-:Y:S02]  /*0e40*/  IADD3 R22, RZ, -R20, RZ ;  /* 0x80000014ff167210 */ /* 0x000fe40007ffe0ff */
[----:B------:R-:W-:Y:S02]  /*0e50*/  MOV R20, RZ ;  /* 0x000000ff00147202 */ /* 0x000fe40000000f00 */
[----:B------:R-:W0:Y:S02]  /*0e60*/  F2I.FTZ.U32.TRUNC.NTZ R21, R21 ;  /* 0x0000001500157305 */ /* 0x000e24000021f000 */
[----:B0----5:R-:W-:-:S05]  /*0e70*/  IADD3 R27, RZ, -R21, RZ ;  /* 0x80000015ff1b7210 */ /* 0x021fca0007ffe0ff */
        /* <DEDUP_REMOVED lines=15> */
.L_x_737:
        /* <DEDUP_REMOVED lines=18> */
.L_x_738:
[----:B------:R-:W-:-:S13]  /*1090*/  ISETP.GE.AND P0, PT, R108, 0x1, PT ;  /* 0x000000016c00780c */ /* 0x000fda0003f06270 */
[----:B------:R-:W-:Y:S05]  /*10a0*/  @!P0 EXIT ;  /* 0x000000000000894d */ /* 0x000fea0003800000 */
[----:B------:R-:W0:Y:S01]  /*10b0*/  S2R R25, SR_TID.X ;  /* 0x0000000000197919 */ /* 0x000e220000002100 */
[----:B------:R-:W-:Y:S02]  /*10c0*/  LEA R112, P0, R9, R112, 0x2 ;  /* 0x0000007009707211 */ /* 0x000fe400078010ff */
[----:B------:R-:W-:Y:S01]  /*10d0*/  LOP3.LUT R21, R15, 0xff, RZ, 0xc0, !PT ;  /* 0x000000ff0f157812 */ /* 0x000fe200078ec0ff */
[----:B------:R-:W1:Y:S01]  /*10e0*/  S2R R22, SR_LANEID ;  /* 0x0000000000167919 */ /* 0x000e620000000000 */
[----:B------:R-:W-:Y:S01]  /*10f0*/  LEA.HI.X R113, R9, R26, R14, 0x2, P0 ;  /* 0x0000001a09717211 */ /* 0x000fe200000f140e */
[----:B------:R-:W-:Y:S01]  /*1100*/  HFMA2.MMA R9, -RZ, RZ, 0, 0 ;  /* 0x00000000ff097435 */ /* 0x000fe200000001ff */
[C---:B0-----:R-:W-:Y:S02]  /*1110*/  SHF.L.U32 R20, R25.reuse, 0x2, RZ ;  /* 0x0000000219147819 */ /* 0x041fe400000006ff */
[----:B------:R-:W-:Y:S02]  /*1120*/  SHF.L.U32 R14, R25, 0x4, RZ ;  /* 0x00000004190e7819 */ /* 0x000fe400000006ff */
[----:B------:R-:W-:-:S02]  /*1130*/  LOP3.LUT R20, R20, 0xffffff80, RZ, 0xc0, !PT ;  /* 0xffffff8014147812 */ /* 0x000fc400078ec0ff */
[----:B------:R-:W-:Y:S02]  /*1140*/  IADD3 R102, R14, 0x1, RZ ;  /* 0x000000010e667810 */ /* 0x000fe40007ffe0ff */
[----:B------:R-:W-:Y:S02]  /*1150*/  LOP3.LUT R104, R20, 0x1f, R25, 0xf8, !PT ;  /* 0x0000001f14687812 */ /* 0x000fe400078ef819 */
        /* <DEDUP_REMOVED lines=13> */
[----:B------:R-:W-:Y:S02]  /*1230*/  MOV R20, RZ ;  /* 0x000000ff00147202 */ /* 0x000fe40000000f00 */
[----:B------:R-:W-:Y:S02]  /*1240*/  IADD3 R14, R14, 0xf, RZ ;  /* 0x0000000f0e0e7810 */ /* 0x000fe40007ffe0ff */
[----:B-1----:R-:W-:-:S02]  /*1250*/  SHF.R.S32.HI R15, RZ, 0x1f, R104 ;  /* 0x0000001fff0f7819 */ /* 0x002fc40000011468 */
.L_x_781:
        /* <DEDUP_REMOVED lines=37> */
[----:B------:R-:W-:Y:S01]  /*14b0*/  MOV R87, c[0x0][0x16c] ;  /* 0x00005b0000577a02 */ /* 0x000fe20000000f00 */
[----:B------:R-:W-:Y:S01]  /*14c0*/  ULDC.U8 UR6, c[0x0][0x188] ;  /* 0x0000620000067ab9 */ /* 0x000fe20000000000 */
[----:B------:R-:W-:Y:S02]  /*14d0*/  BSSY B0, `(.L_x_739) ;  /* 0x000003a000007945 */ /* 0x000fe40003800000 */
        /* <DEDUP_REMOVED lines=57> */
.L_x_740:
[----:B--234-:R-:W-:Y:S05]  /*1870*/  BSYNC B0 ;  /* 0x0000000000007941 */ /* 0x01cfea0003800000 */
.L_x_739:
        /* <DEDUP_REMOVED lines=35> */
.L_x_742:
[----:B------:R-:W-:Y:S05]  /*1ab0*/  BSYNC B0 ;  /* 0x0000000000007941 */ /* 0x000fea0003800000 */
.L_x_741:
        /* <DEDUP_REMOVED lines=37> */
.L_x_744:
[----:B------:R-:W-:Y:S05]  /*1d10*/  BSYNC B0 ;  /* 0x0000000000007941 */ /* 0x000fea0003800000 */
.L_x_743:
        /* <DEDUP_REMOVED lines=35> */
.L_x_746:
[----:B------:R-:W-:Y:S05]  /*1f50*/  BSYNC B0 ;  /* 0x0000000000007941 */ /* 0x000fea0003800000 */
.L_x_745:
        /* <DEDUP_REMOVED lines=37> */
.L_x_748:
[----:B------:R-:W-:Y:S05]  /*21b0*/  BSYNC B0 ;  /* 0x0000000000007941 */ /* 0x000fea0003800000 */
.L_x_747:
        /* <DEDUP_REMOVED lines=35> */
.L_x_750:
[----:B------:R-:W-:Y:S05]  /*23f0*/  BSYNC B0 ;  /* 0x0000000000007941 */ /* 0x000fea0003800000 */
.L_x_749:
        /* <DEDUP_REMOVED lines=37> */
.L_x_752:
[----:B------:R-:W-:Y:S05]  /*2650*/  BSYNC B0 ;  /* 0x0000000000007941 */ /* 0x000fea0003800000 */
.L_x_751:
        /* <DEDUP_REMOVED lines=35> */
.L_x_754:
[----:B------:R-:W-:Y:S05]  /*2890*/  BSYNC B0 ;  /* 0x0000000000007941 */ /* 0x000fea0003800000 */
.L_x_753:
        /* <DEDUP_REMOVED lines=37> */
.L_x_756:
[----:B------:R-:W-:Y:S05]  /*2af0*/  BSYNC B0 ;  /* 0x0000000000007941 */ /* 0x000fea0003800000 */
.L_x_755:
        /* <DEDUP_REMOVED lines=36> */
.L_x_758:
[----:B------:R-:W-:Y:S05]  /*2d40*/  BSYNC B0 ;  /* 0x0000000000007941 */ /* 0x000fea0003800000 */
.L_x_757:
        /* <DEDUP_REMOVED lines=42> */
.L_x_760:
[----:B------:R-:W-:Y:S05]  /*2ff0*/  BSYNC B0 ;  /* 0x0000000000007941 */ /* 0x000fea0003800000 */
.L_x_759:
        /* <DEDUP_REMOVED lines=33> */
.L_x_762:
[----:B------:R-:W-:Y:S05]  /*3210*/  BSYNC B0 ;  /* 0x0000000000007941 */ /* 0x000fea0003800000 */
.L_x_761:
        /* <DEDUP_REMOVED lines=33> */
.L_x_764:
[----:B------:R-:W-:Y:S05]  /*3430*/  BSYNC B0 ;  /* 0x0000000000007941 */ /* 0x000fea0003800000 */
.L_x_763:
        /* <DEDUP_REMOVED lines=33> */
.L_x_766:
[----:B------:R-:W-:Y:S05]  /*3650*/  BSYNC B0 ;  /* 0x0000000000007941 */ /* 0x000fea0003800000 */
.L_x_765:
        /* <DEDUP_REMOVED lines=33> */
.L_x_768:
[----:B------:R-:W-:Y:S05]  /*3870*/  BSYNC B0 ;  /* 0x0000000000007941 */ /* 0x000fea0003800000 */
.L_x_767:
        /* <DEDUP_REMOVED lines=33> */
.L_x_770:
[----:B------:R-:W-:Y:S05]  /*3a90*/  BSYNC B0 ;  /* 0x0000000000007941 */ /* 0x000fea0003800000 */
.L_x_769:
        /* <DEDUP_REMOVED lines=36> */
.L_x_779:
        /* <DEDUP_REMOVED lines=18> */
[----:B------:R-:W-:-:S04]  /*3e00*/  LEA R48, P0, R50, c[0x0][0x250], 0x2 ;  /* 0x0000940032307a11 */ /* 0x000fc800078010ff */
[----:B------:R-:W-:-:S04]  /*3e10*/  IADD3 R49, R51, R49, RZ ;  /* 0x0000003133317210 */ /* 0x000fc80007ffe0ff */
        /* <DEDUP_REMOVED lines=24> */
[----:B------:R-:W1:Y:S01]  /*3fa0*/  S2R R131, SR_TID.X ;  /* 0x0000000000837919 */ /* 0x000e620000002100 */
[----:B------:R-:W-:Y:S01]  /*3fb0*/  ISETP.GE.U32.AND P0, PT, R94, R27, PT ;  /* 0x0000001b5e00720c */ /* 0x000fe20003f06070 */
[C---:B------:R-:W-:Y:S02]  /*3fc0*/  FMUL.FTZ R147, R135.reuse, R89 ;  /* 0x0000005987937220 */ /* 0x040fe40000410000 */
[----:B------:R-:W1:Y:S01]  /*3fd0*/  LDS.128 R68, [R85+0x10] ;  /* 0x0000100055447984 */ /* 0x000e620000000c00 */
[C---:B------:R-:W-:Y:S01]  /*3fe0*/  FMUL.FTZ R141, R135.reuse, R91 ;  /* 0x0000005b878d7220 */ /* 0x040fe20000410000 */
[----:B------:R-:W-:Y:S01]  /*3ff0*/  ISETP.GE.U32.AND P5, PT, R98, R27, PT ;  /* 0x0000001b6200720c */ /* 0x000fe20003fa6070 */
[C---:B------:R-:W-:Y:S01]  /*4000*/  FMUL.FTZ R143, R135.reuse, R87 ;  /* 0x00000057878f7220 */ /* 0x040fe20000410000 */
[----:B------:R-:W1:Y:S01]  /*4010*/  LDS.128 R72, [R85+0x20] ;  /* 0x0000200055487984 */ /* 0x000e620000000c00 */
[----:B------:R-:W1:Y:S01]  /*4020*/  MUFU.EX2 R147, R147 ;  /* 0x0000009300937308 */ /* 0x000e620000000800 */
[C---:B0-----:R-:W-:Y:S01]  /*4030*/  FMUL.FTZ R153, R135.reuse, R95 ;  /* 0x0000005f87997220 */ /* 0x041fe20000410000 */
[----:B------:R-:W-:Y:S01]  /*4040*/  ISETP.GE.U32.AND P1, PT, R92, R27, PT ;  /* 0x0000001b5c00720c */ /* 0x000fe20003f26070 */
[----:B------:R-:W0:Y:S01]  /*4050*/  LDS.128 R76, [R85+0x30] ;  /* 0x00003000554c7984 */ /* 0x000e220000000c00 */
[----:B------:R-:W-:-:S02]  /*4060*/  FMUL.FTZ R145, R135, R116 ;  /* 0x0000007487917220 */ /* 0x000fc40000410000 */
[C---:B------:R-:W-:Y:S02]  /*4070*/  FMUL.FTZ R149, R135.reuse, R122 ;  /* 0x0000007a87957220 */ /* 0x040fe40000410000 */
[----:B------:R-:W1:Y:S01]  /*4080*/  MUFU.EX2 R141, R141 ;  /* 0x0000008d008d7308 */ /* 0x000e620000000800 */
[C---:B------:R-:W-:Y:S02]  /*4090*/  FMUL.FTZ R133, R135.reuse, R124 ;  /* 0x0000007c87857220 */ /* 0x040fe40000410000 */
[C---:B------:R-:W-:Y:S02]  /*40a0*/  FMUL.FTZ R137, R135.reuse, R93 ;  /* 0x0000005d87897220 */ /* 0x040fe40000410000 */
[----:B------:R-:W-:Y:S01]  /*40b0*/  FMUL.FTZ R139, R135, R126 ;  /* 0x0000007e878b7220 */ /* 0x000fe20000410000 */
[----:B-1----:R-:W-:Y:S02]  /*40c0*/  SHF.L.U32 R152, R131, 0x4, RZ ;  /* 0x0000000483987819 */ /* 0x002fe400000006ff */
[----:B------:R-:W1:Y:S01]  /*40d0*/  MUFU.EX2 R143, R143 ;  /* 0x0000008f008f7308 */ /* 0x000e620000000800 */
[----:B------:R-:W-:Y:S01]  /*40e0*/  FSEL R158, R147, 1, !P4 ;  /* 0x3f800000939e7808 */ /* 0x000fe20006000000 */
[C---:B------:R-:W-:Y:S01]  /*40f0*/  FMUL.FTZ R155, R135.reuse, R97 ;  /* 0x00000061879b7220 */ /* 0x040fe20000410000 */
[----:B------:R-:W-:Y:S01]  /*4100*/  ISETP.GE.U32.AND P2, PT, R152, R27, PT ;  /* 0x0000001b9800720c */ /* 0x000fe20003f46070 */
[----:B------:R-:W-:-:S02]  /*4110*/  FMUL.FTZ R157, R135, R130 ;  /* 0x00000082879d7220 */ /* 0x000fc40000410000 */
[----:B------:R-:W-:Y:S02]  /*4120*/  FMUL.FTZ R159, R135, R132 ;  /* 0x00000084879f7220 */ /* 0x000fe40000410000 */
[----:B------:R-:W1:Y:S01]  /*4130*/  MUFU.EX2 R145, R145 ;  /* 0x0000009100917308 */ /* 0x000e620000000800 */
[----:B------:R-:W-:Y:S01]  /*4140*/  FSEL R160, R141, 1, !P6 ;  /* 0x3f8000008da07808 */ /* 0x000fe20007000000 */
[----:B------:R-:W-:Y:S02]  /*4150*/  FMUL.FTZ R161, R135, R101 ;  /* 0x0000006587a17220 */ /* 0x000fe40000410000 */
[----:B------:R-:W-:Y:S02]  /*4160*/  FMUL.FTZ R151, R103, R66 ;  /* 0x0000004267977220 */ /* 0x000fe40000410000 */
[----:B------:R-:W-:Y:S02]  /*4170*/  FMUL.FTZ R64, R105, R64 ;  /* 0x0000004069407220 */ /* 0x000fe40000410000 */
[----:B------:R-:W-:Y:S01]  /*4180*/  FMUL.FTZ R65, R136, R65 ;  /* 0x0000004188417220 */ /* 0x000fe20000410000 */
[----:B------:R-:W-:Y:S01]  /*4190*/  FSEL R151, R151, RZ, !P4 ;  /* 0x000000ff97977208 */ /* 0x000fe20006000000 */
[----:B------:R0:W-:Y:S01]  /*41a0*/  MUFU.EX2 R66, R153 ;  /* 0x0000009900427308 */ /* 0x0001e20000000800 */
[----:B------:R-:W-:Y:S01]  /*41b0*/  ISETP.NE.AND P4, PT, R9, RZ, PT ;  /* 0x000000ff0900720c */ /* 0x000fe20003f85270 */
[----:B------:R-:W-:Y:S01]  /*41c0*/  FMUL.FTZ R152, R138, R67 ;  /* 0x000000438a987220 */ /* 0x000fe20000410000 */
[----:B------:R-:W-:Y:S01]  /*41d0*/  FSEL R156, R65, RZ, !P3 ;  /* 0x000000ff419c7208 */ /* 0x000fe20005800000 */
[----:B------:R-:W-:Y:S01]  /*41e0*/  FMUL.FTZ R69, R140, R69 ;  /* 0x000000458c457220 */ /* 0x000fe20000410000 */
[----:B-1----:R-:W-:Y:S01]  /*41f0*/  FSEL R154, R143, 1, !P2 ;  /* 0x3f8000008f9a7808 */ /* 0x002fe20005000000 */
[----:B------:R-:W-:Y:S01]  /*4200*/  FMUL.FTZ R67, R135, R128 ;  /* 0x0000008087437220 */ /* 0x000fe20000410000 */
[----:B------:R-:W-:Y:S01]  /*4210*/  FSEL R145, R145, 1, !P3 ;  /* 0x3f80000091917808 */ /* 0x000fe20005800000 */
[----:B------:R-:W1:Y:S01]  /*4220*/  MUFU.EX2 R149, R149 ;  /* 0x0000009500957308 */ /* 0x000e620000000800 */
[----:B0-----:R-:W-:Y:S01]  /*4230*/  FSEL R153, R64, RZ, !P2 ;  /* 0x000000ff40997208 */ /* 0x001fe20005000000 */
[----:B------:R-:W-:Y:S01]  /*4240*/  FMUL.FTZ R68, R109, R68 ;  /* 0x000000446d447220 */ /* 0x000fe20000410000 */
[----:B------:R-:W-:Y:S01]  /*4250*/  FSEL R141, R69, RZ, !P0 ;  /* 0x000000ff458d7208 */ /* 0x000fe20004000000 */
[C---:B------:R-:W-:Y:S01]  /*4260*/  FMUL.FTZ R143, R135.reuse, R99 ;  /* 0x00000063878f7220 */ /* 0x040fe20000410000 */
[-C--:B------:R-:W-:Y:S01]  /*4270*/  ISETP.GE.U32.AND P3, PT, R88, R27.reuse, PT ;  /* 0x0000001b5800720c */ /* 0x080fe20003f66070 */
[----:B------:R-:W-:Y:S01]  /*4280*/  FMUL.FTZ R69, R135, R134 ;  /* 0x0000008687457220 */ /* 0x000fe20000410000 */
[----:B------:R-:W-:Y:S01]  /*4290*/  FSEL R147, R68, RZ, !P6 ;  /* 0x000000ff44937208 */ /* 0x000fe20007000000 */
[----:B------:R-:W0:Y:S01]  /*42a0*/  MUFU.EX2 R133, R133 ;  /* 0x0000008500857308 */ /* 0x000e220000000800 */
[----:B------:R-:W-:Y:S01]  /*42b0*/  FMUL.FTZ R72, R117, R72 ;  /* 0x0000004875487220 */ /* 0x000fe20000410000 */
[----:B------:R-:W-:Y:S01]  /*42c0*/  FSEL R152, R152, RZ, !P5 ;  /* 0x000000ff98987208 */ /* 0x000fe20006800000 */
[----:B------:R-:W-:Y:S01]  /*42d0*/  FMUL.FTZ R70, R107, R70 ;  /* 0x000000466b467220 */ /* 0x000fe20000410000 */
[----:B------:R-:W-:Y:S01]  /*42e0*/  ISETP.GE.U32.AND P2, PT, R90, R27, PT ;  /* 0x0000001b5a00720c */ /* 0x000fe20003f46070 */
        /* <DEDUP_REMOVED lines=8> */
[----:B------:R-:W-:Y:S01]  /*4370*/  FSEL R70, R70, RZ, !P1 ;  /* 0x000000ff46467208 */ /* 0x000fe20004800000 */
[----:B------:R-:W-:Y:S01]  /*4380*/  FMUL.FTZ R75, R146, R75 ;  /* 0x0000004b924b7220 */ /* 0x000fe20000410000 */
[----:B------:R-:W-:Y:S01]  /*4390*/  FSEL R71, R71, RZ, !P2 ;  /* 0x000000ff47477208 */ /* 0x000fe20005000000 */
[----:B------:R-:W1:Y:S01]  /*43a0*/  MUFU.EX2 R139, R139 ;  /* 0x0000008b008b7308 */ /* 0x000e620000000800 */
[----:B0-----:R-:W-:Y:S01]  /*43b0*/  FSEL R162, R133, 1, !P0 ;  /* 0x3f80000085a27808 */ /* 0x001fe20004000000 */
[----:B------:R-:W-:Y:S01]  /*43c0*/  FMUL.FTZ R76, R125, R76 ;  /* 0x0000004c7d4c7220 */ /* 0x000fe20000410000 */
[----:B------:R-:W-:Y:S01]  /*43d0*/  FSEL R133, R66, 1, !P3 ;  /* 0x3f80000042857808 */ /* 0x000fe20005800000 */
[----:B------:R-:W-:Y:S01]  /*43e0*/  FMUL.FTZ R77, R148, R77 ;  /* 0x0000004d944d7220 */ /* 0x000fe20000410000 */
[----:B------:R-:W-:Y:S01]  /*43f0*/  ISETP.GE.U32.AND P3, PT, R24, R27, PT ;  /* 0x0000001b1800720c */ /* 0x000fe20003f66070 */
[----:B------:R-:W-:Y:S01]  /*4400*/  FMUL.FTZ R79, R150, R79 ;  /* 0x0000004f964f7220 */ /* 0x000fe20000410000 */
[----:B------:R-:W-:Y:S01]  /*4410*/  FSEL R73, R73, RZ, !P5 ;  /* 0x000000ff49497208 */ /* 0x000fe20006800000 */
[----:B------:R-:W0:Y:S01]  /*4420*/  MUFU.EX2 R67, R67 ;  /* 0x0000004300437308 */ /* 0x000e220000000800 */
[----:B------:R-:W-:-:S02]  /*4430*/  FSEL R137, R137, 1, !P1 ;  /* 0x3f80000089897808 */ /* 0x000fc40004800000 */
[-C--:B------:R-:W-:Y:S02]  /*4440*/  ISETP.GE.U32.AND P6, PT, R84, R27.reuse, PT ;  /* 0x0000001b5400720c */ /* 0x080fe40003fc6070 */
[-C--:B------:R-:W-:Y:S02]  /*4450*/  ISETP.GE.U32.AND P0, PT, R82, R27.reuse, PT ;  /* 0x0000001b5200720c */ /* 0x080fe40003f06070 */
[-C--:B------:R-:W-:Y:S01]  /*4460*/  ISETP.GE.U32.AND P1, PT, R25, R27.reuse, PT ;  /* 0x0000001b1900720c */ /* 0x080fe20003f26070 */
[----:B------:R-:W0:Y:S01]  /*4470*/  MUFU.EX2 R155, R155 ;  /* 0x0000009b009b7308 */ /* 0x000e220000000800 */
[----:B-1----:R-:W-:Y:S02]  /*4480*/  FSEL R164, R139, 1, !P2 ;  /* 0x3f8000008ba47808 */ /* 0x002fe40005000000 */
        /* <DEDUP_REMOVED lines=9> */
[----:B------:R-:W-:-:S02]  /*4520*/  FSEL R155, R155, 1, !P6 ;  /* 0x3f8000009b9b7808 */ /* 0x000fc40007000000 */
[----:B------:R-:W-:Y:S02]  /*4530*/  FSEL R77, R77, RZ, !P2 ;  /* 0x000000ff4d4d7208 */ /* 0x000fe40005000000 */
[----:B------:R-:W-:-:S03]  /*4540*/  FSEL R78, R79, RZ, !P5 ;  /* 0x000000ff4f4e7208 */ /* 0x000fc60006800000 */
[----:B------:R-:W0:Y:S01]  /*4550*/  MUFU.EX2 R159, R159 ;  /* 0x0000009f009f7308 */ /* 0x000e220000000800 */
[----:B-1----:R-:W-:-:S07]  /*4560*/  FSEL R157, R157, 1, !P0 ;  /* 0x3f8000009d9d7808 */ /* 0x002fce0004000000 */
[----:B------:R-:W1:Y:S01]  /*4570*/  MUFU.EX2 R68, R161 ;  /* 0x000000a100447308 */ /* 0x000e620000000800 */
[----:B0-----:R-:W-:-:S07]  /*4580*/  FSEL R143, R143, 1, !P1 ;  /* 0x3f8000008f8f7808 */ /* 0x001fce0004800000 */
[----:B------:R-:W0:Y:S01]  /*4590*/  MUFU.EX2 R69, R69 ;  /* 0x0000004500457308 */ /* 0x000e220000000800 */
[----:B------:R-:W-:Y:S02]  /*45a0*/  FSEL R159, R159, 1, !P2 ;  /* 0x3f8000009f9f7808 */ /* 0x000fe40005000000 */
[----:B-1----:R-:W-:Y:S02]  /*45b0*/  FSEL R161, R68, 1, !P3 ;  /* 0x3f80000044a17808 */ /* 0x002fe40005800000 */
        /* <DEDUP_REMOVED lines=30> */
.L_x_773:
        /* <DEDUP_REMOVED lines=11> */
.L_x_772:
        /* <DEDUP_REMOVED lines=67> */
[----:B----4-:R-:W-:-:S05]  /*4c80*/  @!P2 MOV R165, R64 ;  /* 0x0000004000a5a202 */ /* 0x010fca0000000f00 */
        /* <DEDUP_REMOVED lines=39> */
.L_x_776:
        /* <DEDUP_REMOVED lines=8> */
[----:B------:R-:W-:Y:S02]  /*4f80*/  IADD3 R75, RZ, -R75, RZ ;  /* 0x8000004bff4b7210 */ /* 0x000fe40007ffe0ff */
[----:B------:R-:W-:-:S04]  /*4f90*/  LOP3.LUT R67, R67, R18, RZ, 0x3c, !PT ;  /* 0x0000001243437212 */ /* 0x000fc800078e3cff */
[----:B------:R-:W-:Y:S01]  /*4fa0*/  ISETP.GE.AND P2, PT, R67, RZ, PT ;  /* 0x000000ff4300720c */ /* 0x000fe20003f46270 */
[----:B-1----:R-:W1:Y:S02]  /*4fb0*/  MUFU.RCP R68, R68 ;  /* 0x0000004400447308 */ /* 0x002e640000001000 */
[----:B-1----:R-:W-:-:S06]  /*4fc0*/  IADD3 R64, R68, 0xffffffe, RZ ;  /* 0x0ffffffe44407810 */ /* 0x002fcc0007ffe0ff */
[----:B------:R1:W3:Y:S02]  /*4fd0*/  F2I.FTZ.U32.TRUNC.NTZ R65, R64 ;  /* 0x0000004000417305 */ /* 0x0002e4000021f000 */
[----:B-1----:R-:W-:Y:S01]  /*4fe0*/  HFMA2.MMA R64, -RZ, RZ, 0, 0 ;  /* 0x00000000ff407435 */ /* 0x002fe200000001ff */
[----:B---3--:R-:W-:-:S05]  /*4ff0*/  IADD3 R71, RZ, -R65, RZ ;  /* 0x80000041ff477210 */ /* 0x008fca0007ffe0ff */
[----:B------:R-:W-:-:S04]  /*5000*/  IMAD R71, R71, R66, RZ ;  /* 0x0000004247477224 */ /* 0x000fc800078e02ff */
[----:B------:R-:W-:Y:S01]  /*5010*/  IMAD.HI.U32 R68, R65, R71, R64 ;  /* 0x0000004741447227 */ /* 0x000fe200078e0040 */
[----:B------:R-:W-:Y:S02]  /*5020*/  MOV R65, R73 ;  /* 0x0000004900417202 */ /* 0x000fe40000000f00 */
[----:B------:R-:W-:-:S03]  /*5030*/  MOV R71, R75 ;  /* 0x0000004b00477202 */ /* 0x000fc60000000f00 */
        /* <DEDUP_REMOVED lines=12> */
.L_x_777:
[----:B------:R1:W5:Y:S02]  /*5100*/  LDG.E R79, [R112.64] ;  /* 0x00000004704f7981 */ /* 0x000364000c1e1900 */
.L_x_778:
        /* <DEDUP_REMOVED lines=14> */
.L_x_775:
[----:B------:R-:W-:Y:S05]  /*51f0*/  BSYNC B0 ;  /* 0x0000000000007941 */ /* 0x000fea0003800000 */
.L_x_774:
        /* <DEDUP_REMOVED lines=20> */
.L_x_771:
[----:B------:R-:W-:Y:S01]  /*5340*/  BAR.SYNC.DEFER_BLOCKING 0x0 ;  /* 0x0000000000007b1d */ /* 0x000fe20000010000 */
[----:B------:R-:W-:Y:S02]  /*5350*/  SHF.R.S32.HI R117, RZ, 0x1f, R20 ;  /* 0x0000001fff757819 */ /* 0x000fe40000011414 */
[----:B------:R-:W-:-:S03]  /*5360*/  MOV R116, R20 ;  /* 0x0000001400747202 */ /* 0x000fc60000000f00 */
[----:B------:R-:W0:Y:S04]  /*5370*/  S2R R87, SR_CTAID.X ;  /* 0x0000000000577919 */ /* 0x000e280000002500 */
[----:B------:R-:W-:Y:S04]  /*5380*/  STS.128 [R85], R44 ;  /* 0x0000002c55007388 */ /* 0x000fe80000000c00 */
[----:B------:R-:W-:Y:S01]  /*5390*/  STS.128 [R85+0x10], R32 ;  /* 0x0000102055007388 */ /* 0x000fe20000000c00 */
[----:B0-----:R-:W-:Y:S01]  /*53a0*/  SHF.R.S32.HI R89, RZ, 0x1f, R87 ;  /* 0x0000001fff597819 */ /* 0x001fe20000011457 */
[----:B------:R-:W-:-:S02]  /*53b0*/  IMAD.WIDE.U32 R66, R87, c[0x0][0x210], R116 ;  /* 0x0000840057427a25 */ /* 0x000fc400078e0074 */
[----:B------:R-:W-:Y:S02]  /*53c0*/  STS.128 [R85+0x20], R36 ;  /* 0x0000202455007388 */ /* 0x000fe40000000c00 */
[----:B-1-3--:R-:W-:Y:S02]  /*53d0*/  IMAD R64, R89, c[0x0][0x210], RZ ;  /* 0x0000840059407a24 */ /* 0x00afe400078e02ff */
[----:B------:R-:W-:Y:S01]  /*53e0*/  STS.128 [R85+0x30], R40 ;  /* 0x0000302855007388 */ /* 0x000fe20000000c00 */
[----:B------:R-:W-:-:S06]  /*53f0*/  NOP ;  /* 0x0000000000007918 */ /* 0x000fcc0000000000 */
[----:B------:R-:W0:Y:S01]  /*5400*/  LDS.128 R48, [R22.X16] ;  /* 0x0000000016307984 */ /* 0x000e22000000cc00 */
[----:B------:R-:W-:Y:S02]  /*5410*/  IMAD R69, R87, c[0x0][0x214], R64 ;  /* 0x0000850057457a24 */ /* 0x000fe400078e0240 */
[----:B------:R-:W-:Y:S01]  /*5420*/  IMAD R68, R89, c[0x0][0x200], RZ ;  /* 0x0000800059447a24 */ /* 0x000fe200078e02ff */
[----:B------:R-:W1:Y:S01]  /*5430*/  LDS.128 R52, [R22.X16+0x200] ;  /* 0x0002000016347984 */ /* 0x000e62000000cc00 */
[----:B------:R-:W-:Y:S01]  /*5440*/  IMAD.WIDE.U32 R64, R87, c[0x0][0x200], R116 ;  /* 0x0000800057407a25 */ /* 0x000fe200078e0074 */
[----:B------:R-:W-:Y:S02]  /*5450*/  IADD3 R67, R67, R69, RZ ;  /* 0x0000004543437210 */ /* 0x000fe40007ffe0ff */
[----:B------:R-:W2:Y:S01]  /*5460*/  LDS.128 R56, [R22.X16+0x400] ;  /* 0x0004000016387984 */ /* 0x000ea2000000cc00 */
[----:B------:R-:W-:Y:S02]  /*5470*/  IMAD R69, R3, c[0x0][0x218], RZ ;  /* 0x0000860003457a24 */ /* 0x000fe400078e02ff */
[C---:B------:R-:W-:Y:S01]  /*5480*/  IMAD.WIDE.U32 R66, R2.reuse, c[0x0][0x218], R66 ;  /* 0x0000860002427a25 */ /* 0x040fe200078e0042 */
[----:B------:R-:W3:Y:S03]  /*5490*/  LDS.128 R60, [R22.X16+0x600] ;  /* 0x00060000163c7984 */ /* 0x000ee6000000cc00 */
[----:B------:R-:W-:Y:S01]  /*54a0*/  IMAD R69, R2, c[0x0][0x21c], R69 ;  /* 0x0000870002457a24 */ /* 0x000fe200078e0245 */
[----:B------:R-:W-:Y:S01]  /*54b0*/  LEA R124, P0, R66, c[0x0][0x288], 0x2 ;  /* 0x0000a200427c7a11 */ /* 0x000fe200078010ff */
[----:B------:R-:W-:-:S03]  /*54c0*/  IMAD R71, R87, c[0x0][0x204], R68 ;  /* 0x0000810057477a24 */ /* 0x000fc600078e0244 */
[----:B------:R-:W-:Y:S02]  /*54d0*/  IADD3 R67, R67, R69, RZ ;  /* 0x0000004543437210 */ /* 0x000fe40007ffe0ff */
[----:B------:R-:W-:Y:S01]  /*54e0*/  IADD3 R65, R65, R71, RZ ;  /* 0x0000004741417210 */ /* 0x000fe20007ffe0ff */
[----:B------:R-:W-:Y:S01]  /*54f0*/  IMAD R71, R3, c[0x0][0x208], RZ ;  /* 0x0000820003477a24 */ /* 0x000fe200078e02ff */
[----:B------:R-:W-:Y:S02]  /*5500*/  LEA.HI.X R67, R66, c[0x0][0x28c], R67, 0x2, P0 ;  /* 0x0000a30042437a11 */ /* 0x000fe400000f1443 */
[----:B------:R-:W-:Y:S01]  /*5510*/  IADD3 R124, P0, R124, R29, RZ ;  /* 0x0000001d7c7c7210 */ /* 0x000fe20007f1e0ff */
[C---:B------:R-:W-:Y:S02]  /*5520*/  IMAD R71, R2.reuse, c[0x0][0x20c], R71 ;  /* 0x0000830002477a24 */ /* 0x040fe400078e0247 */
[----:B------:R-:W-:Y:S01]  /*5530*/  IMAD.WIDE.U32 R64, R2, c[0x0][0x208], R64 ;  /* 0x0000820002407a25 */ /* 0x000fe200078e0040 */
[----:B------:R-:W-:-:S04]  /*5540*/  IADD3.X R125, R67, R80, RZ, P0, !PT ;  /* 0x00000050437d7210 */ /* 0x000fc800007fe4ff */
[----:B------:R-:W-:Y:S02]  /*5550*/  IADD3 R65, R65, R71, RZ ;  /* 0x0000004741417210 */ /* 0x000fe40007ffe0ff */
[C---:B------:R-:W-:Y:S01]  /*5560*/  LEA R122, P1, R64.reuse, c[0x0][0x298], 0x2 ;  /* 0x0000a600407a7a11 */ /* 0x040fe200078210ff */
[----:B0-----:R-:W-:Y:S03]  /*5570*/  STG.E.128 [R124.64], R48 ;  /* 0x000000307c007986 */ /* 0x001fe6000c101d04 */
[----:B------:R-:W-:Y:S02]  /*5580*/  LEA.HI.X R65, R64, c[0x0][0x29c], R65, 0x2, P1 ;  /* 0x0000a70040417a11 */ /* 0x000fe400008f1441 */
[----:B------:R-:W-:Y:S01]  /*5590*/  IADD3 R122, P1, R122, R29, RZ ;  /* 0x0000001d7a7a7210 */ /* 0x000fe20007f3e0ff */
[----:B-1----:R-:W-:Y:S03]  /*55a0*/  STG.E.128 [R124.64+0x200], R52 ;  /* 0x000200347c007986 */ /* 0x002fe6000c101d04 */
[----:B------:R-:W-:Y:S01]  /*55b0*/  IADD3.X R123, R65, R80, RZ, P1, !PT ;  /* 0x00000050417b7210 */ /* 0x000fe20000ffe4ff */
[----:B--2---:R-:W-:Y:S04]  /*55c0*/  STG.E.128 [R124.64+0x400], R56 ;  /* 0x000400387c007986 */ /* 0x004fe8000c101d04 */
[----:B---3--:R-:W-:Y:S04]  /*55d0*/  STG.E.128 [R124.64+0x600], R60 ;  /* 0x0006003c7c007986 */ /* 0x008fe8000c101d04 */
[----:B------:R-:W-:Y:S06]  /*55e0*/  BAR.SYNC.DEFER_BLOCKING 0x0 ;  /* 0x0000000000007b1d */ /* 0x000fec0000010000 */
[----:B------:R-:W2:Y:S04]  /*55f0*/  LDG.E.128 R64, [R122.64] ;  /* 0x000000047a407981 */ /* 0x000ea8000c1e1d00 */
[----:B------:R-:W3:Y:S04]  /*5600*/  LDG.E.128 R68, [R122.64+0x200] ;  /* 0x000200047a447981 */ /* 0x000ee8000c1e1d00 */
[----:B------:R-:W4:Y:S04]  /*5610*/  LDG.E.128 R72, [R122.64+0x400] ;  /* 0x000400047a487981 */ /* 0x000f28000c1e1d00 */
[----:B------:R-:W5:Y:S01]  /*5620*/  LDG.E.128 R76, [R122.64+0x600] ;  /* 0x000600047a4c7981 */ /* 0x000f62000c1e1d00 */
[----:B------:R-:W-:Y:S01]  /*5630*/  IADD3 R9, R9, 0x1, RZ ;  /* 0x0000000109097810 */ /* 0x000fe20007ffe0ff */
[C---:B------:R-:W-:Y:S01]  /*5640*/  IMAD.WIDE R30, R27.reuse, 0x4, R30 ;  /* 0x000000041b1e7825 */ /* 0x040fe200078e021e */
[----:B------:R-:W-:-:S02]  /*5650*/  IADD3 R106, R27, R106, RZ ;  /* 0x0000006a1b6a7210 */ /* 0x000fc40007ffe0ff */
[----:B------:R-:W-:Y:S01]  /*5660*/  IADD3 R20, R27, R20, RZ ;  /* 0x000000141b147210 */ /* 0x000fe20007ffe0ff */
[----:B--2---:R-:W-:Y:S04]  /*5670*/  STS.128 [R22.X16], R64 ;  /* 0x0000004016007388 */ /* 0x004fe8000000cc00 */
[----:B---3--:R-:W-:Y:S04]  /*5680*/  STS.128 [R22.X16+0x200], R68 ;  /* 0x0002004416007388 */ /* 0x008fe8000000cc00 */
[----:B----4-:R-:W-:Y:S04]  /*5690*/  STS.128 [R22.X16+0x400], R72 ;  /* 0x0004004816007388 */ /* 0x010fe8000000cc00 */
[----:B-----5:R-:W-:Y:S01]  /*56a0*/  STS.128 [R22.X16+0x600], R76 ;  /* 0x0006004c16007388 */ /* 0x020fe2000000cc00 */
[----:B------:R-:W-:-:S06]  /*56b0*/  NOP ;  /* 0x0000000000007918 */ /* 0x000fcc0000000000 */
[----:B------:R-:W0:Y:S04]  /*56c0*/  LDS.128 R48, [R85] ;  /* 0x0000000055307984 */ /* 0x000e280000000c00 */
[----:B------:R-:W1:Y:S04]  /*56d0*/  LDS.128 R52, [R85+0x10] ;  /* 0x0000100055347984 */ /* 0x000e680000000c00 */
[----:B------:R-:W2:Y:S04]  /*56e0*/  LDS.128 R56, [R85+0x20] ;  /* 0x0000200055387984 */ /* 0x000ea80000000c00 */
[----:B------:R-:W3:Y:S01]  /*56f0*/  LDS.128 R60, [R85+0x30] ;  /* 0x00003000553c7984 */ /* 0x000ee20000000c00 */
[----:B0-----:R-:W-:-:S02]  /*5700*/  FMUL.FTZ R91, R48, -1.4426950216293334961 ;  /* 0xbfb8aa3b305b7820 */ /* 0x001fc40000410000 */
[----:B------:R-:W-:Y:S02]  /*5710*/  FMUL.FTZ R93, R49, -1.4426950216293334961 ;  /* 0xbfb8aa3b315d7820 */ /* 0x000fe40000410000 */
[----:B-1----:R-:W-:Y:S02]  /*5720*/  FMUL.FTZ R67, R53, -1.4426950216293334961 ;  /* 0xbfb8aa3b35437820 */ /* 0x002fe40000410000 */
[----:B------:R-:W0:Y:S01]  /*5730*/  MUFU.EX2 R91, R91 ;  /* 0x0000005b005b7308 */ /* 0x000e220000000800 */
[----:B------:R-:W-:Y:S02]  /*5740*/  FMUL.FTZ R64, R50, -1.4426950216293334961 ;  /* 0xbfb8aa3b32407820 */ /* 0x000fe40000410000 */
[----:B------:R-:W-:Y:S02]  /*5750*/  FMUL.FTZ R65, R51, -1.4426950216293334961 ;  /* 0xbfb8aa3b33417820 */ /* 0x000fe40000410000 */
[----:B------:R-:W-:Y:S02]  /*5760*/  FMUL.FTZ R66, R52, -1.4426950216293334961 ;  /* 0xbfb8aa3b34427820 */ /* 0x000fe40000410000 */
[----:B------:R-:W-:Y:S01]  /*5770*/  FMUL.FTZ R68, R54, -1.4426950216293334961 ;  /* 0xbfb8aa3b36447820 */ /* 0x000fe20000410000 */
[----:B------:R-:W1:Y:S01]  /*5780*/  MUFU.EX2 R93, R93 ;  /* 0x0000005d005d7308 */ /* 0x000e620000000800 */
[----:B------:R-:W-:-:S02]  /*5790*/  FMUL.FTZ R69, R55, -1.4426950216293334961 ;  /* 0xbfb8aa3b37457820 */ /* 0x000fc40000410000 */
[----:B--2---:R-:W-:Y:S02]  /*57a0*/  FMUL.FTZ R73, R59, -1.4426950216293334961 ;  /* 0xbfb8aa3b3b497820 */ /* 0x004fe40000410000 */
[----:B------:R-:W-:Y:S02]  /*57b0*/  FMUL.FTZ R72, R58, -1.4426950216293334961 ;  /* 0xbfb8aa3b3a487820 */ /* 0x000fe40000410000 */
[----:B------:R-:W-:Y:S01]  /*57c0*/  FMUL.FTZ R71, R57, -1.4426950216293334961 ;  /* 0xbfb8aa3b39477820 */ /* 0x000fe20000410000 */
[----:B------:R-:W2:Y:S01]  /*57d0*/  MUFU.EX2 R67, R67 ;  /* 0x0000004300437308 */ /* 0x000ea20000000800 */
[----:B------:R-:W-:Y:S02]  /*57e0*/  FMUL.FTZ R70, R56, -1.4426950216293334961 ;  /* 0xbfb8aa3b38467820 */ /* 0x000fe40000410000 */
[----:B0-----:R-:W-:Y:S02]  /*57f0*/  FADD.FTZ R91, R91, 1 ;  /* 0x3f8000005b5b7421 */ /* 0x001fe40000010000 */
[----:B---3--:R-:W-:-:S02]  /*5800*/  FMUL.FTZ R77, R63, -1.4426950216293334961 ;  /* 0xbfb8aa3b3f4d7820 */ /* 0x008fc40000410000 */
[----:B------:R-:W-:Y:S01]  /*5810*/  FMUL.FTZ R76, R62, -1.4426950216293334961 ;  /* 0xbfb8aa3b3e4c7820 */ /* 0x000fe20000410000 */
[----:B------:R-:W0:Y:S01]  /*5820*/  MUFU.EX2 R64, R64 ;  /* 0x0000004000407308 */ /* 0x000e220000000800 */
[----:B------:R-:W-:Y:S02]  /*5830*/  FMUL.FTZ R75, R61, -1.4426950216293334961 ;  /* 0xbfb8aa3b3d4b7820 */ /* 0x000fe40000410000 */
[----:B------:R-:W-:Y:S02]  /*5840*/  FMUL.FTZ R74, R60, -1.4426950216293334961 ;  /* 0xbfb8aa3b3c4a7820 */ /* 0x000fe40000410000 */
[----:B-1----:R-:W-:-:S03]  /*5850*/  FADD.FTZ R93, R93, 1 ;  /* 0x3f8000005d5d7421 */ /* 0x002fc60000010000 */
        /* <DEDUP_REMOVED lines=16> */
[----:B------:R-:W-:Y:S01]  /*5960*/  MUFU.RCP R91, R91 ;  /* 0x0000005b005b7308 */ /* 0x000fe20000001000 */
[----:B-1----:R-:W-:-:S07]  /*5970*/  FADD.FTZ R71, R71, 1 ;  /* 0x3f80000047477421 */ /* 0x002fce0000010000 */
[----:B------:R-:W-:Y:S01]  /*5980*/  MUFU.RCP R78, R93 ;  /* 0x0000005d004e7308 */ /* 0x000fe20000001000 */
[----:B--2---:R-:W-:-:S07]  /*5990*/  FADD.FTZ R70, R70, 1 ;  /* 0x3f80000046467421 */ /* 0x004fce0000010000 */
[----:B------:R-:W0:Y:S08]  /*59a0*/  MUFU.EX2 R77, R77 ;  /* 0x0000004d004d7308 */ /* 0x000e300000000800 */
[----:B------:R-:W1:Y:S08]  /*59b0*/  MUFU.EX2 R76, R76 ;  /* 0x0000004c004c7308 */ /* 0x000e700000000800 */
[----:B------:R-:W2:Y:S01]  /*59c0*/  MUFU.EX2 R75, R75 ;  /* 0x0000004b004b7308 */ /* 0x000ea20000000800 */
[----:B0-----:R-:W-:-:S07]  /*59d0*/  FADD.FTZ R77, R77, 1 ;  /* 0x3f8000004d4d7421 */ /* 0x001fce0000010000 */
[----:B------:R-:W0:Y:S01]  /*59e0*/  MUFU.EX2 R74, R74 ;  /* 0x0000004a004a7308 */ /* 0x000e220000000800 */
[----:B-1----:R-:W-:-:S07]  /*59f0*/  FADD.FTZ R76, R76, 1 ;  /* 0x3f8000004c4c7421 */ /* 0x002fce0000010000 */
[----:B------:R-:W-:Y:S01]  /*5a00*/  MUFU.RCP R124, R67 ;  /* 0x00000043007c7308 */ /* 0x000fe20000001000 */
[----:B--2---:R-:W-:-:S07]  /*5a10*/  FADD.FTZ R75, R75, 1 ;  /* 0x3f8000004b4b7421 */ /* 0x004fce0000010000 */
[----:B------:R-:W1:Y:S01]  /*5a20*/  MUFU.RCP R79, R64 ;  /* 0x00000040004f7308 */ /* 0x000e620000001000 */
[----:B0-----:R-:W-:-:S07]  /*5a30*/  FADD.FTZ R74, R74, 1 ;  /* 0x3f8000004a4a7421 */ /* 0x001fce0000010000 */
[----:B------:R0:W2:Y:S08]  /*5a40*/  MUFU.RCP R122, R65 ;  /* 0x00000041007a7308 */ /* 0x0000b00000001000 */
[----:B------:R-:W3:Y:S01]  /*5a50*/  MUFU.RCP R95, R66 ;  /* 0x00000042005f7308 */ /* 0x000ee20000001000 */
[----:B0-----:R-:W-:Y:S02]  /*5a60*/  FMUL.FTZ R65, R48, R91 ;  /* 0x0000005b30417220 */ /* 0x001fe40000410000 */
[----:B------:R-:W-:-:S02]  /*5a70*/  FMUL.FTZ R48, R49, R78 ;  /* 0x0000004e31307220 */ /* 0x000fc40000410000 */
[----:B-1----:R-:W-:Y:S02]  /*5a80*/  FMUL.FTZ R49, R50, R79 ;  /* 0x0000004f32317220 */ /* 0x002fe40000410000 */
[----:B------:R-:W-:Y:S01]  /*5a90*/  FMUL.FTZ R45, R48, R45 ;  /* 0x0000002d302d7220 */ /* 0x000fe20000410000 */
[----:B------:R-:W0:Y:S01]  /*5aa0*/  MUFU.RCP R97, R68 ;  /* 0x0000004400617308 */ /* 0x000e220000001000 */
[----:B------:R-:W-:Y:S02]  /*5ab0*/  FMUL.FTZ R48, R53, R124 ;  /* 0x0000007c35307220 */ /* 0x000fe40000410000 */
[----:B--2---:R-:W-:Y:S02]  /*5ac0*/  FMUL.FTZ R50, R51, R122 ;  /* 0x0000007a33327220 */ /* 0x004fe40000410000 */
[----:B------:R-:W-:Y:S02]  /*5ad0*/  FMUL.FTZ R46, R49, R46 ;  /* 0x0000002e312e7220 */ /* 0x000fe40000410000 */
[----:B------:R-:W-:Y:S01]  /*5ae0*/  FMUL.FTZ R47, R50, R47 ;  /* 0x0000002f322f7220 */ /* 0x000fe20000410000 */
[----:B------:R-:W1:Y:S01]  /*5af0*/  MUFU.RCP R126, R69 ;  /* 0x00000045007e7308 */ /* 0x000e620000001000 */
[----:B---3--:R-:W-:-:S02]  /*5b00*/  FMUL.FTZ R49, R52, R95 ;  /* 0x0000005f34317220 */ /* 0x008fc40000410000 */
[----:B------:R-:W-:Y:S02]  /*5b10*/  FMUL.FTZ R33, R48, R33 ;  /* 0x0000002130217220 */ /* 0x000fe40000410000 */
[----:B------:R-:W-:Y:S02]  /*5b20*/  FMUL.FTZ R32, R49, R32 ;  /* 0x0000002031207220 */ /* 0x000fe40000410000 */
[----:B------:R-:W-:Y:S01]  /*5b30*/  FMUL.FTZ R44, R65, R44 ;  /* 0x0000002c412c7220 */ /* 0x000fe20000410000 */
[----:B------:R-:W2:Y:S01]  /*5b40*/  MUFU.RCP R128, R73 ;  /* 0x0000004900807308 */ /* 0x000ea20000001000 */
[----:B------:R-:W-:Y:S01]  /*5b50*/  BAR.SYNC.DEFER_BLOCKING 0x0 ;  /* 0x0000000000007b1d */ /* 0x000fe20000010000 */
[----:B0-----:R-:W-:-:S04]  /*5b60*/  FMUL.FTZ R51, R54, R97 ;  /* 0x0000006136337220 */ /* 0x001fc80000410000 */
[----:B------:R-:W-:Y:S02]  /*5b70*/  FMUL.FTZ R34, R51, R34 ;  /* 0x0000002233227220 */ /* 0x000fe40000410000 */
[----:B------:R-:W0:Y:S01]  /*5b80*/  MUFU.RCP R93, R72 ;  /* 0x00000048005d7308 */ /* 0x000e220000001000 */
[----:B-1----:R-:W-:-:S04]  /*5b90*/  FMUL.FTZ R50, R55, R126 ;  /* 0x0000007e37327220 */ /* 0x002fc80000410000 */
[----:B------:R-:W-:-:S03]  /*5ba0*/  FMUL.FTZ R35, R50, R35 ;  /* 0x0000002332237220 */ /* 0x000fc60000410000 */
[----:B------:R-:W1:Y:S01]  /*5bb0*/  MUFU.RCP R64, R71 ;  /* 0x0000004700407308 */ /* 0x000e620000001000 */
[----:B--2---:R-:W-:-:S04]  /*5bc0*/  FMUL.FTZ R50, R59, R128 ;  /* 0x000000803b327220 */ /* 0x004fc80000410000 */
[----:B------:R-:W-:-:S03]  /*5bd0*/  FMUL.FTZ R39, R50, R39 ;  /* 0x0000002732277220 */ /* 0x000fc60000410000 */
[----:B------:R-:W2:Y:S01]  /*5be0*/  MUFU.RCP R67, R70 ;  /* 0x0000004600437308 */ /* 0x000ea20000001000 */
[----:B0-----:R-:W-:Y:S01]  /*5bf0*/  FMUL.FTZ R51, R58, R93 ;  /* 0x0000005d3a337220 */ /* 0x001fe20000410000 */
[----:B------:R-:W-:Y:S03]  /*5c00*/  STS.128 [R85], R44 ;  /* 0x0000002c55007388 */ /* 0x000fe60000000c00 */
[----:B------:R-:W-:Y:S01]  /*5c10*/  FMUL.FTZ R38, R51, R38 ;  /* 0x0000002633267220 */ /* 0x000fe20000410000 */
[----:B------:R0:W-:Y:S02]  /*5c20*/  STS.128 [R85+0x10], R32 ;  /* 0x0000102055007388 */ /* 0x0001e40000000c00 */
[----:B------:R-:W3:Y:S01]  /*5c30*/  MUFU.RCP R68, R77 ;  /* 0x0000004d00447308 */ /* 0x000ee20000001000 */
[----:B-1----:R-:W-:Y:S02]  /*5c40*/  FMUL.FTZ R48, R57, R64 ;  /* 0x0000004039307220 */ /* 0x002fe40000410000 */
[----:B------:R-:W-:-:S04]  /*5c50*/  IMAD.WIDE.U32 R64, R87, c[0x0][0x220], R116 ;  /* 0x0000880057407a25 */ /* 0x000fc800078e0074 */
[----:B------:R-:W-:Y:S01]  /*5c60*/  FMUL.FTZ R37, R48, R37 ;  /* 0x0000002530257220 */ /* 0x000fe20000410000 */
[----:B------:R-:W1:Y:S01]  /*5c70*/  MUFU.RCP R69, R76 ;  /* 0x0000004c00457308 */ /* 0x000e620000001000 */
[----:B--2---:R-:W-:-:S04]  /*5c80*/  FMUL.FTZ R49, R56, R67 ;  /* 0x0000004338317220 */ /* 0x004fc80000410000 */
[----:B------:R-:W-:Y:S02]  /*5c90*/  FMUL.FTZ R36, R49, R36 ;  /* 0x0000002431247220 */ /* 0x000fe40000410000 */
[----:B0-----:R-:W-:Y:S01]  /*5ca0*/  IMAD R33, R3, c[0x0][0x228], RZ ;  /* 0x00008a0003217a24 */ /* 0x001fe200078e02ff */
[----:B------:R-:W0:Y:S01]  /*5cb0*/  MUFU.RCP R66, R75 ;  /* 0x0000004b00427308 */ /* 0x000e220000001000 */
[----:B---3--:R-:W-:Y:S01]  /*5cc0*/  FMUL.FTZ R50, R63, R68 ;  /* 0x000000443f327220 */ /* 0x008fe20000410000 */
[----:B------:R-:W-:Y:S01]  /*5cd0*/  STS.128 [R85+0x20], R36 ;  /* 0x0000202455007388 */ /* 0x000fe20000000c00 */
[----:B------:R-:W-:Y:S02]  /*5ce0*/  IMAD R35, R2, c[0x0][0x22c], R33 ;  /* 0x00008b0002237a24 */ /* 0x000fe400078e0221 */
[----:B------:R-:W-:-:S03]  /*5cf0*/  FMUL.FTZ R43, R50, R43 ;  /* 0x0000002b322b7220 */ /* 0x000fc60000410000 */
[----:B------:R-:W2:Y:S01]  /*5d00*/  MUFU.RCP R53, R74 ;  /* 0x0000004a00357308 */ /* 0x000ea20000001000 */
[----:B-1----:R-:W-:-:S04]  /*5d10*/  FMUL.FTZ R51, R62, R69 ;  /* 0x000000453e337220 */ /* 0x002fc80000410000 */
[----:B------:R-:W-:Y:S02]  /*5d20*/  FMUL.FTZ R42, R51, R42 ;  /* 0x0000002a332a7220 */ /* 0x000fe40000410000 */
[----:B0-----:R-:W-:Y:S02]  /*5d30*/  FMUL.FTZ R48, R61, R66 ;  /* 0x000000423d307220 */ /* 0x001fe40000410000 */
[----:B------:R-:W-:Y:S02]  /*5d40*/  IMAD R66, R89, c[0x0][0x220], RZ ;  /* 0x0000880059427a24 */ /* 0x000fe400078e02ff */
[----:B------:R-:W-:Y:S02]  /*5d50*/  FMUL.FTZ R41, R48, R41 ;  /* 0x0000002930297220 */ /* 0x000fe40000410000 */
[----:B------:R-:W-:Y:S02]  /*5d60*/  IMAD R87, R87, c[0x0][0x224], R66 ;  /* 0x0000890057577a24 */ /* 0x000fe400078e0242 */
[----:B--2---:R-:W-:-:S03]  /*5d70*/  FMUL.FTZ R49, R60, R53 ;  /* 0x000000353c317220 */ /* 0x004fc60000410000 */
[----:B------:R-:W-:Y:S01]  /*5d80*/  IADD3 R65, R65, R87, RZ ;  /* 0x0000005741417210 */ /* 0x000fe20007ffe0ff */
[----:B------:R-:W-:-:S04]  /*5d90*/  FMUL.FTZ R40, R49, R40 ;  /* 0x0000002831287220 */ /* 0x000fc80000410000 */
[----:B------:R-:W-:Y:S01]  /*5da0*/  IMAD.WIDE.U32 R32, R2, c[0x0][0x228], R64 ;  /* 0x00008a0002207a25 */ /* 0x000fe200078e0040 */
[----:B------:R-:W-:Y:S01]  /*5db0*/  STS.128 [R85+0x30], R40 ;  /* 0x0000302855007388 */ /* 0x000fe20000000c00 */
[----:B------:R-:W-:-:S06]  /*5dc0*/  NOP ;  /* 0x0000000000007918 */ /* 0x000fcc0000000000 */
[----:B------:R-:W0:Y:S01]  /*5dd0*/  LDS.128 R48, [R22.X16] ;  /* 0x0000000016307984 */ /* 0x000e22000000cc00 */
[----:B------:R-:W-:Y:S02]  /*5de0*/  IADD3 R33, R33, R35, RZ ;  /* 0x0000002321217210 */ /* 0x000fe40007ffe0ff */
[C---:B------:R-:W-:Y:S01]  /*5df0*/  LEA R34, P0, R32.reuse, c[0x0][0x2a0], 0x2 ;  /* 0x0000a80020227a11 */ /* 0x040fe200078010ff */
[----:B------:R-:W1:Y:S03]  /*5e00*/  LDS.128 R52, [R22.X16+0x200] ;  /* 0x0002000016347984 */ /* 0x000e66000000cc00 */
[----:B------:R-:W-:Y:S01]  /*5e10*/  LEA.HI.X R33, R32, c[0x0][0x2a4], R33, 0x2, P0 ;  /* 0x0000a90020217a11 */ /* 0x000fe200000f1421 */
[----:B------:R-:W2:Y:S01]  /*5e20*/  LDS.128 R56, [R22.X16+0x400] ;  /* 0x0004000016387984 */ /* 0x000ea2000000cc00 */
[----:B------:R-:W-:Y:S02]  /*5e30*/  IADD3 R32, P0, R34, R29, RZ ;  /* 0x0000001d22207210 */ /* 0x000fe40007f1e0ff */
[----:B------:R-:W-:Y:S01]  /*5e40*/  MOV R29, R23 ;  /* 0x00000017001d7202 */ /* 0x000fe20000000f00 */
[----:B------:R-:W3:Y:S01]  /*5e50*/  LDS.128 R60, [R22.X16+0x600] ;  /* 0x00060000163c7984 */ /* 0x000ee2000000cc00 */
[----:B------:R-:W-:-:S02]  /*5e60*/  IADD3.X R33, R33, R80, RZ, P0, !PT ;  /* 0x0000005021217210 */ /* 0x000fc400007fe4ff */
[----:B------:R-:W-:Y:S01]  /*5e70*/  ISETP.GE.AND P0, PT, R9, R108, PT ;  /* 0x0000006c0900720c */ /* 0x000fe20003f06270 */
[----:B------:R-:W-:-:S05]  /*5e80*/  IMAD.WIDE R28, R27, 0x4, R28 ;  /* 0x000000041b1c7825 */ /* 0x000fca00078e021c */
[----:B------:R-:W-:Y:S01]  /*5e90*/  MOV R23, R29 ;  /* 0x0000001d00177202 */ /* 0x000fe20000000f00 */
[----:B0-----:R0:W-:Y:S04]  /*5ea0*/  STG.E.128 [R32.64], R48 ;  /* 0x0000003020007986 */ /* 0x0011e8000c101d04 */
[----:B-1----:R0:W-:Y:S04]  /*5eb0*/  STG.E.128 [R32.64+0x200], R52 ;  /* 0x0002003420007986 */ /* 0x0021e8000c101d04 */
[----:B--2---:R0:W-:Y:S04]  /*5ec0*/  STG.E.128 [R32.64+0x400], R56 ;  /* 0x0004003820007986 */ /* 0x0041e8000c101d04 */
[----:B---3--:R0:W-:Y:S01]  /*5ed0*/  STG.E.128 [R32.64+0x600], R60 ;  /* 0x0006003c20007986 */ /* 0x0081e2000c101d04 */
[----:B------:R-:W-:Y:S01]  /*5ee0*/  @P0 CALL.REL.NOINC `(.L_x_780) ;  /* 0x0000001000000944 */ /* 0x000fe20003c00000 */
[----:B------:R-:W-:Y:S05]  /*5ef0*/  BRA `(.L_x_781) ;  /* 0xffffb36000007947 */ /* 0x000fea000383ffff */
.L_x_780:
[----:B------:R-:W-:Y:S05]  /*5f00*/  EXIT ;  /* 0x000000000000794d */ /* 0x000fea0003800000 */
.L_x_782:
        /* <DEDUP_REMOVED lines=15> */
.L_x_8824:


//--------------------- .text._Z25selective_scan_fwd_kernelI32Selective_Scan_fwd_kernel_traitsILi32ELi16ELi1ELb1ELb1ELb1ELb1ELb1EfffEEv13SSMParamsBase --------------------------
	.section	.text._Z25selective_scan_fwd_kernelI32Selective_Scan_fwd_kernel_traitsILi32ELi16ELi1ELb1ELb1ELb1ELb1ELb1EfffEEv13SSMParamsBase,"ax",@progbits
	.sectioninfo	@"SHI_REGISTERS=206"
	.align	128
        .global         _Z25selective_scan_fwd_kernelI32Selective_Scan_fwd_kernel_traitsILi32ELi16ELi1ELb1ELb1ELb1ELb1ELb1EfffEEv13SSMParamsBase
        .type           _Z25selective_scan_fwd_kernelI32Selective_Scan_fwd_kernel_traitsILi32ELi16ELi1ELb1ELb1ELb1ELb1ELb1EfffEEv13SSMParamsBase,@function
        .size           _Z25selective_scan_fwd_kernelI32Selective_Scan_fwd_kernel_traitsILi32ELi16ELi1ELb1ELb1ELb1ELb1ELb1EfffEEv13SSMParamsBase,(.L_x_8825 - _Z25selective_scan_fwd_kernelI32Selective_Scan_fwd_kernel_traitsILi32ELi16ELi1ELb1ELb1ELb1ELb1ELb1EfffEEv13SSMParamsBase)
        .other          _Z25selective_scan_fwd_kernelI32Selective_Scan_fwd_kernel_traitsILi32ELi16ELi1ELb1ELb1ELb1ELb1ELb1EfffEEv13SSMParamsBase,@"STO_CUDA_ENTRY STV_DEFAULT"
_Z25selective_scan_fwd_kernelI32Selective_Scan_fwd_kernel_traitsILi32ELi16ELi1ELb1ELb1ELb1ELb1ELb1EfffEEv13SSMParamsBase:
.text._Z25selective_scan_fwd_kernelI32Selective_Scan_fwd_kernel_traitsILi32ELi16ELi1ELb1ELb1ELb1ELb1ELb1EfffEEv13SSMParamsBase:
        /* <DEDUP_REMOVED lines=35> */
.L_x_783:
        /* <DEDUP_REMOVED lines=28> */
.L_x_784:
        /* <DEDUP_REMOVED lines=11> */
.L_x_785:
        /* <DEDUP_REMOVED lines=177> */
.L_x_786:
        /* <DEDUP_REMOVED lines=18> */
.L_x_787:
        /* <DEDUP_REMOVED lines=26> */
.L_x_834:
        /* <DEDUP_REMOVED lines=278> */
.L_x_789:
[----:B---34-:R-:W-:Y:S05]  /*23d0*/  BSYNC B0 ;  /* 0x0000000000007941 */ /* 0x018fea0003800000 */
.L_x_788:
        /* <DEDUP_REMOVED lines=36> */
.L_x_791:
[----:B------:R-:W-:Y:S05]  /*2620*/  BSYNC B0 ;  /* 0x0000000000007941 */ /* 0x000fea0003800000 */
.L_x_790:
        /* <DEDUP_REMOVED lines=36> */
.L_x_793:
[----:B------:R-:W-:Y:S05]  /*2870*/  BSYNC B0 ;  /* 0x0000000000007941 */ /* 0x000fea0003800000 */
.L_x_792:
        /* <DEDUP_REMOVED lines=36> */
.L_x_795:
[----:B------:R-:W-:Y:S05]  /*2ac0*/  BSYNC B0 ;  /* 0x0000000000007941 */ /* 0x000fea0003800000 */
.L_x_794:
        /* <DEDUP_REMOVED lines=36> */
.L_x_797:
[----:B------:R-:W-:Y:S05]  /*2d10*/  BSYNC B0 ;  /* 0x0000000000007941 */ /* 0x000fea0003800000 */
.L_x_796:
        /* <DEDUP_REMOVED lines=36> */
.L_x_799:
[----:B------:R-:W-:Y:S05]  /*2f60*/  BSYNC B0 ;  /* 0x0000000000007941 */ /* 0x000fea0003800000 */
.L_x_798:
        /* <DEDUP_REMOVED lines=36> */
.L_x_801:
[----:B------:R-:W-:Y:S05]  /*31b0*/  BSYNC B0 ;  /* 0x0000000000007941 */ /* 0x000fea0003800000 */
.L_x_800:
        /* <DEDUP_REMOVED lines=36> */
.L_x_803:
[----:B------:R-:W-:Y:S05]  /*3400*/  BSYNC B0 ;  /* 0x0000000000007941 */ /* 0x000fea0003800000 */
.L_x_802:
        /* <DEDUP_REMOVED lines=36> */
.L_x_805:
[----:B------:R-:W-:Y:S05]  /*3650*/  BSYNC B0 ;  /* 0x0000000000007941 */ /* 0x000fea0003800000 */
.L_x_804:
        /* <DEDUP_REMOVED lines=36> */
.L_x_807:
[----:B------:R-:W-:Y:S05]  /*38a0*/  BSYNC B0 ;  /* 0x0000000000007941 */ /* 0x000fea0003800000 */
.L_x_806:
        /* <DEDUP_REMOVED lines=36> */
.L_x_809:
[----:B------:R-:W-:Y:S05]  /*3af0*/  BSYNC B0 ;  /* 0x0000000000007941 */ /* 0x000fea0003800000 */
.L_x_808:
        /* <DEDUP_REMOVED lines=36> */
.L_x_811:
[----:B------:R-:W-:Y:S05]  /*3d40*/  BSYNC B0 ;  /* 0x0000000000007941 */ /* 0x000fea0003800000 */
.L_x_810:
        /* <DEDUP_REMOVED lines=36> */
.L_x_813:
[----:B------:R-:W-:Y:S05]  /*3f90*/  BSYNC B0 ;  /* 0x0000000000007941 */ /* 0x000fea0003800000 */
.L_x_812:
        /* <DEDUP_REMOVED lines=38> */
.L_x_815:
[----:B------:R-:W-:Y:S05]  /*4200*/  BSYNC B0 ;  /* 0x0000000000007941 */ /* 0x000fea0003800000 */
.L_x_814:
        /* <DEDUP_REMOVED lines=36> */
.L_x_817:
[----:B------:R-:W-:Y:S05]  /*4450*/  BSYNC B0 ;  /* 0x0000000000007941 */ /* 0x000fea0003800000 */
.L_x_816:
        /* <DEDUP_REMOVED lines=42> */
.L_x_819:
[----:B------:R-:W-:Y:S05]  /*4700*/  BSYNC B0 ;  /* 0x0000000000007941 */ /* 0x000fea0003800000 */
.L_x_818:
        /* <DEDUP_REMOVED lines=30> */
.L_x_828:
        /* <DEDUP_REMOVED lines=393> */
.L_x_822:
        /* <DEDUP_REMOVED lines=13> */
.L_x_821:
        /* <DEDUP_REMOVED lines=110> */
.L_x_825:
        /* <DEDUP_REMOVED lines=31> */
.L_x_826:
[----:B------:R0:W5:Y:S02]  /*6b20*/  LDG.E R13, [R4.64] ;  /* 0x00000004040d7981 */ /* 0x000164000c1e1900 */
.L_x_827:
        /* <DEDUP_REMOVED lines=16> */
.L_x_824:
[----:B------:R-:W-:Y:S05]  /*6c30*/  BSYNC B0 ;  /* 0x0000000000007941 */ /* 0x000fea0003800000 */
.L_x_823:
        /* <DEDUP_REMOVED lines=20> */
.L_x_820:
        /* <DEDUP_REMOVED lines=87> */
.L_x_830:
[----:B------:R-:W-:Y:S05]  /*72f0*/  BSYNC B0 ;  /* 0x0000000000007941 */ /* 0x000fea0003800000 */
.L_x_829:
        /* <DEDUP_REMOVED lines=273> */
.L_x_832:
[----:B------:R-:W-:Y:S05]  /*8410*/  BSYNC B0 ;  /* 0x0000000000007941 */ /* 0x000fea0003800000 */
.L_x_831:
        /* <DEDUP_REMOVED lines=52> */
.L_x_833:
[----:B------:R-:W-:Y:S05]  /*8760*/  EXIT ;  /* 0x000000000000794d */ /* 0x000fea0003800000 */
.L_x_835:
        /* <DEDUP_REMOVED lines=9> */
.L_x_8825:


//--------------------- .text._Z25selective_scan_fwd_kernelI32Selective_Scan_fwd_kernel_traitsILi32ELi8ELi1ELb0ELb1ELb1ELb0ELb0EfffEEv13SSMParamsBase --------------------------
	.section	.text._Z25selective_scan_fwd_kernelI32Selective_Scan_fwd_kernel_traitsILi32ELi8ELi1ELb0ELb1ELb1ELb0ELb0EfffEEv13SSMParamsBase,"ax",@progbits
	.sectioninfo	@"SHI_REGISTERS=128"
	.align	128
        .global         _Z25selective_scan_fwd_kernelI32Selective_Scan_fwd_kernel_traitsILi32ELi8ELi1ELb0ELb1ELb1ELb0ELb0EfffEEv13SSMParamsBase
        .type           _Z25selective_scan_fwd_kernelI32Selective_Scan_fwd_kernel_traitsILi32ELi8ELi1ELb0ELb1ELb1ELb0ELb0EfffEEv13SSMParamsBase,@function
        .size           _Z25selective_scan_fwd_kernelI32Selective_Scan_fwd_kernel_traitsILi32ELi8ELi1ELb0ELb1ELb1ELb0ELb0EfffEEv13SSMParamsBase,(.L_x_8826 - _Z25selective_scan_fwd_kernelI32Selective_Scan_fwd_kernel_traitsILi32ELi8ELi1ELb0ELb1ELb1ELb0ELb0EfffEEv13SSMParamsBase)
        .other          _Z25selective_scan_fwd_kernelI32Selective_Scan_fwd_kernel_traitsILi32ELi8ELi1ELb0ELb1ELb1ELb0ELb0EfffEEv13SSMParamsBase,@"STO_CUDA_ENTRY STV_DEFAULT"
_Z25selective_scan_fwd_kernelI32Selective_Scan_fwd_kernel_traitsILi32ELi8ELi1ELb0ELb1ELb1ELb0ELb0EfffEEv13SSMParamsBase:
.text._Z25selective_scan_fwd_kernelI32Selective_Scan_fwd_kernel_traitsILi32ELi8ELi1ELb0ELb1ELb1ELb0ELb0EfffEEv13SSMParamsBase:
[----:B------:R-:W-:Y:S02]  /*0000*/  IMAD.MOV.U32 R1, RZ, RZ, c[0x0][0x28] ;  /* 0x00000a00ff017624 */ /* 0x000fe400078e00ff */
[----:B------:R-:W-:Y:S01]  /*0010*/  ISETP.NE.U32.AND P1, PT, RZ, c[0x0][0x2b0], PT ;  /* 0x0000ac00ff007a0c */ /* 0x000fe20003f25070 */
[----:B------:R-:W-:Y:S01]  /*0020*/  CS2R R8, SRZ ;  /* 0x0000000000087805 */ /* 0x000fe2000001ff00 */
[----:B------:R-:W0:Y:S01]  /*0030*/  S2R R0, SR_CTAID.X ;  /* 0x0000000000007919 */ /* 0x000e220000002500 */
[----:B------:R-:W-:Y:S01]  /*0040*/  ULDC.64 UR4, c[0x0][0x118] ;  /* 0x0000460000047ab9 */ /* 0x000fe20000000a00 */
[----:B------:R-:W-:Y:S01]  /*0050*/  ISETP.NE.AND.EX P1, PT, RZ, c[0x0][0x2b4], PT, P1 ;  /* 0x0000ad00ff007a0c */ /* 0x000fe20003f25310 */
[----:B------:R-:W-:-:S12]  /*0060*/  CS2R R10, SRZ ;  /* 0x00000000000a7805 */ /* 0x000fd8000001ff00 */
[----:B------:R-:W-:Y:S01]  /*0070*/  @P1 IMAD.MOV.U32 R8, RZ, RZ, c[0x0][0x2b0] ;  /* 0x0000ac00ff081624 */ /* 0x000fe200078e00ff */
[----:B------:R-:W-:Y:S01]  /*0080*/  @P1 MOV R9, c[0x0][0x2b4] ;  /* 0x0000ad0000091a02 */ /* 0x000fe20000000f00 */
[----:B------:R-:W-:Y:S01]  /*0090*/  @P1 IMAD.MOV.U32 R10, RZ, RZ, c[0x0][0x2b0] ;  /* 0x0000ac00ff0a1624 */ /* 0x000fe200078e00ff */
[----:B------:R-:W-:Y:S02]  /*00a0*/  @P1 MOV R11, c[0x0][0x2b4] ;  /* 0x0000ad00000b1a02 */ /* 0x000fe40000000f00 */
[C---:B------:R-:W-:Y:S02]  /*00b0*/  ISETP.NE.U32.AND P0, PT, R8.reuse, RZ, PT ;  /* 0x000000ff0800720c */ /* 0x040fe40003f05070 */
[----:B------:R-:W-:Y:S02]  /*00c0*/  ISETP.NE.U32.AND P2, PT, R8, RZ, PT ;  /* 0x000000ff0800720c */ /* 0x000fe40003f45070 */
[----:B------:R-:W-:Y:S01]  /*00d0*/  ISETP.NE.AND.EX P0, PT, R9, RZ, PT, P0 ;  /* 0x000000ff0900720c */ /* 0x000fe20003f05300 */
[----:B0-----:R-:W-:-:S12]  /*00e0*/  IMAD.MOV.U32 R91, RZ, RZ, R0 ;  /* 0x000000ffff5b7224 */ /* 0x001fd800078e0000 */
[----:B------:R-:W-:Y:S05]  /*00f0*/  @!P0 BRA `(.L_x_836) ;  /* 0x0000012000008947 */ /* 0x000fea0003800000 */
[----:B------:R-:W0:Y:S02]  /*0100*/  LDC.U8 R2, c[0x0][0x189] ;  /* 0x00006240ff027b82 */ /* 0x000e240000000000 */
[----:B0-----:R-:W-:-:S13]  /*0110*/  ISETP.NE.AND P1, PT, R2, RZ, PT ;  /* 0x000000ff0200720c */ /* 0x001fda0003f25270 */
[----:B------:R-:W-:-:S04]  /*0120*/  @P1 IMAD.MOV.U32 R3, RZ, RZ, 0x4 ;  /* 0x00000004ff031424 */ /* 0x000fc800078e00ff */
        /* <DEDUP_REMOVED lines=15> */
.L_x_836:
        /* <DEDUP_REMOVED lines=9> */
[----:B------:R-:W-:Y:S02]  /*02b0*/  IMAD.MOV.U32 R95, RZ, RZ, RZ ;  /* 0x000000ffff5f7224 */ /* 0x000fe400078e00ff */
[----:B------:R-:W-:Y:S01]  /*02c0*/  ISETP.NE.AND.EX P1, PT, RZ, c[0x0][0x2d4], PT, P1 ;  /* 0x0000b500ff007a0c */ /* 0x000fe20003f25310 */
[----:B------:R-:W-:Y:S01]  /*02d0*/  IMAD.MOV.U32 R93, RZ, RZ, RZ ;  /* 0x000000ffff5d7224 */ /* 0x000fe200078e00ff */
[----:B0-----:R-:W-:Y:S02]  /*02e0*/  ISETP.NE.AND P6, PT, R2, RZ, PT ;  /* 0x000000ff0200720c */ /* 0x001fe40003fc5270 */
[----:B-1----:R-:W-:-:S11]  /*02f0*/  SHF.R.S32.HI R99, RZ, 0x1f, R100 ;  /* 0x0000001fff637819 */ /* 0x002fd60000011464 */
[----:B------:R-:W-:Y:S02]  /*0300*/  @P6 IMAD R5, R99, c[0x0][0x238], RZ ;  /* 0x00008e0063056a24 */ /* 0x000fe400078e02ff */
[----:B------:R-:W-:-:S04]  /*0310*/  @P6 IMAD.WIDE.U32 R2, R100, c[0x0][0x238], RZ ;  /* 0x00008e0064026a25 */ /* 0x000fc800078e00ff */
[----:B------:R-:W-:Y:S02]  /*0320*/  @P6 IMAD R5, R100, c[0x0][0x23c], R5 ;  /* 0x00008f0064056a24 */ /* 0x000fe400078e0205 */
[----:B------:R-:W-:-:S03]  /*0330*/  @P6 IMAD.MOV.U32 R98, RZ, RZ, R2 ;  /* 0x000000ffff626224 */ /* 0x000fc600078e0002 */
        /* <DEDUP_REMOVED lines=12> */
.L_x_837:
        /* <DEDUP_REMOVED lines=11> */
.L_x_838:
        /* <DEDUP_REMOVED lines=24> */
[----:B------:R-:W-:Y:S01]  /*0630*/  ISETP.EQ.U32.AND P4, PT, R2, RZ, PT ;  /* 0x000000ff0200720c */ /* 0x000fe20003f82070 */
[----:B------:R-:W-:Y:S02]  /*0640*/  HFMA2.MMA R13, -RZ, RZ, 0, 0 ;  /* 0x00000000ff0d7435 */ /* 0x000fe400000001ff */
[----:B------:R0:W5:Y:S01]  /*0650*/  @P1 LDG.E.U8 R49, [R6.64] ;  /* 0x0000000406311981 */ /* 0x000162000c1e1100 */
[----:B------:R-:W-:Y:S02]  /*0660*/  ISETP.EQ.OR.EX P4, PT, R4, RZ, !P6, P4 ;  /* 0x000000ff0400720c */ /* 0x000fe40007782740 */
[----:B------:R-:W-:Y:S01]  /*0670*/  @P3 LEA R8, P1, R100, c[0x0][0x268], 0x2 ;  /* 0x00009a0064083a11 */ /* 0x000fe200078210ff */
[----:B------:R-:W-:-:S03]  /*0680*/  @P2 IMAD.MOV.U32 R13, RZ, RZ, c[0x0][0x2c0] ;  /* 0x0000b000ff0d2624 */ /* 0x000fc600078e00ff */
[C-C-:B------:R-:W-:Y:S02]  /*0690*/  @P3 LEA.HI.X R9, R100.reuse, c[0x0][0x26c], R99.reuse, 0x2, P1 ;  /* 0x00009b0064093a11 */ /* 0x140fe400008f1463 */
[C---:B------:R-:W-:Y:S01]  /*06a0*/  @P5 LEA R10, P1, R100.reuse, c[0x0][0x280], 0x2 ;  /* 0x0000a000640a5a11 */ /* 0x040fe200078210ff */
[----:B------:R-:W-:Y:S01]  /*06b0*/  IMAD.MOV.U32 R2, RZ, RZ, RZ ;  /* 0x000000ffff027224 */ /* 0x000fe200078e00ff */
[----:B------:R-:W-:Y:S02]  /*06c0*/  @P2 MOV R2, c[0x0][0x2c4] ;  /* 0x0000b10000022a02 */ /* 0x000fe40000000f00 */
[----:B------:R-:W-:Y:S02]  /*06d0*/  @P5 LEA.HI.X R11, R100, c[0x0][0x284], R99, 0x2, P1 ;  /* 0x0000a100640b5a11 */ /* 0x000fe400008f1463 */
[----:B0-----:R-:W-:Y:S02]  /*06e0*/  @!P4 LEA R6, P1, R0, R13, 0x2 ;  /* 0x0000000d0006c211 */ /* 0x001fe400078210ff */
[----:B------:R-:W-:-:S02]  /*06f0*/  IABS R13, c[0x0][0x174] ;  /* 0x00005d00000d7a13 */ /* 0x000fc40000000000 */
[----:B------:R-:W-:Y:S02]  /*0700*/  @!P4 LEA.HI.X R7, R0, R2, R3, 0x2, P1 ;  /* 0x000000020007c211 */ /* 0x000fe400008f1403 */
[----:B------:R-:W0:Y:S08]  /*0710*/  I2F.RP R2, R13 ;  /* 0x0000000d00027306 */ /* 0x000e300000209400 */
[----:B0-----:R-:W0:Y:S01]  /*0720*/  MUFU.RCP R2, R2 ;  /* 0x0000000200027308 */ /* 0x001e220000001000 */
[----:B------:R-:W-:-:S06]  /*0730*/  CS2R R88, SRZ ;  /* 0x0000000000587805 */ /* 0x000fcc000001ff00 */
[----:B------:R1:W5:Y:S04]  /*0740*/  @P3 LDG.E R89, [R8.64] ;  /* 0x0000000408593981 */ /* 0x000368000c1e1900 */
[----:B------:R3:W5:Y:S02]  /*0750*/  @!P4 LDG.E R88, [R6.64] ;  /* 0x000000040658c981 */ /* 0x000764000c1e1900 */
[----:B---3--:R-:W-:Y:S01]  /*0760*/  IABS R6, R100 ;  /* 0x0000006400067213 */ /* 0x008fe20000000000 */
[----:B--2---:R-:W-:-:S05]  /*0770*/  @!P0 IMAD.WIDE R4, R5, 0x4, R70 ;  /* 0x0000000405048825 */ /* 0x004fca00078e0246 */
[----:B------:R0:W2:Y:S02]  /*0780*/  @!P0 LDG.E R91, [R4.64] ;  /* 0x00000004045b8981 */ /* 0x0000a4000c1e1900 */
[----:B0-----:R-:W-:-:S04]  /*0790*/  IADD3 R4, R2, 0xffffffe, RZ ;  /* 0x0ffffffe02047810 */ /* 0x001fc80007ffe0ff */
[----:B------:R0:W3:Y:S02]  /*07a0*/  F2I.FTZ.U32.TRUNC.NTZ R5, R4 ;  /* 0x0000000400057305 */ /* 0x0000e4000021f000 */
[----:B0-----:R-:W-:Y:S01]  /*07b0*/  HFMA2.MMA R4, -RZ, RZ, 0, 0 ;  /* 0x00000000ff047435 */ /* 0x001fe200000001ff */
[----:B---3--:R-:W-:-:S04]  /*07c0*/  IMAD.MOV R12, RZ, RZ, -R5 ;  /* 0x000000ffff0c7224 */ /* 0x008fc800078e0a05 */
[----:B-1----:R-:W-:-:S05]  /*07d0*/  IMAD R9, R12, R13, RZ ;  /* 0x0000000d0c097224 */ /* 0x002fca00078e02ff */
[----:B------:R-:W-:-:S06]  /*07e0*/  IMAD.HI.U32 R5, R5, R9, R4 ;  /* 0x0000000905057227 */ /* 0x000fcc00078e0004 */
[----:B------:R-:W-:-:S04]  /*07f0*/  IMAD.HI.U32 R12, R5, R6, RZ ;  /* 0x00000006050c7227 */ /* 0x000fc800078e00ff */
[----:B------:R-:W-:-:S04]  /*0800*/  IMAD.MOV R2, RZ, RZ, -R12 ;  /* 0x000000ffff027224 */ /* 0x000fc800078e0a0c */
[----:B------:R-:W-:-:S05]  /*0810*/  IMAD R2, R13, R2, R6 ;  /* 0x000000020d027224 */ /* 0x000fca00078e0206 */
[----:B------:R-:W-:Y:S02]  /*0820*/  ISETP.GT.U32.AND P3, PT, R13, R2, PT ;  /* 0x000000020d00720c */ /* 0x000fe40003f64070 */
[----:B------:R-:W-:-:S11]  /*0830*/  LOP3.LUT R4, R100, c[0x0][0x174], RZ, 0x3c, !PT ;  /* 0x00005d0064047a12 */ /* 0x000fd600078e3cff */
[----:B------:R-:W-:Y:S01]  /*0840*/  @!P3 IMAD.IADD R2, R2, 0x1, -R13 ;  /* 0x000000010202b824 */ /* 0x000fe200078e0a0d */
[----:B------:R-:W-:-:S04]  /*0850*/  ISETP.GE.AND P4, PT, R4, RZ, PT ;  /* 0x000000ff0400720c */ /* 0x000fc80003f86270 */
[----:B------:R-:W-:Y:S02]  /*0860*/  ISETP.GE.U32.AND P1, PT, R2, R13, PT ;  /* 0x0000000d0200720c */ /* 0x000fe40003f26070 */
[----:B------:R-:W-:Y:S02]  /*0870*/  ISETP.NE.AND P2, PT, RZ, c[0x0][0x174], PT ;  /* 0x00005d00ff007a0c */ /* 0x000fe40003f45270 */
[----:B------:R-:W-:Y:S01]  /*0880*/  @!P3 IADD3 R12, R12, 0x1, RZ ;  /* 0x000000010c0cb810 */ /* 0x000fe20007ffe0ff */
[----:B------:R-:W-:-:S08]  /*0890*/  IMAD R15, R3, c[0x0][0x1a0], RZ ;  /* 0x00006800030f7a24 */ /* 0x000fd000078e02ff */
[----:B------:R-:W-:Y:S01]  /*08a0*/  @P1 IADD3 R12, R12, 0x1, RZ ;  /* 0x000000010c0c1810 */ /* 0x000fe20007ffe0ff */
[----:B------:R-:W-:-:S03]  /*08b0*/  IMAD R17, R0, c[0x0][0x1a4], R15 ;  /* 0x0000690000117a24 */ /* 0x000fc600078e020f */
[----:B------:R-:W-:Y:S02]  /*08c0*/  @!P4 IADD3 R12, -R12, RZ, RZ ;  /* 0x000000ff0c0cc210 */ /* 0x000fe40007ffe1ff */
[----:B------:R-:W-:Y:S01]  /*08d0*/  @!P2 LOP3.LUT R12, RZ, c[0x0][0x174], RZ, 0x33, !PT ;  /* 0x00005d00ff0caa12 */ /* 0x000fe200078e33ff */
[----:B------:R-:W-:-:S03]  /*08e0*/  IMAD.WIDE.U32 R8, R0, c[0x0][0x1a0], RZ ;  /* 0x0000680000087a25 */ /* 0x000fc600078e00ff */
[----:B------:R-:W-:Y:S01]  /*08f0*/  SHF.R.S32.HI R2, RZ, 0x1f, R12 ;  /* 0x0000001fff027819 */ /* 0x000fe2000001140c */
[C---:B------:R-:W-:Y:S02]  /*0900*/  IMAD R15, R3.reuse, c[0x0][0x1f0], RZ ;  /* 0x00007c00030f7a24 */ /* 0x040fe400078e02ff */
[----:B------:R-:W-:Y:S01]  /*0910*/  IMAD R13, R3, c[0x0][0x1e0], RZ ;  /* 0x00007800030d7a24 */ /* 0x000fe200078e02ff */
[----:B------:R-:W-:Y:S01]  /*0920*/  IADD3 R9, R9, R17, RZ ;  /* 0x0000001109097210 */ /* 0x000fe20007ffe0ff */
[----:B------:R-:W-:-:S04]  /*0930*/  IMAD.WIDE.U32 R6, R0, c[0x0][0x1f0], RZ ;  /* 0x00007c0000067a25 */ /* 0x000fc800078e00ff */
[C---:B------:R-:W-:Y:S02]  /*0940*/  IMAD R15, R0.reuse, c[0x0][0x1f4], R15 ;  /* 0x00007d00000f7a24 */ /* 0x040fe400078e020f */
[----:B------:R-:W-:-:S04]  /*0950*/  IMAD.WIDE.U32 R4, R0, c[0x0][0x1e0], RZ ;  /* 0x0000780000047a25 */ /* 0x000fc800078e00ff */
[----:B------:R-:W-:Y:S02]  /*0960*/  IMAD R13, R0, c[0x0][0x1e4], R13 ;  /* 0x00007900000d7a24 */ /* 0x000fe400078e020d */
[----:B------:R-:W-:Y:S02]  /*0970*/  IMAD R17, R2, c[0x0][0x1b8], RZ ;  /* 0x00006e0002117a24 */ /* 0x000fe400078e02ff */
[----:B------:R-:W-:Y:S02]  /*0980*/  IMAD.IADD R7, R7, 0x1, R15 ;  /* 0x0000000107077824 */ /* 0x000fe400078e020f */
[----:B------:R-:W-:Y:S02]  /*0990*/  IMAD.IADD R5, R5, 0x1, R13 ;  /* 0x0000000105057824 */ /* 0x000fe400078e020d */
[C---:B------:R-:W-:Y:S02]  /*09a0*/  IMAD R15, R99.reuse, c[0x0][0x1f8], RZ ;  /* 0x00007e00630f7a24 */ /* 0x040fe400078e02ff */
[----:B------:R-:W-:-:S02]  /*09b0*/  IMAD R13, R99, c[0x0][0x1e8], RZ ;  /* 0x00007a00630d7a24 */ /* 0x000fc400078e02ff */
[----:B------:R-:W-:-:S04]  /*09c0*/  IMAD.WIDE.U32 R8, R12, c[0x0][0x1b8], R8 ;  /* 0x00006e000c087a25 */ /* 0x000fc800078e0008 */
[----:B------:R-:W-:Y:S02]  /*09d0*/  IMAD R17, R12, c[0x0][0x1bc], R17 ;  /* 0x00006f000c117a24 */ /* 0x000fe400078e0211 */
[C---:B------:R-:W-:Y:S02]  /*09e0*/  IMAD R15, R100.reuse, c[0x0][0x1fc], R15 ;  /* 0x00007f00640f7a24 */ /* 0x040fe400078e020f */
[----:B------:R-:W-:Y:S01]  /*09f0*/  IMAD.WIDE.U32 R6, R100, c[0x0][0x1f8], R6 ;  /* 0x00007e0064067a25 */ /* 0x000fe200078e0006 */
[----:B------:R-:W-:-:S03]  /*0a00*/  LEA R92, P3, R8, c[0x0][0x258], 0x2 ;  /* 0x00009600085c7a11 */ /* 0x000fc600078610ff */
[C---:B------:R-:W-:Y:S02]  /*0a10*/  IMAD R13, R100.reuse, c[0x0][0x1ec], R13 ;  /* 0x00007b00640d7a24 */ /* 0x040fe400078e020d */
[----:B------:R-:W-:-:S04]  /*0a20*/  IMAD.WIDE.U32 R4, R100, c[0x0][0x1e8], R4 ;  /* 0x00007a0064047a25 */ /* 0x000fc800078e0004 */
[----:B------:R-:W-:Y:S01]  /*0a30*/  IMAD.IADD R65, R9, 0x1, R17 ;  /* 0x0000000109417824 */ /* 0x000fe200078e0211 */
[----:B------:R-:W-:Y:S01]  /*0a40*/  IADD3 R67, R7, R15, RZ ;  /* 0x0000000f07437210 */ /* 0x000fe20007ffe0ff */
[----:B------:R-:W-:Y:S01]  /*0a50*/  IMAD.MOV.U32 R87, RZ, RZ, RZ ;  /* 0x000000ffff577224 */ /* 0x000fe200078e00ff */
[----:B------:R-:W-:Y:S01]  /*0a60*/  LEA R94, P2, R6, c[0x0][0x278], 0x2 ;  /* 0x00009e00065e7a11 */ /* 0x000fe200078410ff */
[----:B------:R-:W-:Y:S01]  /*0a70*/  IMAD.IADD R69, R5, 0x1, R13 ;  /* 0x0000000105457824 */ /* 0x000fe200078e020d */
[----:B------:R-:W-:Y:S02]  /*0a80*/  LEA R96, P1, R4, c[0x0][0x270], 0x2 ;  /* 0x00009c0004607a11 */ /* 0x000fe400078210ff */
[----:B------:R-:W-:Y:S01]  /*0a90*/  LEA.HI.X R65, R8, c[0x0][0x25c], R65, 0x2, P3 ;  /* 0x0000970008417a11 */ /* 0x000fe200018f1441 */
[----:B------:R-:W-:Y:S01]  /*0aa0*/  IMAD R19, R3, c[0x0][0x1c0], RZ ;  /* 0x0000700003137a24 */ /* 0x000fe200078e02ff */
[----:B------:R-:W-:Y:S01]  /*0ab0*/  ISETP.NE.U32.AND P3, PT, RZ, c[0x0][0x2d8], PT ;  /* 0x0000b600ff007a0c */ /* 0x000fe20003f65070 */
[----:B------:R0:W5:Y:S01]  /*0ac0*/  @P5 LDG.E R87, [R10.64] ;  /* 0x000000040a575981 */ /* 0x000162000c1e1900 */
[----:B------:R-:W-:-:S02]  /*0ad0*/  LEA.HI.X R67, R6, c[0x0][0x27c], R67, 0x2, P2 ;  /* 0x00009f0006437a11 */ /* 0x000fc400010f1443 */
[----:B------:R-:W-:Y:S02]  /*0ae0*/  LEA.HI.X R69, R4, c[0x0][0x274], R69, 0x2, P1 ;  /* 0x00009d0004457a11 */ /* 0x000fe400008f1445 */
[----:B------:R-:W-:Y:S01]  /*0af0*/  ISETP.NE.U32.AND P2, PT, RZ, c[0x0][0x2c8], PT ;  /* 0x0000b200ff007a0c */ /* 0x000fe20003f45070 */
[C---:B------:R-:W-:Y:S01]  /*0b00*/  IMAD R19, R0.reuse, c[0x0][0x1c4], R19 ;  /* 0x0000710000137a24 */ /* 0x040fe200078e0213 */
[----:B------:R-:W-:Y:S02]  /*0b10*/  ISETP.NE.U32.AND P1, PT, RZ, c[0x0][0x2e0], PT ;  /* 0x0000b800ff007a0c */ /* 0x000fe40003f25070 */
[----:B------:R-:W-:Y:S01]  /*0b20*/  ISETP.NE.AND.EX P3, PT, RZ, c[0x0][0x2dc], PT, P3 ;  /* 0x0000b700ff007a0c */ /* 0x000fe20003f65330 */
[----:B0-----:R-:W-:Y:S01]  /*0b30*/  IMAD.WIDE.U32 R10, R0, c[0x0][0x1c0], RZ ;  /* 0x00007000000a7a25 */ /* 0x001fe200078e00ff */
[----:B------:R-:W-:Y:S02]  /*0b40*/  ISETP.NE.AND.EX P2, PT, RZ, c[0x0][0x2cc], PT, P2 ;  /* 0x0000b300ff007a0c */ /* 0x000fe40003f45320 */
[----:B------:R-:W-:Y:S01]  /*0b50*/  ISETP.NE.AND.EX P1, PT, RZ, c[0x0][0x2e4], PT, P1 ;  /* 0x0000b900ff007a0c */ /* 0x000fe20003f25310 */
[----:B------:R-:W-:-:S02]  /*0b60*/  IMAD.IADD R11, R11, 0x1, R19 ;  /* 0x000000010b0b7824 */ /* 0x000fc400078e0213 */
[----:B------:R-:W-:Y:S01]  /*0b70*/  IMAD R19, R2, c[0x0][0x1d8], RZ ;  /* 0x0000760002137a24 */ /* 0x000fe200078e02ff */
[----:B------:R-:W-:Y:S01]  /*0b80*/  HFMA2.MMA R77, -RZ, RZ, 0, 0 ;  /* 0x00000000ff4d7435 */ /* 0x000fe200000001ff */
[----:B------:R-:W-:-:S04]  /*0b90*/  IMAD.WIDE.U32 R10, R12, c[0x0][0x1d8], R10 ;  /* 0x000076000c0a7a25 */ /* 0x000fc800078e000a */
[----:B------:R-:W-:Y:S02]  /*0ba0*/  IMAD R19, R12, c[0x0][0x1dc], R19 ;  /* 0x000077000c137a24 */ /* 0x000fe400078e0213 */
[----:B------:R-:W-:Y:S01]  /*0bb0*/  IMAD.MOV.U32 R61, RZ, RZ, RZ ;  /* 0x000000ffff3d7224 */ /* 0x000fe200078e00ff */
[----:B------:R-:W-:Y:S01]  /*0bc0*/  @P3 MOV R61, c[0x0][0x2d8] ;  /* 0x0000b600003d3a02 */ /* 0x000fe20000000f00 */
[----:B------:R-:W-:Y:S01]  /*0bd0*/  IMAD.IADD R63, R11, 0x1, R19 ;  /* 0x000000010b3f7824 */ /* 0x000fe200078e0213 */
[C---:B------:R-:W-:Y:S01]  /*0be0*/  LEA R90, P4, R10.reuse, c[0x0][0x260], 0x2 ;  /* 0x000098000a5a7a11 */ /* 0x040fe200078810ff */
        /* <DEDUP_REMOVED lines=11> */
[----:B------:R-:W-:Y:S01]  /*0ca0*/  IMAD R5, R99, c[0x0][0x190], RZ ;  /* 0x0000640063057a24 */ /* 0x000fe200078e02ff */
[----:B------:R-:W-:Y:S01]  /*0cb0*/  MOV R57, c[0x0][0x18c] ;  /* 0x0000630000397a02 */ /* 0x000fe20000000f00 */
[----:B------:R-:W-:Y:S01]  /*0cc0*/  IMAD.WIDE.U32 R72, R100, c[0x0][0x190], RZ ;  /* 0x0000640064487a25 */ /* 0x000fe200078e00ff */
[----:B------:R-:W-:-:S03]  /*0cd0*/  CS2R R74, SRZ ;  /* 0x00000000004a7805 */ /* 0x000fc6000001ff00 */
[----:B------:R-:W-:Y:S01]  /*0ce0*/  IMAD R5, R100, c[0x0][0x194], R5 ;  /* 0x0000650064057a24 */ /* 0x000fe200078e0205 */
[----:B------:R-:W-:Y:S01]  /*0cf0*/  @P3 MOV R75, c[0x0][0x2dc] ;  /* 0x0000b700004b3a02 */ /* 0x000fe20000000f00 */
[----:B------:R-:W-:Y:S01]  /*0d00*/  IMAD.MOV.U32 R7, RZ, RZ, RZ ;  /* 0x000000ffff077224 */ /* 0x000fe200078e00ff */
[----:B------:R-:W-:Y:S01]  /*0d10*/  SEL R57, R57, 0x800, P6 ;  /* 0x0000080039397807 */ /* 0x000fe20003000000 */
[----:B------:R-:W-:Y:S01]  /*0d20*/  IMAD.MOV.U32 R2, RZ, RZ, RZ ;  /* 0x000000ffff027224 */ /* 0x000fe200078e00ff */
[----:B------:R-:W-:Y:S01]  /*0d30*/  IADD3 R55, R73, R5, RZ ;  /* 0x0000000549377210 */ /* 0x000fe20007ffe0ff */
[----:B------:R-:W-:Y:S02]  /*0d40*/  @P3 IMAD.MOV.U32 R74, RZ, RZ, c[0x0][0x2d8] ;  /* 0x0000b600ff4a3624 */ /* 0x000fe400078e00ff */
[----:B------:R-:W-:Y:S02]  /*0d50*/  @P1 IMAD.MOV.U32 R7, RZ, RZ, c[0x0][0x2e0] ;  /* 0x0000b800ff071624 */ /* 0x000fe400078e00ff */
[----:B------:R-:W-:Y:S01]  /*0d60*/  @P1 IMAD.MOV.U32 R2, RZ, RZ, c[0x0][0x2e4] ;  /* 0x0000b900ff021624 */ /* 0x000fe200078e00ff */
[----:B--2---:R-:W-:Y:S01]  /*0d70*/  @!P0 SHF.R.S32.HI R101, RZ, 0x1f, R91 ;  /* 0x0000001fff658819 */ /* 0x004fe2000001145b */
[----:B------:R-:W-:Y:S05]  /*0d80*/  @P4 BRA P2, `(.L_x_839) ;  /* 0x000001f000004947 */ /* 0x000fea0001000000 */
[-C--:B------:R-:W-:Y:S01]  /*0d90*/  IABS R7, R57.reuse ;  /* 0x0000003900077213 */ /* 0x080fe20000000000 */
[----:B------:R-:W-:Y:S01]  /*0da0*/  IMAD.MOV.U32 R53, RZ, RZ, RZ ;  /* 0x000000ffff357224 */ /* 0x000fe200078e00ff */
[----:B------:R-:W-:Y:S01]  /*0db0*/  IADD3 R2, R57, c[0x0][0x168], RZ ;  /* 0x00005a0039027a10 */ /* 0x000fe20007ffe0ff */
[----:B-----5:R-:W-:Y:S01]  /*0dc0*/  IMAD.MOV.U32 R88, RZ, RZ, RZ ;  /* 0x000000ffff587224 */ /* 0x020fe200078e00ff */
[----:B------:R-:W0:Y:S01]  /*0dd0*/  I2F.RP R6, R7 ;  /* 0x0000000700067306 */ /* 0x000e220000209400 */
[----:B------:R-:W-:-:S02]  /*0de0*/  IABS R11, R57 ;  /* 0x00000039000b7213 */ /* 0x000fc40000000000 */
[----:B------:R-:W-:-:S05]  /*0df0*/  IADD3 R2, R2, -0x1, RZ ;  /* 0xffffffff02027810 */ /* 0x000fca0007ffe0ff */
[----:B0-----:R-:W0:Y:S02]  /*0e00*/  MUFU.RCP R6, R6 ;  /* 0x0000000600067308 */ /* 0x001e240000001000 */
[----:B0-----:R-:W-:Y:S01]  /*0e10*/  IADD3 R4, R6, 0xffffffe, RZ ;  /* 0x0ffffffe06047810 */ /* 0x001fe20007ffe0ff */
[----:B------:R-:W-:-:S05]  /*0e20*/  IMAD.MOV R6, RZ, RZ, -R11 ;  /* 0x000000ffff067224 */ /* 0x000fca00078e0a0b */
[----:B------:R0:W1:Y:S02]  /*0e30*/  F2I.FTZ.U32.TRUNC.NTZ R5, R4 ;  /* 0x0000000400057305 */ /* 0x000064000021f000 */
[----:B0-----:R-:W-:Y:S01]  /*0e40*/  MOV R4, RZ ;  /* 0x000000ff00047202 */ /* 0x001fe20000000f00 */
[----:B-1----:R-:W-:-:S04]  /*0e50*/  IMAD.MOV R10, RZ, RZ, -R5 ;  /* 0x000000ffff0a7224 */ /* 0x002fc800078e0a05 */
[----:B------:R-:W-:Y:S01]  /*0e60*/  IMAD R9, R10, R7, RZ ;  /* 0x000000070a097224 */ /* 0x000fe200078e02ff */
[----:B------:R-:W-:Y:S02]  /*0e70*/  IABS R10, R2 ;  /* 0x00000002000a7213 */ /* 0x000fe40000000000 */
[----:B------:R-:W-:Y:S01]  /*0e80*/  LOP3.LUT R2, R2, R57, RZ, 0x3c, !PT ;  /* 0x0000003902027212 */ /* 0x000fe200078e3cff */
[----:B------:R-:W-:-:S03]  /*0e90*/  IMAD.HI.U32 R5, R5, R9, R4 ;  /* 0x0000000905057227 */ /* 0x000fc600078e0004 */
[----:B------:R-:W-:Y:S01]  /*0ea0*/  ISETP.GE.AND P2, PT, R2, RZ, PT ;  /* 0x000000ff0200720c */ /* 0x000fe20003f46270 */
        /* <DEDUP_REMOVED lines=13> */
.L_x_839:
        /* <DEDUP_REMOVED lines=18> */
.L_x_840:
[----:B------:R-:W-:-:S13]  /*10a0*/  ISETP.GE.AND P0, PT, R86, 0x1, PT ;  /* 0x000000015600780c */ /* 0x000fda0003f06270 */
[----:B------:R-:W-:Y:S05]  /*10b0*/  @!P0 EXIT ;  /* 0x000000000000894d */ /* 0x000fea0003800000 */
[----:B------:R-:W0:Y:S01]  /*10c0*/  S2R R51, SR_TID.X ;  /* 0x0000000000337919 */ /* 0x000e220000002100 */
[C---:B------:R-:W-:Y:S01]  /*10d0*/  LEA R76, P0, R0.reuse, R77, 0x2 ;  /* 0x0000004d004c7211 */ /* 0x040fe200078010ff */
[----:B------:R-:W-:Y:S01]  /*10e0*/  HFMA2.MMA R45, -RZ, RZ, 0, 0 ;  /* 0x00000000ff2d7435 */ /* 0x000fe200000001ff */
[----:B------:R-:W-:Y:S01]  /*10f0*/  LOP3.LUT R49, R49, 0xff, RZ, 0xc0, !PT ;  /* 0x000000ff31317812 */ /* 0x000fe200078ec0ff */
[----:B------:R-:W1:Y:S01]  /*1100*/  S2R R47, SR_LANEID ;  /* 0x00000000002f7919 */ /* 0x000e620000000000 */
[----:B------:R-:W-:Y:S01]  /*1110*/  LEA.HI.X R77, R0, R8, R3, 0x2, P0 ;  /* 0x00000008004d7211 */ /* 0x000fe200000f1403 */
[----:B------:R-:W-:Y:S02]  /*1120*/  IMAD.MOV.U32 R43, RZ, RZ, RZ ;  /* 0x000000ffff2b7224 */ /* 0x000fe400078e00ff */
[C---:B0-----:R-:W-:Y:S01]  /*1130*/  IMAD.SHL.U32 R3, R51.reuse, 0x8, RZ ;  /* 0x0000000833037824 */ /* 0x041fe200078e00ff */
[----:B------:R-:W-:-:S04]  /*1140*/  LOP3.LUT R78, R51, 0x1f, RZ, 0xc0, !PT ;  /* 0x0000001f334e7812 */ /* 0x000fc800078ec0ff */
[----:B------:R-:W-:Y:S02]  /*1150*/  LOP3.LUT R78, R78, 0xffffff00, R3, 0xf8, !PT ;  /* 0xffffff004e4e7812 */ /* 0x000fe400078ef803 */
[C---:B------:R-:W-:Y:S02]  /*1160*/  IADD3 R68, R3.reuse, 0x1, RZ ;  /* 0x0000000103447810 */ /* 0x040fe40007ffe0ff */
[C---:B------:R-:W-:Y:S02]  /*1170*/  IADD3 R66, R3.reuse, 0x2, RZ ;  /* 0x0000000203427810 */ /* 0x040fe40007ffe0ff */
[C---:B------:R-:W-:Y:S02]  /*1180*/  IADD3 R64, R3.reuse, 0x3, RZ ;  /* 0x0000000303407810 */ /* 0x040fe40007ffe0ff */
[C---:B------:R-:W-:Y:S02]  /*1190*/  IADD3 R62, R3.reuse, 0x4, RZ ;  /* 0x00000004033e7810 */ /* 0x040fe40007ffe0ff */
[----:B------:R-:W-:-:S02]  /*11a0*/  IADD3 R60, R3, 0x5, RZ ;  /* 0x00000005033c7810 */ /* 0x000fc40007ffe0ff */
[C---:B------:R-:W-:Y:S02]  /*11b0*/  IADD3 R58, R3.reuse, 0x6, RZ ;  /* 0x00000006033a7810 */ /* 0x040fe40007ffe0ff */
[----:B------:R-:W-:Y:S02]  /*11c0*/  IADD3 R56, R3, 0x7, RZ ;  /* 0x0000000703387810 */ /* 0x000fe40007ffe0ff */
[----:B------:R-:W-:Y:S02]  /*11d0*/  SHF.R.S32.HI R79, RZ, 0x1f, R78 ;  /* 0x0000001fff4f7819 */ /* 0x000fe4000001144e */
[C---:B------:R-:W-:Y:S02]  /*11e0*/  LOP3.LUT R54, R78.reuse, 0x20, RZ, 0xfc, !PT ;  /* 0x000000204e367812 */ /* 0x040fe400078efcff */
[C---:B------:R-:W-:Y:S02]  /*11f0*/  LOP3.LUT R52, R78.reuse, 0x40, RZ, 0xfc, !PT ;  /* 0x000000404e347812 */ /* 0x040fe400078efcff */
[----:B------:R-:W-:-:S02]  /*1200*/  LOP3.LUT R50, R78, 0x60, RZ, 0xfc, !PT ;  /* 0x000000604e327812 */ /* 0x000fc400078efcff */
[C---:B------:R-:W-:Y:S02]  /*1210*/  LOP3.LUT R48, R78.reuse, 0x80, RZ, 0xfc, !PT ;  /* 0x000000804e307812 */ /* 0x040fe400078efcff */
[C---:B------:R-:W-:Y:S02]  /*1220*/  LOP3.LUT R46, R78.reuse, 0xa0, RZ, 0xfc, !PT ;  /* 0x000000a04e2e7812 */ /* 0x040fe400078efcff */
[C---:B------:R-:W-:Y:S02]  /*1230*/  LOP3.LUT R44, R78.reuse, 0xc0, RZ, 0xfc, !PT ;  /* 0x000000c04e2c7812 */ /* 0x040fe400078efcff */
[----:B-1----:R-:W-:Y:S02]  /*1240*/  LOP3.LUT R42, R78, 0xe0, RZ, 0xfc, !PT ;  /* 0x000000e04e2a7812 */ /* 0x002fe400078efcff */
.L_x_869:
[----:B------:R-:W-:-:S04]  /*1250*/  ISETP.NE.U32.AND P0, PT, R61, RZ, PT ;  /* 0x000000ff3d00720c */ /* 0x000fc80003f05070 */
[----:B------:R-:W-:-:S13]  /*1260*/  ISETP.NE.AND.EX P0, PT, R59, RZ, PT, P0 ;  /* 0x000000ff3b00720c */ /* 0x000fda0003f05300 */
[----:B------:R-:W-:-:S04]  /*1270*/  @P0 IMAD.IADD R3, R45, 0x1, R53 ;  /* 0x000000012d030824 */ /* 0x000fc800078e0235 */
[----:B------:R-:W-:-:S05]  /*1280*/  @P0 IMAD.WIDE R2, R3, 0x4, R74 ;  /* 0x0000000403020825 */ /* 0x000fca00078e024a */
[----:B------:R-:W2:Y:S04]  /*1290*/  @P0 LDG.E R41, [R2.64] ;  /* 0x0000000402290981 */ /* 0x000ea8000c1e1900 */
[----:B------:R-:W2:Y:S01]  /*12a0*/  @P0 LDG.E R0, [R2.64+0x4] ;  /* 0x0000040402000981 */ /* 0x000ea2000c1e1900 */
[----:B------:R-:W-:Y:S02]  /*12b0*/  @!P0 IADD3 R4, -R43, c[0x0][0x168], RZ ;  /* 0x00005a002b048a10 */ /* 0x000fe40007ffe1ff */
[----:B--2---:R-:W-:Y:S02]  /*12c0*/  @P0 IADD3 R41, -R41, R0, RZ ;  /* 0x0000000029290210 */ /* 0x004fe40007ffe1ff */
[----:B------:R-:W-:-:S04]  /*12d0*/  @!P0 IMNMX R41, R4, R57, PT ;  /* 0x0000003904298217 */ /* 0x000fc80003800200 */
[----:B------:R-:W-:-:S13]  /*12e0*/  ISETP.GE.AND P0, PT, R41, 0x1, PT ;  /* 0x000000012900780c */ /* 0x000fda0003f06270 */
[----:B0---4-:R-:W-:Y:S05]  /*12f0*/  @!P0 EXIT ;  /* 0x000000000000894d */ /* 0x011fea0003800000 */
[----:B------:R-:W-:Y:S01]  /*1300*/  BAR.SYNC.DEFER_BLOCKING 0x0 ;  /* 0x0000000000007b1d */ /* 0x000fe20000010000 */
[C---:B------:R-:W-:Y:S01]  /*1310*/  ISETP.GE.AND P0, PT, R78.reuse, R41, PT ;  /* 0x000000294e00720c */ /* 0x040fe20003f06270 */
[C---:B------:R-:W-:Y:S01]  /*1320*/  IMAD.SHL.U32 R9, R78.reuse, 0x4, RZ ;  /* 0x000000044e097824 */ /* 0x040fe200078e00ff */
[----:B------:R-:W-:Y:S01]  /*1330*/  SHF.L.U64.HI R0, R78, 0x2, R79 ;  /* 0x000000024e007819 */ /* 0x000fe2000001024f */
[----:B------:R-:W-:Y:S01]  /*1340*/  IMAD.MOV.U32 R3, RZ, RZ, RZ ;  /* 0x000000ffff037224 */ /* 0x000fe200078e00ff */
[----:B------:R-:W-:Y:S01]  /*1350*/  P2R R6, PR, RZ, 0x1 ;  /* 0x00000001ff067803 */ /* 0x000fe20000000000 */
[----:B------:R-:W-:Y:S01]  /*1360*/  IMAD.MOV.U32 R4, RZ, RZ, RZ ;  /* 0x000000ffff047224 */ /* 0x000fe200078e00ff */
[-C--:B------:R-:W-:Y:S01]  /*1370*/  IADD3 R8, P0, R94, R9.reuse, RZ ;  /* 0x000000095e087210 */ /* 0x080fe20007f1e0ff */
[----:B------:R-:W-:Y:S01]  /*1380*/  CS2R R12, SRZ ;  /* 0x00000000000c7805 */ /* 0x000fe2000001ff00 */
[----:B------:R-:W-:Y:S02]  /*1390*/  IADD3 R10, P1, R96, R9, RZ ;  /* 0x00000009600a7210 */ /* 0x000fe40007f3e0ff */
[----:B------:R-:W-:-:S02]  /*13a0*/  IADD3.X R9, R67, R0, RZ, P0, !PT ;  /* 0x0000000043097210 */ /* 0x000fc400007fe4ff */
[----:B------:R-:W-:Y:S01]  /*13b0*/  ISETP.NE.AND P0, PT, R6, RZ, PT ;  /* 0x000000ff0600720c */ /* 0x000fe20003f05270 */
[----:B------:R-:W-:Y:S01]  /*13c0*/  IMAD.X R11, R69, 0x1, R0, P1 ;  /* 0x00000001450b7824 */ /* 0x000fe200008e0600 */
[-C--:B------:R-:W-:Y:S01]  /*13d0*/  ISETP.GE.AND P6, PT, R54, R41.reuse, PT ;  /* 0x000000293600720c */ /* 0x080fe20003fc6270 */
[----:B------:R-:W-:Y:S01]  /*13e0*/  IMAD.MOV.U32 R0, RZ, RZ, RZ ;  /* 0x000000ffff007224 */ /* 0x000fe200078e00ff */
[-C--:B------:R-:W-:Y:S02]  /*13f0*/  ISETP.GE.AND P5, PT, R52, R41.reuse, PT ;  /* 0x000000293400720c */ /* 0x080fe40003fa6270 */
[-C--:B------:R-:W-:Y:S02]  /*1400*/  ISETP.GE.AND P4, PT, R50, R41.reuse, PT ;  /* 0x000000293200720c */ /* 0x080fe40003f86270 */
[-C--:B------:R-:W-:Y:S02]  /*1410*/  ISETP.GE.AND P3, PT, R48, R41.reuse, PT ;  /* 0x000000293000720c */ /* 0x080fe40003f66270 */
[----:B------:R-:W-:-:S02]  /*1420*/  ISETP.GE.AND P2, PT, R46, R41, PT ;  /* 0x000000292e00720c */ /* 0x000fc40003f46270 */
[-C--:B------:R-:W-:Y:S01]  /*1430*/  ISETP.GE.AND P1, PT, R44, R41.reuse, PT ;  /* 0x000000292c00720c */ /* 0x080fe20003f26270 */
[----:B------:R0:W2:Y:S01]  /*1440*/  @!P0 LDG.E R3, [R10.64] ;  /* 0x000000040a038981 */ /* 0x0000a2000c1e1900 */
[----:B------:R-:W-:Y:S02]  /*1450*/  ISETP.GE.AND P0, PT, R42, R41, PT ;  /* 0x000000292a00720c */ /* 0x000fe40003f06270 */
[----:B------:R-:W-:Y:S01]  /*1460*/  MOV R7, RZ ;  /* 0x000000ff00077202 */ /* 0x000fe20000000f00 */
[----:B------:R0:W3:Y:S01]  /*1470*/  @!P6 LDG.E R0, [R10.64+0x80] ;  /* 0x000080040a00e981 */ /* 0x0000e2000c1e1900 */
[----:B------:R-:W-:Y:S01]  /*1480*/  CS2R R14, SRZ ;  /* 0x00000000000e7805 */ /* 0x000fe2000001ff00 */
[C---:B------:R-:W-:Y:S02]  /*1490*/  IADD3 R16, R47.reuse, 0x20, RZ ;  /* 0x000000202f107810 */ /* 0x040fe40007ffe0ff */
[----:B------:R0:W4:Y:S01]  /*14a0*/  @!P4 LDG.E R4, [R10.64+0x180] ;  /* 0x000180040a04c981 */ /* 0x000122000c1e1900 */
[----:B------:R-:W-:-:S02]  /*14b0*/  IADD3 R18, R47, 0x40, RZ ;  /* 0x000000402f127810 */ /* 0x000fc40007ffe0ff */
[C---:B------:R-:W-:Y:S01]  /*14c0*/  LEA.HI.SX32 R40, R47.reuse, R47, 0x1b ;  /* 0x0000002f2f287211 */ /* 0x040fe200078fdaff */
[----:B------:R0:W5:Y:S01]  /*14d0*/  @!P5 LDG.E R7, [R10.64+0x100] ;  /* 0x000100040a07d981 */ /* 0x000162000c1e1900 */
[C---:B------:R-:W-:Y:S02]  /*14e0*/  IADD3 R20, R47.reuse, 0xc0, RZ ;  /* 0x000000c02f147810 */ /* 0x040fe40007ffe0ff */
[----:B------:R-:W-:Y:S01]  /*14f0*/  IADD3 R22, R47, 0xe0, RZ ;  /* 0x000000e02f167810 */ /* 0x000fe20007ffe0ff */
[----:B------:R0:W4:Y:S01]  /*1500*/  @!P3 LDG.E R13, [R10.64+0x200] ;  /* 0x000200040a0db981 */ /* 0x000122000c1e1900 */
[----:B------:R-:W-:Y:S02]  /*1510*/  P2R R2, PR, RZ, 0x40 ;  /* 0x00000040ff027803 */ /* 0x000fe40000000000 */
[----:B------:R-:W-:Y:S01]  /*1520*/  P2R R21, PR, RZ, 0x40 ;  /* 0x00000040ff157803 */ /* 0x000fe20000000000 */
[----:B------:R0:W4:Y:S01]  /*1530*/  @!P2 LDG.E R12, [R10.64+0x280] ;  /* 0x000280040a0ca981 */ /* 0x000122000c1e1900 */
[----:B------:R-:W-:-:S03]  /*1540*/  P2R R5, PR, RZ, 0x20 ;  /* 0x00000020ff057803 */ /* 0x000fc60000000000 */
[----:B------:R0:W4:Y:S04]  /*1550*/  @!P1 LDG.E R15, [R10.64+0x300] ;  /* 0x000300040a0f9981 */ /* 0x000128000c1e1900 */
[----:B------:R0:W4:Y:S01]  /*1560*/  @!P0 LDG.E R14, [R10.64+0x380] ;  /* 0x000380040a0e8981 */ /* 0x000122000c1e1900 */
[-C--:B------:R-:W-:Y:S02]  /*1570*/  LEA.HI.SX32 R16, R16, R47.reuse, 0x1b ;  /* 0x0000002f10107211 */ /* 0x080fe400078fdaff */
[----:B------:R-:W-:Y:S01]  /*1580*/  LEA.HI.SX32 R18, R18, R47, 0x1b ;  /* 0x0000002f12127211 */ /* 0x000fe200078fdaff */
[----:B------:R-:W-:Y:S01]  /*1590*/  IMAD.SHL.U32 R40, R40, 0x4, RZ ;  /* 0x0000000428287824 */ /* 0x000fe200078e00ff */
[----:B------:R-:W-:Y:S02]  /*15a0*/  SHF.L.U32 R39, R16, 0x2, RZ ;  /* 0x0000000210277819 */ /* 0x000fe400000006ff */
[C---:B------:R-:W-:Y:S01]  /*15b0*/  IADD3 R16, R47.reuse, 0x80, RZ ;  /* 0x000000802f107810 */ /* 0x040fe20007ffe0ff */
[----:B------:R-:W-:Y:S01]  /*15c0*/  IMAD.SHL.U32 R38, R18, 0x4, RZ ;  /* 0x0000000412267824 */ /* 0x000fe200078e00ff */
[----:B0-----:R-:W-:-:S02]  /*15d0*/  IADD3 R10, R47, 0x60, RZ ;  /* 0x000000602f0a7810 */ /* 0x001fc40007ffe0ff */
[----:B------:R-:W-:Y:S02]  /*15e0*/  IADD3 R18, R47, 0xa0, RZ ;  /* 0x000000a02f127810 */ /* 0x000fe40007ffe0ff */
[-C--:B------:R-:W-:Y:S02]  /*15f0*/  LEA.HI.SX32 R10, R10, R47.reuse, 0x1b ;  /* 0x0000002f0a0a7211 */ /* 0x080fe400078fdaff */
[-C--:B------:R-:W-:Y:S02]  /*1600*/  LEA.HI.SX32 R16, R16, R47.reuse, 0x1b ;  /* 0x0000002f10107211 */ /* 0x080fe400078fdaff */
[-C--:B------:R-:W-:Y:S01]  /*1610*/  LEA.HI.SX32 R18, R18, R47.reuse, 0x1b ;  /* 0x0000002f12127211 */ /* 0x080fe200078fdaff */
[----:B------:R-:W-:Y:S01]  /*1620*/  IMAD.SHL.U32 R37, R10, 0x4, RZ ;  /* 0x000000040a257824 */ /* 0x000fe200078e00ff */
[-C--:B------:R-:W-:Y:S02]  /*1630*/  LEA.HI.SX32 R20, R20, R47.reuse, 0x1b ;  /* 0x0000002f14147211 */ /* 0x080fe400078fdaff */
[----:B------:R-:W-:Y:S01]  /*1640*/  LEA.HI.SX32 R22, R22, R47, 0x1b ;  /* 0x0000002f16167211 */ /* 0x000fe200078fdaff */
[----:B------:R-:W-:Y:S01]  /*1650*/  IMAD.SHL.U32 R35, R18, 0x4, RZ ;  /* 0x0000000412237824 */ /* 0x000fe200078e00ff */
[----:B------:R-:W-:-:S02]  /*1660*/  SHF.L.U32 R36, R16, 0x2, RZ ;  /* 0x0000000210247819 */ /* 0x000fc400000006ff */
[----:B------:R-:W-:Y:S01]  /*1670*/  SHF.L.U32 R34, R20, 0x2, RZ ;  /* 0x0000000214227819 */ /* 0x000fe200000006ff */
[----:B------:R-:W-:Y:S01]  /*1680*/  IMAD.SHL.U32 R33, R22, 0x4, RZ ;  /* 0x0000000416217824 */ /* 0x000fe200078e00ff */
[----:B------:R-:W-:Y:S01]  /*1690*/  ISETP.NE.AND P6, PT, R6, RZ, PT ;  /* 0x000000ff0600720c */ /* 0x000fe20003fc5270 */
[----:B------:R-:W-:Y:S01]  /*16a0*/  CS2R R10, SRZ ;  /* 0x00000000000a7805 */ /* 0x000fe2000001ff00 */
[----:B------:R-:W-:Y:S01]  /*16b0*/  CS2R R16, SRZ ;  /* 0x0000000000107805 */ /* 0x000fe2000001ff00 */
[----:B------:R-:W-:Y:S01]  /*16c0*/  HFMA2.MMA R20, -RZ, RZ, 0, 0 ;  /* 0x00000000ff147435 */ /* 0x000fe200000001ff */
[----:B------:R-:W-:Y:S01]  /*16d0*/  CS2R R18, SRZ ;  /* 0x0000000000127805 */ /* 0x000fe2000001ff00 */
[----:B--2---:R-:W-:Y:S04]  /*16e0*/  STS [R40], R3 ;  /* 0x0000000328007388 */ /* 0x004fe80000000800 */
[----:B---3--:R0:W-:Y:S02]  /*16f0*/  STS [R39+0x80], R0 ;  /* 0x0000800027007388 */ /* 0x0081e40000000800 */
[----:B0-----:R-:W-:-:S02]  /*1700*/  SHF.L.U32 R0, R47, 0x3, RZ ;  /* 0x000000032f007819 */ /* 0x001fc400000006ff */
[----:B-----5:R-:W-:Y:S02]  /*1710*/  STS [R38+0x100], R7 ;  /* 0x0001000726007388 */ /* 0x020fe40000000800 */
[----:B------:R-:W-:Y:S02]  /*1720*/  LEA.HI.SX32 R0, R0, R0, 0x1b ;  /* 0x0000000000007211 */ /* 0x000fe400078fdaff */
[----:B----4-:R-:W-:Y:S04]  /*1730*/  STS [R37+0x180], R4 ;  /* 0x0001800425007388 */ /* 0x010fe80000000800 */
[----:B------:R0:W-:Y:S01]  /*1740*/  STS [R36+0x200], R13 ;  /* 0x0002000d24007388 */ /* 0x0001e20000000800 */
[----:B------:R-:W-:-:S03]  /*1750*/  IMAD.SHL.U32 R32, R0, 0x4, RZ ;  /* 0x0000000400207824 */ /* 0x000fc600078e00ff */
        /* <DEDUP_REMOVED lines=12> */
[----:B------:R-:W-:Y:S01]  /*1820*/  BAR.SYNC.DEFER_BLOCKING 0x0 ;  /* 0x0000000000007b1d */ /* 0x000fe20000010000 */
[----:B0-----:R-:W-:-:S05]  /*1830*/  IMAD.MOV.U32 R13, RZ, RZ, RZ ;  /* 0x000000ffff0d7224 */ /* 0x001fca00078e00ff */
[----:B------:R-:W2:Y:S01]  /*1840*/  @!P6 LDG.E R11, [R8.64] ;  /* 0x00000004080be981 */ /* 0x000ea2000c1e1900 */
[----:B------:R-:W-:-:S03]  /*1850*/  ISETP.NE.AND P6, PT, R21, RZ, PT ;  /* 0x000000ff1500720c */ /* 0x000fc60003fc5270 */
[----:B------:R-:W3:Y:S04]  /*1860*/  @!P5 LDG.E R17, [R8.64+0x100] ;  /* 0x000100040811d981 */ /* 0x000ee8000c1e1900 */
[----:B------:R-:W4:Y:S04]  /*1870*/  @!P4 LDG.E R16, [R8.64+0x180] ;  /* 0x000180040810c981 */ /* 0x000f28000c1e1900 */
[----:B------:R-:W5:Y:S04]  /*1880*/  @!P3 LDG.E R19, [R8.64+0x200] ;  /* 0x000200040813b981 */ /* 0x000f68000c1e1900 */
[----:B------:R-:W3:Y:S04]  /*1890*/  @!P6 LDG.E R10, [R8.64+0x80] ;  /* 0x00008004080ae981 */ /* 0x000ee8000c1e1900 */
[----:B------:R-:W4:Y:S04]  /*18a0*/  @!P2 LDG.E R18, [R8.64+0x280] ;  /* 0x000280040812a981 */ /* 0x000f28000c1e1900 */
[----:B------:R-:W4:Y:S04]  /*18b0*/  @!P1 LDG.E R13, [R8.64+0x300] ;  /* 0x00030004080d9981 */ /* 0x000f28000c1e1900 */
[----:B------:R-:W5:Y:S01]  /*18c0*/  @!P0 LDG.E R20, [R8.64+0x380] ;  /* 0x0003800408148981 */ /* 0x000f62000c1e1900 */
[----:B------:R-:W-:Y:S01]  /*18d0*/  ULDC.U8 UR6, c[0x0][0x188] ;  /* 0x0000620000067ab9 */ /* 0x000fe20000000000 */
[----:B------:R-:W-:Y:S02]  /*18e0*/  BSSY B0, `(.L_x_841) ;  /* 0x0000036000007945 */ /* 0x000fe40003800000 */
[----:B--2---:R-:W-:Y:S04]  /*18f0*/  STS [R40], R11 ;  /* 0x0000000b28007388 */ /* 0x004fe80000000800 */
[----:B---3--:R-:W-:Y:S04]  /*1900*/  STS [R39+0x80], R10 ;  /* 0x0000800a27007388 */ /* 0x008fe80000000800 */
[----:B------:R-:W-:Y:S04]  /*1910*/  STS [R38+0x100], R17 ;  /* 0x0001001126007388 */ /* 0x000fe80000000800 */
[----:B----4-:R-:W-:Y:S04]  /*1920*/  STS [R37+0x180], R16 ;  /* 0x0001801025007388 */ /* 0x010fe80000000800 */
[----:B-----5:R-:W-:Y:S04]  /*1930*/  STS [R36+0x200], R19 ;  /* 0x0002001324007388 */ /* 0x020fe80000000800 */
        /* <DEDUP_REMOVED lines=8> */
[----:B------:R2:W2:Y:S04]  /*19c0*/  LDS R10, [R32+0x10] ;  /* 0x00001000200a7984 */ /* 0x0004a80000000800 */
[----:B------:R0:W2:Y:S04]  /*19d0*/  LDS R26, [R32+0x14] ;  /* 0x00001400201a7984 */ /* 0x0000a80000000800 */
[----:B------:R0:W2:Y:S04]  /*19e0*/  LDS R8, [R32+0x18] ;  /* 0x0000180020087984 */ /* 0x0000a80000000800 */
[----:B------:R0:W2:Y:S02]  /*19f0*/  LDS R24, [R32+0x1c] ;  /* 0x00001c0020187984 */ /* 0x0000a40000000800 */
        /* <DEDUP_REMOVED lines=36> */
.L_x_842:
[----:B---34-:R-:W-:Y:S05]  /*1c40*/  BSYNC B0 ;  /* 0x0000000000007941 */ /* 0x018fea0003800000 */
.L_x_841:
        /* <DEDUP_REMOVED lines=36> */
.L_x_844:
[----:B------:R-:W-:Y:S05]  /*1e90*/  BSYNC B0 ;  /* 0x0000000000007941 */ /* 0x000fea0003800000 */
.L_x_843:
        /* <DEDUP_REMOVED lines=36> */
.L_x_846:
[----:B------:R-:W-:Y:S05]  /*20e0*/  BSYNC B0 ;  /* 0x0000000000007941 */ /* 0x000fea0003800000 */
.L_x_845:
        /* <DEDUP_REMOVED lines=36> */
.L_x_848:
[----:B------:R-:W-:Y:S05]  /*2330*/  BSYNC B0 ;  /* 0x0000000000007941 */ /* 0x000fea0003800000 */
.L_x_847:
        /* <DEDUP_REMOVED lines=36> */
.L_x_850:
[----:B------:R-:W-:Y:S05]  /*2580*/  BSYNC B0 ;  /* 0x0000000000007941 */ /* 0x000fea0003800000 */
.L_x_849:
        /* <DEDUP_REMOVED lines=36> */
.L_x_852:
[----:B------:R-:W-:Y:S05]  /*27d0*/  BSYNC B0 ;  /* 0x0000000000007941 */ /* 0x000fea0003800000 */
.L_x_851:
[----:B------:R-:W-:Y:S01]  /*27e0*/  FSETP.GTU.FTZ.AND P5, PT, R25, 20, PT ;  /* 0x41a000001900780b */ /* 0x000fe20003fbc000 */
[----:B------:R-:W-:Y:S01]  /*27f0*/  IMAD.MOV.U32 R11, RZ, RZ, R69 ;  /* 0x000000ffff0b7224 */ /* 0x000fe200078e0045 */
[----:B------:R-:W-:Y:S01]  /*2800*/  MOV R10, R96 ;  /* 0x00000060000a7202 */ /* 0x000fe20000000f00 */
[----:B------:R-:W-:Y:S01]  /*2810*/  BSSY B0, `(.L_x_853) ;  /* 0x0000026000007945 */ /* 0x000fe20003800000 */
[----:B------:R-:W-:Y:S01]  /*2820*/  ISETP.EQ.OR P5, PT, RZ, UR6, P5 ;  /* 0x00000006ff007c0c */ /* 0x000fe2000afa2670 */
[----:B------:R-:W-:Y:S01]  /*2830*/  FADD.FTZ R24, R24, R87 ;  /* 0x0000005718187221 */ /* 0x000fe20000010000 */
[----:B------:R-:W-:Y:S01]  /*2840*/  MOV R8, R94 ;  /* 0x0000005e00087202 */ /* 0x000fe20000000f00 */
[----:B------:R-:W-:-:S04]  /*2850*/  IMAD.WIDE R10, R41, 0x4, R10 ;  /* 0x00000004290a7825 */ /* 0x000fc800078e020a */
[----:B------:R-:W-:-:S06]  /*2860*/  IMAD.MOV.U32 R9, RZ, RZ, R67 ;  /* 0x000000ffff097224 */ /* 0x000fcc00078e0043 */
        /* <DEDUP_REMOVED lines=32> */
.L_x_854:
[----:B------:R-:W-:Y:S05]  /*2a70*/  BSYNC B0 ;  /* 0x0000000000007941 */ /* 0x000fea0003800000 */
.L_x_853:
[----:B------:R-:W-:Y:S01]  /*2a80*/  FSETP.GTU.FTZ.AND P5, PT, R24, 20, PT ;  /* 0x41a000001800780b */ /* 0x000fe20003fbc000 */
[----:B------:R-:W-:Y:S01]  /*2a90*/  IMAD.WIDE R8, R41, 0x4, R8 ;  /* 0x0000000429087825 */ /* 0x000fe200078e0208 */
[----:B------:R-:W-:Y:S01]  /*2aa0*/  BSSY B0, `(.L_x_855) ;  /* 0x0000026000007945 */ /* 0x000fe20003800000 */
[----:B------:R-:W-:Y:S02]  /*2ab0*/  MOV R96, R10 ;  /* 0x0000000a00607202 */ /* 0x000fe40000000f00 */
[----:B------:R-:W-:Y:S01]  /*2ac0*/  ISETP.EQ.OR P5, PT, RZ, UR6, P5 ;  /* 0x00000006ff007c0c */ /* 0x000fe2000afa2670 */
[----:B------:R-:W-:Y:S01]  /*2ad0*/  IMAD.MOV.U32 R69, RZ, RZ, R11 ;  /* 0x000000ffff457224 */ /* 0x000fe200078e000b */
[----:B------:R-:W-:Y:S01]  /*2ae0*/  MOV R94, R8 ;  /* 0x00000008005e7202 */ /* 0x000fe20000000f00 */
[----:B------:R-:W-:-:S10]  /*2af0*/  IMAD.MOV.U32 R67, RZ, RZ, R9 ;  /* 0x000000ffff437224 */ /* 0x000fd400078e0009 */
        /* <DEDUP_REMOVED lines=32> */
.L_x_856:
[----:B------:R-:W-:Y:S05]  /*2d00*/  BSYNC B0 ;  /* 0x0000000000007941 */ /* 0x000fea0003800000 */
.L_x_855:
[----:B------:R-:W-:Y:S01]  /*2d10*/  MOV R8, c[0x0][0x16c] ;  /* 0x00005b0000087a02 */ /* 0x000fe20000000f00 */
[----:B------:R-:W-:Y:S01]  /*2d20*/  BAR.SYNC.DEFER_BLOCKING 0x0 ;  /* 0x0000000000007b1d */ /* 0x000fe20000010000 */
[-C--:B------:R-:W-:Y:S02]  /*2d30*/  FMUL.FTZ R23, R12, R89.reuse ;  /* 0x000000590c177220 */ /* 0x080fe40000410000 */
[----:B------:R-:W-:Y:S01]  /*2d40*/  ISETP.GE.AND P5, PT, R8, 0x1, PT ;  /* 0x000000010800780c */ /* 0x000fe20003fa6270 */
[-C--:B------:R-:W-:Y:S02]  /*2d50*/  FMUL.FTZ R22, R7, R89.reuse ;  /* 0x0000005907167220 */ /* 0x080fe40000410000 */
[-C--:B------:R-:W-:Y:S02]  /*2d60*/  FMUL.FTZ R21, R80, R89.reuse ;  /* 0x0000005950157220 */ /* 0x080fe40000410000 */
[-C--:B------:R-:W-:Y:S02]  /*2d70*/  FMUL.FTZ R20, R4, R89.reuse ;  /* 0x0000005904147220 */ /* 0x080fe40000410000 */
[----:B------:R-:W-:-:S02]  /*2d80*/  FMUL.FTZ R19, R14, R89 ;  /* 0x000000590e137220 */ /* 0x000fc40000410000 */
[-C--:B------:R-:W-:Y:S02]  /*2d90*/  FMUL.FTZ R18, R3, R89.reuse ;  /* 0x0000005903127220 */ /* 0x080fe40000410000 */
[-C--:B------:R-:W-:Y:S02]  /*2da0*/  FMUL.FTZ R17, R82, R89.reuse ;  /* 0x0000005952117220 */ /* 0x080fe40000410000 */
[----:B------:R-:W-:Y:S01]  /*2db0*/  FMUL.FTZ R16, R0, R89 ;  /* 0x0000005900107220 */ /* 0x000fe20000410000 */
        /* <DEDUP_REMOVED lines=9> */
[----:B------:R-:W-:-:S05]  /*2e50*/  IMAD.MOV.U32 R7, RZ, RZ, RZ ;  /* 0x000000ffff077224 */ /* 0x000fca00078e00ff */
.L_x_865:
[----:B------:R-:W-:Y:S01]  /*2e60*/  SHF.R.S32.HI R4, RZ, 0x1f, R7 ;  /* 0x0000001fff047819 */ /* 0x000fe20000011407 */
[C-C-:B0---4-:R-:W-:Y:S01]  /*2e70*/  IMAD.WIDE.U32 R80, R7.reuse, c[0x0][0x1b0], R78.reuse ;  /* 0x00006c0007507a25 */ /* 0x151fe200078e004e */
[----:B------:R-:W-:Y:S01]  /*2e80*/  P2R R107, PR, RZ, 0x1 ;  /* 0x00000001ff6b7803 */ /* 0x000fe20000000000 */
[----:B------:R-:W-:Y:S01]  /*2e90*/  CS2R R104, SRZ ;  /* 0x0000000000687805 */ /* 0x000fe2000001ff00 */
[----:B------:R-:W-:Y:S01]  /*2ea0*/  ISETP.NE.AND P0, PT, R6, RZ, PT ;  /* 0x000000ff0600720c */ /* 0x000fe20003f05270 */
[----:B------:R-:W-:Y:S01]  /*2eb0*/  IMAD R0, R4, c[0x0][0x1b0], RZ ;  /* 0x00006c0004007a24 */ /* 0x000fe200078e02ff */
[----:B------:R-:W-:Y:S01]  /*2ec0*/  LEA R82, P5, R80, R92, 0x2 ;  /* 0x0000005c50527211 */ /* 0x000fe200078a10ff */
[----:B------:R-:W-:Y:S01]  /*2ed0*/  IMAD.WIDE.U32 R84, R7, c[0x0][0x1d0], R78 ;  /* 0x0000740007547a25 */ /* 0x000fe200078e004e */
[----:B------:R-:W-:-:S02]  /*2ee0*/  ISETP.NE.AND P6, PT, R5, RZ, PT ;  /* 0x000000ff0500720c */ /* 0x000fc40003fc5270 */
[----:B------:R-:W-:Y:S01]  /*2ef0*/  MOV R106, RZ ;  /* 0x000000ff006a7202 */ /* 0x000fe20000000f00 */
[----:B------:R-:W-:Y:S02]  /*2f00*/  IMAD R3, R7, c[0x0][0x1b4], R0 ;  /* 0x00006d0007037a24 */ /* 0x000fe400078e0200 */
[----:B------:R-:W-:-:S03]  /*2f10*/  IMAD.MOV.U32 R51, RZ, RZ, RZ ;  /* 0x000000ffff337224 */ /* 0x000fc600078e00ff */
[----:B------:R-:W-:-:S04]  /*2f20*/  IADD3 R0, R81, R3, RZ ;  /* 0x0000000351007210 */ /* 0x000fc80007ffe0ff */
[----:B------:R-:W-:Y:S01]  /*2f30*/  LEA.HI.X R83, R80, R65, R0, 0x2, P5 ;  /* 0x0000004150537211 */ /* 0x000fe200028f1400 */
[----:B------:R-:W-:Y:S01]  /*2f40*/  IMAD R0, R4, c[0x0][0x1d0], RZ ;  /* 0x0000740004007a24 */ /* 0x000fe200078e02ff */
[----:B------:R-:W-:-:S03]  /*2f50*/  LEA R80, P5, R84, R90, 0x2 ;  /* 0x0000005a54507211 */ /* 0x000fc600078a10ff */
[----:B------:R-:W-:Y:S01]  /*2f60*/  IMAD R3, R7, c[0x0][0x1d4], R0 ;  /* 0x0000750007037a24 */ /* 0x000fe200078e0200 */
[----:B------:R-:W2:Y:S03]  /*2f70*/  @!P6 LDG.E R51, [R82.64+0x100] ;  /* 0x000100045233e981 */ /* 0x000ea6000c1e1900 */
[----:B------:R-:W-:Y:S01]  /*2f80*/  IMAD.IADD R0, R85, 0x1, R3 ;  /* 0x0000000155007824 */ /* 0x000fe200078e0203 */
[----:B------:R-:W3:Y:S01]  /*2f90*/  @!P2 LDG.E R104, [R82.64+0x280] ;  /* 0x000280045268a981 */ /* 0x000ee2000c1e1900 */
[----:B------:R-:W-:-:S03]  /*2fa0*/  IMAD.MOV.U32 R85, RZ, RZ, R55 ;  /* 0x000000ffff557224 */ /* 0x000fc600078e0037 */
[----:B------:R-:W-:Y:S01]  /*2fb0*/  LEA.HI.X R81, R84, R63, R0, 0x2, P5 ;  /* 0x0000003f54517211 */ /* 0x000fe200028f1400 */
[----:B------:R-:W-:Y:S01]  /*2fc0*/  IMAD R0, R4, c[0x0][0x198], RZ ;  /* 0x0000660004007a24 */ /* 0x000fe200078e02ff */
[----:B------:R-:W-:Y:S01]  /*2fd0*/  MOV R84, R72 ;  /* 0x0000004800547202 */ /* 0x000fe20000000f00 */
[----:B------:R-:W4:Y:S02]  /*2fe0*/  @!P1 LDG.E R105, [R82.64+0x300] ;  /* 0x0003000452699981 */ /* 0x000f24000c1e1900 */
[C---:B------:R-:W-:Y:S01]  /*2ff0*/  IMAD R3, R7.reuse, c[0x0][0x19c], R0 ;  /* 0x0000670007037a24 */ /* 0x040fe200078e0200 */
[----:B------:R-:W-:Y:S01]  /*3000*/  HFMA2.MMA R0, -RZ, RZ, 0, 0 ;  /* 0x00000000ff007435 */ /* 0x000fe200000001ff */
[----:B------:R-:W-:-:S05]  /*3010*/  IMAD.WIDE.U32 R102, R7, c[0x0][0x198], R84 ;  /* 0x0000660007667a25 */ /* 0x000fca00078e0054 */
[----:B------:R-:W-:Y:S02]  /*3020*/  IADD3 R3, R103, R3, RZ ;  /* 0x0000000367037210 */ /* 0x000fe40007ffe0ff */
[----:B------:R-:W-:-:S04]  /*3030*/  LEA R84, P5, R102, c[0x0][0x250], 0x2 ;  /* 0x0000940066547a11 */ /* 0x000fc800078a10ff */
[----:B------:R-:W-:Y:S01]  /*3040*/  LEA.HI.X R85, R102, c[0x0][0x254], R3, 0x2, P5 ;  /* 0x0000950066557a11 */ /* 0x000fe200028f1403 */
[----:B------:R-:W-:Y:S01]  /*3050*/  IMAD.MOV.U32 R3, RZ, RZ, RZ ;  /* 0x000000ffff037224 */ /* 0x000fe200078e00ff */
[----:B------:R-:W-:Y:S01]  /*3060*/  ISETP.NE.AND P5, PT, R2, RZ, PT ;  /* 0x000000ff0200720c */ /* 0x000fe20003fa5270 */
[----:B------:R-:W-:Y:S02]  /*3070*/  CS2R R102, SRZ ;  /* 0x0000000000667805 */ /* 0x000fe4000001ff00 */
[----:B------:R-:W5:Y:S04]  /*3080*/  LDG.E R84, [R84.64] ;  /* 0x0000000454547981 */ /* 0x000f68000c1e1900 */
[----:B------:R-:W2:Y:S01]  /*3090*/  @!P0 LDG.E R3, [R82.64] ;  /* 0x0000000452038981 */ /* 0x000ea2000c1e1900 */
[----:B------:R-:W-:-:S03]  /*30a0*/  ISETP.NE.AND P0, PT, R107, RZ, PT ;  /* 0x000000ff6b00720c */ /* 0x000fc60003f05270 */
[----:B------:R-:W3:Y:S04]  /*30b0*/  @!P4 LDG.E R102, [R82.64+0x180] ;  /* 0x000180045266c981 */ /* 0x000ee8000c1e1900 */
[----:B------:R-:W3:Y:S04]  /*30c0*/  @!P5 LDG.E R0, [R82.64+0x80] ;  /* 0x000080045200d981 */ /* 0x000ee8000c1e1900 */
[----:B------:R-:W4:Y:S04]  /*30d0*/  @!P3 LDG.E R103, [R82.64+0x200] ;  /* 0x000200045267b981 */ /* 0x000f28000c1e1900 */
[----:B------:R-:W4:Y:S01]  /*30e0*/  @!P0 LDG.E R106, [R82.64+0x380] ;  /* 0x00038004526a8981 */ /* 0x000f22000c1e1900 */
[----:B------:R-:W-:-:S02]  /*30f0*/  ISETP.GE.U32.AND P5, PT, R56, R41, PT ;  /* 0x000000293800720c */ /* 0x000fc40003fa6070 */
[----:B------:R-:W-:Y:S02]  /*3100*/  P2R R107, PR, RZ, 0x40 ;  /* 0x00000040ff6b7803 */ /* 0x000fe40000000000 */
[----:B------:R-:W-:Y:S01]  /*3110*/  ISETP.NE.AND P6, PT, R6, RZ, PT ;  /* 0x000000ff0600720c */ /* 0x000fe20003fc5270 */
[----:B--2---:R-:W-:Y:S04]  /*3120*/  STS [R40], R3 ;  /* 0x0000000328007388 */ /* 0x004fe80000000800 */
[----:B---3--:R-:W-:Y:S04]  /*3130*/  STS [R39+0x80], R0 ;  /* 0x0000800027007388 */ /* 0x008fe80000000800 */
[----:B------:R0:W-:Y:S04]  /*3140*/  STS [R38+0x100], R51 ;  /* 0x0001003326007388 */ /* 0x0001e80000000800 */
[----:B------:R-:W-:Y:S04]  /*3150*/  STS [R37+0x180], R102 ;  /* 0x0001806625007388 */ /* 0x000fe80000000800 */
[----:B----4-:R-:W-:Y:S04]  /*3160*/  STS [R36+0x200], R103 ;  /* 0x0002006724007388 */ /* 0x010fe80000000800 */
[----:B------:R-:W-:Y:S04]  /*3170*/  STS [R35+0x280], R104 ;  /* 0x0002806823007388 */ /* 0x000fe80000000800 */
[----:B------:R1:W-:Y:S04]  /*3180*/  STS [R34+0x300], R105 ;  /* 0x0003006922007388 */ /* 0x0003e80000000800 */
[----:B------:R-:W-:Y:S01]  /*3190*/  STS [R33+0x380], R106 ;  /* 0x0003806a21007388 */ /* 0x000fe20000000800 */
[----:B------:R-:W-:-:S06]  /*31a0*/  NOP ;  /* 0x0000000000007918 */ /* 0x000fcc0000000000 */
[----:B------:R-:W2:Y:S04]  /*31b0*/  LDS R83, [R32+0x1c] ;  /* 0x00001c0020537984 */ /* 0x000ea80000000800 */
[----:B0-----:R-:W1:Y:S01]  /*31c0*/  S2R R51, SR_TID.X ;  /* 0x0000000000337919 */ /* 0x001e620000002100 */
[----:B-----5:R-:W-:-:S03]  /*31d0*/  FMUL.FTZ R82, R84, 1.4426950216293334961 ;  /* 0x3fb8aa3b54527820 */ /* 0x020fc60000410000 */
[----:B------:R-:W0:Y:S01]  /*31e0*/  LDS R35, [R32] ;  /* 0x0000000020237984 */ /* 0x000e220000000800 */
[----:B------:R-:W-:-:S04]  /*31f0*/  FMUL.FTZ R40, R82, R24 ;  /* 0x0000001852287220 */ /* 0x000fc80000410000 */
[----:B------:R-:W3:Y:S01]  /*3200*/  MUFU.EX2 R3, R40 ;  /* 0x0000002800037308 */ /* 0x000ee20000000800 */
[----:B-1----:R-:W-:Y:S01]  /*3210*/  IMAD.SHL.U32 R34, R51, 0x8, RZ ;  /* 0x0000000833227824 */ /* 0x002fe200078e00ff */
[----:B---3--:R-:W-:Y:S01]  /*3220*/  FSEL R3, R3, 1, !P5 ;  /* 0x3f80000003037808 */ /* 0x008fe20006800000 */
[----:B--2---:R-:W-:-:S05]  /*3230*/  FMUL.FTZ R0, R8, R83 ;  /* 0x0000005308007220 */ /* 0x004fca0000410000 */
[----:B------:R-:W-:Y:S02]  /*3240*/  FSEL R0, R0, RZ, !P5 ;  /* 0x000000ff00007208 */ /* 0x000fe40006800000 */
[----:B------:R-:W-:Y:S02]  /*3250*/  ISETP.GE.U32.AND P5, PT, R34, R41, PT ;  /* 0x000000292200720c */ /* 0x000fe40003fa6070 */
[----:B------:R-:W1:Y:S01]  /*3260*/  LDS R34, [R32+0x4] ;  /* 0x0000040020227984 */ /* 0x000e620000000800 */
[----:B------:R-:W-:-:S06]  /*3270*/  FMUL.FTZ R33, R82, R31 ;  /* 0x0000001f52217220 */ /* 0x000fcc0000410000 */
[----:B------:R-:W2:Y:S01]  /*3280*/  MUFU.EX2 R33, R33 ;  /* 0x0000002100217308 */ /* 0x000ea20000000800 */
[----:B0-----:R-:W-:-:S05]  /*3290*/  FMUL.FTZ R35, R12, R35 ;  /* 0x000000230c237220 */ /* 0x001fca0000410000 */
[----:B------:R-:W-:Y:S02]  /*32a0*/  FSEL R112, R35, RZ, !P5 ;  /* 0x000000ff23707208 */ /* 0x000fe40006800000 */
[----:B--2---:R-:W-:Y:S02]  /*32b0*/  FSEL R111, R33, 1, !P5 ;  /* 0x3f800000216f7808 */ /* 0x004fe40006800000 */
[----:B------:R-:W-:Y:S01]  /*32c0*/  ISETP.GE.U32.AND P5, PT, R68, R41, PT ;  /* 0x000000294400720c */ /* 0x000fe20003fa6070 */
[----:B-1----:R-:W-:Y:S01]  /*32d0*/  FMUL.FTZ R34, R11, R34 ;  /* 0x000000220b227220 */ /* 0x002fe20000410000 */
[----:B------:R-:W-:Y:S04]  /*32e0*/  LDS R33, [R32+0xc] ;  /* 0x00000c0020217984 */ /* 0x000fe80000000800 */
[----:B------:R-:W-:-:S02]  /*32f0*/  FSEL R114, R34, RZ, !P5 ;  /* 0x000000ff22727208 */ /* 0x000fc40006800000 */
[----:B------:R-:W0:Y:S01]  /*3300*/  LDS R34, [R32+0x8] ;  /* 0x0000080020227984 */ /* 0x000e220000000800 */
[----:B------:R-:W-:-:S06]  /*3310*/  FMUL.FTZ R35, R82, R30 ;  /* 0x0000001e52237220 */ /* 0x000fcc0000410000 */
[----:B------:R-:W1:Y:S01]  /*3320*/  MUFU.EX2 R35, R35 ;  /* 0x0000002300237308 */ /* 0x000e620000000800 */
[----:B------:R-:W-:-:S07]  /*3330*/  FMUL.FTZ R36, R82, R29 ;  /* 0x0000001d52247220 */ /* 0x000fce0000410000 */
[----:B------:R-:W2:Y:S01]  /*3340*/  MUFU.EX2 R36, R36 ;  /* 0x0000002400247308 */ /* 0x000ea20000000800 */
[----:B-1----:R-:W-:Y:S02]  /*3350*/  FSEL R113, R35, 1, !P5 ;  /* 0x3f80000023717808 */ /* 0x002fe40006800000 */
[----:B------:R-:W-:Y:S01]  /*3360*/  ISETP.GE.U32.AND P5, PT, R66, R41, PT ;  /* 0x000000294200720c */ /* 0x000fe20003fa6070 */
[----:B0-----:R-:W-:-:S05]  /*3370*/  FMUL.FTZ R34, R13, R34 ;  /* 0x000000220d227220 */ /* 0x001fca0000410000 */
[----:B------:R-:W-:Y:S01]  /*3380*/  FSEL R116, R34, RZ, !P5 ;  /* 0x000000ff22747208 */ /* 0x000fe20006800000 */
[----:B------:R-:W-:-:S06]  /*3390*/  FMUL.FTZ R34, R82, R28 ;  /* 0x0000001c52227220 */ /* 0x000fcc0000410000 */
[----:B------:R-:W0:Y:S01]  /*33a0*/  MUFU.EX2 R34, R34 ;  /* 0x0000002200227308 */ /* 0x000e220000000800 */
[----:B--2---:R-:W-:Y:S01]  /*33b0*/  FSEL R115, R36, 1, !P5 ;  /* 0x3f80000024737808 */ /* 0x004fe20006800000 */
[----:B------:R-:W-:Y:S01]  /*33c0*/  FMUL.FTZ R33, R10, R33 ;  /* 0x000000210a217220 */ /* 0x000fe20000410000 */
[----:B------:R-:W-:-:S04]  /*33d0*/  ISETP.GE.U32.AND P5, PT, R64, R41, PT ;  /* 0x000000294000720c */ /* 0x000fc80003fa6070 */
[----:B------:R-:W-:Y:S02]  /*33e0*/  FSEL R118, R33, RZ, !P5 ;  /* 0x000000ff21767208 */ /* 0x000fe40006800000 */
[----:B------:R-:W1:Y:S01]  /*33f0*/  LDS R33, [R32+0x10] ;  /* 0x0000100020217984 */ /* 0x000e620000000800 */
[----:B0-----:R-:W-:-:S03]  /*3400*/  FSEL R117, R34, 1, !P5 ;  /* 0x3f80000022757808 */ /* 0x001fc60006800000 */
[----:B------:R-:W0:Y:S01]  /*3410*/  LDS R34, [R32+0x14] ;  /* 0x0000140020227984 */ /* 0x000e220000000800 */
[----:B------:R-:W-:-:S06]  /*3420*/  FMUL.FTZ R35, R82, R27 ;  /* 0x0000001b52237220 */ /* 0x000fcc0000410000 */
[----:B------:R-:W2:Y:S01]  /*3430*/  MUFU.EX2 R35, R35 ;  /* 0x0000002300237308 */ /* 0x000ea20000000800 */
[----:B------:R-:W-:-:S04]  /*3440*/  ISETP.GE.U32.AND P5, PT, R62, R41, PT ;  /* 0x000000293e00720c */ /* 0x000fc80003fa6070 */
[----:B--2---:R-:W-:Y:S01]  /*3450*/  FSEL R119, R35, 1, !P5 ;  /* 0x3f80000023777808 */ /* 0x004fe20006800000 */
[----:B-1----:R-:W-:-:S05]  /*3460*/  FMUL.FTZ R33, R14, R33 ;  /* 0x000000210e217220 */ /* 0x002fca0000410000 */
[----:B------:R-:W-:Y:S02]  /*3470*/  FSEL R120, R33, RZ, !P5 ;  /* 0x000000ff21787208 */ /* 0x000fe40006800000 */
[----:B------:R-:W-:Y:S01]  /*3480*/  ISETP.GE.U32.AND P5, PT, R60, R41, PT ;  /* 0x000000293c00720c */ /* 0x000fe20003fa6070 */
[----:B0-----:R-:W-:-:S05]  /*3490*/  FMUL.FTZ R34, R9, R34 ;  /* 0x0000002209227220 */ /* 0x001fca0000410000 */
[----:B------:R-:W-:Y:S02]  /*34a0*/  FSEL R122, R34, RZ, !P5 ;  /* 0x000000ff227a7208 */ /* 0x000fe40006800000 */
[----:B------:R-:W0:Y:S01]  /*34b0*/  LDS R34, [R32+0x18] ;  /* 0x0000180020227984 */ /* 0x000e220000000800 */
[C---:B------:R-:W-:Y:S02]  /*34c0*/  FMUL.FTZ R33, R82.reuse, R26 ;  /* 0x0000001a52217220 */ /* 0x040fe40000410000 */
[----:B------:R-:W-:-:S04]  /*34d0*/  FMUL.FTZ R82, R82, R25 ;  /* 0x0000001952527220 */ /* 0x000fc80000410000 */
[----:B------:R-:W1:Y:S08]  /*34e0*/  MUFU.EX2 R33, R33 ;  /* 0x0000002100217308 */ /* 0x000e700000000800 */
[----:B------:R-:W2:Y:S01]  /*34f0*/  MUFU.EX2 R82, R82 ;  /* 0x0000005200527308 */ /* 0x000ea20000000800 */
[----:B-1----:R-:W-:Y:S01]  /*3500*/  FSEL R121, R33, 1, !P5 ;  /* 0x3f80000021797808 */ /* 0x002fe20006800000 */
[----:B------:R-:W-:Y:S01]  /*3510*/  HFMA2.MMA R33, -RZ, RZ, 0, 0 ;  /* 0x00000000ff217435 */ /* 0x000fe200000001ff */
[----:B------:R-:W-:-:S04]  /*3520*/  ISETP.GE.U32.AND P5, PT, R58, R41, PT ;  /* 0x000000293a00720c */ /* 0x000fc80003fa6070 */
[----:B--2---:R-:W-:-:S05]  /*3530*/  FSEL R123, R82, 1, !P5 ;  /* 0x3f800000527b7808 */ /* 0x004fca0006800000 */
[----:B------:R1:W2:Y:S01]  /*3540*/  @!P6 LDG.E R33, [R80.64] ;  /* 0x000000045021e981 */ /* 0x0002a2000c1e1900 */
[----:B0-----:R-:W-:Y:S01]  /*3550*/  FMUL.FTZ R34, R15, R34 ;  /* 0x000000220f227220 */ /* 0x001fe20000410000 */
[----:B------:R-:W-:-:S04]  /*3560*/  ISETP.NE.AND P6, PT, R107, RZ, PT ;  /* 0x000000ff6b00720c */ /* 0x000fc80003fc5270 */
[----:B------:R-:W-:Y:S02]  /*3570*/  FSEL R124, R34, RZ, !P5 ;  /* 0x000000ff227c7208 */ /* 0x000fe40006800000 */
[----:B------:R-:W-:Y:S01]  /*3580*/  ISETP.NE.AND P5, PT, R2, RZ, PT ;  /* 0x000000ff0200720c */ /* 0x000fe20003fa5270 */
[----:B------:R-:W-:Y:S01]  /*3590*/  CS2R R34, SRZ ;  /* 0x0000000000227805 */ /* 0x000fe2000001ff00 */
[----:B------:R-:W-:Y:S01]  /*35a0*/  IMAD.MOV.U32 R102, RZ, RZ, RZ ;  /* 0x000000ffff667224 */ /* 0x000fe200078e00ff */
[----:B------:R-:W-:Y:S01]  /*35b0*/  CS2R R84, SRZ ;  /* 0x0000000000547805 */ /* 0x000fe2000001ff00 */
[----:B------:R-:W-:-:S03]  /*35c0*/  CS2R R82, SRZ ;  /* 0x0000000000527805 */ /* 0x000fc6000001ff00 */
[----:B------:R1:W3:Y:S04]  /*35d0*/  @!P6 LDG.E R35, [R80.64+0x100] ;  /* 0x000100045023e981 */ /* 0x0002e8000c1e1900 */
[----:B------:R1:W4:Y:S04]  /*35e0*/  @!P4 LDG.E R102, [R80.64+0x180] ;  /* 0x000180045066c981 */ /* 0x000328000c1e1900 */
[----:B------:R1:W5:Y:S04]  /*35f0*/  @!P5 LDG.E R34, [R80.64+0x80] ;  /* 0x000080045022d981 */ /* 0x000368000c1e1900 */
[----:B------:R1:W3:Y:S04]  /*3600*/  @!P3 LDG.E R85, [R80.64+0x200] ;  /* 0x000200045055b981 */ /* 0x0002e8000c1e1900 */
[----:B------:R1:W4:Y:S04]  /*3610*/  @!P2 LDG.E R84, [R80.64+0x280] ;  /* 0x000280045054a981 */ /* 0x000328000c1e1900 */
[----:B------:R1:W4:Y:S04]  /*3620*/  @!P1 LDG.E R83, [R80.64+0x300] ;  /* 0x0003000450539981 */ /* 0x000328000c1e1900 */
[----:B------:R1:W4:Y:S01]  /*3630*/  @!P0 LDG.E R82, [R80.64+0x380] ;  /* 0x0003800450528981 */ /* 0x000322000c1e1900 */
[----:B------:R-:W-:-:S02]  /*3640*/  IADD3 R38, R47, 0x20, RZ ;  /* 0x000000202f267810 */ /* 0x000fc40007ffe0ff */
[C---:B------:R-:W-:Y:S02]  /*3650*/  IADD3 R32, R47.reuse, 0x60, RZ ;  /* 0x000000602f207810 */ /* 0x040fe40007ffe0ff */
[C---:B------:R-:W-:Y:S02]  /*3660*/  IADD3 R36, R47.reuse, 0x40, RZ ;  /* 0x000000402f247810 */ /* 0x040fe40007ffe0ff */
[-C--:B------:R-:W-:Y:S02]  /*3670*/  LEA.HI.SX32 R40, R47, R47.reuse, 0x1b ;  /* 0x0000002f2f287211 */ /* 0x080fe400078fdaff */
[-C--:B------:R-:W-:Y:S02]  /*3680*/  LEA.HI.SX32 R38, R38, R47.reuse, 0x1b ;  /* 0x0000002f26267211 */ /* 0x080fe400078fdaff */
[-C--:B------:R-:W-:Y:S02]  /*3690*/  LEA.HI.SX32 R32, R32, R47.reuse, 0x1b ;  /* 0x0000002f20207211 */ /* 0x080fe400078fdaff */
[----:B------:R-:W-:Y:S01]  /*36a0*/  LEA.HI.SX32 R36, R36, R47, 0x1b ;  /* 0x0000002f24247211 */ /* 0x000fe200078fdaff */
[----:B------:R-:W-:Y:S01]  /*36b0*/  IMAD.SHL.U32 R39, R38, 0x4, RZ ;  /* 0x0000000426277824 */ /* 0x000fe200078e00ff */
[----:B------:R-:W-:Y:S01]  /*36c0*/  SHF.L.U32 R40, R40, 0x2, RZ ;  /* 0x0000000228287819 */ /* 0x000fe200000006ff */
[----:B------:R-:W-:Y:S01]  /*36d0*/  IMAD.SHL.U32 R37, R32, 0x4, RZ ;  /* 0x0000000420257824 */ /* 0x000fe200078e00ff */
[----:B------:R-:W-:-:S02]  /*36e0*/  SHF.L.U32 R38, R36, 0x2, RZ ;  /* 0x0000000224267819 */ /* 0x000fc400000006ff */
[C---:B------:R-:W-:Y:S02]  /*36f0*/  IADD3 R104, R47.reuse, 0x80, RZ ;  /* 0x000000802f687810 */ /* 0x040fe40007ffe0ff */
[C---:B-1----:R-:W-:Y:S02]  /*3700*/  IADD3 R80, R47.reuse, 0xa0, RZ ;  /* 0x000000a02f507810 */ /* 0x042fe40007ffe0ff */
[C---:B------:R-:W-:Y:S02]  /*3710*/  IADD3 R32, R47.reuse, 0xe0, RZ ;  /* 0x000000e02f207810 */ /* 0x040fe40007ffe0ff */
[----:B------:R-:W-:Y:S02]  /*3720*/  IADD3 R36, R47, 0xc0, RZ ;  /* 0x000000c02f247810 */ /* 0x000fe40007ffe0ff */
[-C--:B------:R-:W-:Y:S02]  /*3730*/  LEA.HI.SX32 R104, R104, R47.reuse, 0x1b ;  /* 0x0000002f68687211 */ /* 0x080fe400078fdaff */
[----:B------:R-:W-:-:S02]  /*3740*/  LEA.HI.SX32 R81, R80, R47, 0x1b ;  /* 0x0000002f50517211 */ /* 0x000fc400078fdaff */
[-C--:B------:R-:W-:Y:S02]  /*3750*/  LEA.HI.SX32 R80, R36, R47.reuse, 0x1b ;  /* 0x0000002f24507211 */ /* 0x080fe400078fdaff */
[----:B------:R-:W-:Y:S02]  /*3760*/  ISETP.NE.AND P5, PT, R45, RZ, PT ;  /* 0x000000ff2d00720c */ /* 0x000fe40003fa5270 */
[----:B------:R-:W-:Y:S01]  /*3770*/  SHF.L.U32 R36, R104, 0x2, RZ ;  /* 0x0000000268247819 */ /* 0x000fe200000006ff */
[----:B--2---:R0:W-:Y:S02]  /*3780*/  STS [R40+0x420], R33 ;  /* 0x0004202128007388 */ /* 0x0041e40000000800 */
[----:B0-----:R-:W-:Y:S02]  /*3790*/  LEA.HI.SX32 R33, R32, R47, 0x1b ;  /* 0x0000002f20217211 */ /* 0x001fe400078fdaff */
[----:B------:R-:W-:Y:S02]  /*37a0*/  SHF.L.U32 R32, R47, 0x3, RZ ;  /* 0x000000032f207819 */ /* 0x000fe400000006ff */
[----:B------:R-:W-:-:S02]  /*37b0*/  SHF.L.U32 R33, R33, 0x2, RZ ;  /* 0x0000000221217819 */ /* 0x000fc400000006ff */
[----:B------:R-:W-:-:S04]  /*37c0*/  LEA.HI.SX32 R32, R32, R32, 0x1b ;  /* 0x0000002020207211 */ /* 0x000fc800078fdaff */
[----:B------:R-:W-:Y:S01]  /*37d0*/  SHF.L.U32 R32, R32, 0x2, RZ ;  /* 0x0000000220207819 */ /* 0x000fe200000006ff */
[----:B-----5:R0:W-:Y:S04]  /*37e0*/  STS [R39+0x4a0], R34 ;  /* 0x0004a02227007388 */ /* 0x0201e80000000800 */
[----:B---3--:R1:W-:Y:S04]  /*37f0*/  STS [R38+0x520], R35 ;  /* 0x0005202326007388 */ /* 0x0083e80000000800 */
[----:B----4-:R2:W-:Y:S01]  /*3800*/  STS [R37+0x5a0], R102 ;  /* 0x0005a06625007388 */ /* 0x0105e20000000800 */
[----:B0-----:R-:W-:-:S02]  /*3810*/  IMAD.SHL.U32 R34, R80, 0x4, RZ ;  /* 0x0000000450227824 */ /* 0x001fc400078e00ff */
[----:B-1----:R-:W-:Y:S01]  /*3820*/  IMAD.SHL.U32 R35, R81, 0x4, RZ ;  /* 0x0000000451237824 */ /* 0x002fe200078e00ff */
[----:B------:R0:W-:Y:S01]  /*3830*/  STS [R36+0x620], R85 ;  /* 0x0006205524007388 */ /* 0x0001e20000000800 */
[----:B--2---:R-:W-:-:S03]  /*3840*/  IMAD.SHL.U32 R102, R7, 0x8, RZ ;  /* 0x0000000807667824 */ /* 0x004fc600078e00ff */
        /* <DEDUP_REMOVED lines=12> */
[----:B------:R0:W0:Y:S01]  /*3910*/  @P5 LDS.64 R80, [R102+0x860] ;  /* 0x0008600066505984 */ /* 0x0000220000000a00 */
[----:B------:R-:W-:Y:S05]  /*3920*/  @P5 BRA `(.L_x_858) ;  /* 0x0000021000005947 */ /* 0x000fea0003800000 */
[----:B------:R-:W-:Y:S01]  /*3930*/  ULDC.U8 UR6, c[0x0][0x189] ;  /* 0x0000624000067ab9 */ /* 0x000fe20000000000 */
        /* <DEDUP_REMOVED lines=19> */
.L_x_859:
        /* <DEDUP_REMOVED lines=13> */
.L_x_858:
[-C--:B0-----:R-:W-:Y:S01]  /*3b40*/  FFMA.FTZ R82, R112, R113.reuse, R114 ;  /* 0x0000007170527223 */ /* 0x081fe20000010072 */
[----:B------:R-:W-:Y:S01]  /*3b50*/  ISETP.GE.AND P5, PT, R47, 0x1, PT ;  /* 0x000000012f00780c */ /* 0x000fe20003fa6270 */
[----:B------:R-:W-:Y:S01]  /*3b60*/  FMUL.FTZ R84, R111, R113 ;  /* 0x000000716f547220 */ /* 0x000fe20000410000 */
        /* <DEDUP_REMOVED lines=12> */
[----:B------:R-:W-:-:S03]  /*3c30*/  FMUL.FTZ R82, R3, R84 ;  /* 0x0000005403527220 */ /* 0x000fc60000410000 */
[----:B------:R-:W0:Y:S04]  /*3c40*/  SHFL.UP PT, R84, R83, 0x1, RZ ;  /* 0x0420000053547989 */ /* 0x000e2800000e00ff */
[----:B------:R-:W4:Y:S01]  /*3c50*/  SHFL.UP PT, R85, R82, 0x1, RZ ;  /* 0x0420000052557989 */ /* 0x000f2200000e00ff */
[C---:B0-----:R-:W-:Y:S02]  /*3c60*/  @P5 FFMA.FTZ R83, R82.reuse, R84, R83 ;  /* 0x0000005452535223 */ /* 0x041fe40000010053 */
[----:B----4-:R-:W-:-:S03]  /*3c70*/  @P5 FMUL.FTZ R82, R82, R85 ;  /* 0x0000005552525220 */ /* 0x010fc60000410000 */
[----:B------:R-:W0:Y:S01]  /*3c80*/  SHFL.UP PT, R84, R83, 0x2, RZ ;  /* 0x0440000053547989 */ /* 0x000e2200000e00ff */
[----:B------:R-:W-:-:S03]  /*3c90*/  ISETP.GE.AND P5, PT, R47, 0x2, PT ;  /* 0x000000022f00780c */ /* 0x000fc60003fa6270 */
[----:B------:R-:W4:Y:S10]  /*3ca0*/  SHFL.UP PT, R85, R82, 0x2, RZ ;  /* 0x0440000052557989 */ /* 0x000f3400000e00ff */
[----:B0-----:R-:W-:-:S02]  /*3cb0*/  @P5 FFMA.FTZ R83, R82, R84, R83 ;  /* 0x0000005452535223 */ /* 0x001fc40000010053 */
        /* <DEDUP_REMOVED lines=15> */
[----:B----4-:R-:W-:Y:S01]  /*3db0*/  @P5 FMUL.FTZ R82, R82, R85 ;  /* 0x0000005552525220 */ /* 0x010fe20000410000 */
[C---:B------:R-:W-:Y:S02]  /*3dc0*/  ISETP.NE.AND P5, PT, R47.reuse, 0x1f, PT ;  /* 0x0000001f2f00780c */ /* 0x040fe40003fa5270 */
[----:B------:R-:W0:Y:S11]  /*3dd0*/  SHFL.UP PT, R125, R83, 0x1, RZ ;  /* 0x04200000537d7989 */ /* 0x000e3600000e00ff */
[----:B------:R-:W-:Y:S04]  /*3de0*/  @!P5 STS.64 [0x840], R82 ;  /* 0x00084052ff00d388 */ /* 0x000fe80000000a00 */
[----:B------:R-:W-:Y:S01]  /*3df0*/  BAR.SYNC.DEFER_BLOCKING 0x0 ;  /* 0x0000000000007b1d */ /* 0x000fe20000010000 */
[----:B------:R-:W-:-:S05]  /*3e00*/  ISETP.NE.AND P5, PT, R47, RZ, PT ;  /* 0x000000ff2f00720c */ /* 0x000fca0003fa5270 */
[----:B------:R-:W4:Y:S08]  /*3e10*/  SHFL.UP PT, R82, R82, 0x1, RZ ;  /* 0x0420000052527989 */ /* 0x000f3000000e00ff */
[----:B0----5:R-:W-:Y:S01]  /*3e20*/  @!P5 MOV R125, R81 ;  /* 0x00000051007dd202 */ /* 0x021fe20000000f00 */
[----:B------:R-:W-:Y:S04]  /*3e30*/  @!P5 STS.64 [0x850], R80 ;  /* 0x00085050ff00d388 */ /* 0x000fe80000000a00 */
[----:B------:R-:W0:Y:S01]  /*3e40*/  LDS.64 R84, [0x840] ;  /* 0x00084000ff547984 */ /* 0x000e220000000a00 */
[----:B----4-:R-:W-:-:S03]  /*3e50*/  @!P5 IMAD.MOV.U32 R82, RZ, RZ, R80 ;  /* 0x000000ffff52d224 */ /* 0x010fc600078e0050 */
[----:B------:R-:W-:Y:S01]  /*3e60*/  BAR.SYNC.DEFER_BLOCKING 0x0 ;  /* 0x0000000000007b1d */ /* 0x000fe20000010000 */
[----:B------:R-:W-:-:S05]  /*3e70*/  ISETP.NE.AND P5, PT, R51, RZ, PT ;  /* 0x000000ff3300720c */ /* 0x000fca0003fa5270 */
[----:B------:R-:W4:Y:S01]  /*3e80*/  LDS R83, [0x854] ;  /* 0x00085400ff537984 */ /* 0x000f220000000800 */
[C---:B0-----:R-:W-:Y:S02]  /*3e90*/  FFMA.FTZ R85, R84.reuse, R81, R85 ;  /* 0x0000005154557223 */ /* 0x041fe40000010055 */
[----:B------:R-:W-:-:S05]  /*3ea0*/  FMUL.FTZ R84, R84, R80 ;  /* 0x0000005054547220 */ /* 0x000fca0000410000 */
        /* <DEDUP_REMOVED lines=11> */
[----:B------:R0:W-:Y:S01]  /*3f60*/  STS.64 [R102+0x860], R84 ;  /* 0x0008605466007388 */ /* 0x0001e20000000a00 */
        /* <DEDUP_REMOVED lines=19> */
.L_x_862:
        /* <DEDUP_REMOVED lines=12> */
[----:B------:R0:W4:Y:S02]  /*4160*/  F2I.FTZ.U32.TRUNC.NTZ R81, R80 ;  /* 0x0000005000517305 */ /* 0x000124000021f000 */
[----:B0-----:R-:W-:Y:S02]  /*4170*/  IMAD.MOV.U32 R80, RZ, RZ, RZ ;  /* 0x000000ffff507224 */ /* 0x001fe400078e00ff */
[----:B----4-:R-:W-:-:S04]  /*4180*/  IMAD.MOV R84, RZ, RZ, -R81 ;  /* 0x000000ffff547224 */ /* 0x010fc800078e0a51 */
        /* <DEDUP_REMOVED lines=16> */
.L_x_863:
[----:B------:R0:W5:Y:S02]  /*4290*/  LDG.E R125, [R76.64] ;  /* 0x000000044c7d7981 */ /* 0x000164000c1e1900 */
.L_x_864:
[----:B-----5:R-:W-:-:S06]  /*42a0*/  IMAD.WIDE R124, R125, 0x4, R70 ;  /* 0x000000047d7c7825 */ /* 0x020fcc00078e0246 */
[----:B------:R-:W4:Y:S01]  /*42b0*/  LDG.E R125, [R124.64] ;  /* 0x000000047c7d7981 */ /* 0x000f22000c1e1900 */
[----:B------:R-:W-:Y:S01]  /*42c0*/  MOV R80, R98 ;  /* 0x0000006200507202 */ /* 0x000fe20000000f00 */
[----:B------:R-:W-:Y:S02]  /*42d0*/  IMAD.MOV.U32 R81, RZ, RZ, R97 ;  /* 0x000000ffff517224 */ /* 0x000fe400078e0061 */
[----:B------:R-:W-:Y:S01]  /*42e0*/  IMAD R4, R4, c[0x0][0x240], RZ ;  /* 0x0000900004047a24 */ /* 0x000fe200078e02ff */
[----:B----4-:R-:W-:Y:S01]  /*42f0*/  SHF.R.S32.HI R3, RZ, 0x1f, R125 ;  /* 0x0000001fff037819 */ /* 0x010fe2000001147d */
        /* <DEDUP_REMOVED lines=10> */
.L_x_861:
[----:B------:R-:W-:Y:S05]  /*43a0*/  BSYNC B0 ;  /* 0x0000000000007941 */ /* 0x000fea0003800000 */
.L_x_860:
[----:B------:R-:W-:Y:S01]  /*43b0*/  IADD3 R7, R7, 0x1, RZ ;  /* 0x0000000107077810 */ /* 0x000fe20007ffe0ff */
[----:B-1----:R-:W-:Y:S02]  /*43c0*/  FFMA.FTZ R23, R104, R111, R23 ;  /* 0x0000006f68177223 */ /* 0x002fe40000010017 */
[----:B--2---:R-:W-:Y:S01]  /*43d0*/  FFMA.FTZ R22, R103, R113, R22 ;  /* 0x0000007167167223 */ /* 0x004fe20000010016 */
[----:B------:R-:W-:Y:S01]  /*43e0*/  ISETP.GE.AND P5, PT, R7, c[0x0][0x16c], PT ;  /* 0x00005b0007007a0c */ /* 0x000fe20003fa6270 */
[----:B---3--:R-:W-:Y:S02]  /*43f0*/  FFMA.FTZ R21, R106, R115, R21 ;  /* 0x000000736a157223 */ /* 0x008fe40000010015 */
[----:B------:R-:W-:Y:S02]  /*4400*/  FFMA.FTZ R20, R105, R117, R20 ;  /* 0x0000007569147223 */ /* 0x000fe40000010014 */
[----:B------:R-:W-:Y:S02]  /*4410*/  FFMA.FTZ R19, R108, R119, R19 ;  /* 0x000000776c137223 */ /* 0x000fe40000010013 */
[----:B------:R-:W-:-:S02]  /*4420*/  FFMA.FTZ R18, R107, R121, R18 ;  /* 0x000000796b127223 */ /* 0x000fc40000010012 */
[----:B------:R-:W-:Y:S02]  /*4430*/  FFMA.FTZ R17, R110, R123, R17 ;  /* 0x0000007b6e117223 */ /* 0x000fe40000010011 */
[----:B------:R-:W-:Y:S02]  /*4440*/  FFMA.FTZ R16, R109, R0, R16 ;  /* 0x000000006d107223 */ /* 0x000fe40000010010 */
[----:B------:R-:W-:Y:S01]  /*4450*/  @P5 CALL.REL.NOINC `(.L_x_857) ;  /* 0x0000001000005944 */ /* 0x000fe20003c00000 */
[----:B------:R-:W-:Y:S05]  /*4460*/  BRA `(.L_x_865) ;  /* 0xffffe9f000007947 */ /* 0x000fea000383ffff */
.L_x_857:
[----:B------:R-:W-:Y:S01]  /*4470*/  BAR.SYNC.DEFER_BLOCKING 0x0 ;  /* 0x0000000000007b1d */ /* 0x000fe20000010000 */
[----:B------:R-:W-:-:S05]  /*4480*/  ISETP.NE.AND P0, PT, R51, RZ, PT ;  /* 0x000000ff3300720c */ /* 0x000fca0003f05270 */
[----:B------:R-:W-:Y:S01]  /*4490*/  BSSY B0, `(.L_x_866) ;  /* 0x0000028000007945 */ /* 0x000fe20003800000 */
[----:B------:R-:W-:Y:S04]  /*44a0*/  STS [R32], R23 ;  /* 0x0000001720007388 */ /* 0x000fe80000000800 */
[----:B------:R-:W-:Y:S04]  /*44b0*/  STS [R32+0x4], R22 ;  /* 0x0000041620007388 */ /* 0x000fe80000000800 */
[----:B------:R1:W-:Y:S04]  /*44c0*/  STS [R32+0x8], R21 ;  /* 0x0000081520007388 */ /* 0x0003e80000000800 */
[----:B------:R-:W-:Y:S04]  /*44d0*/  STS [R32+0xc], R20 ;  /* 0x00000c1420007388 */ /* 0x000fe80000000800 */
[----:B------:R2:W-:Y:S04]  /*44e0*/  STS [R32+0x10], R19 ;  /* 0x0000101320007388 */ /* 0x0005e80000000800 */
        /* <DEDUP_REMOVED lines=14> */
[----:B-1----:R-:W1:Y:S04]  /*45d0*/  S2R R21, SR_CTAID.X ;  /* 0x0000000000157919 */ /* 0x002e680000002500 */
[----:B------:R-:W3:Y:S01]  /*45e0*/  LDS R17, [0x420] ;  /* 0x00042000ff117984 */ /* 0x000ee20000000800 */
[----:B-1----:R-:W-:Y:S01]  /*45f0*/  SHF.R.S32.HI R0, RZ, 0x1f, R21 ;  /* 0x0000001fff007819 */ /* 0x002fe20000011415 */
[----:B------:R-:W-:-:S04]  /*4600*/  IMAD.WIDE.U32 R2, R21, c[0x0][0x210], RZ ;  /* 0x0000840015027a25 */ /* 0x000fc800078e00ff */
[----:B------:R-:W-:-:S04]  /*4610*/  IMAD R0, R0, c[0x0][0x210], RZ ;  /* 0x0000840000007a24 */ /* 0x000fc800078e02ff */
[----:B------:R-:W-:-:S05]  /*4620*/  IMAD R7, R21, c[0x0][0x214], R0 ;  /* 0x0000850015077a24 */ /* 0x000fca00078e0200 */
[----:B--2---:R-:W-:Y:S02]  /*4630*/  IADD3 R19, R3, R7, RZ ;  /* 0x0000000703137210 */ /* 0x004fe40007ffe0ff */
[----:B---3--:R-:W-:-:S13]  /*4640*/  ISETP.GE.AND P0, PT, R78, R17, PT ;  /* 0x000000114e00720c */ /* 0x008fda0003f06270 */
[----:B------:R-:W-:Y:S05]  /*4650*/  @P0 BRA `(.L_x_867) ;  /* 0x000000b000000947 */ /* 0x000fea0003800000 */
        /* <DEDUP_REMOVED lines=11> */
.L_x_867:
[----:B------:R-:W-:Y:S05]  /*4710*/  BSYNC B0 ;  /* 0x0000000000007941 */ /* 0x000fea0003800000 */
.L_x_866:
[----:B------:R-:W-:Y:S01]  /*4720*/  HFMA2.MMA R5, -RZ, RZ, 0, 2.384185791015625e-07 ;  /* 0x00000004ff057435 */ /* 0x000fe200000001ff */
[----:B------:R-:W-:Y:S01]  /*4730*/  IMAD.MOV.U32 R3, RZ, RZ, R19 ;  /* 0x000000ffff037224 */ /* 0x000fe200078e0013 */
[----:B-1----:R-:W-:Y:S01]  /*4740*/  SHF.R.S32.HI R9, RZ, 0x1f, R43 ;  /* 0x0000001fff097819 */ /* 0x002fe2000001142b */
[----:B------:R-:W-:Y:S01]  /*4750*/  IMAD R7, R99, c[0x0][0x218], RZ ;  /* 0x0000860063077a24 */ /* 0x000fe200078e02ff */
[-C--:B------:R-:W-:Y:S01]  /*4760*/  ISETP.GE.AND P1, PT, R52, R17.reuse, PT ;  /* 0x000000113400720c */ /* 0x080fe20003f26270 */
[----:B------:R-:W-:Y:S01]  /*4770*/  IMAD.WIDE.U32 R2, R100, c[0x0][0x218], R2 ;  /* 0x0000860064027a25 */ /* 0x000fe200078e0002 */
[-C--:B------:R-:W-:Y:S02]  /*4780*/  ISETP.GE.AND P3, PT, R48, R17.reuse, PT ;  /* 0x000000113000720c */ /* 0x080fe40003f66270 */
[----:B------:R-:W-:Y:S01]  /*4790*/  ISETP.GE.AND P4, PT, R46, R17, PT ;  /* 0x000000112e00720c */ /* 0x000fe20003f86270 */
[----:B------:R-:W-:Y:S01]  /*47a0*/  IMAD R0, R100, c[0x0][0x21c], R7 ;  /* 0x0000870064007a24 */ /* 0x000fe200078e0207 */
[----:B------:R-:W-:Y:S01]  /*47b0*/  IADD3 R7, P0, R43, R2, RZ ;  /* 0x000000022b077210 */ /* 0x000fe20007f1e0ff */
[----:B------:R-:W-:Y:S01]  /*47c0*/  IMAD.WIDE R4, R78, R5, c[0x0][0x288] ;  /* 0x0000a2004e047625 */ /* 0x000fe200078e0205 */
[----:B------:R-:W-:-:S02]  /*47d0*/  ISETP.GE.AND P5, PT, R44, R17, PT ;  /* 0x000000112c00720c */ /* 0x000fc40003fa6270 */
[----:B------:R-:W-:Y:S01]  /*47e0*/  IADD3.X R2, R9, R0, R3, P0, !PT ;  /* 0x0000000009027210 */ /* 0x000fe200007fe403 */
[----:B------:R-:W-:Y:S01]  /*47f0*/  IMAD.IADD R88, R41, 0x1, R88 ;  /* 0x0000000129587824 */ /* 0x000fe200078e0258 */
[C---:B------:R-:W-:Y:S01]  /*4800*/  LEA R6, P2, R7.reuse, R4, 0x2 ;  /* 0x0000000407067211 */ /* 0x040fe200078410ff */
[----:B------:R-:W-:Y:S01]  /*4810*/  IMAD.MOV.U32 R4, RZ, RZ, R90 ;  /* 0x000000ffff047224 */ /* 0x000fe200078e005a */
[----:B------:R-:W-:Y:S02]  /*4820*/  ISETP.GE.AND P6, PT, R42, R17, PT ;  /* 0x000000112a00720c */ /* 0x000fe40003fc6270 */
[----:B------:R-:W-:Y:S01]  /*4830*/  LEA.HI.X R7, R7, R5, R2, 0x2, P2 ;  /* 0x0000000507077211 */ /* 0x000fe200010f1402 */
[----:B------:R-:W-:Y:S01]  /*4840*/  IMAD.MOV.U32 R2, RZ, RZ, R92 ;  /* 0x000000ffff027224 */ /* 0x000fe200078e005c */
[-C--:B------:R-:W-:Y:S02]  /*4850*/  ISETP.GE.AND P2, PT, R50, R17.reuse, PT ;  /* 0x000000113200720c */ /* 0x080fe40003f46270 */
[----:B------:R-:W-:Y:S01]  /*4860*/  ISETP.GE.AND P0, PT, R54, R17, PT ;  /* 0x000000113600720c */ /* 0x000fe20003f06270 */
[----:B------:R1:W-:Y:S01]  /*4870*/  @!P1 STG.E [R6.64+0x100], R11 ;  /* 0x0001000b06009986 */ /* 0x0003e2000c101904 */
[----:B------:R-:W-:-:S02]  /*4880*/  IADD3 R45, R45, 0x1, RZ ;  /* 0x000000012d2d7810 */ /* 0x000fc40007ffe0ff */
        /* <DEDUP_REMOVED lines=13> */
[----:B------:R1:W-:Y:S04]  /*4960*/  @!P6 STG.E [R6.64+0x380], R33 ;  /* 0x000380210600e986 */ /* 0x0003e8000c101904 */
[----:B------:R1:W-:Y:S01]  /*4970*/  @!P0 STG.E [R6.64+0x80], R39 ;  /* 0x0000802706008986 */ /* 0x0003e2000c101904 */
[----:B------:R-:W-:-:S13]  /*4980*/  ISETP.GE.AND P0, PT, R45, R86, PT ;  /* 0x000000562d00720c */ /* 0x000fda0003f06270 */
[----:B-1----:R-:W-:Y:S01]  /*4990*/  @P0 CALL.REL.NOINC `(.L_x_868) ;  /* 0x0000001000000944 */ /* 0x002fe20003c00000 */
[----:B------:R-:W-:Y:S05]  /*49a0*/  BRA `(.L_x_869) ;  /* 0xffffc8a000007947 */ /* 0x000fea000383ffff */
.L_x_868:
[----:B------:R-:W-:Y:S05]  /*49b0*/  EXIT ;  /* 0x000000000000794d */ /* 0x000fea0003800000 */
.L_x_870:
        /* <DEDUP_REMOVED lines=12> */
.L_x_8826:


//--------------------- .text._Z25selective_scan_fwd_kernelI32Selective_Scan_fwd_kernel_traitsILi32ELi8ELi1ELb0ELb1ELb1ELb0ELb1EfffEEv13SSMParamsBase --------------------------
	.section	.text._Z25selective_scan_fwd_kernelI32Selective_Scan_fwd_kernel_traitsILi32ELi8ELi1ELb0ELb1ELb1ELb0ELb1EfffEEv13SSMParamsBase,"ax",@progbits
	.sectioninfo	@"SHI_REGISTERS=128"
	.align	128
        .global         _Z25selective_scan_fwd_kernelI32Selective_Scan_fwd_kernel_traitsILi32ELi8ELi1ELb0ELb1ELb1ELb0ELb1EfffEEv13SSMParamsBase
        .type           _Z25selective_scan_fwd_kernelI32Selective_Scan_fwd_kernel_traitsILi32ELi8ELi1ELb0ELb1ELb1ELb0ELb1EfffEEv13SSMParamsBase,@function
        .size           _Z25selective_scan_fwd_kernelI32Selective_Scan_fwd_kernel_traitsILi32ELi8ELi1ELb0ELb1ELb1ELb0ELb1EfffEEv13SSMParamsBase,(.L_x_8827 - _Z25selective_scan_fwd_kernelI32Selective_Scan_fwd_kernel_traitsILi32ELi8ELi1ELb0ELb1ELb1ELb0ELb1EfffEEv13SSMParamsBase)
        .other          _Z25selective_scan_fwd_kernelI32Selective_Scan_fwd_kernel_traitsILi32ELi8ELi1ELb0ELb1ELb1ELb0ELb1EfffEEv13SSMParamsBase,@"STO_CUDA_ENTRY STV_DEFAULT"
_Z25selective_scan_fwd_kernelI32Selective_Scan_fwd_kernel_traitsILi32ELi8ELi1ELb0ELb1ELb1ELb0ELb1EfffEEv13SSMParamsBase:
.text._Z25selective_scan_fwd_kernelI32Selective_Scan_fwd_kernel_traitsILi32ELi8ELi1ELb0ELb1ELb1ELb0ELb1EfffEEv13SSMParamsBase:
        /* <DEDUP_REMOVED lines=35> */
.L_x_871:
        /* <DEDUP_REMOVED lines=9> */
[----:B------:R-:W-:Y:S01]  /*02c0*/  CS2R R72, SRZ ;  /* 0x0000000000487805 */ /* 0x000fe2000001ff00 */
[----:B------:R-:W-:Y:S01]  /*02d0*/  IMAD.MOV.U32 R95, RZ, RZ, RZ ;  /* 0x000000ffff5f7224 */ /* 0x000fe200078e00ff */
        /* <DEDUP_REMOVED lines=16> */
[----:B------:R-:W-:Y:S01]  /*03e0*/  IMAD.IADD R97, R9, 0x1, R5 ;  /* 0x0000000109617824 */ /* 0x000fe200078e0205 */
[----:B------:R-:W-:Y:S02]  /*03f0*/  MOV R98, R4 ;  /* 0x0000000400627202 */ /* 0x000fe40000000f00 */
.L_x_872:
[----:B------:R-:W-:Y:S05]  /*0400*/  @!P0 BRA `(.L_x_873) ;  /* 0x000000a000008947 */ /* 0x000fea0003800000 */
[----:B------:R-:W-:Y:S02]  /*0410*/  IMAD R7, R3, c[0x0][0x248], RZ ;  /* 0x0000920003077a24 */ /* 0x000fe400078e02ff */
        /* <DEDUP_REMOVED lines=9> */
.L_x_873:
[----:B------:R-:W-:Y:S01]  /*04b0*/  ISETP.EQ.U32.AND P0, PT, R95, RZ, PT ;  /* 0x000000ff5f00720c */ /* 0x000fe20003f02070 */
[----:B------:R-:W-:Y:S01]  /*04c0*/  IMAD.MOV.U32 R7, RZ, RZ, RZ ;  /* 0x000000ffff077224 */ /* 0x000fe200078e00ff */
        /* <DEDUP_REMOVED lines=18> */
[----:B------:R-:W-:Y:S02]  /*05f0*/  ISETP.NE.AND.EX P3, PT, RZ, c[0x0][0x26c], PT, P3 ;  /* 0x00009b00ff007a0c */ /* 0x000fe40003f65330 */
[----:B------:R-:W-:-:S03]  /*0600*/  MOV R10, RZ ;  /* 0x000000ff000a7202 */ /* 0x000fc60000000f00 */
[----:B0-----:R-:W-:Y:S02]  /*0610*/  @P1 IADD3 R6, P4, R0, c[0x0][0x2b8], RZ ;  /* 0x0000ae0000061a10 */ /* 0x001fe40007f9e0ff */
[----:B------:R-:W-:Y:S01]  /*0620*/  @P2 IMAD.MOV.U32 R8, RZ, RZ, c[0x0][0x2c0] ;  /* 0x0000b000ff082624 */ /* 0x000fe200078e00ff */
[----:B------:R-:W-:Y:S01]  /*0630*/  ISETP.NE.AND.EX P5, PT, RZ, c[0x0][0x284], PT, P5 ;  /* 0x0000a100ff007a0c */ /* 0x000fe20003fa5350 */
[----:B------:R-:W-:Y:S01]  /*0640*/  @P2 IMAD.MOV.U32 R10, RZ, RZ, c[0x0][0x2c4] ;  /* 0x0000b100ff0a2624 */ /* 0x000fe200078e00ff */
[----:B------:R-:W-:Y:S02]  /*0650*/  @P1 IADD3.X R7, R3, c[0x0][0x2bc], RZ, P4, !PT ;  /* 0x0000af0003071a10 */ /* 0x000fe400027fe4ff */
[----:B------:R-:W-:Y:S02]  /*0660*/  ISETP.EQ.U32.AND P4, PT, R8, RZ, PT ;  /* 0x000000ff0800720c */ /* 0x000fe40003f82070 */
[----:B------:R-:W-:Y:S02]  /*0670*/  PRMT R47, RZ, 0x7610, R47 ;  /* 0x00007610ff2f7816 */ /* 0x000fe4000000002f */
[----:B------:R-:W-:-:S04]  /*0680*/  ISETP.EQ.OR.EX P4, PT, R10, RZ, !P6, P4 ;  /* 0x000000ff0a00720c */ /* 0x000fc80007782740 */
[----:B------:R0:W5:Y:S01]  /*0690*/  @P1 LDG.E.U8 R47, [R6.64] ;  /* 0x00000004062f1981 */ /* 0x000162000c1e1100 */
[----:B------:R-:W-:Y:S01]  /*06a0*/  @P3 LEA R8, P1, R100, c[0x0][0x268], 0x2 ;  /* 0x00009a0064083a11 */ /* 0x000fe200078210ff */
[----:B------:R-:W-:Y:S02]  /*06b0*/  CS2R R12, SRZ ;  /* 0x00000000000c7805 */ /* 0x000fe4000001ff00 */
[----:B------:R-:W-:Y:S01]  /*06c0*/  @P2 IMAD.MOV.U32 R13, RZ, RZ, c[0x0][0x2c0] ;  /* 0x0000b000ff0d2624 */ /* 0x000fe200078e00ff */
[----:B------:R-:W-:Y:S02]  /*06d0*/  @P2 MOV R12, c[0x0][0x2c4] ;  /* 0x0000b100000c2a02 */ /* 0x000fe40000000f00 */
[----:B------:R-:W-:Y:S01]  /*06e0*/  IABS R14, c[0x0][0x174] ;  /* 0x00005d00000e7a13 */ /* 0x000fe20000000000 */
        /* <DEDUP_REMOVED lines=18> */
[----:B0-----:R-:W-:Y:S02]  /*0810*/  IMAD.MOV.U32 R4, RZ, RZ, RZ ;  /* 0x000000ffff047224 */ /* 0x001fe400078e00ff */
[----:B-1----:R-:W-:-:S04]  /*0820*/  IMAD.MOV R13, RZ, RZ, -R5 ;  /* 0x000000ffff0d7224 */ /* 0x002fc800078e0a05 */
[----:B------:R-:W-:-:S04]  /*0830*/  IMAD R9, R13, R14, RZ ;  /* 0x0000000e0d097224 */ /* 0x000fc800078e02ff */
[----:B------:R-:W-:-:S06]  /*0840*/  IMAD.HI.U32 R5, R5, R9, R4 ;  /* 0x0000000905057227 */ /* 0x000fcc00078e0004 */
[----:B------:R-:W-:-:S05]  /*0850*/  IMAD.HI.U32 R10, R5, R6, RZ ;  /* 0x00000006050a7227 */ /* 0x000fca00078e00ff */
[----:B------:R-:W-:-:S05]  /*0860*/  IADD3 R5, -R10, RZ, RZ ;  /* 0x000000ff0a057210 */ /* 0x000fca0007ffe1ff */
        /* <DEDUP_REMOVED lines=42> */
[----:B------:R-:W-:Y:S01]  /*0b10*/  IMAD.WIDE.U32 R10, R89, c[0x0][0x1c0], RZ ;  /* 0x00007000590a7a25 */ /* 0x000fe200078e00ff */
[----:B------:R-:W-:-:S03]  /*0b20*/  LEA R94, P1, R6, c[0x0][0x278], 0x2 ;  /* 0x00009e00065e7a11 */ /* 0x000fc600078210ff */
[----:B------:R-:W-:Y:S01]  /*0b30*/  IMAD.IADD R63, R5, 0x1, R63 ;  /* 0x00000001053f7824 */ /* 0x000fe200078e023f */
[----:B------:R-:W-:Y:S01]  /*0b40*/  ISETP.NE.U32.AND P3, PT, RZ, c[0x0][0x2d8], PT ;  /* 0x0000b600ff007a0c */ /* 0x000fe20003f65070 */
[----:B------:R-:W-:Y:S02]  /*0b50*/  IMAD.IADD R65, R7, 0x1, R17 ;  /* 0x0000000107417824 */ /* 0x000fe400078e0211 */
[----:B------:R-:W-:Y:S02]  /*0b60*/  IMAD.IADD R11, R11, 0x1, R19 ;  /* 0x000000010b0b7824 */ /* 0x000fe400078e0213 */
[----:B------:R-:W-:Y:S01]  /*0b70*/  IMAD R12, R12, c[0x0][0x1d8], RZ ;  /* 0x000076000c0c7a24 */ /* 0x000fe200078e02ff */
[----:B------:R-:W-:Y:S01]  /*0b80*/  LEA.HI.X R63, R4, c[0x0][0x25c], R63, 0x2, P2 ;  /* 0x00009700043f7a11 */ /* 0x000fe200010f143f */
[C---:B------:R-:W-:Y:S01]  /*0b90*/  IMAD.WIDE.U32 R8, R13.reuse, c[0x0][0x1d8], R10 ;  /* 0x000076000d087a25 */ /* 0x040fe200078e000a */
[----:B------:R-:W-:Y:S02]  /*0ba0*/  LEA.HI.X R65, R6, c[0x0][0x27c], R65, 0x2, P1 ;  /* 0x00009f0006417a11 */ /* 0x000fe400008f1441 */
[----:B------:R-:W-:Y:S01]  /*0bb0*/  ISETP.NE.U32.AND P2, PT, RZ, c[0x0][0x2c8], PT ;  /* 0x0000b200ff007a0c */ /* 0x000fe20003f45070 */
[----:B------:R-:W-:Y:S01]  /*0bc0*/  IMAD R61, R13, c[0x0][0x1dc], R12 ;  /* 0x000077000d3d7a24 */ /* 0x000fe200078e020c */
[----:B------:R-:W-:-:S02]  /*0bd0*/  ISETP.NE.AND.EX P3, PT, RZ, c[0x0][0x2dc], PT, P3 ;  /* 0x0000b700ff007a0c */ /* 0x000fc40003f65330 */
[----:B------:R-:W-:Y:S02]  /*0be0*/  ISETP.NE.U32.AND P1, PT, RZ, c[0x0][0x2e0], PT ;  /* 0x0000b800ff007a0c */ /* 0x000fe40003f25070 */
[----:B------:R-:W-:Y:S02]  /*0bf0*/  ISETP.NE.AND.EX P2, PT, RZ, c[0x0][0x2cc], PT, P2 ;  /* 0x0000b300ff007a0c */ /* 0x000fe40003f45320 */
[----:B------:R-:W-:Y:S02]  /*0c00*/  ISETP.NE.AND.EX P1, PT, RZ, c[0x0][0x2e4], PT, P1 ;  /* 0x0000b900ff007a0c */ /* 0x000fe40003f25310 */
[----:B------:R-:W-:Y:S02]  /*0c10*/  LEA R90, P4, R8, c[0x0][0x260], 0x2 ;  /* 0x00009800085a7a11 */ /* 0x000fe400078810ff */
[----:B------:R-:W-:Y:S01]  /*0c20*/  IADD3 R61, R9, R61, RZ ;  /* 0x0000003d093d7210 */ /* 0x000fe20007ffe0ff */
[----:B------:R-:W-:-:S03]  /*0c30*/  IMAD.MOV.U32 R57, RZ, RZ, RZ ;  /* 0x000000ffff397224 */ /* 0x000fc600078e00ff */
[----:B------:R-:W-:Y:S01]  /*0c40*/  LEA.HI.X R61, R8, c[0x0][0x264], R61, 0x2, P4 ;  /* 0x00009900083d7a11 */ /* 0x000fe200020f143d */
[----:B------:R-:W-:Y:S01]  /*0c50*/  HFMA2.MMA R8, -RZ, RZ, 0, 0 ;  /* 0x00000000ff087435 */ /* 0x000fe200000001ff */
[----:B------:R-:W-:Y:S02]  /*0c60*/  @P3 IMAD.MOV.U32 R57, RZ, RZ, c[0x0][0x2d8] ;  /* 0x0000b600ff393624 */ /* 0x000fe400078e00ff */
[----:B------:R-:W-:Y:S02]  /*0c70*/  IMAD.MOV.U32 R77, RZ, RZ, RZ ;  /* 0x000000ffff4d7224 */ /* 0x000fe400078e00ff */
[----:B------:R-:W-:Y:S01]  /*0c80*/  IMAD.MOV.U32 R55, RZ, RZ, RZ ;  /* 0x000000ffff377224 */ /* 0x000fe200078e00ff */
[----:B------:R-:W-:Y:S01]  /*0c90*/  @P2 MOV R8, c[0x0][0x2cc] ;  /* 0x0000b30000082a02 */ /* 0x000fe20000000f00 */
[----:B------:R-:W-:Y:S01]  /*0ca0*/  @P2 IMAD.MOV.U32 R77, RZ, RZ, c[0x0][0x2c8] ;  /* 0x0000b200ff4d2624 */ /* 0x000fe200078e00ff */
[----:B------:R-:W-:Y:S01]  /*0cb0*/  @P1 ISETP.NE.U32.AND P5, PT, RZ, c[0x0][0x2e0], PT ;  /* 0x0000b800ff001a0c */ /* 0x000fe20003fa5070 */
[----:B------:R-:W-:Y:S01]  /*0cc0*/  @P3 IMAD.MOV.U32 R55, RZ, RZ, c[0x0][0x2dc] ;  /* 0x0000b700ff373624 */ /* 0x000fe200078e00ff */
[----:B------:R-:W-:-:S02]  /*0cd0*/  ISETP.NE.U32.AND P2, PT, R57, RZ, PT ;  /* 0x000000ff3900720c */ /* 0x000fc40003f45070 */
[----:B------:R-:W-:Y:S02]  /*0ce0*/  PLOP3.LUT P4, PT, PT, PT, PT, 0x8, 0x0 ;  /* 0x000000000000781c */ /* 0x000fe40003f8e170 */
[----:B------:R-:W-:Y:S02]  /*0cf0*/  @P1 ISETP.NE.AND.EX P4, PT, RZ, c[0x0][0x2e4], PT, P5 ;  /* 0x0000b900ff001a0c */ /* 0x000fe40003f85350 */
[----:B------:R-:W-:Y:S02]  /*0d00*/  ISETP.NE.AND.EX P2, PT, R55, RZ, PT, P2 ;  /* 0x000000ff3700720c */ /* 0x000fe40003f45320 */
[----:B------:R-:W-:Y:S01]  /*0d10*/  MOV R53, c[0x0][0x18c] ;  /* 0x0000630000357a02 */ /* 0x000fe20000000f00 */
[----:B----4-:R-:W-:Y:S01]  /*0d20*/  IMAD.IADD R59, R2, 0x1, -R89 ;  /* 0x00000001023b7824 */ /* 0x010fe200078e0a59 */
[----:B------:R-:W-:Y:S01]  /*0d30*/  CS2R R74, SRZ ;  /* 0x00000000004a7805 */ /* 0x000fe2000001ff00 */
[----:B------:R-:W-:Y:S01]  /*0d40*/  MOV R7, RZ ;  /* 0x000000ff00077202 */ /* 0x000fe20000000f00 */
        /* <DEDUP_REMOVED lines=9> */
[----:B------:R-:W-:Y:S01]  /*0de0*/  IMAD.MOV.U32 R51, RZ, RZ, RZ ;  /* 0x000000ffff337224 */ /* 0x000fe200078e00ff */
[----:B------:R-:W-:Y:S02]  /*0df0*/  IADD3 R2, R59, -0x1, R53 ;  /* 0xffffffff3b027810 */ /* 0x000fe40007ffe035 */
[----:B------:R-:W0:Y:S01]  /*0e00*/  I2F.RP R6, R7 ;  /* 0x0000000700067306 */ /* 0x000e220000209400 */
[----:B------:R-:W-:Y:S02]  /*0e10*/  IABS R11, R53 ;  /* 0x00000035000b7213 */ /* 0x000fe40000000000 */
[----:B-----5:R-:W-:Y:S02]  /*0e20*/  MOV R88, RZ ;  /* 0x000000ff00587202 */ /* 0x020fe40000000f00 */
[----:B------:R-:W-:-:S03]  /*0e30*/  IADD3 R11, RZ, -R11, RZ ;  /* 0x8000000bff0b7210 */ /* 0x000fc60007ffe0ff */
[----:B0-----:R-:W0:Y:S02]  /*0e40*/  MUFU.RCP R6, R6 ;  /* 0x0000000600067308 */ /* 0x001e240000001000 */
[----:B0-----:R-:W-:Y:S02]  /*0e50*/  IADD3 R4, R6, 0xffffffe, RZ ;  /* 0x0ffffffe06047810 */ /* 0x001fe40007ffe0ff */
[----:B------:R-:W-:-:S04]  /*0e60*/  IABS R6, R2 ;  /* 0x0000000200067213 */ /* 0x000fc80000000000 */
[----:B------:R0:W1:Y:S01]  /*0e70*/  F2I.FTZ.U32.TRUNC.NTZ R5, R4 ;  /* 0x0000000400057305 */ /* 0x000062000021f000 */
[----:B------:R-:W-:-:S04]  /*0e80*/  LOP3.LUT R2, R2, R53, RZ, 0x3c, !PT ;  /* 0x0000003502027212 */ /* 0x000fc800078e3cff */
[----:B------:R-:W-:Y:S01]  /*0e90*/  ISETP.GE.AND P2, PT, R2, RZ, PT ;  /* 0x000000ff0200720c */ /* 0x000fe20003f46270 */
[----:B0-----:R-:W-:Y:S02]  /*0ea0*/  IMAD.MOV.U32 R4, RZ, RZ, RZ ;  /* 0x000000ffff047224 */ /* 0x001fe400078e00ff */
[----:B-1----:R-:W-:-:S04]  /*0eb0*/  IMAD.MOV R10, RZ, RZ, -R5 ;  /* 0x000000ffff0a7224 */ /* 0x002fc800078e0a05 */
[----:B------:R-:W-:-:S04]  /*0ec0*/  IMAD R9, R10, R7, RZ ;  /* 0x000000070a097224 */ /* 0x000fc800078e02ff */
[----:B------:R-:W-:-:S04]  /*0ed0*/  IMAD.HI.U32 R5, R5, R9, R4 ;  /* 0x0000000905057227 */ /* 0x000fc800078e0004 */
[----:B------:R-:W-:Y:S02]  /*0ee0*/  IMAD.MOV.U32 R4, RZ, RZ, R11 ;  /* 0x000000ffff047224 */ /* 0x000fe400078e000b */
        /* <DEDUP_REMOVED lines=12> */
.L_x_874:
        /* <DEDUP_REMOVED lines=18> */
.L_x_875:
        /* <DEDUP_REMOVED lines=8> */
[----:B------:R-:W-:Y:S01]  /*1150*/  IMAD.MOV.U32 R70, RZ, RZ, RZ ;  /* 0x000000ffff467224 */ /* 0x000fe200078e00ff */
[C---:B0-----:R-:W-:Y:S02]  /*1160*/  LOP3.LUT R78, R49.reuse, 0x1f, RZ, 0xc0, !PT ;  /* 0x0000001f314e7812 */ /* 0x041fe400078ec0ff */
[----:B------:R-:W-:-:S04]  /*1170*/  SHF.L.U32 R3, R49, 0x3, RZ ;  /* 0x0000000331037819 */ /* 0x000fc800000006ff */
        /* <DEDUP_REMOVED lines=16> */
.L_x_904:
[----:B------:R-:W-:-:S04]  /*1280*/  ISETP.NE.U32.AND P0, PT, R57, RZ, PT ;  /* 0x000000ff3900720c */ /* 0x000fc80003f05070 */
[----:B------:R-:W-:-:S13]  /*1290*/  ISETP.NE.AND.EX P0, PT, R55, RZ, PT, P0 ;  /* 0x000000ff3700720c */ /* 0x000fda0003f05300 */
[----:B------:R-:W-:-:S05]  /*12a0*/  @P0 IADD3 R3, R43, R51, RZ ;  /* 0x000000332b030210 */ /* 0x000fca0007ffe0ff */
[----:B------:R-:W-:-:S05]  /*12b0*/  @P0 IMAD.WIDE R2, R3, 0x4, R74 ;  /* 0x0000000403020825 */ /* 0x000fca00078e024a */
[----:B------:R-:W2:Y:S04]  /*12c0*/  @P0 LDG.E R41, [R2.64] ;  /* 0x0000000402290981 */ /* 0x000ea8000c1e1900 */
[----:B------:R-:W2:Y:S01]  /*12d0*/  @P0 LDG.E R0, [R2.64+0x4] ;  /* 0x0000040402000981 */ /* 0x000ea2000c1e1900 */
[----:B------:R-:W-:Y:S02]  /*12e0*/  @!P0 IMAD.IADD R4, R59, 0x1, -R70 ;  /* 0x000000013b048824 */ /* 0x000fe400078e0a46 */
[----:B--2---:R-:W-:-:S03]  /*12f0*/  @P0 IMAD.IADD R41, R0, 0x1, -R41 ;  /* 0x0000000100290824 */ /* 0x004fc600078e0a29 */
[----:B------:R-:W-:-:S04]  /*1300*/  @!P0 IMNMX R41, R4, R53, PT ;  /* 0x0000003504298217 */ /* 0x000fc80003800200 */
[----:B------:R-:W-:-:S13]  /*1310*/  ISETP.GE.AND P0, PT, R41, 0x1, PT ;  /* 0x000000012900780c */ /* 0x000fda0003f06270 */
[----:B0---4-:R-:W-:Y:S05]  /*1320*/  @!P0 EXIT ;  /* 0x000000000000894d */ /* 0x011fea0003800000 */
[----:B------:R-:W-:Y:S01]  /*1330*/  BAR.SYNC.DEFER_BLOCKING 0x0 ;  /* 0x0000000000007b1d */ /* 0x000fe20000010000 */
[C---:B------:R-:W-:Y:S01]  /*1340*/  ISETP.GE.AND P0, PT, R78.reuse, R41, PT ;  /* 0x000000294e00720c */ /* 0x040fe20003f06270 */
[----:B------:R-:W-:Y:S01]  /*1350*/  HFMA2.MMA R3, -RZ, RZ, 0, 0 ;  /* 0x00000000ff037435 */ /* 0x000fe200000001ff */
[C---:B------:R-:W-:Y:S01]  /*1360*/  SHF.L.U32 R9, R78.reuse, 0x2, RZ ;  /* 0x000000024e097819 */ /* 0x040fe200000006ff */
[----:B------:R-:W-:Y:S01]  /*1370*/  IMAD.MOV.U32 R7, RZ, RZ, RZ ;  /* 0x000000ffff077224 */ /* 0x000fe200078e00ff */
[----:B------:R-:W-:Y:S01]  /*1380*/  P2R R6, PR, RZ, 0x1 ;  /* 0x00000001ff067803 */ /* 0x000fe20000000000 */
[----:B------:R-:W-:Y:S01]  /*1390*/  CS2R R12, SRZ ;  /* 0x00000000000c7805 */ /* 0x000fe2000001ff00 */
[----:B------:R-:W-:Y:S02]  /*13a0*/  SHF.L.U64.HI R0, R78, 0x2, R79 ;  /* 0x000000024e007819 */ /* 0x000fe4000001024f */
[-C--:B------:R-:W-:Y:S02]  /*13b0*/  IADD3 R8, P0, R94, R9.reuse, RZ ;  /* 0x000000095e087210 */ /* 0x080fe40007f1e0ff */
[----:B------:R-:W-:-:S02]  /*13c0*/  IADD3 R10, P1, R96, R9, RZ ;  /* 0x00000009600a7210 */ /* 0x000fc40007f3e0ff */
[-C--:B------:R-:W-:Y:S01]  /*13d0*/  ISETP.GE.AND P6, PT, R54, R41.reuse, PT ;  /* 0x000000293600720c */ /* 0x080fe20003fc6270 */
[--C-:B------:R-:W-:Y:S01]  /*13e0*/  IMAD.X R9, R65, 0x1, R0.reuse, P0 ;  /* 0x0000000141097824 */ /* 0x100fe200000e0600 */
[----:B------:R-:W-:Y:S01]  /*13f0*/  ISETP.NE.AND P0, PT, R6, RZ, PT ;  /* 0x000000ff0600720c */ /* 0x000fe20003f05270 */
[----:B------:R-:W-:Y:S01]  /*1400*/  IMAD.X R11, R67, 0x1, R0, P1 ;  /* 0x00000001430b7824 */ /* 0x000fe200008e0600 */
[-C--:B------:R-:W-:Y:S01]  /*1410*/  ISETP.GE.AND P5, PT, R52, R41.reuse, PT ;  /* 0x000000293400720c */ /* 0x080fe20003fa6270 */
[----:B------:R-:W-:Y:S01]  /*1420*/  IMAD.MOV.U32 R0, RZ, RZ, RZ ;  /* 0x000000ffff007224 */ /* 0x000fe200078e00ff */
[-C--:B------:R-:W-:Y:S02]  /*1430*/  ISETP.GE.AND P4, PT, R50, R41.reuse, PT ;  /* 0x000000293200720c */ /* 0x080fe40003f86270 */
[-C--:B------:R-:W-:Y:S02]  /*1440*/  ISETP.GE.AND P3, PT, R48, R41.reuse, PT ;  /* 0x000000293000720c */ /* 0x080fe40003f66270 */
[----:B------:R-:W-:-:S02]  /*1450*/  ISETP.GE.AND P2, PT, R46, R41, PT ;  /* 0x000000292e00720c */ /* 0x000fc40003f46270 */
[-C--:B------:R-:W-:Y:S01]  /*1460*/  ISETP.GE.AND P1, PT, R44, R41.reuse, PT ;  /* 0x000000292c00720c */ /* 0x080fe20003f26270 */
[----:B------:R0:W2:Y:S01]  /*1470*/  @!P6 LDG.E R0, [R10.64+0x80] ;  /* 0x000080040a00e981 */ /* 0x0000a2000c1e1900 */
[----:B------:R-:W-:Y:S01]  /*1480*/  MOV R4, RZ ;  /* 0x000000ff00047202 */ /* 0x000fe20000000f00 */
[----:B------:R-:W-:Y:S01]  /*1490*/  CS2R R14, SRZ ;  /* 0x00000000000e7805 */ /* 0x000fe2000001ff00 */
[C---:B------:R-:W-:Y:S01]  /*14a0*/  IADD3 R16, R45.reuse, 0x20, RZ ;  /* 0x000000202d107810 */ /* 0x040fe20007ffe0ff */
[----:B------:R0:W3:Y:S01]  /*14b0*/  @!P0 LDG.E R3, [R10.64] ;  /* 0x000000040a038981 */ /* 0x0000e2000c1e1900 */
[----:B------:R-:W-:Y:S02]  /*14c0*/  ISETP.GE.AND P0, PT, R42, R41, PT ;  /* 0x000000292a00720c */ /* 0x000fe40003f06270 */
[C---:B------:R-:W-:Y:S01]  /*14d0*/  IADD3 R18, R45.reuse, 0x40, RZ ;  /* 0x000000402d127810 */ /* 0x040fe20007ffe0ff */
[----:B------:R0:W4:Y:S01]  /*14e0*/  @!P5 LDG.E R7, [R10.64+0x100] ;  /* 0x000100040a07d981 */ /* 0x000122000c1e1900 */
[----:B------:R-:W-:-:S02]  /*14f0*/  LEA.HI.SX32 R40, R45, R45, 0x1b ;  /* 0x0000002d2d287211 */ /* 0x000fc400078fdaff */
[C---:B------:R-:W-:Y:S01]  /*1500*/  IADD3 R20, R45.reuse, 0xc0, RZ ;  /* 0x000000c02d147810 */ /* 0x040fe20007ffe0ff */
[----:B------:R0:W5:Y:S01]  /*1510*/  @!P4 LDG.E R4, [R10.64+0x180] ;  /* 0x000180040a04c981 */ /* 0x000162000c1e1900 */
[----:B------:R-:W-:Y:S02]  /*1520*/  IADD3 R22, R45, 0xe0, RZ ;  /* 0x000000e02d167810 */ /* 0x000fe40007ffe0ff */
[----:B------:R-:W-:Y:S01]  /*1530*/  P2R R2, PR, RZ, 0x40 ;  /* 0x00000040ff027803 */ /* 0x000fe20000000000 */
[----:B------:R0:W4:Y:S01]  /*1540*/  @!P3 LDG.E R13, [R10.64+0x200] ;  /* 0x000200040a0db981 */ /* 0x000122000c1e1900 */
[----:B------:R-:W-:Y:S02]  /*1550*/  P2R R21, PR, RZ, 0x40 ;  /* 0x00000040ff157803 */ /* 0x000fe40000000000 */
[----:B------:R-:W-:Y:S01]  /*1560*/  P2R R5, PR, RZ, 0x20 ;  /* 0x00000020ff057803 */ /* 0x000fe20000000000 */
[----:B------:R0:W5:Y:S04]  /*1570*/  @!P2 LDG.E R12, [R10.64+0x280] ;  /* 0x000280040a0ca981 */ /* 0x000168000c1e1900 */
[----:B------:R0:W5:Y:S04]  /*1580*/  @!P1 LDG.E R15, [R10.64+0x300] ;  /* 0x000300040a0f9981 */ /* 0x000168000c1e1900 */
[----:B------:R0:W5:Y:S01]  /*1590*/  @!P0 LDG.E R14, [R10.64+0x380] ;  /* 0x000380040a0e8981 */ /* 0x000162000c1e1900 */
[-C--:B------:R-:W-:Y:S01]  /*15a0*/  LEA.HI.SX32 R16, R16, R45.reuse, 0x1b ;  /* 0x0000002d10107211 */ /* 0x080fe200078fdaff */
[----:B------:R-:W-:Y:S01]  /*15b0*/  IMAD.SHL.U32 R40, R40, 0x4, RZ ;  /* 0x0000000428287824 */ /* 0x000fe200078e00ff */
[----:B------:R-:W-:-:S03]  /*15c0*/  LEA.HI.SX32 R18, R18, R45, 0x1b ;  /* 0x0000002d12127211 */ /* 0x000fc600078fdaff */
[----:B------:R-:W-:Y:S01]  /*15d0*/  IMAD.SHL.U32 R39, R16, 0x4, RZ ;  /* 0x0000000410277824 */ /* 0x000fe200078e00ff */
[C---:B------:R-:W-:Y:S02]  /*15e0*/  IADD3 R16, R45.reuse, 0x80, RZ ;  /* 0x000000802d107810 */ /* 0x040fe40007ffe0ff */
[C---:B0-----:R-:W-:Y:S02]  /*15f0*/  IADD3 R10, R45.reuse, 0x60, RZ ;  /* 0x000000602d0a7810 */ /* 0x041fe40007ffe0ff */
[----:B------:R-:W-:Y:S02]  /*1600*/  SHF.L.U32 R38, R18, 0x2, RZ ;  /* 0x0000000212267819 */ /* 0x000fe400000006ff */
[----:B------:R-:W-:Y:S02]  /*1610*/  IADD3 R18, R45, 0xa0, RZ ;  /* 0x000000a02d127810 */ /* 0x000fe40007ffe0ff */
[-C--:B------:R-:W-:Y:S02]  /*1620*/  LEA.HI.SX32 R10, R10, R45.reuse, 0x1b ;  /* 0x0000002d0a0a7211 */ /* 0x080fe400078fdaff */
[----:B------:R-:W-:-:S02]  /*1630*/  LEA.HI.SX32 R16, R16, R45, 0x1b ;  /* 0x0000002d10107211 */ /* 0x000fc400078fdaff */
[-C--:B------:R-:W-:Y:S02]  /*1640*/  LEA.HI.SX32 R18, R18, R45.reuse, 0x1b ;  /* 0x0000002d12127211 */ /* 0x080fe400078fdaff */
[-C--:B------:R-:W-:Y:S01]  /*1650*/  LEA.HI.SX32 R20, R20, R45.reuse, 0x1b ;  /* 0x0000002d14147211 */ /* 0x080fe200078fdaff */
[----:B------:R-:W-:Y:S01]  /*1660*/  IMAD.SHL.U32 R37, R10, 0x4, RZ ;  /* 0x000000040a257824 */ /* 0x000fe200078e00ff */
[----:B------:R-:W-:Y:S01]  /*1670*/  LEA.HI.SX32 R22, R22, R45, 0x1b ;  /* 0x0000002d16167211 */ /* 0x000fe200078fdaff */
[----:B------:R-:W-:Y:S01]  /*1680*/  IMAD.SHL.U32 R36, R16, 0x4, RZ ;  /* 0x0000000410247824 */ /* 0x000fe200078e00ff */
[----:B------:R-:W-:Y:S01]  /*1690*/  SHF.L.U32 R35, R18, 0x2, RZ ;  /* 0x0000000212237819 */ /* 0x000fe200000006ff */
[----:B------:R-:W-:Y:S02]  /*16a0*/  IMAD.SHL.U32 R34, R20, 0x4, RZ ;  /* 0x0000000414227824 */ /* 0x000fe400078e00ff */
[----:B------:R-:W-:Y:S01]  /*16b0*/  IMAD.SHL.U32 R33, R22, 0x4, RZ ;  /* 0x0000000416217824 */ /* 0x000fe200078e00ff */
[----:B------:R-:W-:Y:S01]  /*16c0*/  ISETP.NE.AND P6, PT, R6, RZ, PT ;  /* 0x000000ff0600720c */ /* 0x000fe20003fc5270 */
[----:B------:R-:W-:Y:S01]  /*16d0*/  CS2R R10, SRZ ;  /* 0x00000000000a7805 */ /* 0x000fe2000001ff00 */
[----:B------:R-:W-:Y:S01]  /*16e0*/  CS2R R16, SRZ ;  /* 0x0000000000107805 */ /* 0x000fe2000001ff00 */
[----:B------:R-:W-:Y:S01]  /*16f0*/  HFMA2.MMA R20, -RZ, RZ, 0, 0 ;  /* 0x00000000ff147435 */ /* 0x000fe200000001ff */
[----:B------:R-:W-:Y:S01]  /*1700*/  CS2R R18, SRZ ;  /* 0x0000000000127805 */ /* 0x000fe2000001ff00 */
[----:B---3--:R-:W-:Y:S04]  /*1710*/  STS [R40], R3 ;  /* 0x0000000328007388 */ /* 0x008fe80000000800 */
[----:B--2---:R0:W-:Y:S02]  /*1720*/  STS [R39+0x80], R0 ;  /* 0x0000800027007388 */ /* 0x0041e40000000800 */
[----:B0-----:R-:W-:-:S02]  /*1730*/  SHF.L.U32 R0, R45, 0x3, RZ ;  /* 0x000000032d007819 */ /* 0x001fc400000006ff */
[----:B----4-:R-:W-:Y:S02]  /*1740*/  STS [R38+0x100], R7 ;  /* 0x0001000726007388 */ /* 0x010fe40000000800 */
[----:B------:R-:W-:Y:S02]  /*1750*/  LEA.HI.SX32 R0, R0, R0, 0x1b ;  /* 0x0000000000007211 */ /* 0x000fe400078fdaff */
[----:B-----5:R-:W-:Y:S04]  /*1760*/  STS [R37+0x180], R4 ;  /* 0x0001800425007388 */ /* 0x020fe80000000800 */
        /* <DEDUP_REMOVED lines=80> */
.L_x_877:
[----:B---34-:R-:W-:Y:S05]  /*1c70*/  BSYNC B0 ;  /* 0x0000000000007941 */ /* 0x018fea0003800000 */
.L_x_876:
        /* <DEDUP_REMOVED lines=36> */
.L_x_879:
[----:B------:R-:W-:Y:S05]  /*1ec0*/  BSYNC B0 ;  /* 0x0000000000007941 */ /* 0x000fea0003800000 */
.L_x_878:
        /* <DEDUP_REMOVED lines=36> */
.L_x_881:
[----:B------:R-:W-:Y:S05]  /*2110*/  BSYNC B0 ;  /* 0x0000000000007941 */ /* 0x000fea0003800000 */
.L_x_880:
        /* <DEDUP_REMOVED lines=36> */
.L_x_883:
[----:B------:R-:W-:Y:S05]  /*2360*/  BSYNC B0 ;  /* 0x0000000000007941 */ /* 0x000fea0003800000 */
.L_x_882:
        /* <DEDUP_REMOVED lines=36> */
.L_x_885:
[----:B------:R-:W-:Y:S05]  /*25b0*/  BSYNC B0 ;  /* 0x0000000000007941 */ /* 0x000fea0003800000 */
.L_x_884:
        /* <DEDUP_REMOVED lines=36> */
.L_x_887:
[----:B------:R-:W-:Y:S05]  /*2800*/  BSYNC B0 ;  /* 0x0000000000007941 */ /* 0x000fea0003800000 */
.L_x_886:
        /* <DEDUP_REMOVED lines=41> */
.L_x_889:
[----:B------:R-:W-:Y:S05]  /*2aa0*/  BSYNC B0 ;  /* 0x0000000000007941 */ /* 0x000fea0003800000 */
.L_x_888:
        /* <DEDUP_REMOVED lines=40> */
.L_x_891:
[----:B------:R-:W-:Y:S05]  /*2d30*/  BSYNC B0 ;  /* 0x0000000000007941 */ /* 0x000fea0003800000 */
.L_x_890:
        /* <DEDUP_REMOVED lines=21> */
.L_x_900:
        /* <DEDUP_REMOVED lines=11> */
[----:B------:R-:W-:-:S03]  /*2f40*/  IMAD.WIDE.U32 R102, R100, c[0x0][0x190], RZ ;  /* 0x0000640064667a25 */ /* 0x000fc600078e00ff */
[----:B------:R-:W-:Y:S01]  /*2f50*/  IADD3 R0, R81, R3, RZ ;  /* 0x0000000351007210 */ /* 0x000fe20007ffe0ff */
[----:B------:R-:W-:-:S03]  /*2f60*/  IMAD.MOV.U32 R106, RZ, RZ, RZ ;  /* 0x000000ffff6a7224 */ /* 0x000fc600078e00ff */
[----:B------:R-:W-:Y:S01]  /*2f70*/  LEA.HI.X R83, R80, R63, R0, 0x2, P5 ;  /* 0x0000003f50537211 */ /* 0x000fe200028f1400 */
[----:B------:R-:W-:Y:S01]  /*2f80*/  IMAD R0, R4, c[0x0][0x1d0], RZ ;  /* 0x0000740004007a24 */ /* 0x000fe200078e02ff */
[----:B------:R-:W-:-:S03]  /*2f90*/  LEA R80, P5, R84, R90, 0x2 ;  /* 0x0000005a54507211 */ /* 0x000fc600078a10ff */
[----:B------:R-:W-:Y:S01]  /*2fa0*/  IMAD R3, R7, c[0x0][0x1d4], R0 ;  /* 0x0000750007037a24 */ /* 0x000fe200078e0200 */
[----:B------:R-:W2:Y:S03]  /*2fb0*/  @!P6 LDG.E R49, [R82.64+0x100] ;  /* 0x000100045231e981 */ /* 0x000ea6000c1e1900 */
[----:B------:R-:W-:Y:S01]  /*2fc0*/  IMAD.IADD R0, R85, 0x1, R3 ;  /* 0x0000000155007824 */ /* 0x000fe200078e0203 */
[----:B------:R-:W3:Y:S01]  /*2fd0*/  @!P2 LDG.E R104, [R82.64+0x280] ;  /* 0x000280045268a981 */ /* 0x000ee2000c1e1900 */
[----:B------:R-:W-:-:S03]  /*2fe0*/  IMAD R3, R99, c[0x0][0x190], RZ ;  /* 0x0000640063037a24 */ /* 0x000fc600078e02ff */
[----:B------:R-:W-:Y:S01]  /*2ff0*/  LEA.HI.X R81, R84, R61, R0, 0x2, P5 ;  /* 0x0000003d54517211 */ /* 0x000fe200028f1400 */
[----:B------:R-:W-:Y:S01]  /*3000*/  IMAD R3, R100, c[0x0][0x194], R3 ;  /* 0x0000650064037a24 */ /* 0x000fe200078e0203 */
[----:B------:R-:W4:Y:S01]  /*3010*/  @!P1 LDG.E R105, [R82.64+0x300] ;  /* 0x0003000452699981 */ /* 0x000f22000c1e1900 */
[----:B------:R-:W-:-:S03]  /*3020*/  IMAD R0, R4, c[0x0][0x198], RZ ;  /* 0x0000660004007a24 */ /* 0x000fc600078e02ff */
[----:B------:R-:W-:Y:S01]  /*3030*/  IADD3 R103, R103, R3, RZ ;  /* 0x0000000367677210 */ /* 0x000fe20007ffe0ff */
[C---:B------:R-:W-:Y:S02]  /*3040*/  IMAD R3, R7.reuse, c[0x0][0x19c], R0 ;  /* 0x0000670007037a24 */ /* 0x040fe400078e0200 */
[----:B------:R-:W-:Y:S02]  /*3050*/  IMAD.MOV.U32 R0, RZ, RZ, RZ ;  /* 0x000000ffff007224 */ /* 0x000fe400078e00ff */
[----:B------:R-:W-:-:S04]  /*3060*/  IMAD.WIDE.U32 R102, R7, c[0x0][0x198], R102 ;  /* 0x0000660007667a25 */ /* 0x000fc800078e0066 */
[----:B------:R-:W-:Y:S01]  /*3070*/  IMAD.IADD R3, R103, 0x1, R3 ;  /* 0x0000000167037824 */ /* 0x000fe200078e0203 */
[----:B------:R-:W-:-:S04]  /*3080*/  LEA R84, P5, R102, c[0x0][0x250], 0x2 ;  /* 0x0000940066547a11 */ /* 0x000fc800078a10ff */
[----:B------:R-:W-:Y:S01]  /*3090*/  LEA.HI.X R85, R102, c[0x0][0x254], R3, 0x2, P5 ;  /* 0x0000950066557a11 */ /* 0x000fe200028f1403 */
[----:B------:R-:W-:Y:S01]  /*30a0*/  HFMA2.MMA R3, -RZ, RZ, 0, 0 ;  /* 0x00000000ff037435 */ /* 0x000fe200000001ff */
[----:B------:R-:W-:Y:S01]  /*30b0*/  ISETP.NE.AND P5, PT, R2, RZ, PT ;  /* 0x000000ff0200720c */ /* 0x000fe20003fa5270 */
[----:B------:R-:W-:Y:S02]  /*30c0*/  CS2R R102, SRZ ;  /* 0x0000000000667805 */ /* 0x000fe4000001ff00 */
[----:B------:R-:W5:Y:S04]  /*30d0*/  LDG.E R84, [R84.64] ;  /* 0x0000000454547981 */ /* 0x000f68000c1e1900 */
[----:B------:R-:W2:Y:S04]  /*30e0*/  @!P4 LDG.E R102, [R82.64+0x180] ;  /* 0x000180045266c981 */ /* 0x000ea8000c1e1900 */
[----:B------:R-:W2:Y:S01]  /*30f0*/  @!P0 LDG.E R3, [R82.64] ;  /* 0x0000000452038981 */ /* 0x000ea2000c1e1900 */
[----:B------:R-:W-:-:S03]  /*3100*/  ISETP.NE.AND P0, PT, R107, RZ, PT ;  /* 0x000000ff6b00720c */ /* 0x000fc60003f05270 */
[----:B------:R-:W3:Y:S04]  /*3110*/  @!P5 LDG.E R0, [R82.64+0x80] ;  /* 0x000080045200d981 */ /* 0x000ee8000c1e1900 */
[----:B------:R-:W4:Y:S06]  /*3120*/  @!P3 LDG.E R103, [R82.64+0x200] ;  /* 0x000200045267b981 */ /* 0x000f2c000c1e1900 */
        /* <DEDUP_REMOVED lines=19> */
[----:B-1----:R-:W-:Y:S02]  /*3260*/  SHF.L.U32 R34, R49, 0x3, RZ ;  /* 0x0000000331227819 */ /* 0x002fe400000006ff */
        /* <DEDUP_REMOVED lines=47> */
[----:B------:R-:W-:Y:S01]  /*3560*/  IMAD.MOV.U32 R33, RZ, RZ, RZ ;  /* 0x000000ffff217224 */ /* 0x000fe200078e00ff */
[----:B------:R-:W-:-:S05]  /*3570*/  ISETP.GE.U32.AND P5, PT, R58, R41, PT ;  /* 0x000000293a00720c */ /* 0x000fca0003fa6070 */
[----:B------:R1:W3:Y:S01]  /*3580*/  @!P6 LDG.E R33, [R80.64] ;  /* 0x000000045021e981 */ /* 0x0002e2000c1e1900 */
[----:B--2---:R-:W-:Y:S02]  /*3590*/  FSEL R123, R82, 1, !P5 ;  /* 0x3f800000527b7808 */ /* 0x004fe40006800000 */
[----:B------:R-:W-:Y:S01]  /*35a0*/  ISETP.NE.AND P6, PT, R107, RZ, PT ;  /* 0x000000ff6b00720c */ /* 0x000fe20003fc5270 */
[----:B0-----:R-:W-:-:S05]  /*35b0*/  FMUL.FTZ R34, R15, R34 ;  /* 0x000000220f227220 */ /* 0x001fca0000410000 */
[----:B------:R-:W-:Y:S02]  /*35c0*/  FSEL R124, R34, RZ, !P5 ;  /* 0x000000ff227c7208 */ /* 0x000fe40006800000 */
[----:B------:R-:W-:Y:S01]  /*35d0*/  ISETP.NE.AND P5, PT, R2, RZ, PT ;  /* 0x000000ff0200720c */ /* 0x000fe20003fa5270 */
[----:B------:R-:W-:Y:S01]  /*35e0*/  CS2R R34, SRZ ;  /* 0x0000000000227805 */ /* 0x000fe2000001ff00 */
[----:B------:R-:W-:Y:S01]  /*35f0*/  HFMA2.MMA R102, -RZ, RZ, 0, 0 ;  /* 0x00000000ff667435 */ /* 0x000fe200000001ff */
[----:B------:R-:W-:Y:S01]  /*3600*/  CS2R R84, SRZ ;  /* 0x0000000000547805 */ /* 0x000fe2000001ff00 */
[----:B------:R-:W-:-:S03]  /*3610*/  CS2R R82, SRZ ;  /* 0x0000000000527805 */ /* 0x000fc6000001ff00 */
[----:B------:R1:W2:Y:S04]  /*3620*/  @!P6 LDG.E R35, [R80.64+0x100] ;  /* 0x000100045023e981 */ /* 0x0002a8000c1e1900 */
[----:B------:R1:W4:Y:S04]  /*3630*/  @!P3 LDG.E R85, [R80.64+0x200] ;  /* 0x000200045055b981 */ /* 0x000328000c1e1900 */
[----:B------:R1:W5:Y:S04]  /*3640*/  @!P5 LDG.E R34, [R80.64+0x80] ;  /* 0x000080045022d981 */ /* 0x000368000c1e1900 */
[----:B------:R1:W2:Y:S04]  /*3650*/  @!P4 LDG.E R102, [R80.64+0x180] ;  /* 0x000180045066c981 */ /* 0x0002a8000c1e1900 */
[----:B------:R1:W4:Y:S04]  /*3660*/  @!P2 LDG.E R84, [R80.64+0x280] ;  /* 0x000280045054a981 */ /* 0x000328000c1e1900 */
[----:B------:R1:W4:Y:S04]  /*3670*/  @!P1 LDG.E R83, [R80.64+0x300] ;  /* 0x0003000450539981 */ /* 0x000328000c1e1900 */
[----:B------:R1:W4:Y:S01]  /*3680*/  @!P0 LDG.E R82, [R80.64+0x380] ;  /* 0x0003800450528981 */ /* 0x000322000c1e1900 */
[----:B------:R-:W-:-:S02]  /*3690*/  IADD3 R32, R45, 0x60, RZ ;  /* 0x000000602d207810 */ /* 0x000fc40007ffe0ff */
[CC--:B------:R-:W-:Y:S02]  /*36a0*/  LEA.HI.SX32 R40, R45.reuse, R45.reuse, 0x1b ;  /* 0x0000002d2d287211 */ /* 0x0c0fe400078fdaff */
[C---:B------:R-:W-:Y:S02]  /*36b0*/  IADD3 R38, R45.reuse, 0x20, RZ ;  /* 0x000000202d267810 */ /* 0x040fe40007ffe0ff */
[----:B------:R-:W-:Y:S02]  /*36c0*/  IADD3 R36, R45, 0x40, RZ ;  /* 0x000000402d247810 */ /* 0x000fe40007ffe0ff */
[-C--:B------:R-:W-:Y:S01]  /*36d0*/  LEA.HI.SX32 R32, R32, R45.reuse, 0x1b ;  /* 0x0000002d20207211 */ /* 0x080fe200078fdaff */
[----:B------:R-:W-:Y:S01]  /*36e0*/  IMAD.SHL.U32 R40, R40, 0x4, RZ ;  /* 0x0000000428287824 */ /* 0x000fe200078e00ff */
[-C--:B------:R-:W-:Y:S02]  /*36f0*/  LEA.HI.SX32 R38, R38, R45.reuse, 0x1b ;  /* 0x0000002d26267211 */ /* 0x080fe400078fdaff */
[----:B------:R-:W-:-:S02]  /*3700*/  LEA.HI.SX32 R36, R36, R45, 0x1b ;  /* 0x0000002d24247211 */ /* 0x000fc400078fdaff */
[----:B------:R-:W-:Y:S02]  /*3710*/  SHF.L.U32 R37, R32, 0x2, RZ ;  /* 0x0000000220257819 */ /* 0x000fe400000006ff */
[C---:B------:R-:W-:Y:S02]  /*3720*/  IADD3 R32, R45.reuse, 0xe0, RZ ;  /* 0x000000e02d207810 */ /* 0x040fe40007ffe0ff */
[C---:B------:R-:W-:Y:S02]  /*3730*/  IADD3 R104, R45.reuse, 0x80, RZ ;  /* 0x000000802d687810 */ /* 0x040fe40007ffe0ff */
[----:B------:R-:W-:Y:S01]  /*3740*/  SHF.L.U32 R39, R38, 0x2, RZ ;  /* 0x0000000226277819 */ /* 0x000fe200000006ff */
[----:B------:R-:W-:Y:S01]  /*3750*/  IMAD.SHL.U32 R38, R36, 0x4, RZ ;  /* 0x0000000424267824 */ /* 0x000fe200078e00ff */
[C---:B-1----:R-:W-:Y:S02]  /*3760*/  IADD3 R80, R45.reuse, 0xa0, RZ ;  /* 0x000000a02d507810 */ /* 0x042fe40007ffe0ff */
[----:B------:R-:W-:-:S02]  /*3770*/  IADD3 R36, R45, 0xc0, RZ ;  /* 0x000000c02d247810 */ /* 0x000fc40007ffe0ff */
[-C--:B------:R-:W-:Y:S02]  /*3780*/  LEA.HI.SX32 R104, R104, R45.reuse, 0x1b ;  /* 0x0000002d68687211 */ /* 0x080fe400078fdaff */
[-C--:B------:R-:W-:Y:S02]  /*3790*/  LEA.HI.SX32 R81, R80, R45.reuse, 0x1b ;  /* 0x0000002d50517211 */ /* 0x080fe400078fdaff */
[----:B------:R-:W-:Y:S02]  /*37a0*/  ISETP.NE.AND P5, PT, R43, RZ, PT ;  /* 0x000000ff2b00720c */ /* 0x000fe40003fa5270 */
[-C--:B------:R-:W-:Y:S01]  /*37b0*/  LEA.HI.SX32 R80, R36, R45.reuse, 0x1b ;  /* 0x0000002d24507211 */ /* 0x080fe200078fdaff */
[----:B------:R-:W-:Y:S01]  /*37c0*/  IMAD.SHL.U32 R36, R104, 0x4, RZ ;  /* 0x0000000468247824 */ /* 0x000fe200078e00ff */
[----:B---3--:R0:W-:Y:S02]  /*37d0*/  STS [R40+0x420], R33 ;  /* 0x0004202128007388 */ /* 0x0081e40000000800 */
[----:B0-----:R-:W-:Y:S01]  /*37e0*/  LEA.HI.SX32 R33, R32, R45, 0x1b ;  /* 0x0000002d20217211 */ /* 0x001fe200078fdaff */
[----:B------:R-:W-:-:S05]  /*37f0*/  IMAD.SHL.U32 R32, R45, 0x8, RZ ;  /* 0x000000082d207824 */ /* 0x000fca00078e00ff */
[----:B------:R-:W-:Y:S01]  /*3800*/  LEA.HI.SX32 R32, R32, R32, 0x1b ;  /* 0x0000002020207211 */ /* 0x000fe200078fdaff */
[----:B------:R-:W-:-:S04]  /*3810*/  IMAD.SHL.U32 R33, R33, 0x4, RZ ;  /* 0x0000000421217824 */ /* 0x000fc800078e00ff */
[----:B------:R-:W-:Y:S01]  /*3820*/  IMAD.SHL.U32 R32, R32, 0x4, RZ ;  /* 0x0000000420207824 */ /* 0x000fe200078e00ff */
[----:B-----5:R0:W-:Y:S04]  /*3830*/  STS [R39+0x4a0], R34 ;  /* 0x0004a02227007388 */ /* 0x0201e80000000800 */
[----:B--2---:R1:W-:Y:S04]  /*3840*/  STS [R38+0x520], R35 ;  /* 0x0005202326007388 */ /* 0x0043e80000000800 */
[----:B------:R2:W-:Y:S01]  /*3850*/  STS [R37+0x5a0], R102 ;  /* 0x0005a06625007388 */ /* 0x0005e20000000800 */
[----:B0-----:R-:W-:-:S02]  /*3860*/  SHF.L.U32 R34, R80, 0x2, RZ ;  /* 0x0000000250227819 */ /* 0x001fc400000006ff */
[----:B-1----:R-:W-:Y:S01]  /*3870*/  SHF.L.U32 R35, R81, 0x2, RZ ;  /* 0x0000000251237819 */ /* 0x002fe200000006ff */
[----:B----4-:R0:W-:Y:S01]  /*3880*/  STS [R36+0x620], R85 ;  /* 0x0006205524007388 */ /* 0x0101e20000000800 */
[----:B--2---:R-:W-:-:S03]  /*3890*/  SHF.L.U32 R102, R7, 0x3, RZ ;  /* 0x0000000307667819 */ /* 0x004fc600000006ff */
        /* <DEDUP_REMOVED lines=34> */
.L_x_894:
[----:B------:R-:W-:Y:S01]  /*3ac0*/  MOV R83, R97 ;  /* 0x0000006100537202 */ /* 0x000fe20000000f00 */
[----:B------:R-:W-:Y:S02]  /*3ad0*/  IMAD R81, R101, c[0x0][0x230], RZ ;  /* 0x00008c0065517a24 */ /* 0x000fe400078e02ff */
[----:B------:R-:W-:Y:S02]  /*3ae0*/  IMAD.MOV.U32 R82, RZ, RZ, R98 ;  /* 0x000000ffff527224 */ /* 0x000fe400078e0062 */
[C---:B------:R-:W-:Y:S02]  /*3af0*/  IMAD R81, R91.reuse, c[0x0][0x234], R81 ;  /* 0x00008d005b517a24 */ /* 0x040fe400078e0251 */
        /* <DEDUP_REMOVED lines=8> */
[----:B------:R0:W5:Y:S04]  /*3b80*/  LDG.E R81, [R82.64] ;  /* 0x0000000452517981 */ /* 0x000168000c1e1900 */
.L_x_893:
        /* <DEDUP_REMOVED lines=46> */
[----:B0----5:R-:W-:Y:S01]  /*3e70*/  @!P5 IMAD.MOV.U32 R125, RZ, RZ, R81 ;  /* 0x000000ffff7dd224 */ /* 0x021fe200078e0051 */
[----:B------:R-:W-:Y:S04]  /*3e80*/  @!P5 STS.64 [0x850], R80 ;  /* 0x00085050ff00d388 */ /* 0x000fe80000000a00 */
[----:B------:R-:W0:Y:S01]  /*3e90*/  LDS.64 R84, [0x840] ;  /* 0x00084000ff547984 */ /* 0x000e220000000a00 */
[----:B----4-:R-:W-:-:S03]  /*3ea0*/  @!P5 MOV R82, R80 ;  /* 0x000000500052d202 */ /* 0x010fc60000000f00 */
        /* <DEDUP_REMOVED lines=36> */
.L_x_897:
        /* <DEDUP_REMOVED lines=10> */
[----:B0-----:R-:W-:Y:S01]  /*4190*/  IADD3 R80, R83, 0xffffffe, RZ ;  /* 0x0ffffffe53507810 */ /* 0x001fe20007ffe0ff */
[----:B------:R-:W-:-:S05]  /*41a0*/  IMAD.MOV R83, RZ, RZ, -R112 ;  /* 0x000000ffff537224 */ /* 0x000fca00078e0a70 */
[----:B------:R0:W4:Y:S02]  /*41b0*/  F2I.FTZ.U32.TRUNC.NTZ R81, R80 ;  /* 0x0000005000517305 */ /* 0x000124000021f000 */
[----:B0-----:R-:W-:Y:S01]  /*41c0*/  HFMA2.MMA R80, -RZ, RZ, 0, 0 ;  /* 0x00000000ff507435 */ /* 0x001fe200000001ff */
[----:B----4-:R-:W-:-:S05]  /*41d0*/  IADD3 R84, RZ, -R81, RZ ;  /* 0x80000051ff547210 */ /* 0x010fca0007ffe0ff */
        /* <DEDUP_REMOVED lines=16> */
.L_x_898:
[----:B------:R0:W5:Y:S02]  /*42e0*/  LDG.E R125, [R76.64] ;  /* 0x000000044c7d7981 */ /* 0x000164000c1e1900 */
.L_x_899:
        /* <DEDUP_REMOVED lines=16> */
.L_x_896:
[----:B------:R-:W-:Y:S05]  /*43f0*/  BSYNC B0 ;  /* 0x0000000000007941 */ /* 0x000fea0003800000 */
.L_x_895:
        /* <DEDUP_REMOVED lines=12> */
.L_x_892:
[----:B------:R-:W-:Y:S01]  /*44c0*/  BAR.SYNC.DEFER_BLOCKING 0x0 ;  /* 0x0000000000007b1d */ /* 0x000fe20000010000 */
[----:B------:R-:W-:Y:S01]  /*44d0*/  ISETP.NE.AND P0, PT, R49, RZ, PT ;  /* 0x000000ff3100720c */ /* 0x000fe20003f05270 */
[----:B------:R-:W-:Y:S02]  /*44e0*/  IMAD R0, R69, c[0x0][0x210], RZ ;  /* 0x0000840045007a24 */ /* 0x000fe400078e02ff */
[C---:B------:R-:W-:Y:S02]  /*44f0*/  IMAD.WIDE.U32 R2, R89.reuse, c[0x0][0x210], RZ ;  /* 0x0000840059027a25 */ /* 0x040fe400078e00ff */
[----:B------:R-:W-:Y:S02]  /*4500*/  BSSY B0, `(.L_x_901) ;  /* 0x0000024000007945 */ /* 0x000fe40003800000 */
[----:B------:R-:W-:Y:S01]  /*4510*/  IMAD R7, R89, c[0x0][0x214], R0 ;  /* 0x0000850059077a24 */ /* 0x000fe200078e0200 */
[----:B------:R-:W-:Y:S04]  /*4520*/  STS [R32], R23 ;  /* 0x0000001720007388 */ /* 0x000fe80000000800 */
[----:B------:R-:W-:Y:S04]  /*4530*/  STS [R32+0x4], R22 ;  /* 0x0000041620007388 */ /* 0x000fe80000000800 */
[----:B------:R-:W-:Y:S04]  /*4540*/  STS [R32+0x8], R21 ;  /* 0x0000081520007388 */ /* 0x000fe80000000800 */
[----:B------:R-:W-:Y:S04]  /*4550*/  STS [R32+0xc], R20 ;  /* 0x00000c1420007388 */ /* 0x000fe80000000800 */
[----:B------:R1:W-:Y:S04]  /*4560*/  STS [R32+0x10], R19 ;  /* 0x0000101320007388 */ /* 0x0003e80000000800 */
[----:B------:R-:W-:Y:S04]  /*4570*/  STS [R32+0x14], R18 ;  /* 0x0000141220007388 */ /* 0x000fe80000000800 */
[----:B------:R-:W-:Y:S01]  /*4580*/  STS [R32+0x18], R17 ;  /* 0x0000181120007388 */ /* 0x000fe20000000800 */
[----:B-1----:R-:W-:-:S03]  /*4590*/  IMAD.IADD R19, R3, 0x1, R7 ;  /* 0x0000000103137824 */ /* 0x002fc600078e0207 */
        /* <DEDUP_REMOVED lines=12> */
[----:B------:R-:W1:Y:S02]  /*4660*/  LDS R17, [0x420] ;  /* 0x00042000ff117984 */ /* 0x000e640000000800 */
[----:B-1----:R-:W-:-:S13]  /*4670*/  ISETP.GE.AND P0, PT, R78, R17, PT ;  /* 0x000000114e00720c */ /* 0x002fda0003f06270 */
[----:B------:R-:W-:Y:S05]  /*4680*/  @P0 BRA `(.L_x_902) ;  /* 0x000000b000000947 */ /* 0x000fea0003800000 */
[----:B------:R-:W-:Y:S01]  /*4690*/  IADD3 R4, P0, R78, R70, RZ ;  /* 0x000000464e047210 */ /* 0x000fe20007f1e0ff */
[----:B------:R-:W-:-:S03]  /*46a0*/  IMAD R21, R99, c[0x0][0x218], RZ ;  /* 0x0000860063157a24 */ /* 0x000fc600078e02ff */
[----:B------:R-:W-:Y:S01]  /*46b0*/  LEA.HI.X.SX32 R5, R70, R79, 0x1, P0 ;  /* 0x0000004f46057211 */ /* 0x000fe200000f0eff */
[----:B------:R-:W-:-:S04]  /*46c0*/  IMAD R21, R100, c[0x0][0x21c], R21 ;  /* 0x0000870064157a24 */ /* 0x000fc800078e0215 */
[----:B------:R-:W-:-:S05]  /*46d0*/  IMAD.WIDE.U32 R4, R89, c[0x0][0x210], R4 ;  /* 0x0000840059047a25 */ /* 0x000fca00078e0004 */
[----:B------:R-:W-:-:S05]  /*46e0*/  IADD3 R5, R7, R5, RZ ;  /* 0x0000000507057210 */ /* 0x000fca0007ffe0ff */
[----:B------:R-:W-:-:S04]  /*46f0*/  IMAD.WIDE.U32 R4, R100, c[0x0][0x218], R4 ;  /* 0x0000860064047a25 */ /* 0x000fc800078e0004 */
[----:B------:R-:W-:Y:S01]  /*4700*/  IMAD.IADD R5, R5, 0x1, R21 ;  /* 0x0000000105057824 */ /* 0x000fe200078e0215 */
[----:B------:R-:W-:-:S04]  /*4710*/  LEA R6, P0, R4, c[0x0][0x288], 0x2 ;  /* 0x0000a20004067a11 */ /* 0x000fc800078010ff */
[----:B------:R-:W-:-:S05]  /*4720*/  LEA.HI.X R7, R4, c[0x0][0x28c], R5, 0x2, P0 ;  /* 0x0000a30004077a11 */ /* 0x000fca00000f1405 */
[----:B------:R1:W-:Y:S04]  /*4730*/  STG.E [R6.64], R9 ;  /* 0x0000000906007986 */ /* 0x0003e8000c101904 */
.L_x_902:
[----:B------:R-:W-:Y:S05]  /*4740*/  BSYNC B0 ;  /* 0x0000000000007941 */ /* 0x000fea0003800000 */
.L_x_901:
[----:B------:R-:W-:Y:S01]  /*4750*/  HFMA2.MMA R3, -RZ, RZ, 0, 2.384185791015625e-07 ;  /* 0x00000004ff037435 */ /* 0x000fe200000001ff */
[----:B------:R-:W-:Y:S01]  /*4760*/  MOV R4, R2 ;  /* 0x0000000200047202 */ /* 0x000fe20000000f00 */
        /* <DEDUP_REMOVED lines=40> */
.L_x_903:
[----:B------:R-:W-:Y:S05]  /*49f0*/  EXIT ;  /* 0x000000000000794d */ /* 0x000fea0003800000 */
.L_x_905:
        /* <DEDUP_REMOVED lines=16> */
.L_x_8827:


//--------------------- .text._Z25selective_scan_fwd_kernelI32Selective_Scan_fwd_kernel_traitsILi32ELi8ELi1ELb0ELb1ELb1ELb1ELb0EfffEEv13SSMParamsBase --------------------------
	.section	.text._Z25selective_scan_fwd_kernelI32Selective_Scan_fwd_kernel_traitsILi32ELi8ELi1ELb0ELb1ELb1ELb1ELb0EfffEEv13SSMParamsBase,"ax",@progbits
	.sectioninfo	@"SHI_REGISTERS=128"
	.align	128
        .global         _Z25selective_scan_fwd_kernelI32Selective_Scan_fwd_kernel_traitsILi32ELi8ELi1ELb0ELb1ELb1ELb1ELb0EfffEEv13SSMParamsBase
        .type           _Z25selective_scan_fwd_kernelI32Selective_Scan_fwd_kernel_traitsILi32ELi8ELi1ELb0ELb1ELb1ELb1ELb0EfffEEv13SSMParamsBase,@function
        .size           _Z25selective_scan_fwd_kernelI32Selective_Scan_fwd_kernel_traitsILi32ELi8ELi1ELb0ELb1ELb1ELb1ELb0EfffEEv13SSMParamsBase,(.L_x_8828 - _Z25selective_scan_fwd_kernelI32Selective_Scan_fwd_kernel_traitsILi32ELi8ELi1ELb0ELb1ELb1ELb1ELb0EfffEEv13SSMParamsBase)
        .other          _Z25selective_scan_fwd_kernelI32Selective_Scan_fwd_kernel_traitsILi32ELi8ELi1ELb0ELb1ELb1ELb1ELb0EfffEEv13SSMParamsBase,@"STO_CUDA_ENTRY STV_DEFAULT"
_Z25selective_scan_fwd_kernelI32Selective_Scan_fwd_kernel_traitsILi32ELi8ELi1ELb0ELb1ELb1ELb1ELb0EfffEEv13SSMParamsBase:
.text._Z25selective_scan_fwd_kernelI32Selective_Scan_fwd_kernel_traitsILi32ELi8ELi1ELb0ELb1ELb1ELb1ELb0EfffEEv13SSMParamsBase:
        /* <DEDUP_REMOVED lines=34> */
.L_x_906:
        /* <DEDUP_REMOVED lines=16> */
[----:B------:R-:W-:-:S04]  /*0320*/  @P6 IMAD R3, R102, c[0x0][0x23c], R3 ;  /* 0x00008f0066036a24 */ /* 0x000fc800078e0203 */
        /* <DEDUP_REMOVED lines=9> */
[----:B------:R-:W-:-:S05]  /*03c0*/  IMAD.WIDE.U32 R100, R102, c[0x0][0x238], R4 ;  /* 0x00008e0066647a25 */ /* 0x000fca00078e0004 */
[----:B------:R-:W-:Y:S02]  /*03d0*/  IADD3 R95, R13, R101, RZ ;  /* 0x000000650d5f7210 */ /* 0x000fe40007ffe0ff */
.L_x_907:
        /* <DEDUP_REMOVED lines=8> */
[----:B------:R-:W-:-:S03]  /*0460*/  IADD3 R93, P2, R8, R93, RZ ;  /* 0x0000005d085d7210 */ /* 0x000fc60007f5e0ff */
[----:B------:R-:W-:Y:S01]  /*0470*/  IMAD.X R71, R11, 0x1, R4, P0 ;  /* 0x000000010b477824 */ /* 0x000fe200000e0604 */
[----:B------:R-:W-:Y:S02]  /*0480*/  IADD3.X R91, R9, R4, RZ, P2, !PT ;  /* 0x00000004095b7210 */ /* 0x000fe400017fe4ff */
.L_x_908:
        /* <DEDUP_REMOVED lines=26> */
[----:B------:R-:W-:Y:S02]  /*0630*/  ISETP.EQ.OR.EX P4, PT, R4, RZ, !P6, P4 ;  /* 0x000000ff0400720c */ /* 0x000fe40007782740 */
[----:B------:R-:W-:Y:S01]  /*0640*/  @P3 LEA R8, P1, R102, c[0x0][0x268], 0x2 ;  /* 0x00009a0066083a11 */ /* 0x000fe200078210ff */
[----:B------:R-:W-:Y:S01]  /*0650*/  HFMA2.MMA R2, -RZ, RZ, 0, 0 ;  /* 0x00000000ff027435 */ /* 0x000fe200000001ff */
[----:B------:R-:W-:-:S02]  /*0660*/  IMAD.MOV.U32 R13, RZ, RZ, RZ ;  /* 0x000000ffff0d7224 */ /* 0x000fc400078e00ff */
[C-C-:B------:R-:W-:Y:S01]  /*0670*/  @P3 LEA.HI.X R9, R102.reuse, c[0x0][0x26c], R97.reuse, 0x2, P1 ;  /* 0x00009b0066093a11 */ /* 0x140fe200008f1461 */
[----:B------:R-:W-:Y:S01]  /*0680*/  @P2 IMAD.MOV.U32 R13, RZ, RZ, c[0x0][0x2c0] ;  /* 0x0000b000ff0d2624 */ /* 0x000fe200078e00ff */
[C---:B------:R-:W-:Y:S02]  /*0690*/  @P5 LEA R10, P1, R102.reuse, c[0x0][0x280], 0x2 ;  /* 0x0000a000660a5a11 */ /* 0x040fe400078210ff */
[----:B------:R-:W-:Y:S02]  /*06a0*/  @P2 MOV R2, c[0x0][0x2c4] ;  /* 0x0000b10000022a02 */ /* 0x000fe40000000f00 */
[----:B------:R-:W-:Y:S02]  /*06b0*/  @P5 LEA.HI.X R11, R102, c[0x0][0x284], R97, 0x2, P1 ;  /* 0x0000a100660b5a11 */ /* 0x000fe400008f1461 */
[----:B0-----:R-:W-:Y:S02]  /*06c0*/  @!P4 LEA R6, P1, R0, R13, 0x2 ;  /* 0x0000000d0006c211 */ /* 0x001fe400078210ff */
[----:B------:R-:W-:-:S02]  /*06d0*/  IABS R13, c[0x0][0x174] ;  /* 0x00005d00000d7a13 */ /* 0x000fc40000000000 */
[----:B------:R-:W-:Y:S02]  /*06e0*/  @!P4 LEA.HI.X R7, R0, R2, R3, 0x2, P1 ;  /* 0x000000020007c211 */ /* 0x000fe400008f1403 */
[----:B------:R-:W0:Y:S08]  /*06f0*/  I2F.RP R2, R13 ;  /* 0x0000000d00027306 */ /* 0x000e300000209400 */
[----:B0-----:R-:W0:Y:S01]  /*0700*/  MUFU.RCP R2, R2 ;  /* 0x0000000200027308 */ /* 0x001e220000001000 */
[----:B------:R-:W-:-:S02]  /*0710*/  IMAD.MOV.U32 R87, RZ, RZ, RZ ;  /* 0x000000ffff577224 */ /* 0x000fc400078e00ff */
[----:B------:R-:W-:-:S04]  /*0720*/  IMAD.MOV.U32 R90, RZ, RZ, RZ ;  /* 0x000000ffff5a7224 */ /* 0x000fc800078e00ff */
[----:B------:R1:W5:Y:S04]  /*0730*/  @P3 LDG.E R87, [R8.64] ;  /* 0x0000000408573981 */ /* 0x000368000c1e1900 */
[----:B------:R3:W5:Y:S02]  /*0740*/  @!P4 LDG.E R90, [R6.64] ;  /* 0x00000004065ac981 */ /* 0x000764000c1e1900 */
[----:B---3--:R-:W-:Y:S01]  /*0750*/  IABS R6, R102 ;  /* 0x0000006600067213 */ /* 0x008fe20000000000 */
[----:B--2---:R-:W-:-:S05]  /*0760*/  @!P0 IMAD.WIDE R4, R5, 0x4, R70 ;  /* 0x0000000405048825 */ /* 0x004fca00078e0246 */
[----:B------:R0:W2:Y:S02]  /*0770*/  @!P0 LDG.E R89, [R4.64] ;  /* 0x0000000404598981 */ /* 0x0000a4000c1e1900 */
[----:B0-----:R-:W-:-:S04]  /*0780*/  IADD3 R4, R2, 0xffffffe, RZ ;  /* 0x0ffffffe02047810 */ /* 0x001fc80007ffe0ff */
[----:B------:R0:W3:Y:S02]  /*0790*/  F2I.FTZ.U32.TRUNC.NTZ R5, R4 ;  /* 0x0000000400057305 */ /* 0x0000e4000021f000 */
[----:B0-----:R-:W-:Y:S01]  /*07a0*/  IMAD.MOV.U32 R4, RZ, RZ, RZ ;  /* 0x000000ffff047224 */ /* 0x001fe200078e00ff */
        /* <DEDUP_REMOVED lines=8> */
[----:B------:R-:W-:-:S05]  /*0830*/  @!P3 IMAD.IADD R2, R2, 0x1, -R13 ;  /* 0x000000010202b824 */ /* 0x000fca00078e0a0d */
[----:B------:R-:W-:Y:S02]  /*0840*/  ISETP.GE.U32.AND P1, PT, R2, R13, PT ;  /* 0x0000000d0200720c */ /* 0x000fe40003f26070 */
[----:B------:R-:W-:Y:S02]  /*0850*/  ISETP.GE.AND P4, PT, R4, RZ, PT ;  /* 0x000000ff0400720c */ /* 0x000fe40003f86270 */
[----:B------:R-:W-:Y:S02]  /*0860*/  ISETP.NE.AND P2, PT, RZ, c[0x0][0x174], PT ;  /* 0x00005d00ff007a0c */ /* 0x000fe40003f45270 */
[----:B------:R-:W-:Y:S01]  /*0870*/  @!P3 IADD3 R12, R12, 0x1, RZ ;  /* 0x000000010c0cb810 */ /* 0x000fe20007ffe0ff */
[----:B------:R-:W-:-:S06]  /*0880*/  IMAD R15, R3, c[0x0][0x1a0], RZ ;  /* 0x00006800030f7a24 */ /* 0x000fcc00078e02ff */
[----:B------:R-:W-:Y:S01]  /*0890*/  @P1 IADD3 R12, R12, 0x1, RZ ;  /* 0x000000010c0c1810 */ /* 0x000fe20007ffe0ff */
[----:B------:R-:W-:-:S04]  /*08a0*/  IMAD R17, R0, c[0x0][0x1a4], R15 ;  /* 0x0000690000117a24 */ /* 0x000fc800078e020f */
[----:B------:R-:W-:Y:S01]  /*08b0*/  @!P4 IMAD.MOV R12, RZ, RZ, -R12 ;  /* 0x000000ffff0cc224 */ /* 0x000fe200078e0a0c */
[----:B------:R-:W-:Y:S01]  /*08c0*/  @!P2 LOP3.LUT R12, RZ, c[0x0][0x174], RZ, 0x33, !PT ;  /* 0x00005d00ff0caa12 */ /* 0x000fe200078e33ff */
[----:B------:R-:W-:Y:S02]  /*08d0*/  IMAD R15, R3, c[0x0][0x1f0], RZ ;  /* 0x00007c00030f7a24 */ /* 0x000fe400078e02ff */
[----:B------:R-:W-:Y:S01]  /*08e0*/  IMAD.WIDE.U32 R8, R0, c[0x0][0x1a0], RZ ;  /* 0x0000680000087a25 */ /* 0x000fe200078e00ff */
[----:B------:R-:W-:-:S03]  /*08f0*/  SHF.R.S32.HI R2, RZ, 0x1f, R12 ;  /* 0x0000001fff027819 */ /* 0x000fc6000001140c */
[----:B------:R-:W-:Y:S02]  /*0900*/  IMAD R13, R3, c[0x0][0x1e0], RZ ;  /* 0x00007800030d7a24 */ /* 0x000fe400078e02ff */
[----:B------:R-:W-:Y:S01]  /*0910*/  IMAD.WIDE.U32 R6, R0, c[0x0][0x1f0], RZ ;  /* 0x00007c0000067a25 */ /* 0x000fe200078e00ff */
[----:B------:R-:W-:-:S03]  /*0920*/  IADD3 R9, R9, R17, RZ ;  /* 0x0000001109097210 */ /* 0x000fc60007ffe0ff */
[C---:B------:R-:W-:Y:S02]  /*0930*/  IMAD R15, R0.reuse, c[0x0][0x1f4], R15 ;  /* 0x00007d00000f7a24 */ /* 0x040fe400078e020f */
[----:B------:R-:W-:-:S04]  /*0940*/  IMAD.WIDE.U32 R4, R0, c[0x0][0x1e0], RZ ;  /* 0x0000780000047a25 */ /* 0x000fc800078e00ff */
[----:B------:R-:W-:Y:S02]  /*0950*/  IMAD R13, R0, c[0x0][0x1e4], R13 ;  /* 0x00007900000d7a24 */ /* 0x000fe400078e020d */
[----:B------:R-:W-:Y:S01]  /*0960*/  IMAD R17, R2, c[0x0][0x1b8], RZ ;  /* 0x00006e0002117a24 */ /* 0x000fe200078e02ff */
[----:B------:R-:W-:Y:S01]  /*0970*/  IADD3 R7, R7, R15, RZ ;  /* 0x0000000f07077210 */ /* 0x000fe20007ffe0ff */
[----:B------:R-:W-:Y:S01]  /*0980*/  IMAD R15, R97, c[0x0][0x1f8], RZ ;  /* 0x00007e00610f7a24 */ /* 0x000fe200078e02ff */
[----:B------:R-:W-:Y:S01]  /*0990*/  IADD3 R5, R5, R13, RZ ;  /* 0x0000000d05057210 */ /* 0x000fe20007ffe0ff */
[----:B------:R-:W-:Y:S02]  /*09a0*/  IMAD R13, R97, c[0x0][0x1e8], RZ ;  /* 0x00007a00610d7a24 */ /* 0x000fe400078e02ff */
[----:B------:R-:W-:-:S04]  /*09b0*/  IMAD.WIDE.U32 R8, R12, c[0x0][0x1b8], R8 ;  /* 0x00006e000c087a25 */ /* 0x000fc800078e0008 */
[----:B------:R-:W-:Y:S01]  /*09c0*/  IMAD R17, R12, c[0x0][0x1bc], R17 ;  /* 0x00006f000c117a24 */ /* 0x000fe200078e0211 */
[----:B------:R-:W-:Y:S01]  /*09d0*/  HFMA2.MMA R69, -RZ, RZ, 0, 0 ;  /* 0x00000000ff457435 */ /* 0x000fe200000001ff */
[C---:B------:R-:W-:Y:S02]  /*09e0*/  IMAD R15, R102.reuse, c[0x0][0x1fc], R15 ;  /* 0x00007f00660f7a24 */ /* 0x040fe400078e020f */
[----:B------:R-:W-:Y:S01]  /*09f0*/  IMAD.WIDE.U32 R6, R102, c[0x0][0x1f8], R6 ;  /* 0x00007e0066067a25 */ /* 0x000fe200078e0006 */
[----:B------:R-:W-:-:S03]  /*0a00*/  LEA R94, P3, R8, c[0x0][0x258], 0x2 ;  /* 0x00009600085e7a11 */ /* 0x000fc600078610ff */
[C---:B------:R-:W-:Y:S02]  /*0a10*/  IMAD R13, R102.reuse, c[0x0][0x1ec], R13 ;  /* 0x00007b00660d7a24 */ /* 0x040fe400078e020d */
[----:B------:R-:W-:-:S04]  /*0a20*/  IMAD.WIDE.U32 R4, R102, c[0x0][0x1e8], R4 ;  /* 0x00007a0066047a25 */ /* 0x000fc800078e0004 */
[----:B------:R-:W-:Y:S01]  /*0a30*/  IMAD.IADD R63, R9, 0x1, R17 ;  /* 0x00000001093f7824 */ /* 0x000fe200078e0211 */
[----:B------:R-:W-:Y:S01]  /*0a40*/  IADD3 R65, R7, R15, RZ ;  /* 0x0000000f07417210 */ /* 0x000fe20007ffe0ff */
[----:B------:R-:W-:Y:S01]  /*0a50*/  IMAD.IADD R67, R5, 0x1, R13 ;  /* 0x0000000105437824 */ /* 0x000fe200078e020d */
[----:B------:R-:W-:Y:S01]  /*0a60*/  LEA R96, P2, R6, c[0x0][0x278], 0x2 ;  /* 0x00009e0006607a11 */ /* 0x000fe200078410ff */
[----:B------:R-:W-:Y:S01]  /*0a70*/  IMAD R19, R3, c[0x0][0x1c0], RZ ;  /* 0x0000700003137a24 */ /* 0x000fe200078e02ff */
[----:B------:R-:W-:Y:S01]  /*0a80*/  LEA R98, P1, R4, c[0x0][0x270], 0x2 ;  /* 0x00009c0004627a11 */ /* 0x000fe200078210ff */
[----:B------:R0:W5:Y:S01]  /*0a90*/  @P5 LDG.E R69, [R10.64] ;  /* 0x000000040a455981 */ /* 0x000162000c1e1900 */
[----:B------:R-:W-:Y:S02]  /*0aa0*/  LEA.HI.X R63, R8, c[0x0][0x25c], R63, 0x2, P3 ;  /* 0x00009700083f7a11 */ /* 0x000fe400018f143f */
[----:B------:R-:W-:Y:S02]  /*0ab0*/  ISETP.NE.U32.AND P3, PT, RZ, c[0x0][0x2d8], PT ;  /* 0x0000b600ff007a0c */ /* 0x000fe40003f65070 */
[----:B------:R-:W-:-:S02]  /*0ac0*/  LEA.HI.X R65, R6, c[0x0][0x27c], R65, 0x2, P2 ;  /* 0x00009f0006417a11 */ /* 0x000fc400010f1441 */
[----:B------:R-:W-:Y:S02]  /*0ad0*/  LEA.HI.X R67, R4, c[0x0][0x274], R67, 0x2, P1 ;  /* 0x00009d0004437a11 */ /* 0x000fe400008f1443 */
[----:B------:R-:W-:Y:S01]  /*0ae0*/  ISETP.NE.U32.AND P2, PT, RZ, c[0x0][0x2c8], PT ;  /* 0x0000b200ff007a0c */ /* 0x000fe20003f45070 */
[C---:B0-----:R-:W-:Y:S01]  /*0af0*/  IMAD.WIDE.U32 R10, R0.reuse, c[0x0][0x1c0], RZ ;  /* 0x00007000000a7a25 */ /* 0x041fe200078e00ff */
[----:B------:R-:W-:Y:S02]  /*0b00*/  ISETP.NE.U32.AND P1, PT, RZ, c[0x0][0x2e0], PT ;  /* 0x0000b800ff007a0c */ /* 0x000fe40003f25070 */
[----:B------:R-:W-:Y:S01]  /*0b10*/  ISETP.NE.AND.EX P3, PT, RZ, c[0x0][0x2dc], PT, P3 ;  /* 0x0000b700ff007a0c */ /* 0x000fe20003f65330 */
[----:B------:R-:W-:Y:S01]  /*0b20*/  IMAD R19, R0, c[0x0][0x1c4], R19 ;  /* 0x0000710000137a24 */ /* 0x000fe200078e0213 */
        /* <DEDUP_REMOVED lines=9> */
[----:B------:R-:W-:Y:S01]  /*0bc0*/  IMAD.MOV.U32 R77, RZ, RZ, RZ ;  /* 0x000000ffff4d7224 */ /* 0x000fe200078e00ff */
[----:B------:R-:W-:Y:S01]  /*0bd0*/  LEA R92, P4, R10, c[0x0][0x260], 0x2 ;  /* 0x000098000a5c7a11 */ /* 0x000fe200078810ff */
[----:B------:R-:W-:Y:S01]  /*0be0*/  @P2 IMAD.MOV.U32 R8, RZ, RZ, c[0x0][0x2cc] ;  /* 0x0000b300ff082624 */ /* 0x000fe200078e00ff */
[----:B------:R-:W-:Y:S02]  /*0bf0*/  IADD3 R61, R11, R19, RZ ;  /* 0x000000130b3d7210 */ /* 0x000fe40007ffe0ff */
[----:B------:R-:W-:Y:S01]  /*0c00*/  MOV R57, RZ ;  /* 0x000000ff00397202 */ /* 0x000fe20000000f00 */
[----:B------:R-:W-:Y:S01]  /*0c10*/  @P3 IMAD.MOV.U32 R57, RZ, RZ, c[0x0][0x2dc] ;  /* 0x0000b700ff393624 */ /* 0x000fe200078e00ff */
[----:B------:R-:W-:-:S02]  /*0c20*/  @P2 MOV R77, c[0x0][0x2c8] ;  /* 0x0000b200004d2a02 */ /* 0x000fc40000000f00 */
[----:B------:R-:W-:Y:S02]  /*0c30*/  @P1 ISETP.NE.U32.AND P5, PT, RZ, c[0x0][0x2e0], PT ;  /* 0x0000b800ff001a0c */ /* 0x000fe40003fa5070 */
        /* <DEDUP_REMOVED lines=11> */
[----:B------:R-:W-:Y:S01]  /*0cf0*/  @P3 MOV R74, c[0x0][0x2d8] ;  /* 0x0000b600004a3a02 */ /* 0x000fe20000000f00 */
[----:B------:R-:W-:Y:S01]  /*0d00*/  IMAD.MOV.U32 R7, RZ, RZ, RZ ;  /* 0x000000ffff077224 */ /* 0x000fe200078e00ff */
[----:B------:R-:W-:Y:S01]  /*0d10*/  @P1 MOV R7, c[0x0][0x2e0] ;  /* 0x0000b80000071a02 */ /* 0x000fe20000000f00 */
[----:B------:R-:W-:Y:S01]  /*0d20*/  @P3 IMAD.MOV.U32 R75, RZ, RZ, c[0x0][0x2dc] ;  /* 0x0000b700ff4b3624 */ /* 0x000fe200078e00ff */
[----:B------:R-:W-:Y:S01]  /*0d30*/  SEL R55, R55, 0x800, P6 ;  /* 0x0000080037377807 */ /* 0x000fe20003000000 */
[----:B------:R-:W-:Y:S01]  /*0d40*/  @P1 IMAD.MOV.U32 R2, RZ, RZ, c[0x0][0x2e4] ;  /* 0x0000b900ff021624 */ /* 0x000fe200078e00ff */
[----:B------:R-:W-:Y:S02]  /*0d50*/  IADD3 R53, R73, R5, RZ ;  /* 0x0000000549357210 */ /* 0x000fe40007ffe0ff */
[----:B--2---:R-:W-:Y:S01]  /*0d60*/  @!P0 SHF.R.S32.HI R99, RZ, 0x1f, R89 ;  /* 0x0000001fff638819 */ /* 0x004fe20000011459 */
[----:B------:R-:W-:Y:S05]  /*0d70*/  @P4 BRA P2, `(.L_x_909) ;  /* 0x000001f000004947 */ /* 0x000fea0001000000 */
[----:B------:R-:W-:Y:S01]  /*0d80*/  IABS R7, R55 ;  /* 0x0000003700077213 */ /* 0x000fe20000000000 */
[----:B------:R-:W-:Y:S01]  /*0d90*/  IMAD.MOV.U32 R51, RZ, RZ, RZ ;  /* 0x000000ffff337224 */ /* 0x000fe200078e00ff */
[----:B------:R-:W-:-:S02]  /*0da0*/  IADD3 R2, R55, c[0x0][0x168], RZ ;  /* 0x00005a0037027a10 */ /* 0x000fc40007ffe0ff */
[----:B------:R-:W0:Y:S01]  /*0db0*/  I2F.RP R6, R7 ;  /* 0x0000000700067306 */ /* 0x000e220000209400 */
[----:B------:R-:W-:Y:S02]  /*0dc0*/  IABS R11, R55 ;  /* 0x00000037000b7213 */ /* 0x000fe40000000000 */
[----:B------:R-:W-:Y:S02]  /*0dd0*/  IADD3 R2, R2, -0x1, RZ ;  /* 0xffffffff02027810 */ /* 0x000fe40007ffe0ff */
[----:B-----5:R-:W-:-:S03]  /*0de0*/  MOV R90, RZ ;  /* 0x000000ff005a7202 */ /* 0x020fc60000000f00 */
[----:B0-----:R-:W0:Y:S02]  /*0df0*/  MUFU.RCP R6, R6 ;  /* 0x0000000600067308 */ /* 0x001e240000001000 */
[----:B0-----:R-:W-:Y:S02]  /*0e00*/  IADD3 R4, R6, 0xffffffe, RZ ;  /* 0x0ffffffe06047810 */ /* 0x001fe40007ffe0ff */
[----:B------:R-:W-:-:S04]  /*0e10*/  IADD3 R6, RZ, -R11, RZ ;  /* 0x8000000bff067210 */ /* 0x000fc80007ffe0ff */
[----:B------:R0:W1:Y:S02]  /*0e20*/  F2I.FTZ.U32.TRUNC.NTZ R5, R4 ;  /* 0x0000000400057305 */ /* 0x000064000021f000 */
[----:B0-----:R-:W-:Y:S02]  /*0e30*/  IMAD.MOV.U32 R4, RZ, RZ, RZ ;  /* 0x000000ffff047224 */ /* 0x001fe400078e00ff */
[----:B-1----:R-:W-:-:S04]  /*0e40*/  IMAD.MOV R10, RZ, RZ, -R5 ;  /* 0x000000ffff0a7224 */ /* 0x002fc800078e0a05 */
        /* <DEDUP_REMOVED lines=15> */
[----:B------:R-:W-:-:S05]  /*0f40*/  @!P1 LOP3.LUT R5, RZ, R55, RZ, 0x33, !PT ;  /* 0x00000037ff059212 */ /* 0x000fca00078e33ff */
[----:B------:R-:W-:Y:S01]  /*0f50*/  IMAD.MOV.U32 R88, RZ, RZ, R5 ;  /* 0x000000ffff587224 */ /* 0x000fe200078e0005 */
[----:B------:R-:W-:Y:S05]  /*0f60*/  BRA `(.L_x_910) ;  /* 0x0000012000007947 */ /* 0x000fea0003800000 */
.L_x_909:
        /* <DEDUP_REMOVED lines=18> */
.L_x_910:
        /* <DEDUP_REMOVED lines=27> */
.L_x_941:
        /* <DEDUP_REMOVED lines=12> */
[----:B------:R-:W-:Y:S01]  /*1300*/  IMAD.SHL.U32 R9, R78, 0x4, RZ ;  /* 0x000000044e097824 */ /* 0x000fe200078e00ff */
[----:B------:R-:W-:Y:S01]  /*1310*/  ISETP.GE.AND P0, PT, R54, R41, PT ;  /* 0x000000293600720c */ /* 0x000fe20003f06270 */
[----:B------:R-:W-:Y:S01]  /*1320*/  HFMA2.MMA R7, -RZ, RZ, 0, 0 ;  /* 0x00000000ff077435 */ /* 0x000fe200000001ff */
[----:B------:R-:W-:Y:S01]  /*1330*/  SHF.L.U64.HI R0, R78, 0x2, R79 ;  /* 0x000000024e007819 */ /* 0x000fe2000001024f */
[----:B------:R-:W-:Y:S01]  /*1340*/  IMAD.MOV.U32 R4, RZ, RZ, RZ ;  /* 0x000000ffff047224 */ /* 0x000fe200078e00ff */
[----:B------:R-:W-:Y:S01]  /*1350*/  P2R R6, PR, RZ, 0x1 ;  /* 0x00000001ff067803 */ /* 0x000fe20000000000 */
[----:B------:R-:W-:Y:S01]  /*1360*/  CS2R R12, SRZ ;  /* 0x00000000000c7805 */ /* 0x000fe2000001ff00 */
[-C--:B------:R-:W-:Y:S02]  /*1370*/  IADD3 R8, P0, R96, R9.reuse, RZ ;  /* 0x0000000960087210 */ /* 0x080fe40007f1e0ff */
[----:B------:R-:W-:-:S02]  /*1380*/  IADD3 R10, P1, R98, R9, RZ ;  /* 0x00000009620a7210 */ /* 0x000fc40007f3e0ff */
[-C--:B------:R-:W-:Y:S01]  /*1390*/  ISETP.GE.AND P4, PT, R78, R41.reuse, PT ;  /* 0x000000294e00720c */ /* 0x080fe20003f86270 */
[----:B------:R-:W-:Y:S01]  /*13a0*/  IMAD.X R9, R65, 0x1, R0, P0 ;  /* 0x0000000141097824 */ /* 0x000fe200000e0600 */
[----:B------:R-:W-:Y:S02]  /*13b0*/  ISETP.NE.AND P0, PT, R6, RZ, PT ;  /* 0x000000ff0600720c */ /* 0x000fe40003f05270 */
[----:B------:R-:W-:Y:S01]  /*13c0*/  IADD3.X R11, R67, R0, RZ, P1, !PT ;  /* 0x00000000430b7210 */ /* 0x000fe20000ffe4ff */
[----:B------:R-:W-:Y:S01]  /*13d0*/  IMAD.MOV.U32 R0, RZ, RZ, RZ ;  /* 0x000000ffff007224 */ /* 0x000fe200078e00ff */
[----:B------:R-:W-:Y:S02]  /*13e0*/  MOV R3, RZ ;  /* 0x000000ff00037202 */ /* 0x000fe40000000f00 */
[-C--:B------:R-:W-:Y:S02]  /*13f0*/  ISETP.GE.AND P6, PT, R52, R41.reuse, PT ;  /* 0x000000293400720c */ /* 0x080fe40003fc6270 */
[----:B------:R-:W-:-:S02]  /*1400*/  ISETP.GE.AND P5, PT, R50, R41, PT ;  /* 0x000000293200720c */ /* 0x000fc40003fa6270 */
[-C--:B------:R-:W-:Y:S01]  /*1410*/  ISETP.GE.AND P3, PT, R48, R41.reuse, PT ;  /* 0x000000293000720c */ /* 0x080fe20003f66270 */
[----:B------:R0:W2:Y:S01]  /*1420*/  @!P4 LDG.E R3, [R10.64] ;  /* 0x000000040a03c981 */ /* 0x0000a2000c1e1900 */
[-C--:B------:R-:W-:Y:S02]  /*1430*/  ISETP.GE.AND P2, PT, R46, R41.reuse, PT ;  /* 0x000000292e00720c */ /* 0x080fe40003f46270 */
[-C--:B------:R-:W-:Y:S01]  /*1440*/  ISETP.GE.AND P1, PT, R44, R41.reuse, PT ;  /* 0x000000292c00720c */ /* 0x080fe20003f26270 */
[----:B------:R0:W3:Y:S01]  /*1450*/  @!P0 LDG.E R0, [R10.64+0x80] ;  /* 0x000080040a008981 */ /* 0x0000e2000c1e1900 */
[----:B------:R-:W-:Y:S01]  /*1460*/  ISETP.GE.AND P0, PT, R42, R41, PT ;  /* 0x000000292a00720c */ /* 0x000fe20003f06270 */
[----:B------:R-:W-:Y:S01]  /*1470*/  CS2R R14, SRZ ;  /* 0x00000000000e7805 */ /* 0x000fe2000001ff00 */
[C---:B------:R-:W-:Y:S01]  /*1480*/  IADD3 R16, R45.reuse, 0x20, RZ ;  /* 0x000000202d107810 */ /* 0x040fe20007ffe0ff */
[----:B------:R0:W4:Y:S01]  /*1490*/  @!P6 LDG.E R7, [R10.64+0x100] ;  /* 0x000100040a07e981 */ /* 0x000122000c1e1900 */
[----:B------:R-:W-:-:S02]  /*14a0*/  IADD3 R18, R45, 0x40, RZ ;  /* 0x000000402d127810 */ /* 0x000fc40007ffe0ff */
[C---:B------:R-:W-:Y:S01]  /*14b0*/  LEA.HI.SX32 R40, R45.reuse, R45, 0x1b ;  /* 0x0000002d2d287211 */ /* 0x040fe200078fdaff */
[----:B------:R0:W5:Y:S01]  /*14c0*/  @!P5 LDG.E R4, [R10.64+0x180] ;  /* 0x000180040a04d981 */ /* 0x000162000c1e1900 */
[C---:B------:R-:W-:Y:S02]  /*14d0*/  IADD3 R20, R45.reuse, 0xc0, RZ ;  /* 0x000000c02d147810 */ /* 0x040fe40007ffe0ff */
[----:B------:R-:W-:Y:S01]  /*14e0*/  IADD3 R22, R45, 0xe0, RZ ;  /* 0x000000e02d167810 */ /* 0x000fe20007ffe0ff */
[----:B------:R0:W5:Y:S01]  /*14f0*/  @!P3 LDG.E R13, [R10.64+0x200] ;  /* 0x000200040a0db981 */ /* 0x000162000c1e1900 */
[----:B------:R-:W-:Y:S02]  /*1500*/  P2R R2, PR, RZ, 0x40 ;  /* 0x00000040ff027803 */ /* 0x000fe40000000000 */
[----:B------:R-:W-:Y:S01]  /*1510*/  P2R R21, PR, RZ, 0x40 ;  /* 0x00000040ff157803 */ /* 0x000fe20000000000 */
[----:B------:R0:W5:Y:S01]  /*1520*/  @!P2 LDG.E R12, [R10.64+0x280] ;  /* 0x000280040a0ca981 */ /* 0x000162000c1e1900 */
[----:B------:R-:W-:-:S03]  /*1530*/  P2R R5, PR, RZ, 0x20 ;  /* 0x00000020ff057803 */ /* 0x000fc60000000000 */
[----:B------:R0:W5:Y:S04]  /*1540*/  @!P1 LDG.E R15, [R10.64+0x300] ;  /* 0x000300040a0f9981 */ /* 0x000168000c1e1900 */
[----:B------:R0:W5:Y:S01]  /*1550*/  @!P0 LDG.E R14, [R10.64+0x380] ;  /* 0x000380040a0e8981 */ /* 0x000162000c1e1900 */
[-C--:B------:R-:W-:Y:S02]  /*1560*/  LEA.HI.SX32 R16, R16, R45.reuse, 0x1b ;  /* 0x0000002d10107211 */ /* 0x080fe400078fdaff */
[----:B------:R-:W-:Y:S02]  /*1570*/  LEA.HI.SX32 R18, R18, R45, 0x1b ;  /* 0x0000002d12127211 */ /* 0x000fe400078fdaff */
[----:B------:R-:W-:Y:S01]  /*1580*/  SHF.L.U32 R40, R40, 0x2, RZ ;  /* 0x0000000228287819 */ /* 0x000fe200000006ff */
[----:B------:R-:W-:Y:S01]  /*1590*/  IMAD.SHL.U32 R39, R16, 0x4, RZ ;  /* 0x0000000410277824 */ /* 0x000fe200078e00ff */
[----:B------:R-:W-:-:S02]  /*15a0*/  SHF.L.U32 R38, R18, 0x2, RZ ;  /* 0x0000000212267819 */ /* 0x000fc400000006ff */
[C---:B0-----:R-:W-:Y:S02]  /*15b0*/  IADD3 R10, R45.reuse, 0x60, RZ ;  /* 0x000000602d0a7810 */ /* 0x041fe40007ffe0ff */
        /* <DEDUP_REMOVED lines=9> */
[----:B------:R-:W-:Y:S02]  /*1650*/  SHF.L.U32 R36, R16, 0x2, RZ ;  /* 0x0000000210247819 */ /* 0x000fe400000006ff */
[----:B------:R-:W-:Y:S01]  /*1660*/  SHF.L.U32 R34, R20, 0x2, RZ ;  /* 0x0000000214227819 */ /* 0x000fe200000006ff */
[----:B------:R-:W-:Y:S01]  /*1670*/  IMAD.SHL.U32 R33, R22, 0x4, RZ ;  /* 0x0000000416217824 */ /* 0x000fe200078e00ff */
[----:B------:R-:W-:Y:S01]  /*1680*/  ISETP.NE.AND P6, PT, R6, RZ, PT ;  /* 0x000000ff0600720c */ /* 0x000fe20003fc5270 */
[----:B------:R-:W-:Y:S01]  /*1690*/  CS2R R10, SRZ ;  /* 0x00000000000a7805 */ /* 0x000fe2000001ff00 */
[----:B------:R-:W-:Y:S01]  /*16a0*/  CS2R R16, SRZ ;  /* 0x0000000000107805 */ /* 0x000fe2000001ff00 */
[----:B------:R-:W-:Y:S01]  /*16b0*/  CS2R R18, SRZ ;  /* 0x0000000000127805 */ /* 0x000fe2000001ff00 */
[----:B------:R-:W-:Y:S01]  /*16c0*/  MOV R20, RZ ;  /* 0x000000ff00147202 */ /* 0x000fe20000000f00 */
[----:B--2---:R-:W-:Y:S04]  /*16d0*/  STS [R40], R3 ;  /* 0x0000000328007388 */ /* 0x004fe80000000800 */
[----:B---3--:R0:W-:Y:S02]  /*16e0*/  STS [R39+0x80], R0 ;  /* 0x0000800027007388 */ /* 0x0081e40000000800 */
        /* <DEDUP_REMOVED lines=20> */
[----:B------:R-:W2:Y:S01]  /*1830*/  @!P6 LDG.E R10, [R8.64+0x80] ;  /* 0x00008004080ae981 */ /* 0x000ea2000c1e1900 */
[----:B------:R-:W-:-:S03]  /*1840*/  ISETP.NE.AND P6, PT, R21, RZ, PT ;  /* 0x000000ff1500720c */ /* 0x000fc60003fc5270 */
[----:B------:R-:W3:Y:S04]  /*1850*/  @!P4 LDG.E R11, [R8.64] ;  /* 0x00000004080bc981 */ /* 0x000ee8000c1e1900 */
[----:B------:R-:W4:Y:S04]  /*1860*/  @!P5 LDG.E R16, [R8.64+0x180] ;  /* 0x000180040810d981 */ /* 0x000f28000c1e1900 */
[----:B------:R-:W5:Y:S04]  /*1870*/  @!P3 LDG.E R19, [R8.64+0x200] ;  /* 0x000200040813b981 */ /* 0x000f68000c1e1900 */
[----:B------:R-:W4:Y:S04]  /*1880*/  @!P6 LDG.E R17, [R8.64+0x100] ;  /* 0x000100040811e981 */ /* 0x000f28000c1e1900 */
[----:B------:R-:W5:Y:S04]  /*1890*/  @!P2 LDG.E R18, [R8.64+0x280] ;  /* 0x000280040812a981 */ /* 0x000f68000c1e1900 */
[----:B------:R-:W5:Y:S04]  /*18a0*/  @!P1 LDG.E R13, [R8.64+0x300] ;  /* 0x00030004080d9981 */ /* 0x000f68000c1e1900 */
[----:B------:R-:W5:Y:S01]  /*18b0*/  @!P0 LDG.E R20, [R8.64+0x380] ;  /* 0x0003800408148981 */ /* 0x000f62000c1e1900 */
[----:B------:R-:W-:Y:S01]  /*18c0*/  ULDC.U8 UR6, c[0x0][0x188] ;  /* 0x0000620000067ab9 */ /* 0x000fe20000000000 */
[----:B------:R-:W-:Y:S02]  /*18d0*/  BSSY B0, `(.L_x_911) ;  /* 0x0000036000007945 */ /* 0x000fe40003800000 */
[----:B---3--:R-:W-:Y:S04]  /*18e0*/  STS [R40], R11 ;  /* 0x0000000b28007388 */ /* 0x008fe80000000800 */
[----:B--2---:R-:W-:Y:S04]  /*18f0*/  STS [R39+0x80], R10 ;  /* 0x0000800a27007388 */ /* 0x004fe80000000800 */
[----:B----4-:R-:W-:Y:S04]  /*1900*/  STS [R38+0x100], R17 ;  /* 0x0001001126007388 */ /* 0x010fe80000000800 */
[----:B------:R-:W-:Y:S04]  /*1910*/  STS [R37+0x180], R16 ;  /* 0x0001801025007388 */ /* 0x000fe80000000800 */
        /* <DEDUP_REMOVED lines=49> */
.L_x_912:
[----:B---34-:R-:W-:Y:S05]  /*1c30*/  BSYNC B0 ;  /* 0x0000000000007941 */ /* 0x018fea0003800000 */
.L_x_911:
        /* <DEDUP_REMOVED lines=36> */
.L_x_914:
[----:B------:R-:W-:Y:S05]  /*1e80*/  BSYNC B0 ;  /* 0x0000000000007941 */ /* 0x000fea0003800000 */
.L_x_913:
        /* <DEDUP_REMOVED lines=36> */
.L_x_916:
[----:B------:R-:W-:Y:S05]  /*20d0*/  BSYNC B0 ;  /* 0x0000000000007941 */ /* 0x000fea0003800000 */
.L_x_915:
        /* <DEDUP_REMOVED lines=36> */
.L_x_918:
[----:B------:R-:W-:Y:S05]  /*2320*/  BSYNC B0 ;  /* 0x0000000000007941 */ /* 0x000fea0003800000 */
.L_x_917:
        /* <DEDUP_REMOVED lines=36> */
.L_x_920:
[----:B------:R-:W-:Y:S05]  /*2570*/  BSYNC B0 ;  /* 0x0000000000007941 */ /* 0x000fea0003800000 */
.L_x_919:
        /* <DEDUP_REMOVED lines=36> */
.L_x_922:
[----:B------:R-:W-:Y:S05]  /*27c0*/  BSYNC B0 ;  /* 0x0000000000007941 */ /* 0x000fea0003800000 */
.L_x_921:
        /* <DEDUP_REMOVED lines=41> */
.L_x_924:
[----:B------:R-:W-:Y:S05]  /*2a60*/  BSYNC B0 ;  /* 0x0000000000007941 */ /* 0x000fea0003800000 */
.L_x_923:
        /* <DEDUP_REMOVED lines=40> */
.L_x_926:
[----:B------:R-:W-:Y:S05]  /*2cf0*/  BSYNC B0 ;  /* 0x0000000000007941 */ /* 0x000fea0003800000 */
.L_x_925:
        /* <DEDUP_REMOVED lines=21> */
.L_x_935:
[----:B------:R-:W-:Y:S01]  /*2e50*/  SHF.R.S32.HI R4, RZ, 0x1f, R7 ;  /* 0x0000001fff047819 */ /* 0x000fe20000011407 */
[C-C-:B0---4-:R-:W-:Y:S01]  /*2e60*/  IMAD.WIDE.U32 R80, R7.reuse, c[0x0][0x1b0], R78.reuse ;  /* 0x00006c0007507a25 */ /* 0x151fe200078e004e */
[----:B------:R-:W-:Y:S01]  /*2e70*/  P2R R107, PR, RZ, 0x1 ;  /* 0x00000001ff6b7803 */ /* 0x000fe20000000000 */
[----:B------:R-:W-:Y:S01]  /*2e80*/  HFMA2.MMA R106, -RZ, RZ, 0, 0 ;  /* 0x00000000ff6a7435 */ /* 0x000fe200000001ff */
[----:B------:R-:W-:Y:S01]  /*2e90*/  ISETP.NE.AND P0, PT, R6, RZ, PT ;  /* 0x000000ff0600720c */ /* 0x000fe20003f05270 */
[----:B------:R-:W-:Y:S01]  /*2ea0*/  IMAD R0, R4, c[0x0][0x1b0], RZ ;  /* 0x00006c0004007a24 */ /* 0x000fe200078e02ff */
[----:B------:R-:W-:Y:S01]  /*2eb0*/  LEA R82, P5, R80, R94, 0x2 ;  /* 0x0000005e50527211 */ /* 0x000fe200078a10ff */
[----:B------:R-:W-:Y:S01]  /*2ec0*/  IMAD.WIDE.U32 R84, R7, c[0x0][0x1d0], R78 ;  /* 0x0000740007547a25 */ /* 0x000fe200078e004e */
[----:B------:R-:W-:-:S02]  /*2ed0*/  ISETP.NE.AND P6, PT, R5, RZ, PT ;  /* 0x000000ff0500720c */ /* 0x000fc40003fc5270 */
[----:B------:R-:W-:Y:S01]  /*2ee0*/  MOV R108, RZ ;  /* 0x000000ff006c7202 */ /* 0x000fe20000000f00 */
[----:B------:R-:W-:Y:S02]  /*2ef0*/  IMAD R3, R7, c[0x0][0x1b4], R0 ;  /* 0x00006d0007037a24 */ /* 0x000fe400078e0200 */
[----:B------:R-:W-:Y:S02]  /*2f00*/  IMAD.MOV.U32 R49, RZ, RZ, RZ ;  /* 0x000000ffff317224 */ /* 0x000fe400078e00ff */
[----:B------:R-:W-:Y:S01]  /*2f10*/  IMAD.MOV.U32 R101, RZ, RZ, RZ ;  /* 0x000000ffff657224 */ /* 0x000fe200078e00ff */
        /* <DEDUP_REMOVED lines=18> */
[C---:B------:R-:W-:Y:S02]  /*3040*/  LEA R84, P5, R104.reuse, c[0x0][0x250], 0x2 ;  /* 0x0000940068547a11 */ /* 0x040fe400078a10ff */
[----:B------:R-:W5:Y:S02]  /*3050*/  @!P0 LDG.E R0, [R82.64+0x80] ;  /* 0x0000800452008981 */ /* 0x000f64000c1e1900 */
[----:B------:R-:W-:Y:S01]  /*3060*/  LEA.HI.X R85, R104, c[0x0][0x254], R3, 0x2, P5 ;  /* 0x0000950068557a11 */ /* 0x000fe200028f1403 */
[----:B------:R-:W-:Y:S01]  /*3070*/  IMAD.MOV.U32 R3, RZ, RZ, RZ ;  /* 0x000000ffff037224 */ /* 0x000fe200078e00ff */
[----:B------:R-:W-:Y:S02]  /*3080*/  ISETP.NE.AND P5, PT, R2, RZ, PT ;  /* 0x000000ff0200720c */ /* 0x000fe40003fa5270 */
[----:B------:R-:W-:Y:S01]  /*3090*/  ISETP.NE.AND P0, PT, R107, RZ, PT ;  /* 0x000000ff6b00720c */ /* 0x000fe20003f05270 */
[----:B------:R-:W2:Y:S01]  /*30a0*/  LDG.E R84, [R84.64] ;  /* 0x0000000454547981 */ /* 0x000ea2000c1e1900 */
[----:B------:R-:W-:-:S03]  /*30b0*/  MOV R104, RZ ;  /* 0x000000ff00687202 */ /* 0x000fc60000000f00 */
[----:B------:R-:W2:Y:S04]  /*30c0*/  @!P4 LDG.E R3, [R82.64] ;  /* 0x000000045203c981 */ /* 0x000ea8000c1e1900 */
[----:B------:R-:W3:Y:S04]  /*30d0*/  @!P6 LDG.E R104, [R82.64+0x180] ;  /* 0x000180045268e981 */ /* 0x000ee8000c1e1900 */
[----:B------:R-:W3:Y:S04]  /*30e0*/  @!P5 LDG.E R49, [R82.64+0x100] ;  /* 0x000100045231d981 */ /* 0x000ee8000c1e1900 */
[----:B------:R-:W4:Y:S01]  /*30f0*/  @!P0 LDG.E R108, [R82.64+0x380] ;  /* 0x00038004526c8981 */ /* 0x000f22000c1e1900 */
[----:B------:R-:W-:-:S02]  /*3100*/  ISETP.GE.U32.AND P5, PT, R56, R41, PT ;  /* 0x000000293800720c */ /* 0x000fc40003fa6070 */
[----:B------:R-:W-:Y:S02]  /*3110*/  P2R R105, PR, RZ, 0x40 ;  /* 0x00000040ff697803 */ /* 0x000fe40000000000 */
[----:B------:R-:W-:Y:S01]  /*3120*/  ISETP.NE.AND P6, PT, R6, RZ, PT ;  /* 0x000000ff0600720c */ /* 0x000fe20003fc5270 */
[----:B--2---:R-:W-:Y:S04]  /*3130*/  STS [R40], R3 ;  /* 0x0000000328007388 */ /* 0x004fe80000000800 */
[----:B-----5:R-:W-:Y:S04]  /*3140*/  STS [R39+0x80], R0 ;  /* 0x0000800027007388 */ /* 0x020fe80000000800 */
[----:B---3--:R0:W-:Y:S04]  /*3150*/  STS [R38+0x100], R49 ;  /* 0x0001003126007388 */ /* 0x0081e80000000800 */
[----:B------:R-:W-:Y:S04]  /*3160*/  STS [R37+0x180], R104 ;  /* 0x0001806825007388 */ /* 0x000fe80000000800 */
[----:B------:R-:W-:Y:S04]  /*3170*/  STS [R36+0x200], R101 ;  /* 0x0002006524007388 */ /* 0x000fe80000000800 */
[----:B------:R-:W-:Y:S04]  /*3180*/  STS [R35+0x280], R106 ;  /* 0x0002806a23007388 */ /* 0x000fe80000000800 */
[----:B----4-:R1:W-:Y:S04]  /*3190*/  STS [R34+0x300], R103 ;  /* 0x0003006722007388 */ /* 0x0103e80000000800 */
[----:B------:R-:W-:Y:S01]  /*31a0*/  STS [R33+0x380], R108 ;  /* 0x0003806c21007388 */ /* 0x000fe20000000800 */
[----:B------:R-:W-:-:S06]  /*31b0*/  NOP ;  /* 0x0000000000007918 */ /* 0x000fcc0000000000 */
[----:B------:R-:W2:Y:S04]  /*31c0*/  LDS R83, [R32+0x1c] ;  /* 0x00001c0020537984 */ /* 0x000ea80000000800 */
[----:B0-----:R-:W1:Y:S01]  /*31d0*/  S2R R49, SR_TID.X ;  /* 0x0000000000317919 */ /* 0x001e620000002100 */
[----:B------:R-:W-:-:S03]  /*31e0*/  FMUL.FTZ R82, R84, 1.4426950216293334961 ;  /* 0x3fb8aa3b54527820 */ /* 0x000fc60000410000 */
        /* <DEDUP_REMOVED lines=50> */
[----:B-1----:R-:W-:Y:S02]  /*3510*/  FSEL R121, R33, 1, !P5 ;  /* 0x3f80000021797808 */ /* 0x002fe40006800000 */
[----:B------:R-:W-:Y:S01]  /*3520*/  ISETP.GE.U32.AND P5, PT, R58, R41, PT ;  /* 0x000000293a00720c */ /* 0x000fe20003fa6070 */
[----:B------:R-:W-:-:S03]  /*3530*/  HFMA2.MMA R33, -RZ, RZ, 0, 0 ;  /* 0x00000000ff217435 */ /* 0x000fc600000001ff */
[----:B--2---:R-:W-:Y:S01]  /*3540*/  FSEL R123, R82, 1, !P5 ;  /* 0x3f800000527b7808 */ /* 0x004fe20006800000 */
[----:B------:R-:W-:-:S06]  /*3550*/  IMAD.MOV.U32 R104, RZ, RZ, RZ ;  /* 0x000000ffff687224 */ /* 0x000fcc00078e00ff */
[----:B------:R1:W2:Y:S01]  /*3560*/  @!P4 LDG.E R33, [R80.64] ;  /* 0x000000045021c981 */ /* 0x0002a2000c1e1900 */
[----:B0-----:R-:W-:-:S05]  /*3570*/  FMUL.FTZ R34, R15, R34 ;  /* 0x000000220f227220 */ /* 0x001fca0000410000 */
[----:B------:R-:W-:Y:S02]  /*3580*/  FSEL R124, R34, RZ, !P5 ;  /* 0x000000ff227c7208 */ /* 0x000fe40006800000 */
[----:B------:R-:W-:Y:S01]  /*3590*/  CS2R R34, SRZ ;  /* 0x0000000000227805 */ /* 0x000fe2000001ff00 */
[----:B------:R-:W-:-:S05]  /*35a0*/  ISETP.NE.AND P5, PT, R2, RZ, PT ;  /* 0x000000ff0200720c */ /* 0x000fca0003fa5270 */
[----:B------:R1:W3:Y:S01]  /*35b0*/  @!P6 LDG.E R34, [R80.64+0x80] ;  /* 0x000080045022e981 */ /* 0x0002e2000c1e1900 */
[----:B------:R-:W-:Y:S01]  /*35c0*/  ISETP.NE.AND P6, PT, R105, RZ, PT ;  /* 0x000000ff6900720c */ /* 0x000fe20003fc5270 */
[----:B------:R-:W-:Y:S01]  /*35d0*/  CS2R R84, SRZ ;  /* 0x0000000000547805 */ /* 0x000fe2000001ff00 */
[----:B------:R-:W-:-:S05]  /*35e0*/  CS2R R82, SRZ ;  /* 0x0000000000527805 */ /* 0x000fca000001ff00 */
[----:B------:R1:W4:Y:S04]  /*35f0*/  @!P5 LDG.E R35, [R80.64+0x100] ;  /* 0x000100045023d981 */ /* 0x000328000c1e1900 */
[----:B------:R1:W5:Y:S04]  /*3600*/  @!P3 LDG.E R85, [R80.64+0x200] ;  /* 0x000200045055b981 */ /* 0x000368000c1e1900 */
[----:B------:R1:W5:Y:S04]  /*3610*/  @!P6 LDG.E R104, [R80.64+0x180] ;  /* 0x000180045068e981 */ /* 0x000368000c1e1900 */
[----:B------:R1:W5:Y:S04]  /*3620*/  @!P2 LDG.E R84, [R80.64+0x280] ;  /* 0x000280045054a981 */ /* 0x000368000c1e1900 */
[----:B------:R1:W5:Y:S04]  /*3630*/  @!P1 LDG.E R83, [R80.64+0x300] ;  /* 0x0003000450539981 */ /* 0x000368000c1e1900 */
[----:B------:R1:W5:Y:S01]  /*3640*/  @!P0 LDG.E R82, [R80.64+0x380] ;  /* 0x0003800450528981 */ /* 0x000362000c1e1900 */
        /* <DEDUP_REMOVED lines=20> */
[----:B------:R-:W-:Y:S01]  /*3790*/  IMAD.SHL.U32 R101, R7, 0x8, RZ ;  /* 0x0000000807657824 */ /* 0x000fe200078e00ff */
[----:B--2---:R0:W-:Y:S02]  /*37a0*/  STS [R40+0x420], R33 ;  /* 0x0004202128007388 */ /* 0x0041e40000000800 */
[----:B0-----:R-:W-:Y:S02]  /*37b0*/  LEA.HI.SX32 R33, R32, R45, 0x1b ;  /* 0x0000002d20217211 */ /* 0x001fe400078fdaff */
[----:B------:R-:W-:Y:S01]  /*37c0*/  SHF.L.U32 R32, R45, 0x3, RZ ;  /* 0x000000032d207819 */ /* 0x000fe200000006ff */
[----:B---3--:R0:W-:Y:S03]  /*37d0*/  STS [R39+0x4a0], R34 ;  /* 0x0004a02227007388 */ /* 0x0081e60000000800 */
[----:B------:R-:W-:-:S02]  /*37e0*/  LEA.HI.SX32 R32, R32, R32, 0x1b ;  /* 0x0000002020207211 */ /* 0x000fc400078fdaff */
[----:B------:R-:W-:Y:S01]  /*37f0*/  SHF.L.U32 R33, R33, 0x2, RZ ;  /* 0x0000000221217819 */ /* 0x000fe200000006ff */
[----:B----4-:R1:W-:Y:S01]  /*3800*/  STS [R38+0x520], R35 ;  /* 0x0005202326007388 */ /* 0x0103e20000000800 */
[----:B0-----:R-:W-:Y:S01]  /*3810*/  IMAD.SHL.U32 R34, R80, 0x4, RZ ;  /* 0x0000000450227824 */ /* 0x001fe200078e00ff */
[----:B------:R-:W-:Y:S01]  /*3820*/  SHF.L.U32 R32, R32, 0x2, RZ ;  /* 0x0000000220207819 */ /* 0x000fe200000006ff */
[----:B-1----:R-:W-:Y:S01]  /*3830*/  IMAD.SHL.U32 R35, R81, 0x4, RZ ;  /* 0x0000000451237824 */ /* 0x002fe200078e00ff */
[----:B-----5:R0:W-:Y:S04]  /*3840*/  STS [R37+0x5a0], R104 ;  /* 0x0005a06825007388 */ /* 0x0201e80000000800 */
        /* <DEDUP_REMOVED lines=35> */
.L_x_929:
        /* <DEDUP_REMOVED lines=13> */
.L_x_928:
        /* <DEDUP_REMOVED lines=77> */
[----:B------:R-:W-:-:S04]  /*4020*/  IMAD R4, R4, c[0x0][0x240], RZ ;  /* 0x0000900004047a24 */ /* 0x000fc800078e02ff */
[C---:B------:R-:W-:Y:S02]  /*4030*/  IMAD R3, R7.reuse, c[0x0][0x244], R4 ;  /* 0x0000910007037a24 */ /* 0x040fe400078e0204 */
[----:B------:R-:W-:-:S04]  /*4040*/  IMAD.WIDE.U32 R82, R7, c[0x0][0x240], R100 ;  /* 0x0000900007527a25 */ /* 0x000fc800078e0064 */
[----:B------:R-:W-:Y:S01]  /*4050*/  IMAD.IADD R3, R83, 0x1, R3 ;  /* 0x0000000153037824 */ /* 0x000fe200078e0203 */
[----:B------:R-:W-:-:S04]  /*4060*/  LEA R80, P5, R82, c[0x0][0x290], 0x2 ;  /* 0x0000a40052507a11 */ /* 0x000fc800078a10ff */
[----:B------:R-:W-:-:S05]  /*4070*/  LEA.HI.X R81, R82, c[0x0][0x294], R3, 0x2, P5 ;  /* 0x0000a50052517a11 */ /* 0x000fca00028f1403 */
[----:B------:R0:W-:Y:S01]  /*4080*/  STG.E [R80.64], R85 ;  /* 0x0000005550007986 */ /* 0x0001e2000c101904 */
[----:B------:R-:W-:Y:S05]  /*4090*/  BRA `(.L_x_931) ;  /* 0x000002f000007947 */ /* 0x000fea0003800000 */
.L_x_932:
        /* <DEDUP_REMOVED lines=31> */
.L_x_933:
[----:B------:R0:W5:Y:S02]  /*4290*/  LDG.E R125, [R76.64] ;  /* 0x000000044c7d7981 */ /* 0x000164000c1e1900 */
.L_x_934:
[----:B-----5:R-:W-:-:S06]  /*42a0*/  IMAD.WIDE R124, R125, 0x4, R70 ;  /* 0x000000047d7c7825 */ /* 0x020fcc00078e0246 */
[----:B------:R-:W4:Y:S01]  /*42b0*/  LDG.E R125, [R124.64] ;  /* 0x000000047c7d7981 */ /* 0x000f22000c1e1900 */
        /* <DEDUP_REMOVED lines=13> */
.L_x_931:
[----:B------:R-:W-:Y:S05]  /*4390*/  BSYNC B0 ;  /* 0x0000000000007941 */ /* 0x000fea0003800000 */
.L_x_930:
        /* <DEDUP_REMOVED lines=12> */
.L_x_927:
[----:B------:R-:W1:Y:S01]  /*4460*/  S2R R3, SR_CTAID.X ;  /* 0x0000000000037919 */ /* 0x000e620000002500 */
[----:B------:R-:W-:Y:S01]  /*4470*/  IMAD R7, R97, c[0x0][0x218], RZ ;  /* 0x0000860061077a24 */ /* 0x000fe200078e02ff */
[----:B------:R-:W-:Y:S01]  /*4480*/  ISETP.NE.AND P6, PT, R49, RZ, PT ;  /* 0x000000ff3100720c */ /* 0x000fe20003fc5270 */
[--C-:B------:R-:W-:Y:S01]  /*4490*/  @!P4 IMAD.MOV.U32 R14, RZ, RZ, R86.reuse ;  /* 0x000000ffff0ec224 */ /* 0x100fe200078e0056 */
[----:B------:R-:W-:Y:S01]  /*44a0*/  BAR.SYNC.DEFER_BLOCKING 0x0 ;  /* 0x0000000000007b1d */ /* 0x000fe20000010000 */
[----:B------:R-:W-:Y:S01]  /*44b0*/  IMAD R7, R102, c[0x0][0x21c], R7 ;  /* 0x0000870066077a24 */ /* 0x000fe200078e0207 */
[----:B------:R-:W-:Y:S01]  /*44c0*/  SHF.R.S32.HI R15, RZ, 0x1f, R86 ;  /* 0x0000001fff0f7819 */ /* 0x000fe20000011456 */
[----:B------:R-:W-:-:S03]  /*44d0*/  IMAD R13, R97, c[0x0][0x208], RZ ;  /* 0x00008200610d7a24 */ /* 0x000fc600078e02ff */
[----:B------:R-:W-:Y:S01]  /*44e0*/  BSSY B0, `(.L_x_936) ;  /* 0x0000040000007945 */ /* 0x000fe20003800000 */
[----:B------:R-:W-:Y:S01]  /*44f0*/  IMAD R29, R102, c[0x0][0x20c], R13 ;  /* 0x00008300661d7a24 */ /* 0x000fe200078e020d */
[----:B-1----:R-:W-:Y:S01]  /*4500*/  SHF.R.S32.HI R0, RZ, 0x1f, R3 ;  /* 0x0000001fff007819 */ /* 0x002fe20000011403 */
[C---:B------:R-:W-:Y:S01]  /*4510*/  IMAD.WIDE.U32 R8, R3.reuse, c[0x0][0x210], RZ ;  /* 0x0000840003087a25 */ /* 0x040fe200078e00ff */
[----:B------:R-:W-:Y:S03]  /*4520*/  STS [R32], R23 ;  /* 0x0000001720007388 */ /* 0x000fe60000000800 */
[----:B------:R-:W-:Y:S01]  /*4530*/  IMAD R4, R0, c[0x0][0x210], RZ ;  /* 0x0000840000047a24 */ /* 0x000fe200078e02ff */
[----:B------:R-:W-:Y:S03]  /*4540*/  STS [R32+0x4], R22 ;  /* 0x0000041620007388 */ /* 0x000fe60000000800 */
[----:B------:R-:W-:-:S02]  /*4550*/  IMAD R25, R3, c[0x0][0x214], R4 ;  /* 0x0000850003197a24 */ /* 0x000fc400078e0204 */
[----:B------:R-:W-:Y:S01]  /*4560*/  IMAD R4, R0, c[0x0][0x200], RZ ;  /* 0x0000800000047a24 */ /* 0x000fe200078e02ff */
        /* <DEDUP_REMOVED lines=11> */
[----:B------:R-:W-:Y:S01]  /*4620*/  STS [R32+0x1c], R16 ;  /* 0x00001c1020007388 */ /* 0x000fe20000000800 */
[----:B------:R-:W-:-:S06]  /*4630*/  NOP ;  /* 0x0000000000007918 */ /* 0x000fcc0000000000 */
[----:B------:R-:W-:Y:S01]  /*4640*/  LDS R31, [R40] ;  /* 0x00000000281f7984 */ /* 0x000fe20000000800 */
[----:B------:R-:W-:-:S03]  /*4650*/  @!P4 IADD3 R9, R7, R9, RZ ;  /* 0x000000090709c210 */ /* 0x000fc60007ffe0ff */
[----:B0---4-:R-:W-:Y:S02]  /*4660*/  LDS R81, [R39+0x80] ;  /* 0x0000800027517984 */ /* 0x011fe40000000800 */
[----:B------:R-:W-:Y:S02]  /*4670*/  @!P4 IMAD.WIDE.U32 R8, R102, c[0x0][0x208], R8 ;  /* 0x000082006608ca25 */ /* 0x000fe400078e0008 */
[----:B------:R-:W-:Y:S03]  /*4680*/  LDS R83, [R38+0x100] ;  /* 0x0001000026537984 */ /* 0x000fe60000000800 */
[----:B------:R-:W-:Y:S01]  /*4690*/  @!P4 IADD3 R24, P5, R78, R8, RZ ;  /* 0x000000084e18c210 */ /* 0x000fe20007fbe0ff */
[----:B------:R-:W-:Y:S03]  /*46a0*/  LDS R85, [R37+0x180] ;  /* 0x0001800025557984 */ /* 0x000fe60000000800 */
[----:B------:R-:W-:Y:S01]  /*46b0*/  @!P4 IADD3.X R27, R79, R9, R29, P5, !PT ;  /* 0x000000094f1bc210 */ /* 0x000fe20002ffe41d */
[----:B------:R-:W-:Y:S01]  /*46c0*/  LDS R101, [R36+0x200] ;  /* 0x0002000024657984 */ /* 0x000fe20000000800 */
[----:B------:R-:W-:-:S03]  /*46d0*/  IMAD.WIDE.U32 R8, R3, c[0x0][0x200], RZ ;  /* 0x0000800003087a25 */ /* 0x000fc600078e00ff */
[----:B------:R-:W-:Y:S01]  /*46e0*/  LDS R103, [R35+0x280] ;  /* 0x0002800023677984 */ /* 0x000fe20000000800 */
[----:B------:R-:W-:Y:S01]  /*46f0*/  IMAD.IADD R9, R9, 0x1, R7 ;  /* 0x0000000109097824 */ /* 0x000fe200078e0207 */
[----:B------:R-:W-:Y:S02]  /*4700*/  HFMA2.MMA R7, -RZ, RZ, 0, 2.384185791015625e-07 ;  /* 0x00000004ff077435 */ /* 0x000fe400000001ff */
[----:B------:R-:W-:Y:S01]  /*4710*/  LDS R105, [R34+0x300] ;  /* 0x0003000022697984 */ /* 0x000fe20000000800 */
[----:B------:R-:W-:-:S03]  /*4720*/  IMAD.WIDE.U32 R8, R102, c[0x0][0x208], R8 ;  /* 0x0000820066087a25 */ /* 0x000fc600078e0008 */
[----:B------:R-:W-:Y:S02]  /*4730*/  LDS R107, [R33+0x380] ;  /* 0x00038000216b7984 */ /* 0x000fe40000000800 */
[----:B------:R-:W-:Y:S02]  /*4740*/  IADD3 R13, P5, R86, R8, RZ ;  /* 0x00000008560d7210 */ /* 0x000fe40007fbe0ff */
[----:B------:R-:W-:Y:S02]  /*4750*/  @!P6 STS [0x420], R41 ;  /* 0x00042029ff00e388 */ /* 0x000fe40000000800 */
[----:B------:R-:W-:Y:S01]  /*4760*/  IADD3.X R4, R15, R29, R9, P5, !PT ;  /* 0x0000001d0f047210 */ /* 0x000fe20002ffe409 */
[----:B------:R-:W-:Y:S01]  /*4770*/  IMAD.WIDE R8, R78, R7, c[0x0][0x288] ;  /* 0x0000a2004e087625 */ /* 0x000fe200078e0207 */
[----:B------:R-:W-:Y:S04]  /*4780*/  BAR.SYNC.DEFER_BLOCKING 0x0 ;  /* 0x0000000000007b1d */ /* 0x000fe80000010000 */
[----:B------:R-:W-:-:S04]  /*4790*/  LEA R10, P5, R11, R8, 0x2 ;  /* 0x000000080b0a7211 */ /* 0x000fc800078a10ff */
[----:B------:R-:W-:Y:S01]  /*47a0*/  LEA.HI.X R11, R11, R9, R12, 0x2, P5 ;  /* 0x000000090b0b7211 */ /* 0x000fe200028f140c */
[----:B------:R-:W-:-:S05]  /*47b0*/  IMAD.WIDE R8, R78, R7, c[0x0][0x298] ;  /* 0x0000a6004e087625 */ /* 0x000fca00078e0207 */
[----:B------:R-:W-:-:S04]  /*47c0*/  LEA R8, P5, R13, R8, 0x2 ;  /* 0x000000080d087211 */ /* 0x000fc800078a10ff */
[----:B------:R-:W-:Y:S02]  /*47d0*/  LEA.HI.X R9, R13, R9, R4, 0x2, P5 ;  /* 0x000000090d097211 */ /* 0x000fe400028f1404 */
[C---:B------:R-:W-:Y:S01]  /*47e0*/  @!P4 LEA R12, P5, R24.reuse, c[0x0][0x298], 0x2 ;  /* 0x0000a600180cca11 */ /* 0x040fe200078a10ff */
[----:B------:R-:W0:Y:S03]  /*47f0*/  LDS R109, [0x420] ;  /* 0x00042000ff6d7984 */ /* 0x000e260000000800 */
[----:B------:R-:W-:Y:S02]  /*4800*/  @!P4 LEA.HI.X R13, R24, c[0x0][0x29c], R27, 0x2, P5 ;  /* 0x0000a700180dca11 */ /* 0x000fe400028f141b */
[----:B------:R-:W-:-:S05]  /*4810*/  IADD3 R28, P5, R78, R86, RZ ;  /* 0x000000564e1c7210 */ /* 0x000fca0007fbe0ff */
[----:B------:R-:W-:Y:S01]  /*4820*/  IMAD.X R29, R79, 0x1, R15, P5 ;  /* 0x000000014f1d7824 */ /* 0x000fe200028e060f */
        /* <DEDUP_REMOVED lines=11> */
.L_x_937:
[----:B------:R-:W-:Y:S05]  /*48e0*/  BSYNC B0 ;  /* 0x0000000000007941 */ /* 0x000fea0003800000 */
.L_x_936:
[----:B------:R-:W-:Y:S02]  /*48f0*/  ISETP.GE.AND P5, PT, R52, R109, PT ;  /* 0x0000006d3400720c */ /* 0x000fe40003fa6270 */
[----:B------:R-:W-:Y:S02]  /*4900*/  P2R R4, PR, RZ, 0x40 ;  /* 0x00000040ff047803 */ /* 0x000fe40000000000 */
        /* <DEDUP_REMOVED lines=13> */
[----:B------:R1:W-:Y:S04]  /*49e0*/  @!P5 STG.E [R10.64+0x380], R107 ;  /* 0x0003806b0a00d986 */ /* 0x0003e8000c101904 */
[----:B------:R-:W-:Y:S01]  /*49f0*/  BAR.SYNC.DEFER_BLOCKING 0x0 ;  /* 0x0000000000007b1d */ /* 0x000fe20000010000 */
[----:B------:R-:W-:Y:S02]  /*4a00*/  ISETP.NE.AND P5, PT, R5, RZ, PT ;  /* 0x000000ff0500720c */ /* 0x000fe40003fa5270 */
[----:B------:R-:W-:Y:S01]  /*4a10*/  MOV R5, RZ ;  /* 0x000000ff00057202 */ /* 0x000fe20000000f00 */
[----:B0-----:R-:W-:Y:S01]  /*4a20*/  CS2R R24, SRZ ;  /* 0x0000000000187805 */ /* 0x001fe2000001ff00 */
[----:B------:R-:W-:Y:S01]  /*4a30*/  IMAD.MOV.U32 R27, RZ, RZ, RZ ;  /* 0x000000ffff1b7224 */ /* 0x000fe200078e00ff */
[----:B------:R-:W-:-:S03]  /*4a40*/  MOV R31, RZ ;  /* 0x000000ff001f7202 */ /* 0x000fc60000000f00 */
[----:B------:R-:W2:Y:S01]  /*4a50*/  @!P4 LDG.E R5, [R12.64] ;  /* 0x000000040c05c981 */ /* 0x000ea2000c1e1900 */
[----:B------:R-:W-:Y:S01]  /*4a60*/  ISETP.NE.AND P4, PT, R2, RZ, PT ;  /* 0x000000ff0200720c */ /* 0x000fe20003f85270 */
[----:B------:R-:W-:Y:S02]  /*4a70*/  IMAD.MOV.U32 R2, RZ, RZ, RZ ;  /* 0x000000ffff027224 */ /* 0x000fe400078e00ff */
[----:B-1----:R-:W-:Y:S01]  /*4a80*/  IMAD.MOV.U32 R10, RZ, RZ, RZ ;  /* 0x000000ffff0a7224 */ /* 0x002fe200078e00ff */
[----:B------:R-:W3:Y:S04]  /*4a90*/  @!P3 LDG.E R27, [R8.64+0x200] ;  /* 0x00020004081bb981 */ /* 0x000ee8000c1e1900 */
[----:B------:R-:W4:Y:S01]  /*4aa0*/  @!P6 LDG.E R2, [R8.64+0x80] ;  /* 0x000080040802e981 */ /* 0x000f22000c1e1900 */
[----:B------:R-:W-:Y:S01]  /*4ab0*/  ISETP.NE.AND P6, PT, R4, RZ, PT ;  /* 0x000000ff0400720c */ /* 0x000fe20003fc5270 */
[----:B------:R-:W-:-:S02]  /*4ac0*/  HFMA2.MMA R4, -RZ, RZ, 0, 0 ;  /* 0x00000000ff047435 */ /* 0x000fc400000001ff */
[----:B------:R-:W5:Y:S04]  /*4ad0*/  @!P2 LDG.E R24, [R8.64+0x280] ;  /* 0x000280040818a981 */ /* 0x000f68000c1e1900 */
[----:B------:R-:W3:Y:S04]  /*4ae0*/  @!P4 LDG.E R25, [R8.64+0x100] ;  /* 0x000100040819c981 */ /* 0x000ee8000c1e1900 */
[----:B------:R-:W5:Y:S04]  /*4af0*/  @!P5 LDG.E R4, [R8.64+0x180] ;  /* 0x000180040804d981 */ /* 0x000f68000c1e1900 */
[----:B------:R-:W5:Y:S04]  /*4b00*/  @!P1 LDG.E R31, [R8.64+0x300] ;  /* 0x00030004081f9981 */ /* 0x000f68000c1e1900 */
[----:B------:R-:W5:Y:S01]  /*4b10*/  @!P0 LDG.E R10, [R8.64+0x380] ;  /* 0x00038004080a8981 */ /* 0x000f62000c1e1900 */
[----:B------:R-:W-:Y:S01]  /*4b20*/  IMAD R0, R0, c[0x0][0x220], RZ ;  /* 0x0000880000007a24 */ /* 0x000fe200078e02ff */
[----:B------:R-:W-:Y:S02]  /*4b30*/  BSSY B0, `(.L_x_938) ;  /* 0x0000065000007945 */ /* 0x000fe40003800000 */
[----:B--2---:R-:W-:Y:S04]  /*4b40*/  STS [R40], R5 ;  /* 0x0000000528007388 */ /* 0x004fe80000000800 */
[----:B----4-:R-:W-:Y:S04]  /*4b50*/  STS [R39+0x80], R2 ;  /* 0x0000800227007388 */ /* 0x010fe80000000800 */
[----:B---3--:R-:W-:Y:S04]  /*4b60*/  STS [R38+0x100], R25 ;  /* 0x0001001926007388 */ /* 0x008fe80000000800 */
[----:B-----5:R-:W-:Y:S04]  /*4b70*/  STS [R37+0x180], R4 ;  /* 0x0001800425007388 */ /* 0x020fe80000000800 */
        /* <DEDUP_REMOVED lines=11> */
[----:B------:R-:W5:Y:S04]  /*4c30*/  LDS R5, [R32+0x14] ;  /* 0x0000140020057984 */ /* 0x000f680000000800 */
[----:B------:R-:W5:Y:S01]  /*4c40*/  LDS R4, [R32+0x18] ;  /* 0x0000180020047984 */ /* 0x000f620000000800 */
[----:B0-----:R-:W-:-:S02]  /*4c50*/  FMUL.FTZ R8, R11, -1.4426950216293334961 ;  /* 0xbfb8aa3b0b087820 */ /* 0x001fc40000410000 */
[----:B-1----:R-:W-:Y:S02]  /*4c60*/  FMUL.FTZ R13, R12, -1.4426950216293334961 ;  /* 0xbfb8aa3b0c0d7820 */ /* 0x002fe40000410000 */
[----:B--2---:R-:W-:Y:S02]  /*4c70*/  FMUL.FTZ R10, R9, -1.4426950216293334961 ;  /* 0xbfb8aa3b090a7820 */ /* 0x004fe40000410000 */
[----:B---3--:R-:W-:Y:S02]  /*4c80*/  FMUL.FTZ R25, R6, -1.4426950216293334961 ;  /* 0xbfb8aa3b06197820 */ /* 0x008fe40000410000 */
[----:B----4-:R-:W-:Y:S01]  /*4c90*/  FMUL.FTZ R31, R2, -1.4426950216293334961 ;  /* 0xbfb8aa3b021f7820 */ /* 0x010fe20000410000 */
[----:B------:R-:W0:Y:S01]  /*4ca0*/  MUFU.EX2 R8, R8 ;  /* 0x0000000800087308 */ /* 0x000e220000000800 */
[----:B-----5:R-:W-:Y:S02]  /*4cb0*/  FMUL.FTZ R24, R26, -1.4426950216293334961 ;  /* 0xbfb8aa3b1a187820 */ /* 0x020fe40000410000 */
[----:B------:R-:W-:-:S05]  /*4cc0*/  FMUL.FTZ R27, R5, -1.4426950216293334961 ;  /* 0xbfb8aa3b051b7820 */ /* 0x000fca0000410000 */
[----:B------:R-:W1:Y:S01]  /*4cd0*/  MUFU.EX2 R13, R13 ;  /* 0x0000000d000d7308 */ /* 0x000e620000000800 */
[----:B------:R-:W-:-:S07]  /*4ce0*/  FMUL.FTZ R30, R4, -1.4426950216293334961 ;  /* 0xbfb8aa3b041e7820 */ /* 0x000fce0000410000 */
[----:B------:R-:W2:Y:S08]  /*4cf0*/  MUFU.EX2 R10, R10 ;  /* 0x0000000a000a7308 */ /* 0x000eb00000000800 */
[----:B------:R-:W3:Y:S08]  /*4d00*/  MUFU.EX2 R25, R25 ;  /* 0x0000001900197308 */ /* 0x000ef00000000800 */
[----:B------:R-:W4:Y:S08]  /*4d10*/  MUFU.EX2 R31, R31 ;  /* 0x0000001f001f7308 */ /* 0x000f300000000800 */
[----:B------:R-:W5:Y:S08]  /*4d20*/  MUFU.EX2 R24, R24 ;  /* 0x0000001800187308 */ /* 0x000f700000000800 */
[----:B------:R-:W4:Y:S08]  /*4d30*/  MUFU.EX2 R27, R27 ;  /* 0x0000001b001b7308 */ /* 0x000f300000000800 */
[----:B------:R-:W5:Y:S01]  /*4d40*/  MUFU.EX2 R30, R30 ;  /* 0x0000001e001e7308 */ /* 0x000f620000000800 */
[----:B0-----:R-:W-:-:S02]  /*4d50*/  FADD.FTZ R8, R8, 1 ;  /* 0x3f80000008087421 */ /* 0x001fc40000010000 */
[----:B-1----:R-:W-:Y:S02]  /*4d60*/  FADD.FTZ R13, R13, 1 ;  /* 0x3f8000000d0d7421 */ /* 0x002fe40000010000 */
[----:B--2---:R-:W-:Y:S02]  /*4d70*/  FADD.FTZ R10, R10, 1 ;  /* 0x3f8000000a0a7421 */ /* 0x004fe40000010000 */
[----:B---3--:R-:W-:Y:S02]  /*4d80*/  FADD.FTZ R25, R25, 1 ;  /* 0x3f80000019197421 */ /* 0x008fe40000010000 */
[----:B----4-:R-:W-:Y:S02]  /*4d90*/  FADD.FTZ R31, R31, 1 ;  /* 0x3f8000001f1f7421 */ /* 0x010fe40000010000 */
[----:B-----5:R-:W-:Y:S02]  /*4da0*/  FADD.FTZ R24, R24, 1 ;  /* 0x3f80000018187421 */ /* 0x020fe40000010000 */
[----:B------:R-:W-:-:S02]  /*4db0*/  FADD.FTZ R27, R27, 1 ;  /* 0x3f8000001b1b7421 */ /* 0x000fc40000010000 */
[----:B------:R-:W-:Y:S01]  /*4dc0*/  FADD.FTZ R30, R30, 1 ;  /* 0x3f8000001e1e7421 */ /* 0x000fe20000010000 */
[----:B------:R-:W0:Y:S08]  /*4dd0*/  MUFU.RCP R8, R8 ;  /* 0x0000000800087308 */ /* 0x000e300000001000 */
[----:B------:R-:W1:Y:S08]  /*4de0*/  MUFU.RCP R13, R13 ;  /* 0x0000000d000d7308 */ /* 0x000e700000001000 */
[----:B------:R-:W2:Y:S08]  /*4df0*/  MUFU.RCP R10, R10 ;  /* 0x0000000a000a7308 */ /* 0x000eb00000001000 */
[----:B------:R-:W3:Y:S08]  /*4e00*/  MUFU.RCP R81, R24 ;  /* 0x0000001800517308 */ /* 0x000ef00000001000 */
[----:B------:R-:W4:Y:S08]  /*4e10*/  MUFU.RCP R25, R25 ;  /* 0x0000001900197308 */ /* 0x000f300000001000 */
[----:B------:R-:W5:Y:S08]  /*4e20*/  MUFU.RCP R80, R27 ;  /* 0x0000001b00507308 */ /* 0x000f700000001000 */
[----:B------:R-:W4:Y:S08]  /*4e30*/  MUFU.RCP R83, R30 ;  /* 0x0000001e00537308 */ /* 0x000f300000001000 */
[----:B------:R-:W5:Y:S01]  /*4e40*/  MUFU.RCP R31, R31 ;  /* 0x0000001f001f7308 */ /* 0x000f620000001000 */
[----:B0-----:R-:W-:-:S02]  /*4e50*/  FMUL.FTZ R8, R11, R8 ;  /* 0x000000080b087220 */ /* 0x001fc40000410000 */
[----:B-1----:R-:W-:Y:S02]  /*4e60*/  FMUL.FTZ R12, R12, R13 ;  /* 0x0000000d0c0c7220 */ /* 0x002fe40000410000 */
[----:B--2---:R-:W-:Y:S02]  /*4e70*/  FMUL.FTZ R9, R9, R10 ;  /* 0x0000000a09097220 */ /* 0x004fe40000410000 */
[----:B---3--:R-:W-:Y:S02]  /*4e80*/  FMUL.FTZ R11, R26, R81 ;  /* 0x000000511a0b7220 */ /* 0x008fe40000410000 */
[----:B----4-:R-:W-:Y:S01]  /*4e90*/  FMUL.FTZ R6, R6, R25 ;  /* 0x0000001906067220 */ /* 0x010fe20000410000 */
[----:B------:R-:W-:Y:S01]  /*4ea0*/  BAR.SYNC.DEFER_BLOCKING 0x0 ;  /* 0x0000000000007b1d */ /* 0x000fe20000010000 */
        /* <DEDUP_REMOVED lines=16> */
[----:B------:R0:W-:Y:S04]  /*4fb0*/  STS [R32+0x14], R5 ;  /* 0x0000140520007388 */ /* 0x0001e80000000800 */
[----:B------:R1:W-:Y:S04]  /*4fc0*/  STS [R32+0x18], R17 ;  /* 0x0000181120007388 */ /* 0x0003e80000000800 */
        /* <DEDUP_REMOVED lines=12> */
[----:B------:R-:W2:Y:S01]  /*5090*/  LDS R13, [0x420] ;  /* 0x00042000ff0d7984 */ /* 0x000ea20000000800 */
[----:B0-----:R-:W-:-:S04]  /*50a0*/  IMAD.WIDE.U32 R4, R3, c[0x0][0x220], RZ ;  /* 0x0000880003047a25 */ /* 0x001fc800078e00ff */
[----:B------:R-:W-:-:S05]  /*50b0*/  IMAD R9, R3, c[0x0][0x224], R0 ;  /* 0x0000890003097a24 */ /* 0x000fca00078e0200 */
[----:B-1----:R-:W-:Y:S02]  /*50c0*/  IADD3 R17, R5, R9, RZ ;  /* 0x0000000905117210 */ /* 0x002fe40007ffe0ff */
[----:B--2---:R-:W-:-:S13]  /*50d0*/  ISETP.GE.AND P0, PT, R78, R13, PT ;  /* 0x0000000d4e00720c */ /* 0x004fda0003f06270 */
        /* <DEDUP_REMOVED lines=10> */
.L_x_939:
[----:B------:R-:W-:Y:S05]  /*5180*/  BSYNC B0 ;  /* 0x0000000000007941 */ /* 0x000fea0003800000 */
.L_x_938:
        /* <DEDUP_REMOVED lines=10> */
[----:B------:R-:W-:Y:S01]  /*5230*/  ISETP.GE.AND P6, PT, R42, R13, PT ;  /* 0x0000000d2a00720c */ /* 0x000fe20003fc6270 */
[----:B------:R-:W-:Y:S01]  /*5240*/  IMAD R9, R102, c[0x0][0x22c], R9 ;  /* 0x00008b0066097a24 */ /* 0x000fe200078e0209 */
[----:B------:R-:W-:Y:S01]  /*5250*/  LEA R6, P2, R7, R4, 0x2 ;  /* 0x0000000407067211 */ /* 0x000fe200078410ff */
[----:B------:R-:W-:Y:S01]  /*5260*/  IMAD.MOV.U32 R4, RZ, RZ, R92 ;  /* 0x000000ffff047224 */ /* 0x000fe200078e005c */
[----:B------:R-:W-:Y:S01]  /*5270*/  IADD3 R43, R43, 0x1, RZ ;  /* 0x000000012b2b7810 */ /* 0x000fe20007ffe0ff */
[----:B------:R-:W-:Y:S01]  /*5280*/  IMAD.IADD R90, R41, 0x1, R90 ;  /* 0x00000001295a7824 */ /* 0x000fe200078e025a */
[----:B------:R-:W-:Y:S02]  /*5290*/  IADD3.X R2, R15, R9, R3, P0, !PT ;  /* 0x000000090f027210 */ /* 0x000fe400007fe403 */
[----:B------:R-:W-:Y:S02]  /*52a0*/  ISETP.GE.AND P0, PT, R54, R13, PT ;  /* 0x0000000d3600720c */ /* 0x000fe40003f06270 */
[----:B------:R-:W-:Y:S01]  /*52b0*/  LEA.HI.X R7, R7, R5, R2, 0x2, P2 ;  /* 0x0000000507077211 */ /* 0x000fe200010f1402 */
[----:B------:R-:W-:Y:S01]  /*52c0*/  IMAD.MOV.U32 R2, RZ, RZ, R94 ;  /* 0x000000ffff027224 */ /* 0x000fe200078e005e */
[----:B------:R-:W-:-:S02]  /*52d0*/  ISETP.GE.AND P2, PT, R50, R13, PT ;  /* 0x0000000d3200720c */ /* 0x000fc40003f46270 */
        /* <DEDUP_REMOVED lines=14> */
[----:B------:R0:W-:Y:S04]  /*53c0*/  @!P6 STG.E [R6.64+0x380], R33 ;  /* 0x000380210600e986 */ /* 0x0001e8000c101904 */
[----:B------:R0:W-:Y:S01]  /*53d0*/  @!P0 STG.E [R6.64+0x80], R39 ;  /* 0x0000802706008986 */ /* 0x0001e2000c101904 */
[----:B------:R-:W-:-:S13]  /*53e0*/  ISETP.GE.AND P0, PT, R43, R88, PT ;  /* 0x000000582b00720c */ /* 0x000fda0003f06270 */
[----:B0-----:R-:W-:Y:S01]  /*53f0*/  @P0 CALL.REL.NOINC `(.L_x_940) ;  /* 0x0000001000000944 */ /* 0x001fe20003c00000 */
[----:B------:R-:W-:Y:S05]  /*5400*/  BRA `(.L_x_941) ;  /* 0xffffbe3000007947 */ /* 0x000fea000383ffff */
.L_x_940:
[----:B------:R-:W-:Y:S05]  /*5410*/  EXIT ;  /* 0x000000000000794d */ /* 0x000fea0003800000 */
.L_x_942:
        /* <DEDUP_REMOVED lines=14> */
.L_x_8828:


//--------------------- .text._Z25selective_scan_fwd_kernelI32Selective_Scan_fwd_kernel_traitsILi32ELi8ELi1ELb0ELb1ELb1ELb1ELb1EfffEEv13SSMParamsBase --------------------------
	.section	.text._Z25selective_scan_fwd_kernelI32Selective_Scan_fwd_kernel_traitsILi32ELi8ELi1ELb0ELb1ELb1ELb1ELb1EfffEEv13SSMParamsBase,"ax",@progbits
	.sectioninfo	@"SHI_REGISTERS=128"
	.align	128
        .global         _Z25selective_scan_fwd_kernelI32Selective_Scan_fwd_kernel_traitsILi32ELi8ELi1ELb0ELb1ELb1ELb1ELb1EfffEEv13SSMParamsBase
        .type           _Z25selective_scan_fwd_kernelI32Selective_Scan_fwd_kernel_traitsILi32ELi8ELi1ELb0ELb1ELb1ELb1ELb1EfffEEv13SSMParamsBase,@function
        .size           _Z25selective_scan_fwd_kernelI32Selective_Scan_fwd_kernel_traitsILi32ELi8ELi1ELb0ELb1ELb1ELb1ELb1EfffEEv13SSMParamsBase,(.L_x_8829 - _Z25selective_scan_fwd_kernelI32Selective_Scan_fwd_kernel_traitsILi32ELi8ELi1ELb0ELb1ELb1ELb1ELb1EfffEEv13SSMParamsBase)
        .other          _Z25selective_scan_fwd_kernelI32Selective_Scan_fwd_kernel_traitsILi32ELi8ELi1ELb0ELb1ELb1ELb1ELb1EfffEEv13SSMParamsBase,@"STO_CUDA_ENTRY STV_DEFAULT"
_Z25selective_scan_fwd_kernelI32Selective_Scan_fwd_kernel_traitsILi32ELi8ELi1ELb0ELb1ELb1ELb1ELb1EfffEEv13SSMParamsBase:
.text._Z25selective_scan_fwd_kernelI32Selective_Scan_fwd_kernel_traitsILi32ELi8ELi1ELb0ELb1ELb1ELb1ELb1EfffEEv13SSMParamsBase:
        /* <DEDUP_REMOVED lines=35> */
.L_x_943:
        /* <DEDUP_REMOVED lines=29> */
.L_x_944:
        /* <DEDUP_REMOVED lines=11> */
.L_x_945:
[----:B------:R-:W-:Y:S01]  /*04b0*/  ISETP.EQ.U32.AND P0, PT, R95, RZ, PT ;  /* 0x000000ff5f00720c */ /* 0x000fe20003f02070 */
[----:B------:R-:W-:Y:S01]  /*04c0*/  IMAD.MOV.U32 R7, RZ, RZ, RZ ;  /* 0x000000ffff077224 */ /* 0x000fe200078e00ff */
[----:B------:R-:W-:Y:S01]  /*04d0*/  MOV R2, RZ ;  /* 0x000000ff00027202 */ /* 0x000fe20000000f00 */
[----:B------:R-:W-:Y:S01]  /*04e0*/  @P1 IMAD.MOV.U32 R7, RZ, RZ, c[0x0][0x2d0] ;  /* 0x0000b400ff071624 */ /* 0x000fe200078e00ff */
[----:B------:R-:W-:Y:S02]  /*04f0*/  ISETP.EQ.OR.EX P0, PT, R93, RZ, !P6, P0 ;  /* 0x000000ff5d00720c */ /* 0x000fe40007702700 */
[----:B------:R-:W-:-:S11]  /*0500*/  @P1 MOV R2, c[0x0][0x2d4] ;  /* 0x0000b50000021a02 */ /* 0x000fd60000000f00 */
        /* <DEDUP_REMOVED lines=10> */
[----:B------:R-:W-:Y:S01]  /*05b0*/  ISETP.NE.AND.EX P2, PT, RZ, c[0x0][0x2c4], PT, P2 ;  /* 0x0000b100ff007a0c */ /* 0x000fe20003f45320 */
[----:B------:R-:W-:Y:S01]  /*05c0*/  HFMA2.MMA R8, -RZ, RZ, 0, 0 ;  /* 0x00000000ff087435 */ /* 0x000fe200000001ff */
[----:B------:R-:W-:Y:S02]  /*05d0*/  ISETP.NE.U32.AND P3, PT, RZ, c[0x0][0x268], PT ;  /* 0x00009a00ff007a0c */ /* 0x000fe40003f65070 */
        /* <DEDUP_REMOVED lines=14> */
[----:B------:R-:W-:Y:S01]  /*06c0*/  @P2 MOV R13, c[0x0][0x2c0] ;  /* 0x0000b000000d2a02 */ /* 0x000fe20000000f00 */
[----:B------:R-:W-:Y:S01]  /*06d0*/  @P2 IMAD.MOV.U32 R12, RZ, RZ, c[0x0][0x2c4] ;  /* 0x0000b100ff0c2624 */ /* 0x000fe200078e00ff */
[----:B------:R-:W-:Y:S01]  /*06e0*/  IABS R14, c[0x0][0x174] ;  /* 0x00005d00000e7a13 */ /* 0x000fe20000000000 */
[----:B------:R-:W-:Y:S01]  /*06f0*/  HFMA2.MMA R87, -RZ, RZ, 0, 0 ;  /* 0x00000000ff577435 */ /* 0x000fe200000001ff */
[----:B------:R-:W-:Y:S01]  /*0700*/  MOV R88, RZ ;  /* 0x000000ff00587202 */ /* 0x000fe20000000f00 */
[----:B------:R-:W-:Y:S02]  /*0710*/  IMAD.MOV.U32 R71, RZ, RZ, RZ ;  /* 0x000000ffff477224 */ /* 0x000fe400078e00ff */
[----:B------:R-:W-:-:S02]  /*0720*/  IMAD R15, R99, c[0x0][0x1e8], RZ ;  /* 0x00007a00630f7a24 */ /* 0x000fc400078e02ff */
        /* <DEDUP_REMOVED lines=13> */
[----:B------:R0:W1:Y:S02]  /*0800*/  F2I.FTZ.U32.TRUNC.NTZ R5, R4 ;  /* 0x0000000400057305 */ /* 0x000064000021f000 */
[----:B0-----:R-:W-:Y:S01]  /*0810*/  HFMA2.MMA R4, -RZ, RZ, 0, 0 ;  /* 0x00000000ff047435 */ /* 0x001fe200000001ff */
[----:B-1----:R-:W-:-:S04]  /*0820*/  IMAD.MOV R13, RZ, RZ, -R5 ;  /* 0x000000ffff0d7224 */ /* 0x002fc800078e0a05 */
[----:B------:R-:W-:Y:S01]  /*0830*/  IMAD R9, R13, R14, RZ ;  /* 0x0000000e0d097224 */ /* 0x000fe200078e02ff */
[----:B------:R-:W-:-:S04]  /*0840*/  IABS R6, R100 ;  /* 0x0000006400067213 */ /* 0x000fc80000000000 */
        /* <DEDUP_REMOVED lines=14> */
[----:B------:R-:W-:-:S03]  /*0930*/  ISETP.NE.AND P2, PT, RZ, c[0x0][0x174], PT ;  /* 0x00005d00ff007a0c */ /* 0x000fc60003f45270 */
[C---:B------:R-:W-:Y:S02]  /*0940*/  IMAD R9, R89.reuse, c[0x0][0x1a4], R4 ;  /* 0x0000690059097a24 */ /* 0x040fe400078e0204 */
[----:B------:R-:W-:Y:S01]  /*0950*/  @P1 IADD3 R10, R10, 0x1, RZ ;  /* 0x000000010a0a1810 */ /* 0x000fe20007ffe0ff */
[----:B------:R-:W-:-:S03]  /*0960*/  IMAD.WIDE.U32 R4, R89, c[0x0][0x1e0], RZ ;  /* 0x0000780059047a25 */ /* 0x000fc600078e00ff */
[----:B------:R-:W-:Y:S01]  /*0970*/  MOV R13, R10 ;  /* 0x0000000a000d7202 */ /* 0x000fe20000000f00 */
[----:B------:R-:W-:Y:S01]  /*0980*/  IMAD.WIDE.U32 R6, R89, c[0x0][0x1a0], RZ ;  /* 0x0000680059067a25 */ /* 0x000fe200078e00ff */
[----:B------:R-:W-:-:S03]  /*0990*/  IADD3 R5, R5, R11, RZ ;  /* 0x0000000b05057210 */ /* 0x000fc60007ffe0ff */
[----:B------:R-:W-:Y:S02]  /*09a0*/  IMAD R12, R69, c[0x0][0x1f0], RZ ;  /* 0x00007c00450c7a24 */ /* 0x000fe400078e02ff */
[----:B------:R-:W-:Y:S01]  /*09b0*/  @!P3 IMAD.MOV R13, RZ, RZ, -R13 ;  /* 0x000000ffff0db224 */ /* 0x000fe200078e0a0d */
[----:B------:R-:W-:Y:S01]  /*09c0*/  @!P2 LOP3.LUT R13, RZ, c[0x0][0x174], RZ, 0x33, !PT ;  /* 0x00005d00ff0daa12 */ /* 0x000fe200078e33ff */
[----:B------:R-:W-:Y:S02]  /*09d0*/  IMAD.IADD R9, R7, 0x1, R9 ;  /* 0x0000000107097824 */ /* 0x000fe400078e0209 */
[----:B------:R-:W-:Y:S02]  /*09e0*/  IMAD.MOV.U32 R8, RZ, RZ, R6 ;  /* 0x000000ffff087224 */ /* 0x000fe400078e0006 */
[----:B------:R-:W-:Y:S01]  /*09f0*/  IMAD R17, R89, c[0x0][0x1f4], R12 ;  /* 0x00007d0059117a24 */ /* 0x000fe200078e020c */
[----:B------:R-:W-:Y:S01]  /*0a00*/  SHF.R.S32.HI R12, RZ, 0x1f, R13 ;  /* 0x0000001fff0c7819 */ /* 0x000fe2000001140d */
[----:B------:R-:W-:-:S02]  /*0a10*/  IMAD R15, R100, c[0x0][0x1ec], R15 ;  /* 0x00007b00640f7a24 */ /* 0x000fc400078e020f */
[----:B------:R-:W-:-:S04]  /*0a20*/  IMAD.WIDE.U32 R4, R100, c[0x0][0x1e8], R4 ;  /* 0x00007a0064047a25 */ /* 0x000fc800078e0004 */
[----:B------:R-:W-:Y:S02]  /*0a30*/  IMAD R14, R69, c[0x0][0x1c0], RZ ;  /* 0x00007000450e7a24 */ /* 0x000fe400078e02ff */
[----:B------:R-:W-:Y:S01]  /*0a40*/  IMAD.WIDE.U32 R6, R89, c[0x0][0x1f0], RZ ;  /* 0x00007c0059067a25 */ /* 0x000fe200078e00ff */
[----:B------:R-:W-:Y:S02]  /*0a50*/  IADD3 R67, R5, R15, RZ ;  /* 0x0000000f05437210 */ /* 0x000fe40007ffe0ff */
[----:B------:R-:W-:Y:S01]  /*0a60*/  LEA R96, P1, R4, c[0x0][0x270], 0x2 ;  /* 0x00009c0004607a11 */ /* 0x000fe200078210ff */
[----:B------:R-:W-:Y:S01]  /*0a70*/  IMAD R19, R89, c[0x0][0x1c4], R14 ;  /* 0x0000710059137a24 */ /* 0x000fe200078e020e */
[----:B------:R-:W-:Y:S01]  /*0a80*/  IADD3 R7, R7, R17, RZ ;  /* 0x0000001107077210 */ /* 0x000fe20007ffe0ff */
        /* <DEDUP_REMOVED lines=9> */
[----:B------:R-:W-:Y:S02]  /*0b20*/  IADD3 R63, R5, R63, RZ ;  /* 0x0000003f053f7210 */ /* 0x000fe40007ffe0ff */
[----:B------:R-:W-:Y:S01]  /*0b30*/  LEA R94, P1, R6, c[0x0][0x278], 0x2 ;  /* 0x00009e00065e7a11 */ /* 0x000fe200078210ff */
[----:B------:R-:W-:Y:S01]  /*0b40*/  IMAD.IADD R65, R7, 0x1, R17 ;  /* 0x0000000107417824 */ /* 0x000fe200078e0211 */
[----:B------:R-:W-:Y:S01]  /*0b50*/  ISETP.NE.U32.AND P3, PT, RZ, c[0x0][0x2d8], PT ;  /* 0x0000b600ff007a0c */ /* 0x000fe20003f65070 */
[----:B------:R-:W-:Y:S02]  /*0b60*/  IMAD.IADD R11, R11, 0x1, R19 ;  /* 0x000000010b0b7824 */ /* 0x000fe400078e0213 */
[----:B------:R-:W-:Y:S01]  /*0b70*/  IMAD R12, R12, c[0x0][0x1d8], RZ ;  /* 0x000076000c0c7a24 */ /* 0x000fe200078e02ff */
[----:B------:R-:W-:Y:S01]  /*0b80*/  LEA.HI.X R63, R4, c[0x0][0x25c], R63, 0x2, P2 ;  /* 0x00009700043f7a11 */ /* 0x000fe200010f143f */
[----:B------:R-:W-:Y:S01]  /*0b90*/  IMAD.WIDE.U32 R8, R13, c[0x0][0x1d8], R10 ;  /* 0x000076000d087a25 */ /* 0x000fe200078e000a */
[----:B------:R-:W-:-:S02]  /*0ba0*/  LEA.HI.X R65, R6, c[0x0][0x27c], R65, 0x2, P1 ;  /* 0x00009f0006417a11 */ /* 0x000fc400008f1441 */
[----:B------:R-:W-:Y:S01]  /*0bb0*/  ISETP.NE.U32.AND P2, PT, RZ, c[0x0][0x2c8], PT ;  /* 0x0000b200ff007a0c */ /* 0x000fe20003f45070 */
[----:B------:R-:W-:Y:S01]  /*0bc0*/  IMAD R61, R13, c[0x0][0x1dc], R12 ;  /* 0x000077000d3d7a24 */ /* 0x000fe200078e020c */
[----:B------:R-:W-:Y:S02]  /*0bd0*/  ISETP.NE.AND.EX P3, PT, RZ, c[0x0][0x2dc], PT, P3 ;  /* 0x0000b700ff007a0c */ /* 0x000fe40003f65330 */
[----:B------:R-:W-:Y:S01]  /*0be0*/  ISETP.NE.U32.AND P1, PT, RZ, c[0x0][0x2e0], PT ;  /* 0x0000b800ff007a0c */ /* 0x000fe20003f25070 */
[----:B------:R-:W-:Y:S01]  /*0bf0*/  IMAD.IADD R61, R9, 0x1, R61 ;  /* 0x00000001093d7824 */ /* 0x000fe200078e023d */
[----:B------:R-:W-:Y:S02]  /*0c00*/  ISETP.NE.AND.EX P2, PT, RZ, c[0x0][0x2cc], PT, P2 ;  /* 0x0000b300ff007a0c */ /* 0x000fe40003f45320 */
[----:B------:R-:W-:Y:S02]  /*0c10*/  ISETP.NE.AND.EX P1, PT, RZ, c[0x0][0x2e4], PT, P1 ;  /* 0x0000b900ff007a0c */ /* 0x000fe40003f25310 */
[----:B------:R-:W-:Y:S01]  /*0c20*/  LEA R90, P4, R8, c[0x0][0x260], 0x2 ;  /* 0x00009800085a7a11 */ /* 0x000fe200078810ff */
[----:B------:R-:W-:-:S03]  /*0c30*/  IMAD.MOV.U32 R57, RZ, RZ, RZ ;  /* 0x000000ffff397224 */ /* 0x000fc600078e00ff */
[----:B------:R-:W-:Y:S01]  /*0c40*/  LEA.HI.X R61, R8, c[0x0][0x264], R61, 0x2, P4 ;  /* 0x00009900083d7a11 */ /* 0x000fe200020f143d */
[----:B------:R-:W-:Y:S01]  /*0c50*/  HFMA2.MMA R8, -RZ, RZ, 0, 0 ;  /* 0x00000000ff087435 */ /* 0x000fe200000001ff */
[----:B------:R-:W-:Y:S01]  /*0c60*/  @P3 IMAD.MOV.U32 R57, RZ, RZ, c[0x0][0x2d8] ;  /* 0x0000b600ff393624 */ /* 0x000fe200078e00ff */
[----:B------:R-:W-:Y:S01]  /*0c70*/  MOV R55, RZ ;  /* 0x000000ff00377202 */ /* 0x000fe20000000f00 */
[----:B------:R-:W-:Y:S01]  /*0c80*/  IMAD.MOV.U32 R77, RZ, RZ, RZ ;  /* 0x000000ffff4d7224 */ /* 0x000fe200078e00ff */
[----:B------:R-:W-:Y:S01]  /*0c90*/  @P2 MOV R77, c[0x0][0x2c8] ;  /* 0x0000b200004d2a02 */ /* 0x000fe20000000f00 */
[----:B------:R-:W-:Y:S01]  /*0ca0*/  @P3 IMAD.MOV.U32 R55, RZ, RZ, c[0x0][0x2dc] ;  /* 0x0000b700ff373624 */ /* 0x000fe200078e00ff */
[----:B------:R-:W-:Y:S02]  /*0cb0*/  @P2 MOV R8, c[0x0][0x2cc] ;  /* 0x0000b30000082a02 */ /* 0x000fe40000000f00 */
[----:B------:R-:W-:Y:S02]  /*0cc0*/  @P1 ISETP.NE.U32.AND P5, PT, RZ, c[0x0][0x2e0], PT ;  /* 0x0000b800ff001a0c */ /* 0x000fe40003fa5070 */
[----:B------:R-:W-:-:S02]  /*0cd0*/  ISETP.NE.U32.AND P2, PT, R57, RZ, PT ;  /* 0x000000ff3900720c */ /* 0x000fc40003f45070 */
[----:B------:R-:W-:Y:S02]  /*0ce0*/  PLOP3.LUT P4, PT, PT, PT, PT, 0x8, 0x0 ;  /* 0x000000000000781c */ /* 0x000fe40003f8e170 */
[----:B------:R-:W-:Y:S02]  /*0cf0*/  @P1 ISETP.NE.AND.EX P4, PT, RZ, c[0x0][0x2e4], PT, P5 ;  /* 0x0000b900ff001a0c */ /* 0x000fe40003f85350 */
[----:B------:R-:W-:Y:S02]  /*0d00*/  ISETP.NE.AND.EX P2, PT, R55, RZ, PT, P2 ;  /* 0x000000ff3700720c */ /* 0x000fe40003f45320 */
[----:B----4-:R-:W-:Y:S01]  /*0d10*/  IADD3 R59, -R89, R2, RZ ;  /* 0x00000002593b7210 */ /* 0x010fe20007ffe1ff */
[----:B------:R-:W-:Y:S01]  /*0d20*/  HFMA2.MMA R2, -RZ, RZ, 0, 0 ;  /* 0x00000000ff027435 */ /* 0x000fe200000001ff */
[----:B------:R-:W-:Y:S01]  /*0d30*/  IMAD.MOV.U32 R53, RZ, RZ, c[0x0][0x18c] ;  /* 0x00006300ff357624 */ /* 0x000fe200078e00ff */
[----:B------:R-:W-:Y:S01]  /*0d40*/  CS2R R74, SRZ ;  /* 0x00000000004a7805 */ /* 0x000fe2000001ff00 */
[----:B------:R-:W-:Y:S01]  /*0d50*/  IMAD.MOV.U32 R7, RZ, RZ, RZ ;  /* 0x000000ffff077224 */ /* 0x000fe200078e00ff */
[----:B------:R-:W-:Y:S01]  /*0d60*/  @P3 MOV R74, c[0x0][0x2d8] ;  /* 0x0000b600004a3a02 */ /* 0x000fe20000000f00 */
[----:B------:R-:W-:Y:S01]  /*0d70*/  @P3 IMAD.MOV.U32 R75, RZ, RZ, c[0x0][0x2dc] ;  /* 0x0000b700ff4b3624 */ /* 0x000fe200078e00ff */
[----:B------:R-:W-:Y:S01]  /*0d80*/  @P1 MOV R7, c[0x0][0x2e0] ;  /* 0x0000b80000071a02 */ /* 0x000fe20000000f00 */
[----:B------:R-:W-:Y:S01]  /*0d90*/  @P1 IMAD.MOV.U32 R2, RZ, RZ, c[0x0][0x2e4] ;  /* 0x0000b900ff021624 */ /* 0x000fe200078e00ff */
[----:B------:R-:W-:-:S02]  /*0da0*/  SEL R53, R53, 0x800, P6 ;  /* 0x0000080035357807 */ /* 0x000fc40003000000 */
[----:B--2---:R-:W-:Y:S01]  /*0db0*/  @!P0 SHF.R.S32.HI R101, RZ, 0x1f, R91 ;  /* 0x0000001fff658819 */ /* 0x004fe2000001145b */
[----:B------:R-:W-:Y:S05]  /*0dc0*/  @P4 BRA P2, `(.L_x_946) ;  /* 0x000001e000004947 */ /* 0x000fea0001000000 */
[-C--:B------:R-:W-:Y:S01]  /*0dd0*/  IABS R7, R53.reuse ;  /* 0x0000003500077213 */ /* 0x080fe20000000000 */
[----:B-----5:R-:W-:Y:S01]  /*0de0*/  IMAD.MOV.U32 R88, RZ, RZ, RZ ;  /* 0x000000ffff587224 */ /* 0x020fe200078e00ff */
[----:B------:R-:W-:Y:S02]  /*0df0*/  IADD3 R2, R59, -0x1, R53 ;  /* 0xffffffff3b027810 */ /* 0x000fe40007ffe035 */
[----:B------:R-:W0:Y:S01]  /*0e00*/  I2F.RP R6, R7 ;  /* 0x0000000700067306 */ /* 0x000e220000209400 */
[----:B------:R-:W-:Y:S02]  /*0e10*/  IABS R11, R53 ;  /* 0x00000035000b7213 */ /* 0x000fe40000000000 */
[----:B------:R-:W-:-:S03]  /*0e20*/  MOV R51, RZ ;  /* 0x000000ff00337202 */ /* 0x000fc60000000f00 */
[----:B------:R-:W-:Y:S02]  /*0e30*/  IMAD.MOV R11, RZ, RZ, -R11 ;  /* 0x000000ffff0b7224 */ /* 0x000fe400078e0a0b */
[----:B0-----:R-:W0:Y:S02]  /*0e40*/  MUFU.RCP R6, R6 ;  /* 0x0000000600067308 */ /* 0x001e240000001000 */
[----:B0-----:R-:W-:Y:S02]  /*0e50*/  IADD3 R4, R6, 0xffffffe, RZ ;  /* 0x0ffffffe06047810 */ /* 0x001fe40007ffe0ff */
[----:B------:R-:W-:-:S04]  /*0e60*/  IABS R6, R2 ;  /* 0x0000000200067213 */ /* 0x000fc80000000000 */
[----:B------:R0:W1:Y:S01]  /*0e70*/  F2I.FTZ.U32.TRUNC.NTZ R5, R4 ;  /* 0x0000000400057305 */ /* 0x000062000021f000 */
[----:B------:R-:W-:-:S04]  /*0e80*/  LOP3.LUT R2, R2, R53, RZ, 0x3c, !PT ;  /* 0x0000003502027212 */ /* 0x000fc800078e3cff */
[----:B------:R-:W-:Y:S02]  /*0e90*/  ISETP.GE.AND P2, PT, R2, RZ, PT ;  /* 0x000000ff0200720c */ /* 0x000fe40003f46270 */
[----:B0-----:R-:W-:Y:S02]  /*0ea0*/  MOV R4, RZ ;  /* 0x000000ff00047202 */ /* 0x001fe40000000f00 */
[----:B-1----:R-:W-:-:S05]  /*0eb0*/  IADD3 R10, RZ, -R5, RZ ;  /* 0x80000005ff0a7210 */ /* 0x002fca0007ffe0ff */
        /* <DEDUP_REMOVED lines=12> */
[----:B------:R-:W-:-:S04]  /*0f80*/  @!P1 LOP3.LUT R5, RZ, R53, RZ, 0x33, !PT ;  /* 0x00000035ff059212 */ /* 0x000fc800078e33ff */
[----:B------:R-:W-:Y:S01]  /*0f90*/  MOV R86, R5 ;  /* 0x0000000500567202 */ /* 0x000fe20000000f00 */
[----:B------:R-:W-:Y:S05]  /*0fa0*/  BRA `(.L_x_947) ;  /* 0x0000012000007947 */ /* 0x000fea0003800000 */
.L_x_946:
        /* <DEDUP_REMOVED lines=18> */
.L_x_947:
        /* <DEDUP_REMOVED lines=27> */
.L_x_978:
[----:B------:R-:W-:-:S04]  /*1280*/  ISETP.NE.U32.AND P0, PT, R57, RZ, PT ;  /* 0x000000ff3900720c */ /* 0x000fc80003f05070 */
[----:B------:R-:W-:-:S13]  /*1290*/  ISETP.NE.AND.EX P0, PT, R55, RZ, PT, P0 ;  /* 0x000000ff3700720c */ /* 0x000fda0003f05300 */
[----:B------:R-:W-:-:S05]  /*12a0*/  @P0 IADD3 R3, R43, R51, RZ ;  /* 0x000000332b030210 */ /* 0x000fca0007ffe0ff */
        /* <DEDUP_REMOVED lines=156> */
.L_x_949:
[----:B---34-:R-:W-:Y:S05]  /*1c70*/  BSYNC B0 ;  /* 0x0000000000007941 */ /* 0x018fea0003800000 */
.L_x_948:
        /* <DEDUP_REMOVED lines=36> */
.L_x_951:
[----:B------:R-:W-:Y:S05]  /*1ec0*/  BSYNC B0 ;  /* 0x0000000000007941 */ /* 0x000fea0003800000 */
.L_x_950:
        /* <DEDUP_REMOVED lines=36> */
.L_x_953:
[----:B------:R-:W-:Y:S05]  /*2110*/  BSYNC B0 ;  /* 0x0000000000007941 */ /* 0x000fea0003800000 */
.L_x_952:
        /* <DEDUP_REMOVED lines=36> */
.L_x_955:
[----:B------:R-:W-:Y:S05]  /*2360*/  BSYNC B0 ;  /* 0x0000000000007941 */ /* 0x000fea0003800000 */
.L_x_954:
        /* <DEDUP_REMOVED lines=36> */
.L_x_957:
[----:B------:R-:W-:Y:S05]  /*25b0*/  BSYNC B0 ;  /* 0x0000000000007941 */ /* 0x000fea0003800000 */
.L_x_956:
        /* <DEDUP_REMOVED lines=36> */
.L_x_959:
[----:B------:R-:W-:Y:S05]  /*2800*/  BSYNC B0 ;  /* 0x0000000000007941 */ /* 0x000fea0003800000 */
.L_x_958:
        /* <DEDUP_REMOVED lines=41> */
.L_x_961:
[----:B------:R-:W-:Y:S05]  /*2aa0*/  BSYNC B0 ;  /* 0x0000000000007941 */ /* 0x000fea0003800000 */
.L_x_960:
        /* <DEDUP_REMOVED lines=40> */
.L_x_963:
[----:B------:R-:W-:Y:S05]  /*2d30*/  BSYNC B0 ;  /* 0x0000000000007941 */ /* 0x000fea0003800000 */
.L_x_962:
        /* <DEDUP_REMOVED lines=21> */
.L_x_972:
[----:B------:R-:W-:Y:S01]  /*2e90*/  SHF.R.S32.HI R4, RZ, 0x1f, R7 ;  /* 0x0000001fff047819 */ /* 0x000fe20000011407 */
[C-C-:B01----:R-:W-:Y:S01]  /*2ea0*/  IMAD.WIDE.U32 R80, R7.reuse, c[0x0][0x1b0], R78.reuse ;  /* 0x00006c0007507a25 */ /* 0x143fe200078e004e */
        /* <DEDUP_REMOVED lines=21> */
[----:B------:R-:W-:Y:S02]  /*3000*/  IMAD R3, R100, c[0x0][0x194], R3 ;  /* 0x0000650064037a24 */ /* 0x000fe400078e0203 */
[----:B------:R-:W-:-:S03]  /*3010*/  IMAD R0, R4, c[0x0][0x198], RZ ;  /* 0x0000660004007a24 */ /* 0x000fc600078e02ff */
[----:B------:R-:W-:Y:S01]  /*3020*/  IADD3 R103, R103, R3, RZ ;  /* 0x0000000367677210 */ /* 0x000fe20007ffe0ff */
[C---:B------:R-:W-:Y:S02]  /*3030*/  IMAD R3, R7.reuse, c[0x0][0x19c], R0 ;  /* 0x0000670007037a24 */ /* 0x040fe400078e0200 */
[----:B------:R-:W-:Y:S02]  /*3040*/  IMAD.MOV.U32 R0, RZ, RZ, RZ ;  /* 0x000000ffff007224 */ /* 0x000fe400078e00ff */
[----:B------:R-:W-:-:S04]  /*3050*/  IMAD.WIDE.U32 R102, R7, c[0x0][0x198], R102 ;  /* 0x0000660007667a25 */ /* 0x000fc800078e0066 */
[----:B------:R-:W-:Y:S01]  /*3060*/  IMAD.IADD R3, R103, 0x1, R3 ;  /* 0x0000000167037824 */ /* 0x000fe200078e0203 */
[C---:B------:R-:W-:Y:S01]  /*3070*/  LEA R84, P5, R102.reuse, c[0x0][0x250], 0x2 ;  /* 0x0000940066547a11 */ /* 0x040fe200078a10ff */
[----:B------:R-:W4:Y:S03]  /*3080*/  @!P0 LDG.E R0, [R82.64+0x80] ;  /* 0x0000800452008981 */ /* 0x000f26000c1e1900 */
[----:B------:R-:W-:Y:S01]  /*3090*/  LEA.HI.X R85, R102, c[0x0][0x254], R3, 0x2, P5 ;  /* 0x0000950066557a11 */ /* 0x000fe200028f1403 */
[----:B------:R-:W-:Y:S01]  /*30a0*/  HFMA2.MMA R3, -RZ, RZ, 0, 0 ;  /* 0x00000000ff037435 */ /* 0x000fe200000001ff */
[----:B------:R-:W-:Y:S01]  /*30b0*/  ISETP.NE.AND P5, PT, R2, RZ, PT ;  /* 0x000000ff0200720c */ /* 0x000fe20003fa5270 */
[----:B------:R-:W-:Y:S01]  /*30c0*/  CS2R R102, SRZ ;  /* 0x0000000000667805 */ /* 0x000fe2000001ff00 */
[----:B------:R-:W-:Y:S01]  /*30d0*/  ISETP.NE.AND P0, PT, R107, RZ, PT ;  /* 0x000000ff6b00720c */ /* 0x000fe20003f05270 */
[----:B------:R-:W5:Y:S04]  /*30e0*/  LDG.E R84, [R84.64] ;  /* 0x0000000454547981 */ /* 0x000f68000c1e1900 */
[----:B------:R-:W2:Y:S04]  /*30f0*/  @!P6 LDG.E R102, [R82.64+0x180] ;  /* 0x000180045266e981 */ /* 0x000ea8000c1e1900 */
[----:B------:R-:W2:Y:S04]  /*3100*/  @!P4 LDG.E R3, [R82.64] ;  /* 0x000000045203c981 */ /* 0x000ea8000c1e1900 */
[----:B------:R-:W3:Y:S04]  /*3110*/  @!P5 LDG.E R49, [R82.64+0x100] ;  /* 0x000100045231d981 */ /* 0x000ee8000c1e1900 */
[----:B------:R-:W3:Y:S04]  /*3120*/  @!P3 LDG.E R103, [R82.64+0x200] ;  /* 0x000200045267b981 */ /* 0x000ee8000c1e1900 */
[----:B------:R-:W5:Y:S01]  /*3130*/  @!P0 LDG.E R106, [R82.64+0x380] ;  /* 0x00038004526a8981 */ /* 0x000f62000c1e1900 */
[----:B------:R-:W-:-:S02]  /*3140*/  ISETP.GE.U32.AND P5, PT, R56, R41, PT ;  /* 0x000000293800720c */ /* 0x000fc40003fa6070 */
[----:B------:R-:W-:Y:S02]  /*3150*/  P2R R107, PR, RZ, 0x40 ;  /* 0x00000040ff6b7803 */ /* 0x000fe40000000000 */
[----:B------:R-:W-:Y:S01]  /*3160*/  ISETP.NE.AND P6, PT, R6, RZ, PT ;  /* 0x000000ff0600720c */ /* 0x000fe20003fc5270 */
[----:B--2---:R-:W-:Y:S04]  /*3170*/  STS [R40], R3 ;  /* 0x0000000328007388 */ /* 0x004fe80000000800 */
[----:B----4-:R-:W-:Y:S04]  /*3180*/  STS [R39+0x80], R0 ;  /* 0x0000800027007388 */ /* 0x010fe80000000800 */
[----:B---3--:R0:W-:Y:S04]  /*3190*/  STS [R38+0x100], R49 ;  /* 0x0001003126007388 */ /* 0x0081e80000000800 */
[----:B------:R-:W-:Y:S04]  /*31a0*/  STS [R37+0x180], R102 ;  /* 0x0001806625007388 */ /* 0x000fe80000000800 */
[----:B------:R-:W-:Y:S04]  /*31b0*/  STS [R36+0x200], R103 ;  /* 0x0002006724007388 */ /* 0x000fe80000000800 */
[----:B------:R-:W-:Y:S04]  /*31c0*/  STS [R35+0x280], R104 ;  /* 0x0002806823007388 */ /* 0x000fe80000000800 */
[----:B------:R1:W-:Y:S04]  /*31d0*/  STS [R34+0x300], R105 ;  /* 0x0003006922007388 */ /* 0x0003e80000000800 */
[----:B-----5:R-:W-:Y:S01]  /*31e0*/  STS [R33+0x380], R106 ;  /* 0x0003806a21007388 */ /* 0x020fe20000000800 */
[----:B------:R-:W-:-:S06]  /*31f0*/  NOP ;  /* 0x0000000000007918 */ /* 0x000fcc0000000000 */
[----:B------:R-:W2:Y:S04]  /*3200*/  LDS R83, [R32+0x1c] ;  /* 0x00001c0020537984 */ /* 0x000ea80000000800 */
[----:B0-----:R-:W1:Y:S01]  /*3210*/  S2R R49, SR_TID.X ;  /* 0x0000000000317919 */ /* 0x001e620000002100 */
[----:B------:R-:W-:-:S03]  /*3220*/  FMUL.FTZ R82, R84, 1.4426950216293334961 ;  /* 0x3fb8aa3b54527820 */ /* 0x000fc60000410000 */
        /* <DEDUP_REMOVED lines=52> */
[----:B------:R-:W-:-:S03]  /*3570*/  IMAD.MOV.U32 R33, RZ, RZ, RZ ;  /* 0x000000ffff217224 */ /* 0x000fc600078e00ff */
[----:B--2---:R-:W-:-:S03]  /*3580*/  FSEL R123, R82, 1, !P5 ;  /* 0x3f800000527b7808 */ /* 0x004fc60006800000 */
[----:B------:R1:W2:Y:S01]  /*3590*/  @!P4 LDG.E R33, [R80.64] ;  /* 0x000000045021c981 */ /* 0x0002a2000c1e1900 */
[----:B0-----:R-:W-:-:S05]  /*35a0*/  FMUL.FTZ R34, R15, R34 ;  /* 0x000000220f227220 */ /* 0x001fca0000410000 */
[----:B------:R-:W-:Y:S02]  /*35b0*/  FSEL R124, R34, RZ, !P5 ;  /* 0x000000ff227c7208 */ /* 0x000fe40006800000 */
[----:B------:R-:W-:Y:S01]  /*35c0*/  CS2R R34, SRZ ;  /* 0x0000000000227805 */ /* 0x000fe2000001ff00 */
[----:B------:R-:W-:Y:S01]  /*35d0*/  ISETP.NE.AND P5, PT, R2, RZ, PT ;  /* 0x000000ff0200720c */ /* 0x000fe20003fa5270 */
[----:B------:R-:W-:-:S04]  /*35e0*/  HFMA2.MMA R102, -RZ, RZ, 0, 0 ;  /* 0x00000000ff667435 */ /* 0x000fc800000001ff */
        /* <DEDUP_REMOVED lines=30> */
[----:B--2---:R0:W-:Y:S02]  /*37d0*/  STS [R40+0x420], R33 ;  /* 0x0004202128007388 */ /* 0x0041e40000000800 */
[----:B0-----:R-:W-:Y:S01]  /*37e0*/  LEA.HI.SX32 R33, R32, R45, 0x1b ;  /* 0x0000002d20217211 */ /* 0x001fe200078fdaff */
[----:B------:R-:W-:-:S05]  /*37f0*/  IMAD.SHL.U32 R32, R45, 0x8, RZ ;  /* 0x000000082d207824 */ /* 0x000fca00078e00ff */
[----:B------:R-:W-:Y:S01]  /*3800*/  LEA.HI.SX32 R32, R32, R32, 0x1b ;  /* 0x0000002020207211 */ /* 0x000fe200078fdaff */
[----:B------:R-:W-:Y:S01]  /*3810*/  IMAD.SHL.U32 R33, R33, 0x4, RZ ;  /* 0x0000000421217824 */ /* 0x000fe200078e00ff */
[----:B---3--:R0:W-:Y:S03]  /*3820*/  STS [R39+0x4a0], R34 ;  /* 0x0004a02227007388 */ /* 0x0081e60000000800 */
[----:B------:R-:W-:Y:S01]  /*3830*/  IMAD.SHL.U32 R32, R32, 0x4, RZ ;  /* 0x0000000420207824 */ /* 0x000fe200078e00ff */
[----:B----4-:R1:W-:Y:S01]  /*3840*/  STS [R38+0x520], R35 ;  /* 0x0005202326007388 */ /* 0x0103e20000000800 */
[----:B0-----:R-:W-:Y:S02]  /*3850*/  SHF.L.U32 R34, R80, 0x2, RZ ;  /* 0x0000000250227819 */ /* 0x001fe400000006ff */
[----:B-1----:R-:W-:Y:S01]  /*3860*/  SHF.L.U32 R35, R81, 0x2, RZ ;  /* 0x0000000251237819 */ /* 0x002fe200000006ff */
[----:B-----5:R0:W-:Y:S04]  /*3870*/  STS [R37+0x5a0], R102 ;  /* 0x0005a06625007388 */ /* 0x0201e80000000800 */
[----:B------:R1:W-:Y:S04]  /*3880*/  STS [R36+0x620], R85 ;  /* 0x0006205524007388 */ /* 0x0003e80000000800 */
[----:B------:R1:W-:Y:S01]  /*3890*/  STS [R35+0x6a0], R84 ;  /* 0x0006a05423007388 */ /* 0x0003e20000000800 */
[----:B0-----:R-:W-:-:S03]  /*38a0*/  SHF.L.U32 R102, R7, 0x3, RZ ;  /* 0x0000000307667819 */ /* 0x001fc600000006ff */
        /* <DEDUP_REMOVED lines=23> */
[----:B-1----:R-:W-:Y:S01]  /*3a20*/  MOV R82, R98 ;  /* 0x0000006200527202 */ /* 0x002fe20000000f00 */
        /* <DEDUP_REMOVED lines=9> */
.L_x_966:
[----:B-1----:R-:W-:Y:S01]  /*3ac0*/  MOV R83, R97 ;  /* 0x0000006100537202 */ /* 0x002fe20000000f00 */
        /* <DEDUP_REMOVED lines=12> */
.L_x_965:
[-C--:B01----:R-:W-:Y:S01]  /*3b90*/  FFMA.FTZ R82, R112, R113.reuse, R114 ;  /* 0x0000007170527223 */ /* 0x083fe20000010072 */
        /* <DEDUP_REMOVED lines=40> */
[----:B------:R-:W0:Y:S11]  /*3e20*/  SHFL.UP PT, R125, R83, 0x1, RZ ;  /* 0x04200000537d7989 */ /* 0x000e3600000e00ff */
[----:B------:R-:W-:Y:S04]  /*3e30*/  @!P5 STS.64 [0x840], R82 ;  /* 0x00084052ff00d388 */ /* 0x000fe80000000a00 */
[----:B------:R-:W-:Y:S01]  /*3e40*/  BAR.SYNC.DEFER_BLOCKING 0x0 ;  /* 0x0000000000007b1d */ /* 0x000fe20000010000 */
[----:B------:R-:W-:-:S05]  /*3e50*/  ISETP.NE.AND P5, PT, R45, RZ, PT ;  /* 0x000000ff2d00720c */ /* 0x000fca0003fa5270 */
[----:B------:R-:W1:Y:S08]  /*3e60*/  SHFL.UP PT, R82, R82, 0x1, RZ ;  /* 0x0420000052527989 */ /* 0x000e7000000e00ff */
[----:B0----5:R-:W-:Y:S01]  /*3e70*/  @!P5 IMAD.MOV.U32 R125, RZ, RZ, R81 ;  /* 0x000000ffff7dd224 */ /* 0x021fe200078e0051 */
[----:B------:R-:W-:Y:S04]  /*3e80*/  @!P5 STS.64 [0x850], R80 ;  /* 0x00085050ff00d388 */ /* 0x000fe80000000a00 */
[----:B------:R-:W0:Y:S01]  /*3e90*/  LDS.64 R84, [0x840] ;  /* 0x00084000ff547984 */ /* 0x000e220000000a00 */
[----:B-1----:R-:W-:-:S03]  /*3ea0*/  @!P5 MOV R82, R80 ;  /* 0x000000500052d202 */ /* 0x002fc60000000f00 */
[----:B------:R-:W-:Y:S01]  /*3eb0*/  BAR.SYNC.DEFER_BLOCKING 0x0 ;  /* 0x0000000000007b1d */ /* 0x000fe20000010000 */
[----:B------:R-:W-:-:S05]  /*3ec0*/  ISETP.NE.AND P5, PT, R49, RZ, PT ;  /* 0x000000ff3100720c */ /* 0x000fca0003fa5270 */
[----:B------:R-:W1:Y:S01]  /*3ed0*/  LDS R83, [0x854] ;  /* 0x00085400ff537984 */ /* 0x000e620000000800 */
[C---:B0-----:R-:W-:Y:S02]  /*3ee0*/  FFMA.FTZ R85, R84.reuse, R81, R85 ;  /* 0x0000005154557223 */ /* 0x041fe40000010055 */
[----:B------:R-:W-:-:S05]  /*3ef0*/  FMUL.FTZ R84, R84, R80 ;  /* 0x0000005054547220 */ /* 0x000fca0000410000 */
        /* <DEDUP_REMOVED lines=31> */
.L_x_969:
        /* <DEDUP_REMOVED lines=12> */
[----:B------:R0:W1:Y:S02]  /*41b0*/  F2I.FTZ.U32.TRUNC.NTZ R81, R80 ;  /* 0x0000005000517305 */ /* 0x000064000021f000 */
[----:B0-----:R-:W-:Y:S01]  /*41c0*/  HFMA2.MMA R80, -RZ, RZ, 0, 0 ;  /* 0x00000000ff507435 */ /* 0x001fe200000001ff */
[----:B-1----:R-:W-:-:S05]  /*41d0*/  IADD3 R84, RZ, -R81, RZ ;  /* 0x80000051ff547210 */ /* 0x002fca0007ffe0ff */
        /* <DEDUP_REMOVED lines=16> */
.L_x_970:
[----:B------:R0:W5:Y:S02]  /*42e0*/  LDG.E R125, [R76.64] ;  /* 0x000000044c7d7981 */ /* 0x000164000c1e1900 */
.L_x_971:
[----:B-----5:R-:W-:-:S06]  /*42f0*/  IMAD.WIDE R124, R125, 0x4, R72 ;  /* 0x000000047d7c7825 */ /* 0x020fcc00078e0248 */
[----:B----4-:R-:W4:Y:S01]  /*4300*/  LDG.E R125, [R124.64] ;  /* 0x000000047c7d7981 */ /* 0x010f22000c1e1900 */
        /* <DEDUP_REMOVED lines=14> */
.L_x_968:
[----:B------:R-:W-:Y:S05]  /*43f0*/  BSYNC B0 ;  /* 0x0000000000007941 */ /* 0x000fea0003800000 */
.L_x_967:
[----:B------:R-:W-:Y:S01]  /*4400*/  IADD3 R7, R7, 0x1, RZ ;  /* 0x0000000107077810 */ /* 0x000fe20007ffe0ff */
[----:B------:R-:W-:Y:S02]  /*4410*/  FFMA.FTZ R23, R104, R111, R23 ;  /* 0x0000006f68177223 */ /* 0x000fe40000010017 */
[----:B--2---:R-:W-:Y:S01]  /*4420*/  FFMA.FTZ R22, R103, R113, R22 ;  /* 0x0000007167167223 */ /* 0x004fe20000010016 */
[----:B------:R-:W-:Y:S01]  /*4430*/  ISETP.GE.AND P5, PT, R7, c[0x0][0x16c], PT ;  /* 0x00005b0007007a0c */ /* 0x000fe20003fa6270 */
[----:B---3--:R-:W-:Y:S02]  /*4440*/  FFMA.FTZ R21, R106, R115, R21 ;  /* 0x000000736a157223 */ /* 0x008fe40000010015 */
[----:B----4-:R-:W-:Y:S02]  /*4450*/  FFMA.FTZ R20, R105, R117, R20 ;  /* 0x0000007569147223 */ /* 0x010fe40000010014 */
[----:B------:R-:W-:Y:S02]  /*4460*/  FFMA.FTZ R19, R108, R119, R19 ;  /* 0x000000776c137223 */ /* 0x000fe40000010013 */
[----:B------:R-:W-:-:S02]  /*4470*/  FFMA.FTZ R18, R107, R121, R18 ;  /* 0x000000796b127223 */ /* 0x000fc40000010012 */
[----:B------:R-:W-:Y:S02]  /*4480*/  FFMA.FTZ R17, R110, R123, R17 ;  /* 0x0000007b6e117223 */ /* 0x000fe40000010011 */
[----:B------:R-:W-:Y:S02]  /*4490*/  FFMA.FTZ R16, R109, R0, R16 ;  /* 0x000000006d107223 */ /* 0x000fe40000010010 */
[----:B------:R-:W-:Y:S01]  /*44a0*/  @P5 CALL.REL.NOINC `(.L_x_964) ;  /* 0x0000001000005944 */ /* 0x000fe20003c00000 */
[----:B------:R-:W-:Y:S05]  /*44b0*/  BRA `(.L_x_972) ;  /* 0xffffe9d000007947 */ /* 0x000fea000383ffff */
.L_x_964:
[----:B------:R-:W-:Y:S01]  /*44c0*/  BAR.SYNC.DEFER_BLOCKING 0x0 ;  /* 0x0000000000007b1d */ /* 0x000fe20000010000 */
[----:B------:R-:W-:Y:S01]  /*44d0*/  IMAD R0, R69, c[0x0][0x210], RZ ;  /* 0x0000840045007a24 */ /* 0x000fe200078e02ff */
[----:B------:R-:W-:Y:S01]  /*44e0*/  ISETP.NE.AND P6, PT, R49, RZ, PT ;  /* 0x000000ff3100720c */ /* 0x000fe20003fc5270 */
[C---:B------:R-:W-:Y:S01]  /*44f0*/  IMAD.WIDE.U32 R8, R89.reuse, c[0x0][0x210], RZ ;  /* 0x0000840059087a25 */ /* 0x040fe200078e00ff */
[----:B------:R-:W-:Y:S02]  /*4500*/  SHF.R.S32.HI R15, RZ, 0x1f, R70 ;  /* 0x0000001fff0f7819 */ /* 0x000fe40000011446 */
[----:B------:R-:W-:Y:S01]  /*4510*/  @!P4 MOV R14, R70 ;  /* 0x00000046000ec202 */ /* 0x000fe20000000f00 */
[----:B------:R-:W-:Y:S01]  /*4520*/  IMAD R7, R89, c[0x0][0x214], R0 ;  /* 0x0000850059077a24 */ /* 0x000fe200078e0200 */
[----:B------:R-:W-:Y:S01]  /*4530*/  BSSY B0, `(.L_x_973) ;  /* 0x000003f000007945 */ /* 0x000fe20003800000 */
[----:B------:R-:W-:-:S02]  /*4540*/  IMAD R3, R99, c[0x0][0x218], RZ ;  /* 0x0000860063037a24 */ /* 0x000fc400078e02ff */
[----:B------:R-:W-:Y:S02]  /*4550*/  IMAD.IADD R9, R9, 0x1, R7 ;  /* 0x0000000109097824 */ /* 0x000fe400078e0207 */
[C---:B------:R-:W-:Y:S02]  /*4560*/  IMAD R3, R100.reuse, c[0x0][0x21c], R3 ;  /* 0x0000870064037a24 */ /* 0x040fe400078e0203 */
[----:B------:R-:W-:-:S04]  /*4570*/  IMAD.WIDE.U32 R8, R100, c[0x0][0x218], R8 ;  /* 0x0000860064087a25 */ /* 0x000fc800078e0008 */
[----:B------:R-:W-:Y:S01]  /*4580*/  IMAD R0, R69, c[0x0][0x200], RZ ;  /* 0x0000800045007a24 */ /* 0x000fe200078e02ff */
[----:B------:R-:W-:-:S03]  /*4590*/  IADD3 R11, P5, R70, R8, RZ ;  /* 0x00000008460b7210 */ /* 0x000fc60007fbe0ff */
[----:B------:R-:W-:Y:S01]  /*45a0*/  IMAD R25, R89, c[0x0][0x204], R0 ;  /* 0x0000810059197a24 */ /* 0x000fe200078e0200 */
[----:B------:R-:W-:Y:S01]  /*45b0*/  IADD3.X R4, R15, R3, R9, P5, !PT ;  /* 0x000000030f047210 */ /* 0x000fe20002ffe409 */
[----:B------:R-:W-:Y:S01]  /*45c0*/  IMAD.WIDE.U32 R8, R89, c[0x0][0x200], RZ ;  /* 0x0000800059087a25 */ /* 0x000fe200078e00ff */
[----:B------:R-:W-:Y:S03]  /*45d0*/  STS [R32], R23 ;  /* 0x0000001720007388 */ /* 0x000fe60000000800 */
[----:B------:R-:W-:Y:S01]  /*45e0*/  IMAD R3, R99, c[0x0][0x208], RZ ;  /* 0x0000820063037a24 */ /* 0x000fe200078e02ff */
[----:B------:R-:W-:Y:S01]  /*45f0*/  STS [R32+0x4], R22 ;  /* 0x0000041620007388 */ /* 0x000fe20000000800 */
[----:B------:R-:W-:Y:S02]  /*4600*/  IADD3 R9, R9, R25, RZ ;  /* 0x0000001909097210 */ /* 0x000fe40007ffe0ff */
[----:B------:R-:W-:Y:S01]  /*4610*/  IMAD R27, R100, c[0x0][0x20c], R3 ;  /* 0x00008300641b7a24 */ /* 0x000fe200078e0203 */
[----:B------:R-:W-:Y:S01]  /*4620*/  STS [R32+0x8], R21 ;  /* 0x0000081520007388 */ /* 0x000fe20000000800 */
[----:B------:R-:W-:-:S02]  /*4630*/  IMAD.MOV.U32 R3, RZ, RZ, 0x4 ;  /* 0x00000004ff037424 */ /* 0x000fc400078e00ff */
[----:B------:R-:W-:Y:S01]  /*4640*/  IMAD.WIDE.U32 R8, R100, c[0x0][0x208], R8 ;  /* 0x0000820064087a25 */ /* 0x000fe200078e0008 */
[----:B------:R-:W-:Y:S04]  /*4650*/  STS [R32+0xc], R20 ;  /* 0x00000c1420007388 */ /* 0x000fe80000000800 */
[----:B------:R-:W-:Y:S01]  /*4660*/  STS [R32+0x10], R19 ;  /* 0x0000101320007388 */ /* 0x000fe20000000800 */
[----:B------:R-:W-:-:S03]  /*4670*/  IADD3 R13, P5, R70, R8, RZ ;  /* 0x00000008460d7210 */ /* 0x000fc60007fbe0ff */
[----:B------:R-:W-:Y:S01]  /*4680*/  STS [R32+0x14], R18 ;  /* 0x0000141220007388 */ /* 0x000fe20000000800 */
[----:B------:R-:W-:Y:S01]  /*4690*/  IADD3.X R0, R15, R27, R9, P5, !PT ;  /* 0x0000001b0f007210 */ /* 0x000fe20002ffe409 */
[----:B------:R-:W-:Y:S02]  /*46a0*/  IMAD.WIDE R8, R78, R3, c[0x0][0x288] ;  /* 0x0000a2004e087625 */ /* 0x000fe400078e0203 */
[----:B------:R-:W-:Y:S03]  /*46b0*/  STS [R32+0x18], R17 ;  /* 0x0000181120007388 */ /* 0x000fe60000000800 */
[----:B------:R-:W-:Y:S01]  /*46c0*/  LEA R10, P5, R11, R8, 0x2 ;  /* 0x000000080b0a7211 */ /* 0x000fe200078a10ff */
[----:B------:R-:W-:Y:S01]  /*46d0*/  STS [R32+0x1c], R16 ;  /* 0x00001c1020007388 */ /* 0x000fe20000000800 */
[----:B------:R-:W-:-:S06]  /*46e0*/  NOP ;  /* 0x0000000000007918 */ /* 0x000fcc0000000000 */
[----:B------:R-:W-:Y:S01]  /*46f0*/  LDS R31, [R40] ;  /* 0x00000000281f7984 */ /* 0x000fe20000000800 */
[----:B------:R-:W-:Y:S01]  /*4700*/  LEA.HI.X R11, R11, R9, R4, 0x2, P5 ;  /* 0x000000090b0b7211 */ /* 0x000fe200028f1404 */
[----:B------:R-:W-:Y:S02]  /*4710*/  IMAD.WIDE R8, R78, R3, c[0x0][0x298] ;  /* 0x0000a6004e087625 */ /* 0x000fe400078e0203 */
[----:B01----:R-:W-:Y:S03]  /*4720*/  LDS R81, [R39+0x80] ;  /* 0x0000800027517984 */ /* 0x003fe60000000800 */
[C---:B------:R-:W-:Y:S01]  /*4730*/  LEA R8, P5, R13.reuse, R8, 0x2 ;  /* 0x000000080d087211 */ /* 0x040fe200078a10ff */
[----:B------:R-:W-:Y:S03]  /*4740*/  LDS R83, [R38+0x100] ;  /* 0x0001000026537984 */ /* 0x000fe60000000800 */
[----:B------:R-:W-:Y:S01]  /*4750*/  LEA.HI.X R9, R13, R9, R0, 0x2, P5 ;  /* 0x000000090d097211 */ /* 0x000fe200028f1400 */
[----:B------:R-:W-:Y:S01]  /*4760*/  LDS R85, [R37+0x180] ;  /* 0x0001800025557984 */ /* 0x000fe20000000800 */
[----:B------:R-:W-:-:S03]  /*4770*/  @!P4 IMAD.WIDE.U32 R12, R89, c[0x0][0x200], R14 ;  /* 0x00008000590cca25 */ /* 0x000fc600078e000e */
[----:B------:R-:W-:Y:S01]  /*4780*/  LDS R103, [R36+0x200] ;  /* 0x0002000024677984 */ /* 0x000fe20000000800 */
[----:B------:R-:W-:-:S03]  /*4790*/  @!P4 IMAD.IADD R13, R25, 0x1, R13 ;  /* 0x00000001190dc824 */ /* 0x000fc600078e020d */
[----:B------:R-:W-:Y:S01]  /*47a0*/  LDS R105, [R35+0x280] ;  /* 0x0002800023697984 */ /* 0x000fe20000000800 */
[----:B------:R-:W-:-:S03]  /*47b0*/  @!P4 IMAD.WIDE.U32 R12, R100, c[0x0][0x208], R12 ;  /* 0x00008200640cca25 */ /* 0x000fc600078e000c */
[----:B------:R-:W-:Y:S02]  /*47c0*/  LDS R107, [R34+0x300] ;  /* 0x00030000226b7984 */ /* 0x000fe40000000800 */
[----:B------:R-:W-:Y:S02]  /*47d0*/  @!P4 IADD3 R0, P5, R78, R12, RZ ;  /* 0x0000000c4e00c210 */ /* 0x000fe40007fbe0ff */
[----:B------:R-:W-:Y:S02]  /*47e0*/  LDS R109, [R33+0x380] ;  /* 0x00038000216d7984 */ /* 0x000fe40000000800 */
[----:B------:R-:W-:Y:S02]  /*47f0*/  @!P4 IADD3.X R13, R79, R13, R27, P5, !PT ;  /* 0x0000000d4f0dc210 */ /* 0x000fe40002ffe41b */
[----:B------:R-:W-:Y:S04]  /*4800*/  @!P6 STS [0x420], R41 ;  /* 0x00042029ff00e388 */ /* 0x000fe80000000800 */
[----:B------:R-:W-:Y:S01]  /*4810*/  BAR.SYNC.DEFER_BLOCKING 0x0 ;  /* 0x0000000000007b1d */ /* 0x000fe20000010000 */
[----:B------:R-:W-:-:S04]  /*4820*/  @!P4 LEA R12, P5, R0, c[0x0][0x298], 0x2 ;  /* 0x0000a600000cca11 */ /* 0x000fc800078a10ff */
[----:B------:R-:W-:Y:S02]  /*4830*/  @!P4 LEA.HI.X R13, R0, c[0x0][0x29c], R13, 0x2, P5 ;  /* 0x0000a700000dca11 */ /* 0x000fe400028f140d */
[----:B------:R-:W-:-:S04]  /*4840*/  IADD3 R28, P5, R78, R70, RZ ;  /* 0x000000464e1c7210 */ /* 0x000fc80007fbe0ff */
[----:B------:R-:W-:Y:S01]  /*4850*/  IADD3.X R29, R79, R15, RZ, P5, !PT ;  /* 0x0000000f4f1d7210 */ /* 0x000fe20002ffe4ff */
        /* <DEDUP_REMOVED lines=12> */
.L_x_974:
[----:B------:R-:W-:Y:S05]  /*4920*/  BSYNC B0 ;  /* 0x0000000000007941 */ /* 0x000fea0003800000 */
.L_x_973:
        /* <DEDUP_REMOVED lines=17> */
[----:B------:R-:W-:Y:S01]  /*4a40*/  ISETP.NE.AND P5, PT, R5, RZ, PT ;  /* 0x000000ff0500720c */ /* 0x000fe20003fa5270 */
[----:B------:R-:W-:Y:S01]  /*4a50*/  IMAD.MOV.U32 R5, RZ, RZ, RZ ;  /* 0x000000ffff057224 */ /* 0x000fe200078e00ff */
[----:B------:R-:W-:Y:S01]  /*4a60*/  HFMA2.MMA R0, -RZ, RZ, 0, 0 ;  /* 0x00000000ff007435 */ /* 0x000fe200000001ff */
[----:B------:R-:W-:Y:S01]  /*4a70*/  CS2R R6, SRZ ;  /* 0x0000000000067805 */ /* 0x000fe2000001ff00 */
[----:B0-----:R-:W-:Y:S01]  /*4a80*/  MOV R25, RZ ;  /* 0x000000ff00197202 */ /* 0x001fe20000000f00 */
[----:B-1----:R-:W-:Y:S01]  /*4a90*/  HFMA2.MMA R10, -RZ, RZ, 0, 0 ;  /* 0x00000000ff0a7435 */ /* 0x002fe200000001ff */
[----:B------:R-:W-:Y:S01]  /*4aa0*/  IMAD.MOV.U32 R27, RZ, RZ, RZ ;  /* 0x000000ffff1b7224 */ /* 0x000fe200078e00ff */
[----:B------:R-:W2:Y:S01]  /*4ab0*/  @!P4 LDG.E R5, [R12.64] ;  /* 0x000000040c05c981 */ /* 0x000ea2000c1e1900 */
[----:B------:R-:W-:Y:S01]  /*4ac0*/  ISETP.NE.AND P4, PT, R2, RZ, PT ;  /* 0x000000ff0200720c */ /* 0x000fe20003f85270 */
[----:B------:R-:W-:-:S03]  /*4ad0*/  IMAD.MOV.U32 R2, RZ, RZ, RZ ;  /* 0x000000ffff027224 */ /* 0x000fc600078e00ff */
[----:B------:R-:W3:Y:S01]  /*4ae0*/  @!P6 LDG.E R0, [R8.64+0x80] ;  /* 0x000080040800e981 */ /* 0x000ee2000c1e1900 */
[----:B------:R-:W-:-:S03]  /*4af0*/  ISETP.NE.AND P6, PT, R4, RZ, PT ;  /* 0x000000ff0400720c */ /* 0x000fc60003fc5270 */
[----:B------:R-:W4:Y:S04]  /*4b00*/  @!P5 LDG.E R2, [R8.64+0x180] ;  /* 0x000180040802d981 */ /* 0x000f28000c1e1900 */
[----:B------:R-:W5:Y:S04]  /*4b10*/  @!P3 LDG.E R25, [R8.64+0x200] ;  /* 0x000200040819b981 */ /* 0x000f68000c1e1900 */
[----:B------:R-:W4:Y:S04]  /*4b20*/  @!P4 LDG.E R7, [R8.64+0x100] ;  /* 0x000100040807c981 */ /* 0x000f28000c1e1900 */
[----:B------:R-:W5:Y:S04]  /*4b30*/  @!P2 LDG.E R6, [R8.64+0x280] ;  /* 0x000280040806a981 */ /* 0x000f68000c1e1900 */
[----:B------:R-:W5:Y:S04]  /*4b40*/  @!P1 LDG.E R27, [R8.64+0x300] ;  /* 0x00030004081b9981 */ /* 0x000f68000c1e1900 */
[----:B------:R-:W5:Y:S01]  /*4b50*/  @!P0 LDG.E R10, [R8.64+0x380] ;  /* 0x00038004080a8981 */ /* 0x000f62000c1e1900 */
[----:B------:R-:W-:Y:S03]  /*4b60*/  BSSY B0, `(.L_x_975) ;  /* 0x0000066000007945 */ /* 0x000fe60003800000 */
[----:B--2---:R-:W-:Y:S04]  /*4b70*/  STS [R40], R5 ;  /* 0x0000000528007388 */ /* 0x004fe80000000800 */
[----:B---3--:R-:W-:Y:S04]  /*4b80*/  STS [R39+0x80], R0 ;  /* 0x0000800027007388 */ /* 0x008fe80000000800 */
        /* <DEDUP_REMOVED lines=18> */
[----:B------:R-:W0:Y:S01]  /*4cb0*/  MUFU.EX2 R5, R5 ;  /* 0x0000000500057308 */ /* 0x000e220000000800 */
[----:B---3--:R-:W-:Y:S02]  /*4cc0*/  FMUL.FTZ R25, R4, -1.4426950216293334961 ;  /* 0xbfb8aa3b04197820 */ /* 0x008fe40000410000 */
[----:B----4-:R-:W-:Y:S02]  /*4cd0*/  FMUL.FTZ R27, R0, -1.4426950216293334961 ;  /* 0xbfb8aa3b001b7820 */ /* 0x010fe40000410000 */
[----:B-----5:R-:W-:Y:S02]  /*4ce0*/  FMUL.FTZ R7, R9, -1.4426950216293334961 ;  /* 0xbfb8aa3b09077820 */ /* 0x020fe40000410000 */
[----:B------:R-:W-:-:S02]  /*4cf0*/  FMUL.FTZ R10, R12, -1.4426950216293334961 ;  /* 0xbfb8aa3b0c0a7820 */ /* 0x000fc40000410000 */
[----:B------:R-:W-:Y:S01]  /*4d00*/  FMUL.FTZ R26, R2, -1.4426950216293334961 ;  /* 0xbfb8aa3b021a7820 */ /* 0x000fe20000410000 */
[----:B------:R-:W1:Y:S08]  /*4d10*/  MUFU.EX2 R6, R6 ;  /* 0x0000000600067308 */ /* 0x000e700000000800 */
        /* <DEDUP_REMOVED lines=9> */
[----:B---3--:R-:W-:Y:S01]  /*4db0*/  FADD.FTZ R25, R25, 1 ;  /* 0x3f80000019197421 */ /* 0x008fe20000010000 */
[----:B------:R-:W0:Y:S01]  /*4dc0*/  MUFU.RCP R30, R5 ;  /* 0x00000005001e7308 */ /* 0x000e220000001000 */
[----:B----4-:R-:W-:Y:S02]  /*4dd0*/  FADD.FTZ R27, R27, 1 ;  /* 0x3f8000001b1b7421 */ /* 0x010fe40000010000 */
[----:B-----5:R-:W-:Y:S02]  /*4de0*/  FADD.FTZ R7, R7, 1 ;  /* 0x3f80000007077421 */ /* 0x020fe40000010000 */
[----:B------:R-:W-:-:S02]  /*4df0*/  FADD.FTZ R10, R10, 1 ;  /* 0x3f8000000a0a7421 */ /* 0x000fc40000010000 */
[----:B------:R-:W-:Y:S01]  /*4e00*/  FADD.FTZ R26, R26, 1 ;  /* 0x3f8000001a1a7421 */ /* 0x000fe20000010000 */
[----:B------:R0:W1:Y:S08]  /*4e10*/  MUFU.RCP R31, R6 ;  /* 0x00000006001f7308 */ /* 0x0000700000001000 */
[----:B------:R-:W2:Y:S08]  /*4e20*/  MUFU.RCP R80, R7 ;  /* 0x0000000700507308 */ /* 0x000eb00000001000 */
[----:B------:R-:W3:Y:S08]  /*4e30*/  MUFU.RCP R81, R10 ;  /* 0x0000000a00517308 */ /* 0x000ef00000001000 */
[----:B------:R-:W4:Y:S08]  /*4e40*/  MUFU.RCP R24, R24 ;  /* 0x0000001800187308 */ /* 0x000f300000001000 */
[----:B------:R-:W5:Y:S08]  /*4e50*/  MUFU.RCP R25, R25 ;  /* 0x0000001900197308 */ /* 0x000f700000001000 */
[----:B------:R-:W3:Y:S08]  /*4e60*/  MUFU.RCP R83, R26 ;  /* 0x0000001a00537308 */ /* 0x000ef00000001000 */
[----:B------:R-:W5:Y:S01]  /*4e70*/  MUFU.RCP R27, R27 ;  /* 0x0000001b001b7308 */ /* 0x000f620000001000 */
[----:B0-----:R-:W-:-:S02]  /*4e80*/  FMUL.FTZ R6, R11, R30 ;  /* 0x0000001e0b067220 */ /* 0x001fc40000410000 */
[----:B-1----:R-:W-:Y:S02]  /*4e90*/  FMUL.FTZ R5, R8, R31 ;  /* 0x0000001f08057220 */ /* 0x002fe40000410000 */
[----:B--2---:R-:W-:Y:S02]  /*4ea0*/  FMUL.FTZ R8, R9, R80 ;  /* 0x0000005009087220 */ /* 0x004fe40000410000 */
[----:B------:R-:W-:Y:S01]  /*4eb0*/  FMUL.FTZ R23, R6, R23 ;  /* 0x0000001706177220 */ /* 0x000fe20000410000 */
[----:B------:R-:W-:Y:S01]  /*4ec0*/  BAR.SYNC.DEFER_BLOCKING 0x0 ;  /* 0x0000000000007b1d */ /* 0x000fe20000010000 */
[----:B---3--:R-:W-:Y:S02]  /*4ed0*/  FMUL.FTZ R7, R12, R81 ;  /* 0x000000510c077220 */ /* 0x008fe40000410000 */
[----:B----4-:R-:W-:Y:S02]  /*4ee0*/  FMUL.FTZ R6, R13, R24 ;  /* 0x000000180d067220 */ /* 0x010fe40000410000 */
[----:B-----5:R-:W-:-:S02]  /*4ef0*/  FMUL.FTZ R9, R4, R25 ;  /* 0x0000001904097220 */ /* 0x020fc40000410000 */
        /* <DEDUP_REMOVED lines=10> */
[----:B------:R0:W-:Y:S04]  /*4fa0*/  STS [R32+0x4], R5 ;  /* 0x0000040520007388 */ /* 0x0001e80000000800 */
[----:B------:R-:W-:Y:S04]  /*4fb0*/  STS [R32+0x8], R21 ;  /* 0x0000081520007388 */ /* 0x000fe80000000800 */
[----:B------:R1:W-:Y:S04]  /*4fc0*/  STS [R32+0xc], R7 ;  /* 0x00000c0720007388 */ /* 0x0003e80000000800 */
[----:B------:R-:W-:Y:S04]  /*4fd0*/  STS [R32+0x10], R19 ;  /* 0x0000101320007388 */ /* 0x000fe80000000800 */
[----:B------:R-:W-:Y:S04]  /*4fe0*/  STS [R32+0x14], R9 ;  /* 0x0000140920007388 */ /* 0x000fe80000000800 */
        /* <DEDUP_REMOVED lines=13> */
[----:B------:R-:W3:Y:S01]  /*50c0*/  LDS R11, [0x420] ;  /* 0x00042000ff0b7984 */ /* 0x000ee20000000800 */
[----:B------:R-:W-:-:S02]  /*50d0*/  IMAD R0, R69, c[0x0][0x220], RZ ;  /* 0x0000880045007a24 */ /* 0x000fc400078e02ff */
[----:B0-----:R-:W-:-:S04]  /*50e0*/  IMAD.WIDE.U32 R4, R89, c[0x0][0x220], RZ ;  /* 0x0000880059047a25 */ /* 0x001fc800078e00ff */
[----:B-1----:R-:W-:-:S04]  /*50f0*/  IMAD R7, R89, c[0x0][0x224], R0 ;  /* 0x0000890059077a24 */ /* 0x002fc800078e0200 */
[----:B--2---:R-:W-:Y:S01]  /*5100*/  IMAD.IADD R17, R5, 0x1, R7 ;  /* 0x0000000105117824 */ /* 0x004fe200078e0207 */
[----:B---3--:R-:W-:-:S13]  /*5110*/  ISETP.GE.AND P0, PT, R78, R11, PT ;  /* 0x0000000b4e00720c */ /* 0x008fda0003f06270 */
        /* <DEDUP_REMOVED lines=10> */
.L_x_976:
[----:B------:R-:W-:Y:S05]  /*51c0*/  BSYNC B0 ;  /* 0x0000000000007941 */ /* 0x000fea0003800000 */
.L_x_975:
[----:B------:R-:W-:Y:S01]  /*51d0*/  MOV R5, R17 ;  /* 0x0000001100057202 */ /* 0x000fe20000000f00 */
[----:B------:R-:W-:Y:S01]  /*51e0*/  IMAD R7, R99, c[0x0][0x228], RZ ;  /* 0x00008a0063077a24 */ /* 0x000fe200078e02ff */
[----:B------:R-:W-:Y:S01]  /*51f0*/  ISETP.GE.AND P1, PT, R52, R11, PT ;  /* 0x0000000b3400720c */ /* 0x000fe20003f26270 */
[----:B------:R-:W-:Y:S01]  /*5200*/  IMAD.WIDE R2, R78, R3, c[0x0][0x2a0] ;  /* 0x0000a8004e027625 */ /* 0x000fe200078e0203 */
[-C--:B------:R-:W-:Y:S02]  /*5210*/  ISETP.GE.AND P3, PT, R48, R11.reuse, PT ;  /* 0x0000000b3000720c */ /* 0x080fe40003f66270 */
[-C--:B------:R-:W-:Y:S01]  /*5220*/  ISETP.GE.AND P4, PT, R46, R11.reuse, PT ;  /* 0x0000000b2e00720c */ /* 0x080fe20003f86270 */
[----:B------:R-:W-:Y:S01]  /*5230*/  IMAD.WIDE.U32 R4, R100, c[0x0][0x228], R4 ;  /* 0x00008a0064047a25 */ /* 0x000fe200078e0004 */
[-C--:B------:R-:W-:Y:S02]  /*5240*/  ISETP.GE.AND P5, PT, R44, R11.reuse, PT ;  /* 0x0000000b2c00720c */ /* 0x080fe40003fa6270 */
[----:B------:R-:W-:Y:S01]  /*5250*/  ISETP.GE.AND P6, PT, R42, R11, PT ;  /* 0x0000000b2a00720c */ /* 0x000fe20003fc6270 */
[----:B0-----:R-:W-:Y:S01]  /*5260*/  IMAD R9, R100, c[0x0][0x22c], R7 ;  /* 0x00008b0064097a24 */ /* 0x001fe200078e0207 */
[----:B------:R-:W-:Y:S01]  /*5270*/  IADD3 R7, P0, R70, R4, RZ ;  /* 0x0000000446077210 */ /* 0x000fe20007f1e0ff */
[----:B------:R-:W-:Y:S01]  /*5280*/  IMAD.IADD R88, R41, 0x1, R88 ;  /* 0x0000000129587824 */ /* 0x000fe200078e0258 */
[----:B------:R-:W-:-:S02]  /*5290*/  IADD3 R43, R43, 0x1, RZ ;  /* 0x000000012b2b7810 */ /* 0x000fc40007ffe0ff */
[----:B------:R-:W-:Y:S02]  /*52a0*/  IADD3.X R4, R15, R9, R5, P0, !PT ;  /* 0x000000090f047210 */ /* 0x000fe400007fe405 */
[C---:B------:R-:W-:Y:S01]  /*52b0*/  LEA R6, P2, R7.reuse, R2, 0x2 ;  /* 0x0000000207067211 */ /* 0x040fe200078410ff */
[----:B------:R-:W-:Y:S01]  /*52c0*/  IMAD.MOV.U32 R2, RZ, RZ, R92 ;  /* 0x000000ffff027224 */ /* 0x000fe200078e005c */
[----:B------:R-:W-:Y:S02]  /*52d0*/  ISETP.GE.AND P0, PT, R54, R11, PT ;  /* 0x0000000b3600720c */ /* 0x000fe40003f06270 */
[----:B------:R-:W-:Y:S01]  /*52e0*/  LEA.HI.X R7, R7, R3, R4, 0x2, P2 ;  /* 0x0000000307077211 */ /* 0x000fe200010f1404 */
[----:B------:R-:W-:Y:S01]  /*52f0*/  IMAD.MOV.U32 R4, RZ, RZ, R90 ;  /* 0x000000ffff047224 */ /* 0x000fe200078e005a */
[----:B------:R-:W-:Y:S02]  /*5300*/  ISETP.GE.AND P2, PT, R50, R11, PT ;  /* 0x0000000b3200720c */ /* 0x000fe40003f46270 */
        /* <DEDUP_REMOVED lines=19> */
.L_x_977:
[----:B------:R-:W-:Y:S05]  /*5440*/  EXIT ;  /* 0x000000000000794d */ /* 0x000fea0003800000 */
.L_x_979:
        /* <DEDUP_REMOVED lines=11> */
.L_x_8829:


//--------------------- .text._Z25selective_scan_fwd_kernelI32Selective_Scan_fwd_kernel_traitsILi32ELi8ELi1ELb1ELb1ELb1ELb0ELb0EfffEEv13SSMParamsBase --------------------------
	.section	.text._Z25selective_scan_fwd_kernelI32Selective_Scan_fwd_kernel_traitsILi32ELi8ELi1ELb1ELb1ELb1ELb0ELb0EfffEEv13SSMParamsBase,"ax",@progbits
	.sectioninfo	@"SHI_REGISTERS=114"
	.align	128
        .global         _Z25selective_scan_fwd_kernelI32Selective_Scan_fwd_kernel_traitsILi32ELi8ELi1ELb1ELb1ELb1ELb0ELb0EfffEEv13SSMParamsBase
        .type           _Z25selective_scan_fwd_kernelI32Selective_Scan_fwd_kernel_traitsILi32ELi8ELi1ELb1ELb1ELb1ELb0ELb0EfffEEv13SSMParamsBase,@function
        .size           _Z25selective_scan_fwd_kernelI32Selective_Scan_fwd_kernel_traitsILi32ELi8ELi1ELb1ELb1ELb1ELb0ELb0EfffEEv13SSMParamsBase,(.L_x_8830 - _Z25selective_scan_fwd_kernelI32Selective_Scan_fwd_kernel_traitsILi32ELi8ELi1ELb1ELb1ELb1ELb0ELb0EfffEEv13SSMParamsBase)
        .other          _Z25selective_scan_fwd_kernelI32Selective_Scan_fwd_kernel_traitsILi32ELi8ELi1ELb1ELb1ELb1ELb0ELb0EfffEEv13SSMParamsBase,@"STO_CUDA_ENTRY STV_DEFAULT"
_Z25selective_scan_fwd_kernelI32Selective_Scan_fwd_kernel_traitsILi32ELi8ELi1ELb1ELb1ELb1ELb0ELb0EfffEEv13SSMParamsBase:
.text._Z25selective_scan_fwd_kernelI32Selective_Scan_fwd_kernel_traitsILi32ELi8ELi1ELb1ELb1ELb1ELb0ELb0EfffEEv13SSMParamsBase:
[----:B------:R-:W-:Y:S02]  /*0000*/  MOV R1, c[0x0][0x28] ;  /* 0x00000a0000017a02 */ /* 0x000fe40000000f00 */
[----:B------:R-:W-:Y:S01]  /*0010*/  ISETP.NE.U32.AND P1, PT, RZ, c[0x0][0x2b0], PT ;  /* 0x0000ac00ff007a0c */ /* 0x000fe20003f25070 */
[----:B------:R-:W0:Y:S01]  /*0020*/  S2R R28, SR_CTAID.X ;  /* 0x00000000001c7919 */ /* 0x000e220000002500 */
[----:B------:R-:W-:Y:S01]  /*0030*/  IMAD.MOV.U32 R10, RZ, RZ, RZ ;  /* 0x000000ffff0a7224 */ /* 0x000fe200078e00ff */
[----:B------:R-:W-:Y:S01]  /*0040*/  CS2R R12, SRZ ;  /* 0x00000000000c7805 */ /* 0x000fe2000001ff00 */
[----:B------:R-:W-:Y:S01]  /*0050*/  ISETP.NE.AND.EX P1, PT, RZ, c[0x0][0x2b4], PT, P1 ;  /* 0x0000ad00ff007a0c */ /* 0x000fe20003f25310 */
[----:B------:R-:W-:Y:S01]  /*0060*/  HFMA2.MMA R15, -RZ, RZ, 0, 0 ;  /* 0x00000000ff0f7435 */ /* 0x000fe200000001ff */
[----:B------:R-:W-:-:S11]  /*0070*/  ULDC.64 UR4, c[0x0][0x118] ;  /* 0x0000460000047ab9 */ /* 0x000fd60000000a00 */
[----:B------:R-:W-:Y:S01]  /*0080*/  @P1 MOV R10, c[0x0][0x2b0] ;  /* 0x0000ac00000a1a02 */ /* 0x000fe20000000f00 */
[----:B------:R-:W-:Y:S01]  /*0090*/  @P1 IMAD.MOV.U32 R13, RZ, RZ, c[0x0][0x2b4] ;  /* 0x0000ad00ff0d1624 */ /* 0x000fe200078e00ff */
[----:B------:R-:W-:Y:S01]  /*00a0*/  @P1 MOV R12, c[0x0][0x2b0] ;  /* 0x0000ac00000c1a02 */ /* 0x000fe20000000f00 */
[----:B------:R-:W-:Y:S01]  /*00b0*/  @P1 IMAD.MOV.U32 R15, RZ, RZ, c[0x0][0x2b4] ;  /* 0x0000ad00ff0f1624 */ /* 0x000fe200078e00ff */
[C---:B------:R-:W-:Y:S02]  /*00c0*/  ISETP.NE.U32.AND P0, PT, R10.reuse, RZ, PT ;  /* 0x000000ff0a00720c */ /* 0x040fe40003f05070 */
[----:B------:R-:W-:Y:S02]  /*00d0*/  ISETP.NE.U32.AND P2, PT, R10, RZ, PT ;  /* 0x000000ff0a00720c */ /* 0x000fe40003f45070 */
[----:B------:R-:W-:Y:S01]  /*00e0*/  ISETP.NE.AND.EX P0, PT, R13, RZ, PT, P0 ;  /* 0x000000ff0d00720c */ /* 0x000fe20003f05300 */
[----:B0-----:R-:W-:-:S12]  /*00f0*/  IMAD.MOV.U32 R0, RZ, RZ, R28 ;  /* 0x000000ffff007224 */ /* 0x001fd800078e001c */
        /* <DEDUP_REMOVED lines=19> */
.L_x_980:
        /* <DEDUP_REMOVED lines=27> */
.L_x_981:
        /* <DEDUP_REMOVED lines=11> */
.L_x_982:
[----:B------:R-:W-:Y:S01]  /*0490*/  ISETP.EQ.U32.AND P0, PT, R3, RZ, PT ;  /* 0x000000ff0300720c */ /* 0x000fe20003f02070 */
[----:B------:R-:W-:Y:S01]  /*04a0*/  HFMA2.MMA R9, -RZ, RZ, 0, 0 ;  /* 0x00000000ff097435 */ /* 0x000fe200000001ff */
[----:B------:R-:W-:Y:S02]  /*04b0*/  IMAD.MOV.U32 R13, RZ, RZ, RZ ;  /* 0x000000ffff0d7224 */ /* 0x000fe400078e00ff */
[----:B------:R-:W-:Y:S01]  /*04c0*/  ISETP.EQ.OR.EX P0, PT, R2, RZ, !P6, P0 ;  /* 0x000000ff0200720c */ /* 0x000fe20007702700 */
[----:B------:R-:W-:Y:S02]  /*04d0*/  @P1 IMAD.MOV.U32 R13, RZ, RZ, c[0x0][0x2d0] ;  /* 0x0000b400ff0d1624 */ /* 0x000fe400078e00ff */
[----:B------:R-:W-:-:S10]  /*04e0*/  @P1 MOV R9, c[0x0][0x2d4] ;  /* 0x0000b50000091a02 */ /* 0x000fd40000000f00 */
        /* <DEDUP_REMOVED lines=8> */
[----:B------:R-:W-:Y:S01]  /*0570*/  PRMT R64, RZ, 0x7610, R64 ;  /* 0x00007610ff407816 */ /* 0x000fe20000000040 */
[----:B0-----:R-:W-:Y:S01]  /*0580*/  IMAD.MOV.U32 R12, RZ, RZ, RZ ;  /* 0x000000ffff0c7224 */ /* 0x001fe200078e00ff */
[----:B------:R-:W-:-:S02]  /*0590*/  ISETP.NE.U32.AND P3, PT, RZ, c[0x0][0x268], PT ;  /* 0x00009a00ff007a0c */ /* 0x000fc40003f65070 */
[----:B------:R-:W-:Y:S02]  /*05a0*/  IABS R22, c[0x0][0x174] ;  /* 0x00005d0000167a13 */ /* 0x000fe40000000000 */
[----:B------:R-:W-:Y:S02]  /*05b0*/  ISETP.NE.AND.EX P3, PT, RZ, c[0x0][0x26c], PT, P3 ;  /* 0x00009b00ff007a0c */ /* 0x000fe40003f65330 */
[----:B------:R-:W-:Y:S02]  /*05c0*/  ISETP.NE.U32.AND P5, PT, RZ, c[0x0][0x280], PT ;  /* 0x0000a000ff007a0c */ /* 0x000fe40003fa5070 */
[C---:B------:R-:W-:Y:S02]  /*05d0*/  @P1 IADD3 R10, P4, R28.reuse, c[0x0][0x2b8], RZ ;  /* 0x0000ae001c0a1a10 */ /* 0x040fe40007f9e0ff */
[----:B------:R-:W-:Y:S02]  /*05e0*/  @P2 MOV R9, c[0x0][0x2c0] ;  /* 0x0000b00000092a02 */ /* 0x000fe40000000f00 */
[----:B------:R-:W-:-:S02]  /*05f0*/  @P1 LEA.HI.X.SX32 R11, R28, c[0x0][0x2bc], 0x1, P4 ;  /* 0x0000af001c0b1a11 */ /* 0x000fc400020f0eff */
[----:B------:R-:W-:Y:S02]  /*0600*/  ISETP.EQ.U32.AND P4, PT, R9, RZ, PT ;  /* 0x000000ff0900720c */ /* 0x000fe40003f82070 */
[----:B------:R-:W-:Y:S01]  /*0610*/  @P2 MOV R12, c[0x0][0x2c4] ;  /* 0x0000b100000c2a02 */ /* 0x000fe20000000f00 */
[----:B------:R0:W5:Y:S01]  /*0620*/  @P1 LDG.E.U8 R64, [R10.64] ;  /* 0x000000040a401981 */ /* 0x000162000c1e1100 */
[----:B------:R-:W-:Y:S02]  /*0630*/  ISETP.NE.AND.EX P5, PT, RZ, c[0x0][0x284], PT, P5 ;  /* 0x0000a100ff007a0c */ /* 0x000fe40003fa5350 */
[----:B------:R-:W-:Y:S01]  /*0640*/  ISETP.EQ.OR.EX P4, PT, R12, RZ, !P6, P4 ;  /* 0x000000ff0c00720c */ /* 0x000fe20007782740 */
[----:B0-----:R-:W0:Y:S08]  /*0650*/  I2F.RP R11, R22 ;  /* 0x00000016000b7306 */ /* 0x001e300000209400 */
[----:B0-----:R-:W0:Y:S01]  /*0660*/  MUFU.RCP R11, R11 ;  /* 0x0000000b000b7308 */ /* 0x001e220000001000 */
[----:B------:R-:W-:Y:S01]  /*0670*/  @P3 LEA R14, P1, R7, c[0x0][0x268], 0x2 ;  /* 0x00009a00070e3a11 */ /* 0x000fe200078210ff */
[----:B------:R-:W-:-:S03]  /*0680*/  IMAD.MOV.U32 R9, RZ, RZ, RZ ;  /* 0x000000ffff097224 */ /* 0x000fc600078e00ff */
[C-C-:B------:R-:W-:Y:S01]  /*0690*/  @P3 LEA.HI.X R15, R7.reuse, c[0x0][0x26c], R6.reuse, 0x2, P1 ;  /* 0x00009b00070f3a11 */ /* 0x140fe200008f1406 */
[----:B------:R-:W-:Y:S01]  /*06a0*/  IMAD.MOV.U32 R19, RZ, RZ, RZ ;  /* 0x000000ffff137224 */ /* 0x000fe200078e00ff */
[----:B------:R-:W-:Y:S01]  /*06b0*/  HFMA2.MMA R20, -RZ, RZ, 0, 0 ;  /* 0x00000000ff147435 */ /* 0x000fe200000001ff */
[C---:B------:R-:W-:Y:S01]  /*06c0*/  @P5 LEA R16, P1, R7.reuse, c[0x0][0x280], 0x2 ;  /* 0x0000a00007105a11 */ /* 0x040fe200078210ff */
[----:B------:R-:W-:Y:S01]  /*06d0*/  @P2 IMAD.MOV.U32 R19, RZ, RZ, c[0x0][0x2c0] ;  /* 0x0000b000ff132624 */ /* 0x000fe200078e00ff */
[----:B------:R1:W5:Y:S02]  /*06e0*/  @P3 LDG.E R9, [R14.64] ;  /* 0x000000040e093981 */ /* 0x000364000c1e1900 */
[----:B------:R-:W-:Y:S02]  /*06f0*/  @P5 LEA.HI.X R17, R7, c[0x0][0x284], R6, 0x2, P1 ;  /* 0x0000a10007115a11 */ /* 0x000fe400008f1406 */
[----:B------:R-:W-:Y:S02]  /*0700*/  @P2 MOV R20, c[0x0][0x2c4] ;  /* 0x0000b10000142a02 */ /* 0x000fe40000000f00 */
[----:B------:R-:W-:-:S02]  /*0710*/  @!P4 LEA R18, P1, R28, R19, 0x2 ;  /* 0x000000131c12c211 */ /* 0x000fc400078210ff */
[----:B-1----:R-:W-:Y:S02]  /*0720*/  IABS R14, R7 ;  /* 0x00000007000e7213 */ /* 0x002fe40000000000 */
[----:B------:R-:W-:Y:S01]  /*0730*/  @!P4 LEA.HI.X R19, R28, R20, R29, 0x2, P1 ;  /* 0x000000141c13c211 */ /* 0x000fe200008f141d */
[----:B------:R-:W-:Y:S02]  /*0740*/  IMAD.MOV.U32 R32, RZ, RZ, RZ ;  /* 0x000000ffff207224 */ /* 0x000fe400078e00ff */
[----:B--2---:R-:W-:-:S04]  /*0750*/  @!P0 IMAD.WIDE R12, R13, 0x4, R78 ;  /* 0x000000040d0c8825 */ /* 0x004fc800078e024e */
[----:B------:R1:W5:Y:S04]  /*0760*/  @!P4 LDG.E R32, [R18.64] ;  /* 0x000000041220c981 */ /* 0x000368000c1e1900 */
[----:B------:R0:W2:Y:S02]  /*0770*/  @!P0 LDG.E R0, [R12.64] ;  /* 0x000000040c008981 */ /* 0x0000a4000c1e1900 */
[----:B0-----:R-:W-:-:S04]  /*0780*/  IADD3 R12, R11, 0xffffffe, RZ ;  /* 0x0ffffffe0b0c7810 */ /* 0x001fc80007ffe0ff */
[----:B------:R0:W3:Y:S02]  /*0790*/  F2I.FTZ.U32.TRUNC.NTZ R13, R12 ;  /* 0x0000000c000d7305 */ /* 0x0000e4000021f000 */
[----:B0-----:R-:W-:Y:S01]  /*07a0*/  IMAD.MOV.U32 R12, RZ, RZ, RZ ;  /* 0x000000ffff0c7224 */ /* 0x001fe200078e00ff */
[----:B---3--:R-:W-:-:S05]  /*07b0*/  IADD3 R21, RZ, -R13, RZ ;  /* 0x8000000dff157210 */ /* 0x008fca0007ffe0ff */
[----:B------:R-:W-:-:S04]  /*07c0*/  IMAD R15, R21, R22, RZ ;  /* 0x00000016150f7224 */ /* 0x000fc800078e02ff */
        /* <DEDUP_REMOVED lines=11> */
[C---:B------:R-:W-:Y:S01]  /*0880*/  IMAD R21, R29.reuse, c[0x0][0x1a0], RZ ;  /* 0x000068001d157a24 */ /* 0x040fe200078e02ff */
[----:B------:R-:W-:Y:S01]  /*0890*/  HFMA2.MMA R10, -RZ, RZ, 0, 0 ;  /* 0x00000000ff0a7435 */ /* 0x000fe200000001ff */
[C---:B------:R-:W-:Y:S02]  /*08a0*/  IMAD R11, R29.reuse, c[0x0][0x1e0], RZ ;  /* 0x000078001d0b7a24 */ /* 0x040fe400078e02ff */
[----:B------:R-:W-:-:S02]  /*08b0*/  IMAD R23, R29, c[0x0][0x1c0], RZ ;  /* 0x000070001d177a24 */ /* 0x000fc400078e02ff */
[----:B------:R-:W-:Y:S01]  /*08c0*/  @P1 IADD3 R20, R20, 0x1, RZ ;  /* 0x0000000114141810 */ /* 0x000fe20007ffe0ff */
[C---:B------:R-:W-:Y:S02]  /*08d0*/  IMAD R25, R28.reuse, c[0x0][0x1a4], R21 ;  /* 0x000069001c197a24 */ /* 0x040fe400078e0215 */
[C---:B------:R-:W-:Y:S01]  /*08e0*/  IMAD R21, R28.reuse, c[0x0][0x1e4], R11 ;  /* 0x000079001c157a24 */ /* 0x040fe200078e020b */
[----:B------:R-:W-:Y:S01]  /*08f0*/  MOV R11, R20 ;  /* 0x00000014000b7202 */ /* 0x000fe20000000f00 */
[C---:B------:R-:W-:Y:S01]  /*0900*/  IMAD R27, R28.reuse, c[0x0][0x1c4], R23 ;  /* 0x000071001c1b7a24 */ /* 0x040fe200078e0217 */
[----:B------:R0:W5:Y:S01]  /*0910*/  @P5 LDG.E R10, [R16.64] ;  /* 0x00000004100a5981 */ /* 0x000162000c1e1900 */
[----:B------:R-:W-:Y:S01]  /*0920*/  IMAD R23, R29, c[0x0][0x1f0], RZ ;  /* 0x00007c001d177a24 */ /* 0x000fe200078e02ff */
[----:B------:R-:W-:Y:S01]  /*0930*/  @!P4 IADD3 R11, -R11, RZ, RZ ;  /* 0x000000ff0b0bc210 */ /* 0x000fe20007ffe1ff */
[----:B------:R-:W-:Y:S01]  /*0940*/  IMAD.WIDE.U32 R12, R28, c[0x0][0x1e0], RZ ;  /* 0x000078001c0c7a25 */ /* 0x000fe200078e00ff */
[----:B------:R-:W-:-:S03]  /*0950*/  @!P2 LOP3.LUT R11, RZ, c[0x0][0x174], RZ, 0x33, !PT ;  /* 0x00005d00ff0baa12 */ /* 0x000fc600078e33ff */
[----:B------:R-:W-:Y:S01]  /*0960*/  IMAD.WIDE.U32 R14, R28, c[0x0][0x1f0], RZ ;  /* 0x00007c001c0e7a25 */ /* 0x000fe200078e00ff */
[----:B------:R-:W-:-:S03]  /*0970*/  SHF.R.S32.HI R24, RZ, 0x1f, R11 ;  /* 0x0000001fff187819 */ /* 0x000fc6000001140b */
[----:B0-----:R-:W-:-:S04]  /*0980*/  IMAD.WIDE.U32 R16, R28, c[0x0][0x1a0], RZ ;  /* 0x000068001c107a25 */ /* 0x001fc800078e00ff */
[----:B------:R-:W-:Y:S02]  /*0990*/  IMAD R23, R28, c[0x0][0x1f4], R23 ;  /* 0x00007d001c177a24 */ /* 0x000fe400078e0217 */
[C---:B------:R-:W-:Y:S02]  /*09a0*/  IMAD R20, R6.reuse, c[0x0][0x1e8], RZ ;  /* 0x00007a0006147a24 */ /* 0x040fe400078e02ff */
[----:B------:R-:W-:Y:S02]  /*09b0*/  IMAD.IADD R13, R13, 0x1, R21 ;  /* 0x000000010d0d7824 */ /* 0x000fe400078e0215 */
[----:B------:R-:W-:Y:S01]  /*09c0*/  IMAD R22, R6, c[0x0][0x1f8], RZ ;  /* 0x00007e0006167a24 */ /* 0x000fe200078e02ff */
[----:B------:R-:W-:Y:S01]  /*09d0*/  IADD3 R17, R17, R25, RZ ;  /* 0x0000001911117210 */ /* 0x000fe20007ffe0ff */
[----:B------:R-:W-:Y:S02]  /*09e0*/  IMAD.IADD R15, R15, 0x1, R23 ;  /* 0x000000010f0f7824 */ /* 0x000fe400078e0217 */
[----:B------:R-:W-:-:S02]  /*09f0*/  IMAD R31, R7, c[0x0][0x1ec], R20 ;  /* 0x00007b00071f7a24 */ /* 0x000fc400078e0214 */
[----:B------:R-:W-:-:S04]  /*0a00*/  IMAD.WIDE.U32 R20, R7, c[0x0][0x1e8], R12 ;  /* 0x00007a0007147a25 */ /* 0x000fc800078e000c */
[C---:B------:R-:W-:Y:S02]  /*0a10*/  IMAD R33, R7.reuse, c[0x0][0x1fc], R22 ;  /* 0x00007f0007217a24 */ /* 0x040fe400078e0216 */
[----:B------:R-:W-:Y:S02]  /*0a20*/  IMAD R12, R24, c[0x0][0x1b8], RZ ;  /* 0x00006e00180c7a24 */ /* 0x000fe400078e02ff */
[----:B------:R-:W-:-:S04]  /*0a30*/  IMAD.WIDE.U32 R22, R7, c[0x0][0x1f8], R14 ;  /* 0x00007e0007167a25 */ /* 0x000fc800078e000e */
[----:B------:R-:W-:Y:S02]  /*0a40*/  IMAD R14, R24, c[0x0][0x1d8], RZ ;  /* 0x00007600180e7a24 */ /* 0x000fe400078e02ff */
[----:B-1----:R-:W-:-:S04]  /*0a50*/  IMAD.WIDE.U32 R18, R28, c[0x0][0x1c0], RZ ;  /* 0x000070001c127a25 */ /* 0x002fc800078e00ff */
[----:B------:R-:W-:-:S04]  /*0a60*/  IMAD.WIDE.U32 R24, R11, c[0x0][0x1b8], R16 ;  /* 0x00006e000b187a25 */ /* 0x000fc800078e0010 */
[----:B------:R-:W-:Y:S02]  /*0a70*/  IMAD R17, R11, c[0x0][0x1bc], R12 ;  /* 0x00006f000b117a24 */ /* 0x000fe400078e020c */
[----:B------:R-:W-:Y:S01]  /*0a80*/  IMAD.IADD R19, R19, 0x1, R27 ;  /* 0x0000000113137824 */ /* 0x000fe200078e021b */
[C---:B------:R-:W-:Y:S02]  /*0a90*/  LEA R16, P3, R24.reuse, c[0x0][0x258], 0x2 ;  /* 0x0000960018107a11 */ /* 0x040fe400078610ff */
[----:B------:R-:W-:Y:S01]  /*0aa0*/  IADD3 R17, R25, R17, RZ ;  /* 0x0000001119117210 */ /* 0x000fe20007ffe0ff */
[----:B------:R-:W-:Y:S01]  /*0ab0*/  IMAD.WIDE.U32 R26, R11, c[0x0][0x1d8], R18 ;  /* 0x000076000b1a7a25 */ /* 0x000fe200078e0012 */
[----:B------:R-:W-:Y:S02]  /*0ac0*/  IADD3 R13, R21, R31, RZ ;  /* 0x0000001f150d7210 */ /* 0x000fe40007ffe0ff */
[----:B------:R-:W-:Y:S01]  /*0ad0*/  LEA.HI.X R17, R24, c[0x0][0x25c], R17, 0x2, P3 ;  /* 0x0000970018117a11 */ /* 0x000fe200018f1411 */
[----:B------:R-:W-:Y:S01]  /*0ae0*/  IMAD R19, R11, c[0x0][0x1dc], R14 ;  /* 0x000077000b137a24 */ /* 0x000fe200078e020e */
[----:B------:R-:W-:Y:S01]  /*0af0*/  LEA R14, P2, R22, c[0x0][0x278], 0x2 ;  /* 0x00009e00160e7a11 */ /* 0x000fe200078410ff */
[----:B------:R-:W-:Y:S01]  /*0b00*/  IMAD.IADD R15, R23, 0x1, R33 ;  /* 0x00000001170f7824 */ /* 0x000fe200078e0221 */
[----:B------:R-:W-:-:S02]  /*0b10*/  LEA R12, P1, R20, c[0x0][0x270], 0x2 ;  /* 0x00009c00140c7a11 */ /* 0x000fc400078210ff */
[----:B------:R-:W-:Y:S02]  /*0b20*/  ISETP.NE.U32.AND P3, PT, RZ, c[0x0][0x2d8], PT ;  /* 0x0000b600ff007a0c */ /* 0x000fe40003f65070 */
[----:B------:R-:W-:Y:S02]  /*0b30*/  LEA.HI.X R15, R22, c[0x0][0x27c], R15, 0x2, P2 ;  /* 0x00009f00160f7a11 */ /* 0x000fe400010f140f */
[----:B------:R-:W-:Y:S02]  /*0b40*/  LEA.HI.X R13, R20, c[0x0][0x274], R13, 0x2, P1 ;  /* 0x00009d00140d7a11 */ /* 0x000fe400008f140d */
[----:B------:R-:W-:Y:S02]  /*0b50*/  ISETP.NE.U32.AND P2, PT, RZ, c[0x0][0x2c8], PT ;  /* 0x0000b200ff007a0c */ /* 0x000fe40003f45070 */
[----:B------:R-:W-:Y:S02]  /*0b60*/  ISETP.NE.AND.EX P3, PT, RZ, c[0x0][0x2dc], PT, P3 ;  /* 0x0000b700ff007a0c */ /* 0x000fe40003f65330 */
[----:B------:R-:W-:-:S02]  /*0b70*/  ISETP.NE.U32.AND P1, PT, RZ, c[0x0][0x2e0], PT ;  /* 0x0000b800ff007a0c */ /* 0x000fc40003f25070 */
[----:B------:R-:W-:Y:S02]  /*0b80*/  ISETP.NE.AND.EX P2, PT, RZ, c[0x0][0x2cc], PT, P2 ;  /* 0x0000b300ff007a0c */ /* 0x000fe40003f45320 */
[----:B------:R-:W-:Y:S01]  /*0b90*/  ISETP.NE.AND.EX P1, PT, RZ, c[0x0][0x2e4], PT, P1 ;  /* 0x0000b900ff007a0c */ /* 0x000fe20003f25310 */
[----:B------:R-:W-:Y:S01]  /*0ba0*/  HFMA2.MMA R33, -RZ, RZ, 0, 0 ;  /* 0x00000000ff217435 */ /* 0x000fe200000001ff */
[----:B------:R-:W-:Y:S01]  /*0bb0*/  MOV R11, RZ ;  /* 0x000000ff000b7202 */ /* 0x000fe20000000f00 */
[----:B------:R-:W-:Y:S01]  /*0bc0*/  IMAD.MOV.U32 R63, RZ, RZ, RZ ;  /* 0x000000ffff3f7224 */ /* 0x000fe200078e00ff */
[----:B------:R-:W-:-:S03]  /*0bd0*/  LEA R18, P4, R26, c[0x0][0x260], 0x2 ;  /* 0x000098001a127a11 */ /* 0x000fc600078810ff */
[----:B------:R-:W-:Y:S01]  /*0be0*/  @P3 IMAD.MOV.U32 R11, RZ, RZ, c[0x0][0x2d8] ;  /* 0x0000b600ff0b3624 */ /* 0x000fe200078e00ff */
[----:B------:R-:W-:Y:S01]  /*0bf0*/  IADD3 R19, R27, R19, RZ ;  /* 0x000000131b137210 */ /* 0x000fe20007ffe0ff */
[----:B------:R-:W-:Y:S01]  /*0c00*/  IMAD.MOV.U32 R20, RZ, RZ, RZ ;  /* 0x000000ffff147224 */ /* 0x000fe200078e00ff */
[----:B------:R-:W-:Y:S02]  /*0c10*/  @P3 MOV R20, c[0x0][0x2dc] ;  /* 0x0000b70000143a02 */ /* 0x000fe40000000f00 */
[----:B------:R-:W-:Y:S02]  /*0c20*/  @P2 MOV R63, c[0x0][0x2c8] ;  /* 0x0000b200003f2a02 */ /* 0x000fe40000000f00 */
        /* <DEDUP_REMOVED lines=9> */
[----:B------:R-:W-:Y:S02]  /*0cc0*/  IMAD.MOV.U32 R21, RZ, RZ, c[0x0][0x18c] ;  /* 0x00006300ff157624 */ /* 0x000fe400078e00ff */
[----:B------:R-:W-:Y:S01]  /*0cd0*/  IMAD.WIDE.U32 R80, R7, c[0x0][0x190], RZ ;  /* 0x0000640007507a25 */ /* 0x000fe200078e00ff */
[----:B------:R-:W-:-:S03]  /*0ce0*/  CS2R R60, SRZ ;  /* 0x00000000003c7805 */ /* 0x000fc6000001ff00 */
[----:B------:R-:W-:Y:S01]  /*0cf0*/  IMAD R23, R7, c[0x0][0x194], R24 ;  /* 0x0000650007177a24 */ /* 0x000fe200078e0218 */
[----:B------:R-:W-:Y:S01]  /*0d00*/  MOV R22, RZ ;  /* 0x000000ff00167202 */ /* 0x000fe20000000f00 */
[----:B------:R-:W-:Y:S01]  /*0d10*/  @P3 IMAD.MOV.U32 R61, RZ, RZ, c[0x0][0x2dc] ;  /* 0x0000b700ff3d3624 */ /* 0x000fe200078e00ff */
[----:B------:R-:W-:Y:S01]  /*0d20*/  @P3 MOV R60, c[0x0][0x2d8] ;  /* 0x0000b600003c3a02 */ /* 0x000fe20000000f00 */
[----:B------:R-:W-:Y:S01]  /*0d30*/  IMAD.IADD R23, R81, 0x1, R23 ;  /* 0x0000000151177824 */ /* 0x000fe200078e0217 */
[----:B------:R-:W-:Y:S02]  /*0d40*/  @P1 MOV R31, c[0x0][0x2e0] ;  /* 0x0000b800001f1a02 */ /* 0x000fe40000000f00 */
[----:B------:R-:W-:Y:S02]  /*0d50*/  @P1 MOV R22, c[0x0][0x2e4] ;  /* 0x0000b90000161a02 */ /* 0x000fe40000000f00 */
[----:B------:R-:W-:Y:S02]  /*0d60*/  SEL R21, R21, 0x800, P6 ;  /* 0x0000080015157807 */ /* 0x000fe40003000000 */
[----:B--2---:R-:W-:Y:S01]  /*0d70*/  @!P0 SHF.R.S32.HI R8, RZ, 0x1f, R0 ;  /* 0x0000001fff088819 */ /* 0x004fe20000011400 */
[----:B------:R-:W-:Y:S05]  /*0d80*/  @P4 BRA P2, `(.L_x_983) ;  /* 0x000001e000004947 */ /* 0x000fea0001000000 */
[----:B------:R-:W-:Y:S02]  /*0d90*/  IABS R27, R21 ;  /* 0x00000015001b7213 */ /* 0x000fe40000000000 */
[----:B------:R-:W-:-:S02]  /*0da0*/  IADD3 R22, R21, c[0x0][0x168], RZ ;  /* 0x00005a0015167a10 */ /* 0x000fc40007ffe0ff */
[----:B------:R-:W0:Y:S01]  /*0db0*/  I2F.RP R26, R27 ;  /* 0x0000001b001a7306 */ /* 0x000e220000209400 */
[----:B-----5:R-:W-:Y:S02]  /*0dc0*/  IABS R32, R21 ;  /* 0x0000001500207213 */ /* 0x020fe40000000000 */
[----:B------:R-:W-:-:S05]  /*0dd0*/  IADD3 R22, R22, -0x1, RZ ;  /* 0xffffffff16167810 */ /* 0x000fca0007ffe0ff */
[----:B0-----:R-:W0:Y:S02]  /*0de0*/  MUFU.RCP R26, R26 ;  /* 0x0000001a001a7308 */ /* 0x001e240000001000 */
[----:B0-----:R-:W-:Y:S02]  /*0df0*/  IADD3 R24, R26, 0xffffffe, RZ ;  /* 0x0ffffffe1a187810 */ /* 0x001fe40007ffe0ff */
[----:B------:R-:W-:-:S04]  /*0e00*/  IADD3 R26, RZ, -R32, RZ ;  /* 0x80000020ff1a7210 */ /* 0x000fc80007ffe0ff */
        /* <DEDUP_REMOVED lines=8> */
[----:B------:R-:W-:Y:S02]  /*0e90*/  ISETP.GE.AND P2, PT, R22, RZ, PT ;  /* 0x000000ff1600720c */ /* 0x000fe40003f46270 */
[----:B------:R-:W-:Y:S01]  /*0ea0*/  MOV R22, RZ ;  /* 0x000000ff00167202 */ /* 0x000fe20000000f00 */
[----:B------:R-:W-:-:S04]  /*0eb0*/  IMAD.HI.U32 R25, R25, R24, RZ ;  /* 0x0000001819197227 */ /* 0x000fc800078e00ff */
[----:B------:R-:W-:-:S05]  /*0ec0*/  IMAD R24, R25, R26, R24 ;  /* 0x0000001a19187224 */ /* 0x000fca00078e0218 */
[----:B------:R-:W-:-:S13]  /*0ed0*/  ISETP.GT.U32.AND P1, PT, R27, R24, PT ;  /* 0x000000181b00720c */ /* 0x000fda0003f24070 */
[-C--:B------:R-:W-:Y:S02]  /*0ee0*/  @!P1 IADD3 R24, R24, -R27.reuse, RZ ;  /* 0x8000001b18189210 */ /* 0x080fe40007ffe0ff */
[----:B------:R-:W-:Y:S02]  /*0ef0*/  @!P1 IADD3 R25, R25, 0x1, RZ ;  /* 0x0000000119199810 */ /* 0x000fe40007ffe0ff */
[----:B------:R-:W-:Y:S02]  /*0f00*/  ISETP.GE.U32.AND P0, PT, R24, R27, PT ;  /* 0x0000001b1800720c */ /* 0x000fe40003f06070 */
[----:B------:R-:W-:Y:S02]  /*0f10*/  ISETP.NE.AND P1, PT, R21, RZ, PT ;  /* 0x000000ff1500720c */ /* 0x000fe40003f25270 */
[----:B------:R-:W-:-:S09]  /*0f20*/  MOV R24, RZ ;  /* 0x000000ff00187202 */ /* 0x000fd20000000f00 */
[----:B------:R-:W-:-:S05]  /*0f30*/  @P0 IADD3 R25, R25, 0x1, RZ ;  /* 0x0000000119190810 */ /* 0x000fca0007ffe0ff */
[----:B------:R-:W-:Y:S01]  /*0f40*/  @!P2 IMAD.MOV R25, RZ, RZ, -R25 ;  /* 0x000000ffff19a224 */ /* 0x000fe200078e0a19 */
[----:B------:R-:W-:Y:S01]  /*0f50*/  @!P1 LOP3.LUT R25, RZ, R21, RZ, 0x33, !PT ;  /* 0x00000015ff199212 */ /* 0x000fe200078e33ff */
[----:B------:R-:W-:Y:S05]  /*0f60*/  BRA `(.L_x_984) ;  /* 0x0000012000007947 */ /* 0x000fea0003800000 */
.L_x_983:
        /* <DEDUP_REMOVED lines=9> */
[----:B------:R-:W3:Y:S02]  /*1000*/  LDG.E R25, [R26.64+0x4] ;  /* 0x000004041a197981 */ /* 0x000ee4000c1e1900 */
[----:B---3--:R-:W-:Y:S02]  /*1010*/  IADD3 R24, -R24, R25, RZ ;  /* 0x0000001918187210 */ /* 0x008fe40007ffe1ff */
[----:B--2---:R-:W-:Y:S02]  /*1020*/  IADD3 R25, R35, -R22, RZ ;  /* 0x8000001623197210 */ /* 0x004fe40007ffe0ff */
[C---:B------:R-:W-:Y:S01]  /*1030*/  ISETP.GT.AND P0, PT, R21.reuse, R24, PT ;  /* 0x000000181500720c */ /* 0x040fe20003f04270 */
[----:B------:R-:W-:-:S03]  /*1040*/  IMAD.IADD R24, R21, 0x1, -R24 ;  /* 0x0000000115187824 */ /* 0x000fc600078e0a18 */
[----:B------:R-:W-:-:S04]  /*1050*/  ISETP.GT.AND P0, PT, R25, RZ, P0 ;  /* 0x000000ff1900720c */ /* 0x000fc80000704270 */
[----:B------:R-:W-:Y:S02]  /*1060*/  SEL R24, R24, RZ, P0 ;  /* 0x000000ff18187207 */ /* 0x000fe40000000000 */
[----:B------:R-:W-:-:S03]  /*1070*/  IADD3 R25, R25, 0x1, RZ ;  /* 0x0000000119197810 */ /* 0x000fc60007ffe0ff */
[----:B-----5:R-:W-:Y:S02]  /*1080*/  IMAD R24, R32, R21, R24 ;  /* 0x0000001520187224 */ /* 0x020fe400078e0218 */
.L_x_984:
        /* <DEDUP_REMOVED lines=8> */
[----:B------:R-:W-:Y:S01]  /*1110*/  IMAD.MOV.U32 R66, RZ, RZ, RZ ;  /* 0x000000ffff427224 */ /* 0x000fe200078e00ff */
        /* <DEDUP_REMOVED lines=10> */
[----:B------:R-:W-:Y:S02]  /*11c0*/  IADD3 R75, R65, 0x7, RZ ;  /* 0x00000007414b7810 */ /* 0x000fe40007ffe0ff */
[----:B-1----:R-:W-:Y:S02]  /*11d0*/  SHF.R.S32.HI R77, RZ, 0x1f, R72 ;  /* 0x0000001fff4d7819 */ /* 0x002fe40000011448 */
.L_x_1011:
[----:B------:R-:W-:-:S04]  /*11e0*/  ISETP.NE.U32.AND P0, PT, R11, RZ, PT ;  /* 0x000000ff0b00720c */ /* 0x000fc80003f05070 */
[----:B------:R-:W-:-:S13]  /*11f0*/  ISETP.NE.AND.EX P0, PT, R20, RZ, PT, P0 ;  /* 0x000000ff1400720c */ /* 0x000fda0003f05300 */
[----:B0-----:R-:W-:-:S05]  /*1200*/  @P0 IADD3 R29, R66, R22, RZ ;  /* 0x00000016421d0210 */ /* 0x001fca0007ffe0ff */
        /* <DEDUP_REMOVED lines=14> */
[----:B------:R-:W3:Y:S01]  /*12f0*/  LDG.E.128 R48, [R32.64+0x200] ;  /* 0x0002000420307981 */ /* 0x000ee2000c1e1d00 */
[----:B------:R-:W-:Y:S02]  /*1300*/  SHF.L.U32 R82, R27, 0x5, RZ ;  /* 0x000000051b527819 */ /* 0x000fe400000006ff */
[----:B------:R-:W-:-:S05]  /*1310*/  IADD3 R52, P0, R14, R53, RZ ;  /* 0x000000350e347210 */ /* 0x000fca0007f1e0ff */
[----:B------:R-:W-:Y:S01]  /*1320*/  IMAD.X R53, R15, 0x1, R28, P0 ;  /* 0x000000010f357824 */ /* 0x000fe200000e061c */
[----:B--2---:R-:W-:Y:S04]  /*1330*/  STS.128 [R27.X16], R44 ;  /* 0x0000002c1b007388 */ /* 0x004fe8000000cc00 */
[----:B---3--:R-:W-:Y:S01]  /*1340*/  STS.128 [R27.X16+0x200], R48 ;  /* 0x000200301b007388 */ /* 0x008fe2000000cc00 */
[----:B------:R-:W-:-:S06]  /*1350*/  NOP ;  /* 0x0000000000007918 */ /* 0x000fcc0000000000 */
[----:B------:R-:W-:Y:S04]  /*1360*/  LDS.128 R36, [R82+0x10] ;  /* 0x0000100052247984 */ /* 0x000fe80000000c00 */
[----:B------:R-:W-:Y:S04]  /*1370*/  LDS.128 R40, [R82] ;  /* 0x0000000052287984 */ /* 0x000fe80000000c00 */
[----:B------:R-:W-:Y:S06]  /*1380*/  BAR.SYNC.DEFER_BLOCKING 0x0 ;  /* 0x0000000000007b1d */ /* 0x000fec0000010000 */
[----:B------:R-:W2:Y:S04]  /*1390*/  LDG.E.128 R28, [R52.64] ;  /* 0x00000004341c7981 */ /* 0x000ea8000c1e1d00 */
[----:B------:R-:W3:Y:S01]  /*13a0*/  LDG.E.128 R32, [R52.64+0x200] ;  /* 0x0002000434207981 */ /* 0x000ee2000c1e1d00 */
[----:B------:R-:W-:Y:S01]  /*13b0*/  ULDC.U8 UR6, c[0x0][0x188] ;  /* 0x0000620000067ab9 */ /* 0x000fe20000000000 */
[----:B------:R-:W-:Y:S02]  /*13c0*/  BSSY B0, `(.L_x_985) ;  /* 0x0000036000007945 */ /* 0x000fe40003800000 */
[----:B--2---:R-:W-:Y:S04]  /*13d0*/  STS.128 [R27.X16], R28 ;  /* 0x0000001c1b007388 */ /* 0x004fe8000000cc00 */
[----:B---3--:R-:W-:Y:S01]  /*13e0*/  STS.128 [R27.X16+0x200], R32 ;  /* 0x000200201b007388 */ /* 0x008fe2000000cc00 */
[----:B------:R-:W-:-:S06]  /*13f0*/  NOP ;  /* 0x0000000000007918 */ /* 0x000fcc0000000000 */
[----:B------:R-:W0:Y:S04]  /*1400*/  LDS.128 R44, [R82] ;  /* 0x00000000522c7984 */ /* 0x000e280000000c00 */
[----:B------:R-:W1:Y:S01]  /*1410*/  LDS.128 R48, [R82+0x10] ;  /* 0x0000100052307984 */ /* 0x000e620000000c00 */
[--C-:B0-----:R-:W-:Y:S02]  /*1420*/  FADD.FTZ R83, R44, R10.reuse ;  /* 0x0000000a2c537221 */ /* 0x101fe40000010000 */
        /* <DEDUP_REMOVED lines=9> */
[--C-:B------:R-:W-:Y:S01]  /*14c0*/  FADD.FTZ R89, R50, R10.reuse ;  /* 0x0000000a32597221 */ /* 0x100fe20000010000 */
[----:B------:R-:W-:Y:S01]  /*14d0*/  FSETP.GTU.FTZ.AND P0, PT, R86, 20, PT ;  /* 0x41a000005600780b */ /* 0x000fe20003f1c000 */
[----:B------:R-:W-:Y:S01]  /*14e0*/  FADD.FTZ R90, R51, R10 ;  /* 0x0000000a335a7221 */ /* 0x000fe20000010000 */
[----:B------:R-:W-:-:S02]  /*14f0*/  FSETP.GTU.FTZ.AND P6, PT, R87, 20, PT ;  /* 0x41a000005700780b */ /* 0x000fc40003fdc000 */
[----:B------:R-:W-:Y:S02]  /*1500*/  FSETP.GTU.FTZ.AND P3, PT, R88, 20, PT ;  /* 0x41a000005800780b */ /* 0x000fe40003f7c000 */
[----:B------:R-:W-:-:S03]  /*1510*/  FSETP.GTU.FTZ.AND P2, PT, R89, 20, PT ;  /* 0x41a000005900780b */ /* 0x000fc60003f5c000 */
        /* <DEDUP_REMOVED lines=32> */
.L_x_986:
[----:B------:R-:W-:Y:S05]  /*1720*/  BSYNC B0 ;  /* 0x0000000000007941 */ /* 0x000fea0003800000 */
.L_x_985:
[----:B------:R-:W-:Y:S01]  /*1730*/  ISETP.EQ.OR P5, PT, RZ, UR6, P5 ;  /* 0x00000006ff007c0c */ /* 0x000fe2000afa2670 */
[----:B------:R-:W-:Y:S01]  /*1740*/  BSSY B0, `(.L_x_987) ;  /* 0x0000029000007945 */ /* 0x000fe20003800000 */
[----:B------:R-:W-:Y:S01]  /*1750*/  FSETP.GTU.FTZ.AND P4, PT, R90, 20, PT ;  /* 0x41a000005a00780b */ /* 0x000fe20003f9c000 */
[----:B------:R-:W-:Y:S01]  /*1760*/  IMAD.MOV.U32 R31, RZ, RZ, c[0x0][0x16c] ;  /* 0x00005b00ff1f7624 */ /* 0x000fe200078e00ff */
[----:B------:R-:W-:Y:S02]  /*1770*/  ISETP.EQ.OR P1, PT, RZ, UR6, P1 ;  /* 0x00000006ff007c0c */ /* 0x000fe40008f22670 */
[----:B------:R-:W-:Y:S02]  /*1780*/  ISETP.EQ.OR P0, PT, RZ, UR6, P0 ;  /* 0x00000006ff007c0c */ /* 0x000fe40008702670 */
[----:B------:R-:W-:Y:S02]  /*1790*/  ISETP.EQ.OR P6, PT, RZ, UR6, P6 ;  /* 0x00000006ff007c0c */ /* 0x000fe4000b7c2670 */
[----:B------:R-:W-:-:S02]  /*17a0*/  ISETP.EQ.OR P3, PT, RZ, UR6, P3 ;  /* 0x00000006ff007c0c */ /* 0x000fc40009f62670 */
[----:B------:R-:W-:Y:S02]  /*17b0*/  ISETP.EQ.OR P2, PT, RZ, UR6, P2 ;  /* 0x00000006ff007c0c */ /* 0x000fe40009742670 */
[----:B------:R-:W-:Y:S01]  /*17c0*/  ISETP.EQ.OR P4, PT, RZ, UR6, P4 ;  /* 0x00000006ff007c0c */ /* 0x000fe2000a782670 */
[----:B------:R-:W-:Y:S07]  /*17d0*/  @P5 BRA `(.L_x_988) ;  /* 0x000001f000005947 */ /* 0x000fee0003800000 */
        /* <DEDUP_REMOVED lines=31> */
.L_x_988:
[----:B------:R-:W-:Y:S05]  /*19d0*/  BSYNC B0 ;  /* 0x0000000000007941 */ /* 0x000fea0003800000 */
.L_x_987:
        /* <DEDUP_REMOVED lines=33> */
.L_x_990:
[----:B------:R-:W-:Y:S05]  /*1bf0*/  BSYNC B0 ;  /* 0x0000000000007941 */ /* 0x000fea0003800000 */
.L_x_989:
        /* <DEDUP_REMOVED lines=30> */
[----:B------:R-:W-:-:S04]  /*1de0*/  @P0 IMAD.MOV.U32 R28, RZ, RZ, 0x7f800000 ;  /* 0x7f800000ff1c0424 */ /* 0x000fc800078e00ff */
[----:B------:R-:W-:-:S05]  /*1df0*/  @P0 FFMA.FTZ R86, R33, R28, +INF ;  /* 0x7f80000021560423 */ /* 0x000fca000001001c */
[----:B------:R-:W-:Y:S02]  /*1e00*/  FSEL R86, R86, -RZ, P1 ;  /* 0x800000ff56567208 */ /* 0x000fe40000800000 */
.L_x_992:
[----:B------:R-:W-:Y:S05]  /*1e10*/  BSYNC B0 ;  /* 0x0000000000007941 */ /* 0x000fea0003800000 */
.L_x_991:
        /* <DEDUP_REMOVED lines=33> */
.L_x_994:
[----:B------:R-:W-:Y:S05]  /*2030*/  BSYNC B0 ;  /* 0x0000000000007941 */ /* 0x000fea0003800000 */
.L_x_993:
        /* <DEDUP_REMOVED lines=33> */
.L_x_996:
[----:B------:R-:W-:Y:S05]  /*2250*/  BSYNC B0 ;  /* 0x0000000000007941 */ /* 0x000fea0003800000 */
.L_x_995:
        /* <DEDUP_REMOVED lines=33> */
.L_x_998:
[----:B------:R-:W-:Y:S05]  /*2470*/  BSYNC B0 ;  /* 0x0000000000007941 */ /* 0x000fea0003800000 */
.L_x_997:
        /* <DEDUP_REMOVED lines=33> */
.L_x_1000:
[----:B------:R-:W-:Y:S05]  /*2690*/  BSYNC B0 ;  /* 0x0000000000007941 */ /* 0x000fea0003800000 */
.L_x_999:
[----:B------:R-:W-:Y:S01]  /*26a0*/  ISETP.GE.AND P0, PT, R31, 0x1, PT ;  /* 0x000000011f00780c */ /* 0x000fe20003f06270 */
[----:B------:R-:W-:Y:S01]  /*26b0*/  BAR.SYNC.DEFER_BLOCKING 0x0 ;  /* 0x0000000000007b1d */ /* 0x000fe20000010000 */
[----:B------:R-:W-:-:S04]  /*26c0*/  IMAD.WIDE R12, R76, 0x4, R12 ;  /* 0x000000044c0c7825 */ /* 0x000fc800078e020c */
[----:B------:R-:W-:-:S04]  /*26d0*/  IMAD.WIDE R14, R76, 0x4, R14 ;  /* 0x000000044c0e7825 */ /* 0x000fc800078e020e */
[-C--:B------:R-:W-:Y:S02]  /*26e0*/  FMUL.FTZ R28, R36, R9.reuse ;  /* 0x00000009241c7220 */ /* 0x080fe40000410000 */
[-C--:B------:R-:W-:Y:S02]  /*26f0*/  FMUL.FTZ R29, R37, R9.reuse ;  /* 0x00000009251d7220 */ /* 0x080fe40000410000 */
[-C--:B------:R-:W-:Y:S02]  /*2700*/  FMUL.FTZ R30, R38, R9.reuse ;  /* 0x00000009261e7220 */ /* 0x080fe40000410000 */
[-C--:B------:R-:W-:Y:S02]  /*2710*/  FMUL.FTZ R31, R39, R9.reuse ;  /* 0x00000009271f7220 */ /* 0x080fe40000410000 */
[-C--:B------:R-:W-:Y:S02]  /*2720*/  FMUL.FTZ R32, R40, R9.reuse ;  /* 0x0000000928207220 */ /* 0x080fe40000410000 */
[----:B------:R-:W-:-:S02]  /*2730*/  FMUL.FTZ R33, R41, R9 ;  /* 0x0000000929217220 */ /* 0x000fc40000410000 */
[-C--:B------:R-:W-:Y:S02]  /*2740*/  FMUL.FTZ R34, R42, R9.reuse ;  /* 0x000000092a227220 */ /* 0x080fe40000410000 */
[----:B------:R-:W-:Y:S01]  /*2750*/  FMUL.FTZ R35, R43, R9 ;  /* 0x000000092b237220 */ /* 0x000fe20000410000 */
[----:B------:R-:W-:Y:S05]  /*2760*/  @!P0 BRA `(.L_x_1001) ;  /* 0x0000112000008947 */ /* 0x000fea0003800000 */
[----:B------:R-:W-:Y:S01]  /*2770*/  FMUL.FTZ R91, R42, R85 ;  /* 0x000000552a5b7220 */ /* 0x000fe20000410000 */
[----:B------:R-:W-:Y:S01]  /*2780*/  MOV R99, RZ ;  /* 0x000000ff00637202 */ /* 0x000fe20000000f00 */
[----:B------:R-:W-:Y:S02]  /*2790*/  FMUL.FTZ R93, R40, R83 ;  /* 0x00000053285d7220 */ /* 0x000fe40000410000 */
[----:B------:R-:W-:Y:S02]  /*27a0*/  FMUL.FTZ R92, R41, R84 ;  /* 0x00000054295c7220 */ /* 0x000fe40000410000 */
[----:B------:R-:W-:Y:S02]  /*27b0*/  FMUL.FTZ R94, R43, R86 ;  /* 0x000000562b5e7220 */ /* 0x000fe40000410000 */
[----:B------:R-:W-:-:S02]  /*27c0*/  FMUL.FTZ R95, R38, R89 ;  /* 0x00000059265f7220 */ /* 0x000fc40000410000 */
[----:B------:R-:W-:Y:S02]  /*27d0*/  FMUL.FTZ R97, R36, R87 ;  /* 0x0000005724617220 */ /* 0x000fe40000410000 */
[----:B------:R-:W-:Y:S02]  /*27e0*/  FMUL.FTZ R96, R37, R88 ;  /* 0x0000005825607220 */ /* 0x000fe40000410000 */
[----:B------:R-:W-:Y:S02]  /*27f0*/  FMUL.FTZ R98, R39, R90 ;  /* 0x0000005a27627220 */ /* 0x000fe40000410000 */
.L_x_1009:
[----:B------:R-:W-:Y:S01]  /*2800*/  SHF.R.S32.HI R100, RZ, 0x1f, R99 ;  /* 0x0000001fff647819 */ /* 0x000fe20000011463 */
[----:B01----:R-:W-:Y:S01]  /*2810*/  IMAD.WIDE.U32 R36, R99, c[0x0][0x1b0], RZ ;  /* 0x00006c0063247a25 */ /* 0x003fe200078e00ff */
[----:B------:R-:W-:-:S03]  /*2820*/  SHF.L.U64.HI R43, R72, 0x4, R77 ;  /* 0x00000004482b7819 */ /* 0x000fc6000001024d */
[----:B------:R-:W-:Y:S01]  /*2830*/  IMAD R38, R100, c[0x0][0x1b0], RZ ;  /* 0x00006c0064267a24 */ /* 0x000fe200078e02ff */
[----:B------:R-:W-:Y:S01]  /*2840*/  LEA R40, P0, R36, R16, 0x2 ;  /* 0x0000001024287211 */ /* 0x000fe200078010ff */
[----:B------:R-:W-:Y:S02]  /*2850*/  IMAD.SHL.U32 R103, R72, 0x10, RZ ;  /* 0x0000001048677824 */ /* 0x000fe400078e00ff */
[----:B------:R-:W-:-:S03]  /*2860*/  IMAD R39, R99, c[0x0][0x1b4], R38 ;  /* 0x00006d0063277a24 */ /* 0x000fc600078e0226 */
[----:B------:R-:W-:Y:S02]  /*2870*/  IADD3 R40, P1, R40, R103, RZ ;  /* 0x0000006728287210 */ /* 0x000fe40007f3e0ff */
[----:B------:R-:W-:-:S04]  /*2880*/  IADD3 R37, R37, R39, RZ ;  /* 0x0000002725257210 */ /* 0x000fc80007ffe0ff */
[----:B------:R-:W-:-:S04]  /*2890*/  LEA.HI.X R36, R36, R17, R37, 0x2, P0 ;  /* 0x0000001124247211 */ /* 0x000fc800000f1425 */
[----:B------:R-:W-:-:S05]  /*28a0*/  IADD3.X R41, R36, R43, RZ, P1, !PT ;  /* 0x0000002b24297210 */ /* 0x000fca0000ffe4ff */
[----:B------:R0:W2:Y:S04]  /*28b0*/  LDG.E.128 R44, [R40.64] ;  /* 0x00000004282c7981 */ /* 0x0000a8000c1e1d00 */
[----:B------:R0:W3:Y:S01]  /*28c0*/  LDG.E.128 R48, [R40.64+0x200] ;  /* 0x0002000428307981 */ /* 0x0000e2000c1e1d00 */
[----:B------:R-:W-:Y:S01]  /*28d0*/  MOV R37, R23 ;  /* 0x0000001700257202 */ /* 0x000fe20000000f00 */
[----:B------:R-:W-:Y:S02]  /*28e0*/  IMAD R38, R100, c[0x0][0x198], RZ ;  /* 0x0000660064267a24 */ /* 0x000fe400078e02ff */
[----:B------:R-:W-:Y:S02]  /*28f0*/  IMAD.MOV.U32 R36, RZ, RZ, R80 ;  /* 0x000000ffff247224 */ /* 0x000fe400078e0050 */
[----:B------:R-:W-:-:S02]  /*2900*/  IMAD R39, R99, c[0x0][0x19c], R38 ;  /* 0x0000670063277a24 */ /* 0x000fc400078e0226 */
[----:B------:R-:W-:-:S05]  /*2910*/  IMAD.WIDE.U32 R36, R99, c[0x0][0x198], R36 ;  /* 0x0000660063247a25 */ /* 0x000fca00078e0024 */
[----:B------:R-:W-:Y:S02]  /*2920*/  LEA R38, P0, R36, c[0x0][0x250], 0x2 ;  /* 0x0000940024267a11 */ /* 0x000fe400078010ff */
[----:B------:R-:W-:-:S04]  /*2930*/  IADD3 R37, R37, R39, RZ ;  /* 0x0000002725257210 */ /* 0x000fc80007ffe0ff */
[----:B------:R-:W-:Y:S01]  /*2940*/  LEA.HI.X R39, R36, c[0x0][0x254], R37, 0x2, P0 ;  /* 0x0000950024277a11 */ /* 0x000fe200000f1425 */
[----:B------:R-:W-:-:S04]  /*2950*/  IMAD R52, R100, c[0x0][0x1d0], RZ ;  /* 0x0000740064347a24 */ /* 0x000fc800078e02ff */
[----:B------:R1:W4:Y:S01]  /*2960*/  LDG.E R42, [R38.64] ;  /* 0x00000004262a7981 */ /* 0x000322000c1e1900 */
[----:B------:R-:W-:-:S04]  /*2970*/  IMAD.WIDE.U32 R36, R99, c[0x0][0x1d0], RZ ;  /* 0x0000740063247a25 */ /* 0x000fc800078e00ff */
[----:B0-----:R-:W-:Y:S01]  /*2980*/  IMAD R41, R99, c[0x0][0x1d4], R52 ;  /* 0x0000750063297a24 */ /* 0x001fe200078e0234 */
[----:B------:R-:W-:-:S03]  /*2990*/  LEA R102, P0, R36, R18, 0x2 ;  /* 0x0000001224667211 */ /* 0x000fc600078010ff */
[----:B------:R-:W-:Y:S01]  /*29a0*/  IMAD.IADD R37, R37, 0x1, R41 ;  /* 0x0000000125257824 */ /* 0x000fe200078e0229 */
[----:B------:R-:W-:-:S04]  /*29b0*/  IADD3 R102, P1, R102, R103, RZ ;  /* 0x0000006766667210 */ /* 0x000fc80007f3e0ff */
[----:B------:R-:W-:-:S04]  /*29c0*/  LEA.HI.X R36, R36, R19, R37, 0x2, P0 ;  /* 0x0000001324247211 */ /* 0x000fc800000f1425 */
[----:B------:R-:W-:Y:S01]  /*29d0*/  IADD3.X R103, R36, R43, RZ, P1, !PT ;  /* 0x0000002b24677210 */ /* 0x000fe20000ffe4ff */
[----:B--2---:R0:W-:Y:S04]  /*29e0*/  STS.128 [R27.X16], R44 ;  /* 0x0000002c1b007388 */ /* 0x0041e8000000cc00 */
[----:B---3--:R-:W-:Y:S01]  /*29f0*/  STS.128 [R27.X16+0x200], R48 ;  /* 0x000200301b007388 */ /* 0x008fe2000000cc00 */
[----:B------:R-:W-:-:S06]  /*2a00*/  NOP ;  /* 0x0000000000007918 */ /* 0x000fcc0000000000 */
[----:B------:R2:W3:Y:S04]  /*2a10*/  LDG.E.128 R52, [R102.64] ;  /* 0x0000000466347981 */ /* 0x0004e8000c1e1d00 */
[----:B------:R2:W5:Y:S01]  /*2a20*/  LDG.E.128 R56, [R102.64+0x200] ;  /* 0x0002000466387981 */ /* 0x000562000c1e1d00 */
[----:B------:R-:W-:Y:S02]  /*2a30*/  ISETP.NE.AND P0, PT, R66, RZ, PT ;  /* 0x000000ff4200720c */ /* 0x000fe40003f05270 */
[-C--:B------:R-:W-:Y:S01]  /*2a40*/  ISETP.GE.U32.AND P6, PT, R65, R76.reuse, PT ;  /* 0x0000004c4100720c */ /* 0x080fe20003fc6070 */
[----:B-1----:R-:W1:Y:S01]  /*2a50*/  LDS.128 R36, [R82] ;  /* 0x0000000052247984 */ /* 0x002e620000000c00 */
[-C--:B------:R-:W-:Y:S02]  /*2a60*/  ISETP.GE.U32.AND P1, PT, R67, R76.reuse, PT ;  /* 0x0000004c4300720c */ /* 0x080fe40003f26070 */
[----:B------:R-:W-:-:S02]  /*2a70*/  ISETP.GE.U32.AND P4, PT, R71, R76, PT ;  /* 0x0000004c4700720c */ /* 0x000fc40003f86070 */
[-C--:B------:R-:W-:Y:S02]  /*2a80*/  ISETP.GE.U32.AND P2, PT, R69, R76.reuse, PT ;  /* 0x0000004c4500720c */ /* 0x080fe40003f46070 */
[-C--:B------:R-:W-:Y:S01]  /*2a90*/  ISETP.GE.U32.AND P3, PT, R70, R76.reuse, PT ;  /* 0x0000004c4600720c */ /* 0x080fe20003f66070 */
[----:B----4-:R-:W-:Y:S01]  /*2aa0*/  FMUL.FTZ R106, R42, 1.4426950216293334961 ;  /* 0x3fb8aa3b2a6a7820 */ /* 0x010fe20000410000 */
[----:B------:R-:W-:Y:S01]  /*2ab0*/  ISETP.GE.U32.AND P5, PT, R73, R76, PT ;  /* 0x0000004c4900720c */ /* 0x000fe20003fa6070 */
[----:B------:R-:W4:Y:S02]  /*2ac0*/  LDS.128 R40, [R82+0x10] ;  /* 0x0000100052287984 */ /* 0x000f240000000c00 */
[C---:B0-----:R-:W-:Y:S02]  /*2ad0*/  FMUL.FTZ R44, R106.reuse, R86 ;  /* 0x000000566a2c7220 */ /* 0x041fe40000410000 */
[C---:B------:R-:W-:Y:S02]  /*2ae0*/  FMUL.FTZ R107, R106.reuse, R83 ;  /* 0x000000536a6b7220 */ /* 0x040fe40000410000 */
[----:B--2---:R-:W0:Y:S01]  /*2af0*/  MUFU.EX2 R102, R44 ;  /* 0x0000002c00667308 */ /* 0x004e220000000800 */
[----:B------:R-:W-:-:S02]  /*2b00*/  FMUL.FTZ R101, R106, R84 ;  /* 0x000000546a657220 */ /* 0x000fc40000410000 */
[C---:B------:R-:W-:Y:S02]  /*2b10*/  FMUL.FTZ R105, R106.reuse, R87 ;  /* 0x000000576a697220 */ /* 0x040fe40000410000 */
[C---:B------:R-:W-:Y:S02]  /*2b20*/  FMUL.FTZ R104, R106.reuse, R85 ;  /* 0x000000556a687220 */ /* 0x040fe40000410000 */
[C---:B------:R-:W-:Y:S01]  /*2b30*/  FMUL.FTZ R109, R106.reuse, R88 ;  /* 0x000000586a6d7220 */ /* 0x040fe20000410000 */
[----:B------:R-:W-:Y:S01]  /*2b40*/  MUFU.EX2 R107, R107 ;  /* 0x0000006b006b7308 */ /* 0x000fe20000000800 */
[----:B------:R-:W-:-:S07]  /*2b50*/  FMUL.FTZ R110, R106, R89 ;  /* 0x000000596a6e7220 */ /* 0x000fce0000410000 */
[----:B------:R-:W-:Y:S01]  /*2b60*/  MUFU.EX2 R101, R101 ;  /* 0x0000006500657308 */ /* 0x000fe20000000800 */
[----:B0-----:R-:W-:Y:S01]  /*2b70*/  FSEL R102, R102, 1, !P3 ;  /* 0x3f80000066667808 */ /* 0x001fe20005800000 */
[----:B-1----:R-:W-:-:S06]  /*2b80*/  FMUL.FTZ R103, R93, R36 ;  /* 0x000000245d677220 */ /* 0x002fcc0000410000 */
[----:B------:R-:W-:Y:S01]  /*2b90*/  MUFU.EX2 R105, R105 ;  /* 0x0000006900697308 */ /* 0x000fe20000000800 */
[----:B------:R-:W-:Y:S02]  /*2ba0*/  FMUL.FTZ R108, R92, R37 ;  /* 0x000000255c6c7220 */ /* 0x000fe40000410000 */
[----:B------:R-:W-:Y:S02]  /*2bb0*/  FMUL.FTZ R38, R91, R38 ;  /* 0x000000265b267220 */ /* 0x000fe40000410000 */
[----:B------:R-:W-:-:S03]  /*2bc0*/  FMUL.FTZ R39, R94, R39 ;  /* 0x000000275e277220 */ /* 0x000fc60000410000 */
[----:B------:R-:W0:Y:S01]  /*2bd0*/  MUFU.EX2 R104, R104 ;  /* 0x0000006800687308 */ /* 0x000e220000000800 */
[----:B----4-:R-:W-:Y:S02]  /*2be0*/  FMUL.FTZ R111, R98, R43 ;  /* 0x0000002b626f7220 */ /* 0x010fe40000410000 */
[----:B------:R-:W-:Y:S01]  /*2bf0*/  FMUL.FTZ R43, R106, R90 ;  /* 0x0000005a6a2b7220 */ /* 0x000fe20000410000 */
[----:B------:R-:W-:Y:S01]  /*2c00*/  FSEL R106, R103, RZ, !P6 ;  /* 0x000000ff676a7208 */ /* 0x000fe20007000000 */
[----:B------:R-:W-:Y:S01]  /*2c10*/  FMUL.FTZ R42, R95, R42 ;  /* 0x0000002a5f2a7220 */ /* 0x000fe20000410000 */
[----:B------:R-:W-:Y:S02]  /*2c20*/  FSEL R103, R108, RZ, !P1 ;  /* 0x000000ff6c677208 */ /* 0x000fe40004800000 */
[----:B------:R-:W1:Y:S01]  /*2c30*/  MUFU.EX2 R109, R109 ;  /* 0x0000006d006d7308 */ /* 0x000e620000000800 */
[----:B------:R-:W-:Y:S02]  /*2c40*/  FMUL.FTZ R40, R97, R40 ;  /* 0x0000002861287220 */ /* 0x000fe40000410000 */
[----:B------:R-:W-:-:S05]  /*2c50*/  FMUL.FTZ R41, R96, R41 ;  /* 0x0000002960297220 */ /* 0x000fca0000410000 */
[----:B------:R-:W-:Y:S01]  /*2c60*/  MUFU.EX2 R43, R43 ;  /* 0x0000002b002b7308 */ /* 0x000fe20000000800 */
[----:B0-----:R-:W-:Y:S01]  /*2c70*/  FSEL R104, R104, 1, !P2 ;  /* 0x3f80000068687808 */ /* 0x001fe20005000000 */
[----:B---3--:R0:W-:Y:S04]  /*2c80*/  STS.128 [R27.X16+0x420], R52 ;  /* 0x000420341b007388 */ /* 0x0081e8000000cc00 */
[----:B-----5:R2:W-:Y:S01]  /*2c90*/  STS.128 [R27.X16+0x620], R56 ;  /* 0x000620381b007388 */ /* 0x0205e2000000cc00 */
[----:B------:R-:W-:-:S06]  /*2ca0*/  NOP ;  /* 0x0000000000007918 */ /* 0x000fcc0000000000 */
[----:B------:R3:W4:Y:S04]  /*2cb0*/  @P0 LDS.64 R36, [R99.X8+0x860] ;  /* 0x0008600063240984 */ /* 0x0007280000008a00 */
[----:B------:R3:W3:Y:S01]  /*2cc0*/  LDS.128 R44, [R82+0x420] ;  /* 0x00042000522c7984 */ /* 0x0006e20000000c00 */
[----:B0-----:R-:W0:Y:S01]  /*2cd0*/  MUFU.EX2 R52, R110 ;  /* 0x0000006e00347308 */ /* 0x001e220000000800 */
[----:B------:R-:W-:Y:S02]  /*2ce0*/  FSEL R53, R107, 1, !P6 ;  /* 0x3f8000006b357808 */ /* 0x000fe40007000000 */
[----:B------:R0:W3:Y:S01]  /*2cf0*/  LDS.128 R48, [R82+0x430] ;  /* 0x0004300052307984 */ /* 0x0000e20000000c00 */
[----:B------:R-:W-:Y:S02]  /*2d00*/  ISETP.GE.U32.AND P6, PT, R74, R76, PT ;  /* 0x0000004c4a00720c */ /* 0x000fe40003fc6070 */
[----:B--2---:R-:W-:-:S02]  /*2d10*/  FSEL R58, R101, 1, !P1 ;  /* 0x3f800000653a7808 */ /* 0x004fc40004800000 */
[----:B------:R-:W-:Y:S02]  /*2d20*/  ISETP.GE.U32.AND P1, PT, R75, R76, PT ;  /* 0x0000004c4b00720c */ /* 0x000fe40003f26070 */
[----:B------:R-:W-:Y:S02]  /*2d30*/  FSEL R55, R105, 1, !P4 ;  /* 0x3f80000069377808 */ /* 0x000fe40006000000 */
[----:B------:R-:W-:Y:S02]  /*2d40*/  FSEL R59, R42, RZ, !P6 ;  /* 0x000000ff2a3b7208 */ /* 0x000fe40007000000 */
[----:B------:R-:W-:Y:S02]  /*2d50*/  FSEL R101, R38, RZ, !P2 ;  /* 0x000000ff26657208 */ /* 0x000fe40005000000 */
[----:B-1----:R-:W-:Y:S02]  /*2d60*/  FSEL R54, R109, 1, !P5 ;  /* 0x3f8000006d367808 */ /* 0x002fe40006800000 */
[----:B0-----:R-:W-:-:S02]  /*2d70*/  FSEL R52, R52, 1, !P6 ;  /* 0x3f80000034347808 */ /* 0x001fc40007000000 */
[----:B------:R-:W-:Y:S02]  /*2d80*/  FSEL R43, R43, 1, !P1 ;  /* 0x3f8000002b2b7808 */ /* 0x000fe40004800000 */
[----:B------:R-:W-:Y:S02]  /*2d90*/  FSEL R105, R39, RZ, !P3 ;  /* 0x000000ff27697208 */ /* 0x000fe40005800000 */
[----:B------:R-:W-:Y:S02]  /*2da0*/  FSEL R56, R40, RZ, !P4 ;  /* 0x000000ff28387208 */ /* 0x000fe40006000000 */
[----:B------:R-:W-:Y:S02]  /*2db0*/  FSEL R57, R41, RZ, !P5 ;  /* 0x000000ff29397208 */ /* 0x000fe40006800000 */
[----:B------:R-:W-:Y:S01]  /*2dc0*/  FSEL R42, R111, RZ, !P1 ;  /* 0x000000ff6f2a7208 */ /* 0x000fe20004800000 */
[----:B------:R-:W-:Y:S05]  /*2dd0*/  @P0 BRA `(.L_x_1002) ;  /* 0x000001d000000947 */ /* 0x000fea0003800000 */
[----:B------:R-:W-:Y:S01]  /*2de0*/  ULDC.U8 UR6, c[0x0][0x189] ;  /* 0x0000624000067ab9 */ /* 0x000fe20000000000 */
[----:B------:R-:W-:Y:S01]  /*2df0*/  ISETP.NE.U32.AND P1, PT, R3, RZ, PT ;  /* 0x000000ff0300720c */ /* 0x000fe20003f25070 */
[----:B----4-:R-:W-:Y:S01]  /*2e00*/  HFMA2.MMA R36, -RZ, RZ, 1.875, 0 ;  /* 0x3f800000ff247435 */ /* 0x010fe200000001ff */
[----:B------:R-:W-:-:S02]  /*2e10*/  ISETP.NE.AND P0, PT, RZ, UR6, PT ;  /* 0x00000006ff007c0c */ /* 0x000fc4000bf05270 */
[----:B------:R-:W-:Y:S02]  /*2e20*/  ISETP.NE.AND.EX P1, PT, R2, RZ, PT, P1 ;  /* 0x000000ff0200720c */ /* 0x000fe40003f25310 */
[----:B------:R-:W-:-:S13]  /*2e30*/  ISETP.NE.AND P0, PT, R64, RZ, P0 ;  /* 0x000000ff4000720c */ /* 0x000fda0000705270 */
[----:B------:R-:W-:Y:S05]  /*2e40*/  @P0 BRA P1, `(.L_x_1003) ;  /* 0x000000b000000947 */ /* 0x000fea0000800000 */
[----:B------:R-:W-:Y:S01]  /*2e50*/  ISETP.NE.AND P0, PT, R64, RZ, PT ;  /* 0x000000ff4000720c */ /* 0x000fe20003f05270 */
[----:B------:R-:W-:-:S12]  /*2e60*/  IMAD.MOV.U32 R37, RZ, RZ, RZ ;  /* 0x000000ffff257224 */ /* 0x000fd800078e00ff */
        /* <DEDUP_REMOVED lines=9> */
.L_x_1003:
        /* <DEDUP_REMOVED lines=10> */
[----:B------:R0:W5:Y:S04]  /*2fa0*/  LDG.E R37, [R40.64] ;  /* 0x0000000428257981 */ /* 0x000168000c1e1900 */
.L_x_1002:
[-C--:B------:R-:W-:Y:S01]  /*2fb0*/  FFMA.FTZ R38, R106, R58.reuse, R103 ;  /* 0x0000003a6a267223 */ /* 0x080fe20000010067 */
[----:B------:R-:W-:Y:S01]  /*2fc0*/  ISETP.GE.AND P0, PT, R27, 0x1, PT ;  /* 0x000000011b00780c */ /* 0x000fe20003f06270 */
[----:B------:R-:W-:Y:S01]  /*2fd0*/  FMUL.FTZ R39, R53, R58 ;  /* 0x0000003a35277220 */ /* 0x000fe20000410000 */
[C---:B------:R-:W-:Y:S01]  /*2fe0*/  ISETP.NE.AND P1, PT, R27.reuse, 0x1f, PT ;  /* 0x0000001f1b00780c */ /* 0x040fe20003f25270 */
[C---:B------:R-:W-:Y:S01]  /*2ff0*/  FFMA.FTZ R38, R104.reuse, R38, R101 ;  /* 0x0000002668267223 */ /* 0x040fe20000010065 */
[----:B------:R-:W-:Y:S01]  /*3000*/  ISETP.NE.AND P2, PT, R27, RZ, PT ;  /* 0x000000ff1b00720c */ /* 0x000fe20003f45270 */
[----:B------:R-:W-:Y:S01]  /*3010*/  FMUL.FTZ R39, R104, R39 ;  /* 0x0000002768277220 */ /* 0x000fe20000410000 */
[----:B------:R-:W-:Y:S01]  /*3020*/  BSSY B0, `(.L_x_1004) ;  /* 0x000007a000007945 */ /* 0x000fe20003800000 */
[C---:B0-----:R-:W-:Y:S02]  /*3030*/  FFMA.FTZ R40, R102.reuse, R38, R105 ;  /* 0x0000002666287223 */ /* 0x041fe40000010069 */
        /* <DEDUP_REMOVED lines=34> */
[----:B------:R-:W-:-:S03]  /*3260*/  ISETP.NE.AND P0, PT, R26, RZ, PT ;  /* 0x000000ff1a00720c */ /* 0x000fc60003f05270 */
[----:B------:R-:W-:Y:S04]  /*3270*/  @!P1 STS.64 [0x840], R38 ;  /* 0x00084026ff009388 */ /* 0x000fe80000000a00 */
[----:B------:R-:W-:Y:S06]  /*3280*/  BAR.SYNC.DEFER_BLOCKING 0x0 ;  /* 0x0000000000007b1d */ /* 0x000fec0000010000 */
[----:B------:R-:W1:Y:S01]  /*3290*/  SHFL.UP PT, R107, R38, 0x1, RZ ;  /* 0x04200000266b7989 */ /* 0x000e6200000e00ff */
[----:B0---45:R-:W-:-:S03]  /*32a0*/  @!P2 MOV R109, R37 ;  /* 0x00000025006da202 */ /* 0x031fc60000000f00 */
[----:B------:R-:W-:Y:S04]  /*32b0*/  @!P2 STS.64 [0x850], R36 ;  /* 0x00085024ff00a388 */ /* 0x000fe80000000a00 */
[----:B------:R-:W0:Y:S01]  /*32c0*/  LDS.64 R40, [0x840] ;  /* 0x00084000ff287984 */ /* 0x000e220000000a00 */
[----:B-1----:R-:W-:-:S03]  /*32d0*/  @!P2 MOV R107, R36 ;  /* 0x00000024006ba202 */ /* 0x002fc60000000f00 */
[----:B------:R-:W-:Y:S06]  /*32e0*/  BAR.SYNC.DEFER_BLOCKING 0x0 ;  /* 0x0000000000007b1d */ /* 0x000fec0000010000 */
[----:B------:R-:W1:Y:S01]  /*32f0*/  LDS R108, [0x854] ;  /* 0x00085400ff6c7984 */ /* 0x000e620000000800 */
[C---:B0-----:R-:W-:Y:S02]  /*3300*/  FFMA.FTZ R41, R40.reuse, R37, R41 ;  /* 0x0000002528297223 */ /* 0x041fe40000010029 */
        /* <DEDUP_REMOVED lines=18> */
[----:B0-----:R-:W-:-:S04]  /*3430*/  IADD3 R37, R25, -0x1, RZ ;  /* 0xffffffff19257810 */ /* 0x001fc80007ffe0ff */
[----:B------:R-:W-:-:S13]  /*3440*/  ISETP.NE.OR P0, PT, R66, R37, P0 ;  /* 0x000000254200720c */ /* 0x000fda0000705670 */
[----:B------:R-:W-:Y:S05]  /*3450*/  @P0 BRA `(.L_x_1005) ;  /* 0x0000036000000947 */ /* 0x000fea0003800000 */
[----:B------:R-:W-:Y:S02]  /*3460*/  IMAD R100, R100, c[0x0][0x240], RZ ;  /* 0x0000900064647a24 */ /* 0x000fe400078e02ff */
[----:B------:R-:W-:-:S04]  /*3470*/  IMAD.WIDE.U32 R38, R99, c[0x0][0x240], R4 ;  /* 0x0000900063267a25 */ /* 0x000fc800078e0004 */
[----:B------:R-:W-:Y:S01]  /*3480*/  IMAD R37, R99, c[0x0][0x244], R100 ;  /* 0x0000910063257a24 */ /* 0x000fe200078e0264 */
[----:B------:R-:W-:-:S03]  /*3490*/  LEA R36, P0, R38, c[0x0][0x290], 0x2 ;  /* 0x0000a40026247a11 */ /* 0x000fc600078010ff */
[----:B------:R-:W-:-:S05]  /*34a0*/  IMAD.IADD R37, R39, 0x1, R37 ;  /* 0x0000000127257824 */ /* 0x000fca00078e0225 */
[----:B------:R-:W-:-:S05]  /*34b0*/  LEA.HI.X R37, R38, c[0x0][0x294], R37, 0x2, P0 ;  /* 0x0000a50026257a11 */ /* 0x000fca00000f1425 */
[----:B------:R0:W-:Y:S01]  /*34c0*/  STG.E [R36.64], R41 ;  /* 0x0000002924007986 */ /* 0x0001e2000c101904 */
[----:B------:R-:W-:Y:S05]  /*34d0*/  BRA `(.L_x_1005) ;  /* 0x000002e000007947 */ /* 0x000fea0003800000 */
.L_x_1006:
        /* <DEDUP_REMOVED lines=8> */
[----:B------:R-:W-:-:S04]  /*3560*/  LOP3.LUT R38, R38, R21, RZ, 0x3c, !PT ;  /* 0x0000001526267212 */ /* 0x000fc800078e3cff */
[----:B------:R-:W-:Y:S01]  /*3570*/  ISETP.GE.AND P2, PT, R38, RZ, PT ;  /* 0x000000ff2600720c */ /* 0x000fe20003f46270 */
[----:B0-----:R-:W0:Y:S02]  /*3580*/  MUFU.RCP R39, R39 ;  /* 0x0000002700277308 */ /* 0x001e240000001000 */
[----:B0-----:R-:W-:Y:S02]  /*3590*/  IADD3 R36, R39, 0xffffffe, RZ ;  /* 0x0ffffffe27247810 */ /* 0x001fe40007ffe0ff */
[----:B------:R-:W-:-:S04]  /*35a0*/  IADD3 R39, RZ, -R42, RZ ;  /* 0x8000002aff277210 */ /* 0x000fc80007ffe0ff */
[----:B------:R0:W1:Y:S02]  /*35b0*/  F2I.FTZ.U32.TRUNC.NTZ R37, R36 ;  /* 0x0000002400257305 */ /* 0x000064000021f000 */
        /* <DEDUP_REMOVED lines=17> */
.L_x_1007:
[----:B------:R0:W5:Y:S02]  /*36d0*/  LDG.E R43, [R62.64] ;  /* 0x000000043e2b7981 */ /* 0x000164000c1e1900 */
.L_x_1008:
[----:B-----5:R-:W-:-:S06]  /*36e0*/  IMAD.WIDE R42, R43, 0x4, R78 ;  /* 0x000000042b2a7825 */ /* 0x020fcc00078e024e */
[----:B------:R-:W2:Y:S01]  /*36f0*/  LDG.E R43, [R42.64] ;  /* 0x000000042a2b7981 */ /* 0x000ea2000c1e1900 */
[----:B------:R-:W-:-:S04]  /*3700*/  IMAD R100, R100, c[0x0][0x240], RZ ;  /* 0x0000900064647a24 */ /* 0x000fc800078e02ff */
[----:B------:R-:W-:Y:S01]  /*3710*/  IMAD R57, R99, c[0x0][0x244], R100 ;  /* 0x0000910063397a24 */ /* 0x000fe200078e0264 */
[----:B--2---:R-:W-:-:S05]  /*3720*/  SHF.R.S32.HI R36, RZ, 0x1f, R43 ;  /* 0x0000001fff247819 */ /* 0x004fca000001142b */
[----:B------:R-:W-:Y:S02]  /*3730*/  IMAD R38, R36, c[0x0][0x230], RZ ;  /* 0x00008c0024267a24 */ /* 0x000fe400078e02ff */
[----:B------:R-:W-:-:S04]  /*3740*/  IMAD.WIDE.U32 R36, R43, c[0x0][0x230], R4 ;  /* 0x00008c002b247a25 */ /* 0x000fc800078e0004 */
[----:B------:R-:W-:-:S05]  /*3750*/  IMAD R39, R43, c[0x0][0x234], R38 ;  /* 0x00008d002b277a24 */ /* 0x000fca00078e0226 */
[----:B------:R-:W-:-:S05]  /*3760*/  IADD3 R37, R37, R39, RZ ;  /* 0x0000002725257210 */ /* 0x000fca0007ffe0ff */
[----:B------:R-:W-:-:S04]  /*3770*/  IMAD.WIDE.U32 R38, R99, c[0x0][0x240], R36 ;  /* 0x0000900063267a25 */ /* 0x000fc800078e0024 */
[----:B------:R-:W-:Y:S01]  /*3780*/  IMAD.IADD R37, R57, 0x1, R39 ;  /* 0x0000000139257824 */ /* 0x000fe200078e0227 */
[----:B------:R-:W-:-:S04]  /*3790*/  LEA R36, P0, R38, c[0x0][0x290], 0x2 ;  /* 0x0000a40026247a11 */ /* 0x000fc800078010ff */
[----:B------:R-:W-:-:S05]  /*37a0*/  LEA.HI.X R37, R38, c[0x0][0x294], R37, 0x2, P0 ;  /* 0x0000a50026257a11 */ /* 0x000fca00000f1425 */
[----:B------:R1:W-:Y:S04]  /*37b0*/  STG.E [R36.64], R41 ;  /* 0x0000002924007986 */ /* 0x0003e8000c101904 */
.L_x_1005:
[----:B------:R-:W-:Y:S05]  /*37c0*/  BSYNC B0 ;  /* 0x0000000000007941 */ /* 0x000fea0003800000 */
.L_x_1004:
[----:B---3--:R-:W-:Y:S01]  /*37d0*/  IADD3 R99, R99, 0x1, RZ ;  /* 0x0000000163637810 */ /* 0x008fe20007ffe0ff */
        /* <DEDUP_REMOVED lines=9> */
[----:B------:R-:W-:Y:S01]  /*3870*/  @P0 CALL.REL.NOINC `(.L_x_1001) ;  /* 0x0000001000000944 */ /* 0x000fe20003c00000 */
[----:B------:R-:W-:Y:S05]  /*3880*/  BRA `(.L_x_1009) ;  /* 0xffffef7000007947 */ /* 0x000fea000383ffff */
.L_x_1001:
[----:B------:R-:W-:Y:S01]  /*3890*/  BAR.SYNC.DEFER_BLOCKING 0x0 ;  /* 0x0000000000007b1d */ /* 0x000fe20000010000 */
[----:B------:R-:W-:Y:S01]  /*38a0*/  SHF.R.S32.HI R45, RZ, 0x1f, R68 ;  /* 0x0000001fff2d7819 */ /* 0x000fe20000011444 */
[----:B------:R-:W-:Y:S01]  /*38b0*/  IMAD.WIDE R16, R76, 0x4, R16 ;  /* 0x000000044c107825 */ /* 0x000fe200078e0210 */
[----:B------:R-:W-:Y:S02]  /*38c0*/  MOV R44, R68 ;  /* 0x00000044002c7202 */ /* 0x000fe40000000f00 */
[----:B------:R-:W-:Y:S01]  /*38d0*/  IADD3 R66, R66, 0x1, RZ ;  /* 0x0000000142427810 */ /* 0x000fe20007ffe0ff */
[----:B------:R-:W2:Y:S01]  /*38e0*/  S2R R47, SR_CTAID.X ;  /* 0x00000000002f7919 */ /* 0x000ea20000002500 */
[C---:B------:R-:W-:Y:S01]  /*38f0*/  IMAD.WIDE R18, R76.reuse, 0x4, R18 ;  /* 0x000000044c127825 */ /* 0x040fe200078e0212 */
[----:B------:R-:W-:-:S02]  /*3900*/  IADD3 R24, R76, R24, RZ ;  /* 0x000000184c187210 */ /* 0x000fc40007ffe0ff */
[----:B------:R-:W-:Y:S01]  /*3910*/  IADD3 R68, R76, R68, RZ ;  /* 0x000000444c447210 */ /* 0x000fe20007ffe0ff */
[----:B------:R-:W-:Y:S04]  /*3920*/  STS.128 [R82], R32 ;  /* 0x0000002052007388 */ /* 0x000fe80000000c00 */
[----:B------:R3:W-:Y:S01]  /*3930*/  STS.128 [R82+0x10], R28 ;  /* 0x0000101c52007388 */ /* 0x0007e20000000c00 */
[----:B------:R-:W-:-:S06]  /*3940*/  NOP ;  /* 0x0000000000007918 */ /* 0x000fcc0000000000 */
[----:B01----:R-:W0:Y:S01]  /*3950*/  LDS.128 R36, [R27.X16] ;  /* 0x000000001b247984 */ /* 0x003e22000000cc00 */
[----:B--2---:R-:W-:Y:S01]  /*3960*/  SHF.R.S32.HI R46, RZ, 0x1f, R47 ;  /* 0x0000001fff2e7819 */ /* 0x004fe2000001142f */
[C---:B------:R-:W-:Y:S02]  /*3970*/  IMAD.WIDE.U32 R44, R47.reuse, c[0x0][0x210], R44 ;  /* 0x000084002f2c7a25 */ /* 0x040fe400078e002c */
[----:B------:R-:W1:Y:S02]  /*3980*/  LDS.128 R40, [R27.X16+0x200] ;  /* 0x000200001b287984 */ /* 0x000e64000000cc00 */
[----:B------:R-:W-:Y:S02]  /*3990*/  IMAD R46, R46, c[0x0][0x210], RZ ;  /* 0x000084002e2e7a24 */ /* 0x000fe400078e02ff */
[----:B---3--:R-:W-:Y:S02]  /*39a0*/  IMAD R28, R6, c[0x0][0x218], RZ ;  /* 0x00008600061c7a24 */ /* 0x008fe400078e02ff */
[----:B------:R-:W-:-:S02]  /*39b0*/  IMAD R47, R47, c[0x0][0x214], R46 ;  /* 0x000085002f2f7a24 */ /* 0x000fc400078e022e */
[----:B------:R-:W-:-:S03]  /*39c0*/  IMAD R31, R7, c[0x0][0x21c], R28 ;  /* 0x00008700071f7a24 */ /* 0x000fc600078e021c */
[----:B------:R-:W-:-:S05]  /*39d0*/  IADD3 R45, R45, R47, RZ ;  /* 0x0000002f2d2d7210 */ /* 0x000fca0007ffe0ff */
[----:B------:R-:W-:-:S04]  /*39e0*/  IMAD.WIDE.U32 R28, R7, c[0x0][0x218], R44 ;  /* 0x00008600071c7a25 */ /* 0x000fc800078e002c */
[----:B------:R-:W-:Y:S01]  /*39f0*/  IMAD.IADD R31, R29, 0x1, R31 ;  /* 0x000000011d1f7824 */ /* 0x000fe200078e021f */
[----:B------:R-:W-:-:S04]  /*3a00*/  LEA R29, P0, R28, c[0x0][0x288], 0x2 ;  /* 0x0000a2001c1d7a11 */ /* 0x000fc800078010ff */
[----:B------:R-:W-:Y:S02]  /*3a10*/  LEA.HI.X R30, R28, c[0x0][0x28c], R31, 0x2, P0 ;  /* 0x0000a3001c1e7a11 */ /* 0x000fe400000f141f */
[----:B------:R-:W-:-:S04]  /*3a20*/  LEA R28, P0, R72, R29, 0x4 ;  /* 0x0000001d481c7211 */ /* 0x000fc800078020ff */
[----:B------:R-:W-:Y:S02]  /*3a30*/  LEA.HI.X R29, R72, R30, R77, 0x4, P0 ;  /* 0x0000001e481d7211 */ /* 0x000fe400000f244d */
[----:B------:R-:W-:-:S03]  /*3a40*/  ISETP.GE.AND P0, PT, R66, R25, PT ;  /* 0x000000194200720c */ /* 0x000fc60003f06270 */
[----:B0-----:R0:W-:Y:S04]  /*3a50*/  STG.E.128 [R28.64], R36 ;  /* 0x000000241c007986 */ /* 0x0011e8000c101d04 */
[----:B-1----:R0:W-:Y:S06]  /*3a60*/  STG.E.128 [R28.64+0x200], R40 ;  /* 0x000200281c007986 */ /* 0x0021ec000c101d04 */
[----:B------:R-:W-:Y:S01]  /*3a70*/  @P0 CALL.REL.NOINC `(.L_x_1010) ;  /* 0x0000001000000944 */ /* 0x000fe20003c00000 */
[----:B------:R-:W-:Y:S05]  /*3a80*/  BRA `(.L_x_1011) ;  /* 0xffffd75000007947 */ /* 0x000fea000383ffff */
.L_x_1010:
[----:B------:R-:W-:Y:S05]  /*3a90*/  EXIT ;  /* 0x000000000000794d */ /* 0x000fea0003800000 */
.L_x_1012:
        /* <DEDUP_REMOVED lines=14> */
.L_x_8830:


//--------------------- .text._Z25selective_scan_fwd_kernelI32Selective_Scan_fwd_kernel_traitsILi32ELi8ELi1ELb1ELb1ELb1ELb0ELb1EfffEEv13SSMParamsBase --------------------------
	.section	.text._Z25selective_scan_fwd_kernelI32Selective_Scan_fwd_kernel_traitsILi32ELi8ELi1ELb1ELb1ELb1ELb0ELb1EfffEEv13SSMParamsBase,"ax",@progbits
	.sectioninfo	@"SHI_REGISTERS=128"
	.align	128
        .global         _Z25selective_scan_fwd_kernelI32Selective_Scan_fwd_kernel_traitsILi32ELi8ELi1ELb1ELb1ELb1ELb0ELb1EfffEEv13SSMParamsBase
        .type           _Z25selective_scan_fwd_kernelI32Selective_Scan_fwd_kernel_traitsILi32ELi8ELi1ELb1ELb1ELb1ELb0ELb1EfffEEv13SSMParamsBase,@function
        .size           _Z25selective_scan_fwd_kernelI32Selective_Scan_fwd_kernel_traitsILi32ELi8ELi1ELb1ELb1ELb1ELb0ELb1EfffEEv13SSMParamsBase,(.L_x_8831 - _Z25selective_scan_fwd_kernelI32Selective_Scan_fwd_kernel_traitsILi32ELi8ELi1ELb1ELb1ELb1ELb0ELb1EfffEEv13SSMParamsBase)
        .other          _Z25selective_scan_fwd_kernelI32Selective_Scan_fwd_kernel_traitsILi32ELi8ELi1ELb1ELb1ELb1ELb0ELb1EfffEEv13SSMParamsBase,@"STO_CUDA_ENTRY STV_DEFAULT"
_Z25selective_scan_fwd_kernelI32Selective_Scan_fwd_kernel_traitsILi32ELi8ELi1ELb1ELb1ELb1ELb0ELb1EfffEEv13SSMParamsBase:
.text._Z25selective_scan_fwd_kernelI32Selective_Scan_fwd_kernel_traitsILi32ELi8ELi1ELb1ELb1ELb1ELb0ELb1EfffEEv13SSMParamsBase:
        /* <DEDUP_REMOVED lines=35> */
.L_x_1013:
        /* <DEDUP_REMOVED lines=29> */
.L_x_1014:
        /* <DEDUP_REMOVED lines=11> */
.L_x_1015:
        /* <DEDUP_REMOVED lines=176> */
.L_x_1016:
        /* <DEDUP_REMOVED lines=18> */
.L_x_1017:
        /* <DEDUP_REMOVED lines=27> */
.L_x_1046:
        /* <DEDUP_REMOVED lines=159> */
.L_x_1019:
[----:B---34-:R-:W-:Y:S05]  /*1c70*/  BSYNC B0 ;  /* 0x0000000000007941 */ /* 0x018fea0003800000 */
.L_x_1018:
        /* <DEDUP_REMOVED lines=36> */
.L_x_1021:
[----:B------:R-:W-:Y:S05]  /*1ec0*/  BSYNC B0 ;  /* 0x0000000000007941 */ /* 0x000fea0003800000 */
.L_x_1020:
        /* <DEDUP_REMOVED lines=36> */
.L_x_1023:
[----:B------:R-:W-:Y:S05]  /*2110*/  BSYNC B0 ;  /* 0x0000000000007941 */ /* 0x000fea0003800000 */
.L_x_1022:
        /* <DEDUP_REMOVED lines=36> */
.L_x_1025:
[----:B------:R-:W-:Y:S05]  /*2360*/  BSYNC B0 ;  /* 0x0000000000007941 */ /* 0x000fea0003800000 */
.L_x_1024:
        /* <DEDUP_REMOVED lines=36> */
.L_x_1027:
[----:B------:R-:W-:Y:S05]  /*25b0*/  BSYNC B0 ;  /* 0x0000000000007941 */ /* 0x000fea0003800000 */
.L_x_1026:
        /* <DEDUP_REMOVED lines=36> */
.L_x_1029:
[----:B------:R-:W-:Y:S05]  /*2800*/  BSYNC B0 ;  /* 0x0000000000007941 */ /* 0x000fea0003800000 */
.L_x_1028:
        /* <DEDUP_REMOVED lines=41> */
.L_x_1031:
[----:B------:R-:W-:Y:S05]  /*2aa0*/  BSYNC B0 ;  /* 0x0000000000007941 */ /* 0x000fea0003800000 */
.L_x_1030:
        /* <DEDUP_REMOVED lines=40> */
.L_x_1033:
[----:B------:R-:W-:Y:S05]  /*2d30*/  BSYNC B0 ;  /* 0x0000000000007941 */ /* 0x000fea0003800000 */
.L_x_1032:
        /* <DEDUP_REMOVED lines=21> */
.L_x_1042:
        /* <DEDUP_REMOVED lines=195> */
.L_x_1036:
        /* <DEDUP_REMOVED lines=13> */
.L_x_1035:
        /* <DEDUP_REMOVED lines=86> */
.L_x_1039:
        /* <DEDUP_REMOVED lines=31> */
.L_x_1040:
[----:B------:R0:W5:Y:S02]  /*42e0*/  LDG.E R125, [R76.64] ;  /* 0x000000044c7d7981 */ /* 0x000164000c1e1900 */
.L_x_1041:
        /* <DEDUP_REMOVED lines=16> */
.L_x_1038:
[----:B------:R-:W-:Y:S05]  /*43f0*/  BSYNC B0 ;  /* 0x0000000000007941 */ /* 0x000fea0003800000 */
.L_x_1037:
        /* <DEDUP_REMOVED lines=12> */
.L_x_1034:
        /* <DEDUP_REMOVED lines=40> */
.L_x_1044:
[----:B------:R-:W-:Y:S05]  /*4740*/  BSYNC B0 ;  /* 0x0000000000007941 */ /* 0x000fea0003800000 */
.L_x_1043:
        /* <DEDUP_REMOVED lines=42> */
.L_x_1045:
[----:B------:R-:W-:Y:S05]  /*49f0*/  EXIT ;  /* 0x000000000000794d */ /* 0x000fea0003800000 */
.L_x_1047:
        /* <DEDUP_REMOVED lines=16> */
.L_x_8831:


//--------------------- .text._Z25selective_scan_fwd_kernelI32Selective_Scan_fwd_kernel_traitsILi32ELi8ELi1ELb1ELb1ELb1ELb1ELb0EfffEEv13SSMParamsBase --------------------------
	.section	.text._Z25selective_scan_fwd_kernelI32Selective_Scan_fwd_kernel_traitsILi32ELi8ELi1ELb1ELb1ELb1ELb1ELb0EfffEEv13SSMParamsBase,"ax",@progbits
	.sectioninfo	@"SHI_REGISTERS=116"
	.align	128
        .global         _Z25selective_scan_fwd_kernelI32Selective_Scan_fwd_kernel_traitsILi32ELi8ELi1ELb1ELb1ELb1ELb1ELb0EfffEEv13SSMParamsBase
        .type           _Z25selective_scan_fwd_kernelI32Selective_Scan_fwd_kernel_traitsILi32ELi8ELi1ELb1ELb1ELb1ELb1ELb0EfffEEv13SSMParamsBase,@function
        .size           _Z25selective_scan_fwd_kernelI32Selective_Scan_fwd_kernel_traitsILi32ELi8ELi1ELb1ELb1ELb1ELb1ELb0EfffEEv13SSMParamsBase,(.L_x_8832 - _Z25selective_scan_fwd_kernelI32Selective_Scan_fwd_kernel_traitsILi32ELi8ELi1ELb1ELb1ELb1ELb1ELb0EfffEEv13SSMParamsBase)
        .other          _Z25selective_scan_fwd_kernelI32Selective_Scan_fwd_kernel_traitsILi32ELi8ELi1ELb1ELb1ELb1ELb1ELb0EfffEEv13SSMParamsBase,@"STO_CUDA_ENTRY STV_DEFAULT"
_Z25selective_scan_fwd_kernelI32Selective_Scan_fwd_kernel_traitsILi32ELi8ELi1ELb1ELb1ELb1ELb1ELb0EfffEEv13SSMParamsBase:
.text._Z25selective_scan_fwd_kernelI32Selective_Scan_fwd_kernel_traitsILi32ELi8ELi1ELb1ELb1ELb1ELb1ELb0EfffEEv13SSMParamsBase:
        /* <DEDUP_REMOVED lines=8> */
[----:B------:R-:W-:Y:S01]  /*0080*/  @P1 IMAD.MOV.U32 R9, RZ, RZ, c[0x0][0x2b0] ;  /* 0x0000ac00ff091624 */ /* 0x000fe200078e00ff */
[----:B------:R-:W-:Y:S02]  /*0090*/  @P1 MOV R12, c[0x0][0x2b4] ;  /* 0x0000ad00000c1a02 */ /* 0x000fe40000000f00 */
[----:B------:R-:W-:Y:S02]  /*00a0*/  @P1 MOV R13, c[0x0][0x2b0] ;  /* 0x0000ac00000d1a02 */ /* 0x000fe40000000f00 */
[C---:B------:R-:W-:Y:S02]  /*00b0*/  ISETP.NE.U32.AND P0, PT, R9.reuse, RZ, PT ;  /* 0x000000ff0900720c */ /* 0x040fe40003f05070 */
[----:B------:R-:W-:Y:S02]  /*00c0*/  ISETP.NE.U32.AND P2, PT, R9, RZ, PT ;  /* 0x000000ff0900720c */ /* 0x000fe40003f45070 */
[----:B------:R-:W-:Y:S01]  /*00d0*/  ISETP.NE.AND.EX P0, PT, R12, RZ, PT, P0 ;  /* 0x000000ff0c00720c */ /* 0x000fe20003f05300 */
[----:B0-----:R-:W-:Y:S01]  /*00e0*/  IMAD.MOV.U32 R8, RZ, RZ, R23 ;  /* 0x000000ffff087224 */ /* 0x001fe200078e0017 */
[----:B------:R-:W-:-:S11]  /*00f0*/  @P1 MOV R14, c[0x0][0x2b4] ;  /* 0x0000ad00000e1a02 */ /* 0x000fd60000000f00 */
        /* <DEDUP_REMOVED lines=19> */
.L_x_1048:
        /* <DEDUP_REMOVED lines=27> */
.L_x_1049:
        /* <DEDUP_REMOVED lines=8> */
[----:B------:R-:W-:-:S03]  /*0460*/  IADD3 R6, P2, R9, R6, RZ ;  /* 0x0000000609067210 */ /* 0x000fc60007f5e0ff */
[----:B------:R-:W-:Y:S01]  /*0470*/  IMAD.X R87, R14, 0x1, R7, P0 ;  /* 0x000000010e577824 */ /* 0x000fe200000e0607 */
[----:B------:R-:W-:Y:S02]  /*0480*/  IADD3.X R7, R12, R7, RZ, P2, !PT ;  /* 0x000000070c077210 */ /* 0x000fe400017fe4ff */
.L_x_1050:
        /* <DEDUP_REMOVED lines=26> */
[----:B------:R-:W-:Y:S02]  /*0630*/  ISETP.EQ.OR.EX P4, PT, R10, RZ, !P6, P4 ;  /* 0x000000ff0a00720c */ /* 0x000fe40007782740 */
[C---:B------:R-:W-:Y:S01]  /*0640*/  @P3 LEA R14, P1, R2.reuse, c[0x0][0x268], 0x2 ;  /* 0x00009a00020e3a11 */ /* 0x040fe200078210ff */
[----:B------:R-:W-:Y:S01]  /*0650*/  HFMA2.MMA R9, -RZ, RZ, 0, 0 ;  /* 0x00000000ff097435 */ /* 0x000fe200000001ff */
[----:B------:R-:W-:Y:S01]  /*0660*/  MOV R18, RZ ;  /* 0x000000ff00127202 */ /* 0x000fe20000000f00 */
[----:B------:R-:W-:Y:S01]  /*0670*/  @P2 IMAD.MOV.U32 R18, RZ, RZ, c[0x0][0x2c0] ;  /* 0x0000b000ff122624 */ /* 0x000fe200078e00ff */
[C---:B------:R-:W-:Y:S02]  /*0680*/  @P3 LEA.HI.X R15, R2.reuse, c[0x0][0x26c], R3, 0x2, P1 ;  /* 0x00009b00020f3a11 */ /* 0x040fe400008f1403 */
[----:B------:R-:W-:Y:S02]  /*0690*/  @P5 LEA R16, P1, R2, c[0x0][0x280], 0x2 ;  /* 0x0000a00002105a11 */ /* 0x000fe400078210ff */
[----:B------:R-:W-:-:S02]  /*06a0*/  @P2 MOV R9, c[0x0][0x2c4] ;  /* 0x0000b10000092a02 */ /* 0x000fc40000000f00 */
[----:B------:R-:W-:Y:S02]  /*06b0*/  @P5 LEA.HI.X R17, R2, c[0x0][0x284], R3, 0x2, P1 ;  /* 0x0000a10002115a11 */ /* 0x000fe400008f1403 */
[C---:B0-----:R-:W-:Y:S02]  /*06c0*/  @!P4 LEA R12, P1, R23.reuse, R18, 0x2 ;  /* 0x00000012170cc211 */ /* 0x041fe400078210ff */
[----:B------:R-:W-:Y:S02]  /*06d0*/  IABS R20, c[0x0][0x174] ;  /* 0x00005d0000147a13 */ /* 0x000fe40000000000 */
[----:B------:R-:W-:Y:S02]  /*06e0*/  @!P4 LEA.HI.X R13, R23, R9, R24, 0x2, P1 ;  /* 0x00000009170dc211 */ /* 0x000fe400008f1418 */
[----:B------:R-:W0:Y:S08]  /*06f0*/  I2F.RP R9, R20 ;  /* 0x0000001400097306 */ /* 0x000e300000209400 */
[----:B0-----:R-:W0:Y:S01]  /*0700*/  MUFU.RCP R9, R9 ;  /* 0x0000000900097308 */ /* 0x001e220000001000 */
[----:B------:R-:W-:Y:S01]  /*0710*/  HFMA2.MMA R67, -RZ, RZ, 0, 0 ;  /* 0x00000000ff437435 */ /* 0x000fe200000001ff */
[----:B------:R-:W-:-:S06]  /*0720*/  MOV R80, RZ ;  /* 0x000000ff00507202 */ /* 0x000fcc0000000f00 */
[----:B------:R1:W5:Y:S04]  /*0730*/  @!P4 LDG.E R80, [R12.64] ;  /* 0x000000040c50c981 */ /* 0x000368000c1e1900 */
        /* <DEDUP_REMOVED lines=19> */
[----:B------:R-:W-:Y:S02]  /*0870*/  ISETP.NE.AND P2, PT, RZ, c[0x0][0x174], PT ;  /* 0x00005d00ff007a0c */ /* 0x000fe40003f45270 */
[----:B------:R-:W-:Y:S01]  /*0880*/  @!P3 IADD3 R18, R18, 0x1, RZ ;  /* 0x000000011212b810 */ /* 0x000fe20007ffe0ff */
[----:B------:R-:W-:Y:S02]  /*0890*/  IMAD.MOV.U32 R69, RZ, RZ, RZ ;  /* 0x000000ffff457224 */ /* 0x000fe400078e00ff */
[----:B------:R-:W-:-:S04]  /*08a0*/  IMAD.WIDE.U32 R14, R23, c[0x0][0x1a0], RZ ;  /* 0x00006800170e7a25 */ /* 0x000fc800078e00ff */
[----:B------:R-:W-:Y:S01]  /*08b0*/  IMAD R9, R23, c[0x0][0x1a4], R22 ;  /* 0x0000690017097a24 */ /* 0x000fe200078e0216 */
[----:B------:R-:W-:Y:S01]  /*08c0*/  @P1 IADD3 R18, R18, 0x1, RZ ;  /* 0x0000000112121810 */ /* 0x000fe20007ffe0ff */
[C---:B------:R-:W-:Y:S01]  /*08d0*/  IMAD R26, R24.reuse, c[0x0][0x1c0], RZ ;  /* 0x00007000181a7a24 */ /* 0x040fe200078e02ff */
[----:B------:R0:W5:Y:S01]  /*08e0*/  @P5 LDG.E R69, [R16.64] ;  /* 0x0000000410455981 */ /* 0x000162000c1e1900 */
[----:B------:R-:W-:Y:S02]  /*08f0*/  IMAD R20, R24, c[0x0][0x1e0], RZ ;  /* 0x0000780018147a24 */ /* 0x000fe400078e02ff */
[----:B------:R-:W-:Y:S01]  /*0900*/  IMAD.IADD R15, R15, 0x1, R9 ;  /* 0x000000010f0f7824 */ /* 0x000fe200078e0209 */
[----:B------:R-:W-:Y:S01]  /*0910*/  MOV R9, R18 ;  /* 0x0000001200097202 */ /* 0x000fe20000000f00 */
[C---:B------:R-:W-:Y:S02]  /*0920*/  IMAD R21, R23.reuse, c[0x0][0x1c4], R26 ;  /* 0x0000710017157a24 */ /* 0x040fe400078e021a */
[----:B------:R-:W-:Y:S01]  /*0930*/  IMAD.WIDE.U32 R10, R23, c[0x0][0x1e0], RZ ;  /* 0x00007800170a7a25 */ /* 0x000fe200078e00ff */
[----:B------:R-:W-:-:S03]  /*0940*/  @!P4 IADD3 R9, -R9, RZ, RZ ;  /* 0x000000ff0909c210 */ /* 0x000fc60007ffe1ff */
[----:B0-----:R-:W-:Y:S01]  /*0950*/  IMAD.WIDE.U32 R16, R23, c[0x0][0x1c0], RZ ;  /* 0x0000700017107a25 */ /* 0x001fe200078e00ff */
[----:B------:R-:W-:-:S03]  /*0960*/  @!P2 LOP3.LUT R9, RZ, c[0x0][0x174], RZ, 0x33, !PT ;  /* 0x00005d00ff09aa12 */ /* 0x000fc600078e33ff */
[----:B------:R-:W-:Y:S02]  /*0970*/  IMAD R19, R23, c[0x0][0x1e4], R20 ;  /* 0x0000790017137a24 */ /* 0x000fe400078e0214 */
[----:B------:R-:W-:Y:S01]  /*0980*/  IMAD R22, R24, c[0x0][0x1f0], RZ ;  /* 0x00007c0018167a24 */ /* 0x000fe200078e02ff */
[----:B------:R-:W-:Y:S01]  /*0990*/  IADD3 R17, R17, R21, RZ ;  /* 0x0000001511117210 */ /* 0x000fe20007ffe0ff */
[----:B------:R-:W-:Y:S02]  /*09a0*/  IMAD.IADD R11, R11, 0x1, R19 ;  /* 0x000000010b0b7824 */ /* 0x000fe400078e0213 */
[----:B------:R-:W-:Y:S01]  /*09b0*/  IMAD R21, R23, c[0x0][0x1f4], R22 ;  /* 0x00007d0017157a24 */ /* 0x000fe200078e0216 */
[----:B------:R-:W-:Y:S01]  /*09c0*/  SHF.R.S32.HI R22, RZ, 0x1f, R9 ;  /* 0x0000001fff167819 */ /* 0x000fe20000011409 */
[----:B------:R-:W-:Y:S02]  /*09d0*/  IMAD R19, R3, c[0x0][0x1e8], RZ ;  /* 0x00007a0003137a24 */ /* 0x000fe400078e02ff */
[----:B------:R-:W-:-:S04]  /*09e0*/  IMAD.WIDE.U32 R12, R23, c[0x0][0x1f0], RZ ;  /* 0x00007c00170c7a25 */ /* 0x000fc800078e00ff */
[C---:B------:R-:W-:Y:S02]  /*09f0*/  IMAD R31, R2.reuse, c[0x0][0x1ec], R19 ;  /* 0x00007b00021f7a24 */ /* 0x040fe400078e0213 */
[----:B------:R-:W-:Y:S01]  /*0a00*/  IMAD.WIDE.U32 R18, R2, c[0x0][0x1e8], R10 ;  /* 0x00007a0002127a25 */ /* 0x000fe200078e000a */
[----:B------:R-:W-:-:S03]  /*0a10*/  IADD3 R13, R13, R21, RZ ;  /* 0x000000150d0d7210 */ /* 0x000fc60007ffe0ff */
[----:B------:R-:W-:Y:S02]  /*0a20*/  IMAD R10, R22, c[0x0][0x1b8], RZ ;  /* 0x00006e00160a7a24 */ /* 0x000fe400078e02ff */
[----:B------:R-:W-:Y:S02]  /*0a30*/  IMAD R21, R3, c[0x0][0x1f8], RZ ;  /* 0x00007e0003157a24 */ /* 0x000fe400078e02ff */
[----:B------:R-:W-:-:S04]  /*0a40*/  IMAD.WIDE.U32 R26, R9, c[0x0][0x1b8], R14 ;  /* 0x00006e00091a7a25 */ /* 0x000fc800078e000e */
[----:B------:R-:W-:Y:S02]  /*0a50*/  IMAD R15, R9, c[0x0][0x1bc], R10 ;  /* 0x00006f00090f7a24 */ /* 0x000fe400078e020a */
[C---:B------:R-:W-:Y:S02]  /*0a60*/  IMAD R33, R2.reuse, c[0x0][0x1fc], R21 ;  /* 0x00007f0002217a24 */ /* 0x040fe400078e0215 */
[----:B------:R-:W-:Y:S01]  /*0a70*/  IMAD.WIDE.U32 R20, R2, c[0x0][0x1f8], R12 ;  /* 0x00007e0002147a25 */ /* 0x000fe200078e000c */
[----:B------:R-:W-:Y:S02]  /*0a80*/  LEA R14, P3, R26, c[0x0][0x258], 0x2 ;  /* 0x000096001a0e7a11 */ /* 0x000fe400078610ff */
[----:B------:R-:W-:Y:S01]  /*0a90*/  IADD3 R15, R27, R15, RZ ;  /* 0x0000000f1b0f7210 */ /* 0x000fe20007ffe0ff */
[----:B------:R-:W-:Y:S01]  /*0aa0*/  IMAD.IADD R11, R19, 0x1, R31 ;  /* 0x00000001130b7824 */ /* 0x000fe200078e021f */
[----:B------:R-:W-:Y:S02]  /*0ab0*/  IADD3 R13, R21, R33, RZ ;  /* 0x00000021150d7210 */ /* 0x000fe40007ffe0ff */
[----:B------:R-:W-:-:S02]  /*0ac0*/  LEA R12, P2, R20, c[0x0][0x278], 0x2 ;  /* 0x00009e00140c7a11 */ /* 0x000fc400078410ff */
[----:B------:R-:W-:Y:S02]  /*0ad0*/  LEA R10, P1, R18, c[0x0][0x270], 0x2 ;  /* 0x00009c00120a7a11 */ /* 0x000fe400078210ff */
[----:B------:R-:W-:Y:S02]  /*0ae0*/  LEA.HI.X R15, R26, c[0x0][0x25c], R15, 0x2, P3 ;  /* 0x000097001a0f7a11 */ /* 0x000fe400018f140f */
[----:B------:R-:W-:Y:S02]  /*0af0*/  ISETP.NE.U32.AND P3, PT, RZ, c[0x0][0x2d8], PT ;  /* 0x0000b600ff007a0c */ /* 0x000fe40003f65070 */
[----:B------:R-:W-:Y:S02]  /*0b00*/  LEA.HI.X R13, R20, c[0x0][0x27c], R13, 0x2, P2 ;  /* 0x00009f00140d7a11 */ /* 0x000fe400010f140d */
[----:B------:R-:W-:Y:S02]  /*0b10*/  LEA.HI.X R11, R18, c[0x0][0x274], R11, 0x2, P1 ;  /* 0x00009d00120b7a11 */ /* 0x000fe400008f140b */
[----:B------:R-:W-:-:S02]  /*0b20*/  ISETP.NE.U32.AND P2, PT, RZ, c[0x0][0x2c8], PT ;  /* 0x0000b200ff007a0c */ /* 0x000fc40003f45070 */
[----:B------:R-:W-:Y:S02]  /*0b30*/  ISETP.NE.U32.AND P1, PT, RZ, c[0x0][0x2e0], PT ;  /* 0x0000b800ff007a0c */ /* 0x000fe40003f25070 */
[----:B------:R-:W-:Y:S02]  /*0b40*/  ISETP.NE.AND.EX P3, PT, RZ, c[0x0][0x2dc], PT, P3 ;  /* 0x0000b700ff007a0c */ /* 0x000fe40003f65330 */
[----:B------:R-:W-:Y:S02]  /*0b50*/  ISETP.NE.AND.EX P2, PT, RZ, c[0x0][0x2cc], PT, P2 ;  /* 0x0000b300ff007a0c */ /* 0x000fe40003f45320 */
[----:B------:R-:W-:Y:S01]  /*0b60*/  ISETP.NE.AND.EX P1, PT, RZ, c[0x0][0x2e4], PT, P1 ;  /* 0x0000b900ff007a0c */ /* 0x000fe20003f25310 */
[----:B------:R-:W-:Y:S01]  /*0b70*/  IMAD R22, R22, c[0x0][0x1d8], RZ ;  /* 0x0000760016167a24 */ /* 0x000fe200078e02ff */
[----:B------:R-:W-:Y:S01]  /*0b80*/  HFMA2.MMA R30, -RZ, RZ, 0, 0 ;  /* 0x00000000ff1e7435 */ /* 0x000fe200000001ff */
[----:B------:R-:W-:Y:S01]  /*0b90*/  IMAD.WIDE.U32 R28, R9, c[0x0][0x1d8], R16 ;  /* 0x00007600091c7a25 */ /* 0x000fe200078e0010 */
[----:B------:R-:W-:-:S03]  /*0ba0*/  HFMA2.MMA R18, -RZ, RZ, 0, 0 ;  /* 0x00000000ff127435 */ /* 0x000fc600000001ff */
[----:B------:R-:W-:Y:S01]  /*0bb0*/  IMAD R17, R9, c[0x0][0x1dc], R22 ;  /* 0x0000770009117a24 */ /* 0x000fe200078e0216 */
[----:B------:R-:W-:Y:S02]  /*0bc0*/  MOV R9, RZ ;  /* 0x000000ff00097202 */ /* 0x000fe40000000f00 */
[----:B------:R-:W-:Y:S01]  /*0bd0*/  @P3 MOV R9, c[0x0][0x2d8] ;  /* 0x0000b60000093a02 */ /* 0x000fe20000000f00 */
[----:B------:R-:W-:Y:S01]  /*0be0*/  IMAD.MOV.U32 R82, RZ, RZ, RZ ;  /* 0x000000ffff527224 */ /* 0x000fe200078e00ff */
[----:B------:R-:W-:Y:S01]  /*0bf0*/  LEA R16, P4, R28, c[0x0][0x260], 0x2 ;  /* 0x000098001c107a11 */ /* 0x000fe200078810ff */
[----:B------:R-:W-:Y:S01]  /*0c00*/  @P2 IMAD.MOV.U32 R30, RZ, RZ, c[0x0][0x2cc] ;  /* 0x0000b300ff1e2624 */ /* 0x000fe200078e00ff */
[----:B------:R-:W-:Y:S02]  /*0c10*/  IADD3 R17, R29, R17, RZ ;  /* 0x000000111d117210 */ /* 0x000fe40007ffe0ff */
[----:B------:R-:W-:Y:S02]  /*0c20*/  @P2 MOV R82, c[0x0][0x2c8] ;  /* 0x0000b20000522a02 */ /* 0x000fe40000000f00 */
        /* <DEDUP_REMOVED lines=12> */
[----:B------:R-:W-:Y:S01]  /*0cf0*/  MOV R20, RZ ;  /* 0x000000ff00147202 */ /* 0x000fe20000000f00 */
[----:B------:R-:W-:Y:S01]  /*0d00*/  IMAD.MOV.U32 R28, RZ, RZ, RZ ;  /* 0x000000ffff1c7224 */ /* 0x000fe200078e00ff */
[----:B------:R-:W-:Y:S01]  /*0d10*/  @P3 MOV R84, c[0x0][0x2d8] ;  /* 0x0000b60000543a02 */ /* 0x000fe20000000f00 */
[----:B------:R-:W-:Y:S01]  /*0d20*/  @P3 IMAD.MOV.U32 R85, RZ, RZ, c[0x0][0x2dc] ;  /* 0x0000b700ff553624 */ /* 0x000fe200078e00ff */
[----:B------:R-:W-:Y:S02]  /*0d30*/  @P1 MOV R28, c[0x0][0x2e0] ;  /* 0x0000b800001c1a02 */ /* 0x000fe40000000f00 */
[----:B------:R-:W-:Y:S02]  /*0d40*/  @P1 MOV R20, c[0x0][0x2e4] ;  /* 0x0000b90000141a02 */ /* 0x000fe40000000f00 */
[----:B------:R-:W-:Y:S02]  /*0d50*/  SEL R19, R22, 0x800, P6 ;  /* 0x0000080016137807 */ /* 0x000fe40003000000 */
[----:B------:R-:W-:-:S02]  /*0d60*/  IADD3 R21, R89, R21, RZ ;  /* 0x0000001559157210 */ /* 0x000fc40007ffe0ff */
[----:B--2---:R-:W-:Y:S01]  /*0d70*/  @!P0 SHF.R.S32.HI R0, RZ, 0x1f, R8 ;  /* 0x0000001fff008819 */ /* 0x004fe20000011408 */
[----:B------:R-:W-:Y:S05]  /*0d80*/  @P4 BRA P2, `(.L_x_1051) ;  /* 0x000001f000004947 */ /* 0x000fea0001000000 */
[-C--:B------:R-:W-:Y:S02]  /*0d90*/  IABS R29, R19.reuse ;  /* 0x00000013001d7213 */ /* 0x080fe40000000000 */
[----:B------:R-:W-:Y:S02]  /*0da0*/  IADD3 R20, R19, c[0x0][0x168], RZ ;  /* 0x00005a0013147a10 */ /* 0x000fe40007ffe0ff */
[----:B------:R-:W0:Y:S01]  /*0db0*/  I2F.RP R22, R29 ;  /* 0x0000001d00167306 */ /* 0x000e220000209400 */
[----:B------:R-:W-:Y:S02]  /*0dc0*/  IABS R32, R19 ;  /* 0x0000001300207213 */ /* 0x000fe40000000000 */
[----:B------:R-:W-:Y:S02]  /*0dd0*/  IADD3 R20, R20, -0x1, RZ ;  /* 0xffffffff14147810 */ /* 0x000fe40007ffe0ff */
[----:B------:R-:W-:-:S02]  /*0de0*/  IADD3 R32, RZ, -R32, RZ ;  /* 0x80000020ff207210 */ /* 0x000fc40007ffe0ff */
[----:B------:R-:W-:Y:S02]  /*0df0*/  MOV R65, RZ ;  /* 0x000000ff00417202 */ /* 0x000fe40000000f00 */
[----:B-----5:R-:W-:Y:S01]  /*0e00*/  MOV R80, RZ ;  /* 0x000000ff00507202 */ /* 0x020fe20000000f00 */
        /* <DEDUP_REMOVED lines=23> */
.L_x_1051:
        /* <DEDUP_REMOVED lines=12> */
[C---:B------:R-:W-:Y:S01]  /*1040*/  ISETP.GT.AND P0, PT, R19.reuse, R20, PT ;  /* 0x000000141300720c */ /* 0x040fe20003f04270 */
[----:B------:R-:W-:-:S03]  /*1050*/  IMAD.IADD R20, R19, 0x1, -R20 ;  /* 0x0000000113147824 */ /* 0x000fc600078e0a14 */
[----:B------:R-:W-:-:S04]  /*1060*/  ISETP.GT.AND P0, PT, R63, RZ, P0 ;  /* 0x000000ff3f00720c */ /* 0x000fc80000704270 */
[----:B------:R-:W-:Y:S02]  /*1070*/  SEL R20, R20, RZ, P0 ;  /* 0x000000ff14147207 */ /* 0x000fe40000000000 */
[----:B------:R-:W-:-:S03]  /*1080*/  IADD3 R63, R63, 0x1, RZ ;  /* 0x000000013f3f7810 */ /* 0x000fc60007ffe0ff */
[----:B-----5:R-:W-:Y:S02]  /*1090*/  IMAD R80, R80, R19, R20 ;  /* 0x0000001350507224 */ /* 0x020fe400078e0214 */
.L_x_1052:
[----:B------:R-:W-:-:S13]  /*10a0*/  ISETP.GE.AND P0, PT, R63, 0x1, PT ;  /* 0x000000013f00780c */ /* 0x000fda0003f06270 */
[----:B------:R-:W-:Y:S05]  /*10b0*/  @!P0 EXIT ;  /* 0x000000000000894d */ /* 0x000fea0003800000 */
[----:B------:R-:W0:Y:S01]  /*10c0*/  S2R R20, SR_TID.X ;  /* 0x0000000000147919 */ /* 0x000e220000002100 */
[C---:B------:R-:W-:Y:S01]  /*10d0*/  LEA R82, P0, R23.reuse, R82, 0x2 ;  /* 0x0000005217527211 */ /* 0x040fe200078010ff */
[----:B------:R-:W-:Y:S02]  /*10e0*/  HFMA2.MMA R60, -RZ, RZ, 0, 0 ;  /* 0x00000000ff3c7435 */ /* 0x000fe400000001ff */
[----:B------:R-:W1:Y:S01]  /*10f0*/  S2R R22, SR_LANEID ;  /* 0x0000000000167919 */ /* 0x000e620000000000 */
[----:B------:R-:W-:Y:S01]  /*1100*/  LEA.HI.X R83, R23, R30, R24, 0x2, P0 ;  /* 0x0000001e17537211 */ /* 0x000fe200000f1418 */
[----:B------:R-:W-:Y:S01]  /*1110*/  IMAD.MOV.U32 R24, RZ, RZ, RZ ;  /* 0x000000ffff187224 */ /* 0x000fe200078e00ff */
[----:B------:R-:W-:Y:S02]  /*1120*/  LOP3.LUT R23, R25, 0xff, RZ, 0xc0, !PT ;  /* 0x000000ff19177812 */ /* 0x000fe400078ec0ff */
[C---:B0-----:R-:W-:Y:S02]  /*1130*/  SHF.L.U32 R25, R20.reuse, 0x1, RZ ;  /* 0x0000000114197819 */ /* 0x041fe400000006ff */
[----:B------:R-:W-:-:S02]  /*1140*/  SHF.L.U32 R76, R20, 0x3, RZ ;  /* 0x00000003144c7819 */ /* 0x000fc400000006ff */
[----:B------:R-:W-:Y:S02]  /*1150*/  LOP3.LUT R25, R25, 0xffffffc0, RZ, 0xc0, !PT ;  /* 0xffffffc019197812 */ /* 0x000fe400078ec0ff */
[C---:B------:R-:W-:Y:S02]  /*1160*/  IADD3 R74, R76.reuse, 0x1, RZ ;  /* 0x000000014c4a7810 */ /* 0x040fe40007ffe0ff */
[----:B------:R-:W-:Y:S02]  /*1170*/  LOP3.LUT R78, R25, 0x1f, R20, 0xf8, !PT ;  /* 0x0000001f194e7812 */ /* 0x000fe400078ef814 */
[C---:B------:R-:W-:Y:S02]  /*1180*/  IADD3 R72, R76.reuse, 0x2, RZ ;  /* 0x000000024c487810 */ /* 0x040fe40007ffe0ff */
[C---:B------:R-:W-:Y:S02]  /*1190*/  IADD3 R70, R76.reuse, 0x3, RZ ;  /* 0x000000034c467810 */ /* 0x040fe40007ffe0ff */
[----:B------:R-:W-:-:S02]  /*11a0*/  IADD3 R68, R76, 0x4, RZ ;  /* 0x000000044c447810 */ /* 0x000fc40007ffe0ff */
[C---:B------:R-:W-:Y:S02]  /*11b0*/  IADD3 R66, R76.reuse, 0x5, RZ ;  /* 0x000000054c427810 */ /* 0x040fe40007ffe0ff */
[C---:B------:R-:W-:Y:S02]  /*11c0*/  IADD3 R64, R76.reuse, 0x6, RZ ;  /* 0x000000064c407810 */ /* 0x040fe40007ffe0ff */
[----:B------:R-:W-:Y:S02]  /*11d0*/  IADD3 R62, R76, 0x7, RZ ;  /* 0x000000074c3e7810 */ /* 0x000fe40007ffe0ff */
[----:B-1----:R-:W-:Y:S02]  /*11e0*/  SHF.R.S32.HI R25, RZ, 0x1f, R78 ;  /* 0x0000001fff197819 */ /* 0x002fe4000001144e */
.L_x_1079:
        /* <DEDUP_REMOVED lines=14> */
[----:B------:R-:W-:-:S05]  /*12d0*/  IADD3 R32, P0, R10, R61, RZ ;  /* 0x0000003d0a207210 */ /* 0x000fca0007f1e0ff */
[----:B------:R-:W-:-:S05]  /*12e0*/  IMAD.X R33, R11, 0x1, R26, P0 ;  /* 0x000000010b217824 */ /* 0x000fca00000e061a */
[----:B------:R-:W2:Y:S04]  /*12f0*/  LDG.E.128 R44, [R32.64] ;  /* 0x00000004202c7981 */ /* 0x000ea8000c1e1d00 */
[----:B------:R-:W3:Y:S01]  /*1300*/  LDG.E.128 R48, [R32.64+0x200] ;  /* 0x0002000420307981 */ /* 0x000ee2000c1e1d00 */
[----:B------:R-:W-:Y:S02]  /*1310*/  SHF.L.U32 R71, R22, 0x5, RZ ;  /* 0x0000000516477819 */ /* 0x000fe400000006ff */
[----:B------:R-:W-:-:S04]  /*1320*/  IADD3 R52, P0, R12, R61, RZ ;  /* 0x0000003d0c347210 */ /* 0x000fc80007f1e0ff */
[----:B------:R-:W-:Y:S01]  /*1330*/  IADD3.X R53, R13, R26, RZ, P0, !PT ;  /* 0x0000001a0d357210 */ /* 0x000fe200007fe4ff */
        /* <DEDUP_REMOVED lines=63> */
.L_x_1054:
[----:B------:R-:W-:Y:S05]  /*1730*/  BSYNC B0 ;  /* 0x0000000000007941 */ /* 0x000fea0003800000 */
.L_x_1053:
[----:B------:R-:W-:Y:S01]  /*1740*/  ISETP.EQ.OR P5, PT, RZ, UR6, P5 ;  /* 0x00000006ff007c0c */ /* 0x000fe2000afa2670 */
[----:B------:R-:W-:Y:S01]  /*1750*/  BSSY B0, `(.L_x_1055) ;  /* 0x0000029000007945 */ /* 0x000fe20003800000 */
[----:B------:R-:W-:Y:S02]  /*1760*/  FSETP.GTU.FTZ.AND P4, PT, R96, 20, PT ;  /* 0x41a000006000780b */ /* 0x000fe40003f9c000 */
[----:B------:R-:W-:Y:S02]  /*1770*/  ISETP.EQ.OR P1, PT, RZ, UR6, P1 ;  /* 0x00000006ff007c0c */ /* 0x000fe40008f22670 */
[----:B------:R-:W-:Y:S02]  /*1780*/  ISETP.EQ.OR P0, PT, RZ, UR6, P0 ;  /* 0x00000006ff007c0c */ /* 0x000fe40008702670 */
[----:B------:R-:W-:Y:S02]  /*1790*/  ISETP.EQ.OR P6, PT, RZ, UR6, P6 ;  /* 0x00000006ff007c0c */ /* 0x000fe4000b7c2670 */
[----:B------:R-:W-:-:S02]  /*17a0*/  ISETP.EQ.OR P3, PT, RZ, UR6, P3 ;  /* 0x00000006ff007c0c */ /* 0x000fc40009f62670 */
[----:B------:R-:W-:Y:S02]  /*17b0*/  ISETP.EQ.OR P2, PT, RZ, UR6, P2 ;  /* 0x00000006ff007c0c */ /* 0x000fe40009742670 */
[----:B------:R-:W-:Y:S02]  /*17c0*/  ISETP.EQ.OR P4, PT, RZ, UR6, P4 ;  /* 0x00000006ff007c0c */ /* 0x000fe4000a782670 */
[----:B------:R-:W-:Y:S01]  /*17d0*/  MOV R31, c[0x0][0x16c] ;  /* 0x00005b00001f7a02 */ /* 0x000fe20000000f00 */
        /* <DEDUP_REMOVED lines=32> */
.L_x_1056:
[----:B------:R-:W-:Y:S05]  /*19e0*/  BSYNC B0 ;  /* 0x0000000000007941 */ /* 0x000fea0003800000 */
.L_x_1055:
        /* <DEDUP_REMOVED lines=33> */
.L_x_1058:
[----:B------:R-:W-:Y:S05]  /*1c00*/  BSYNC B0 ;  /* 0x0000000000007941 */ /* 0x000fea0003800000 */
.L_x_1057:
        /* <DEDUP_REMOVED lines=33> */
.L_x_1060:
[----:B------:R-:W-:Y:S05]  /*1e20*/  BSYNC B0 ;  /* 0x0000000000007941 */ /* 0x000fea0003800000 */
.L_x_1059:
        /* <DEDUP_REMOVED lines=33> */
.L_x_1062:
[----:B------:R-:W-:Y:S05]  /*2040*/  BSYNC B0 ;  /* 0x0000000000007941 */ /* 0x000fea0003800000 */
.L_x_1061:
        /* <DEDUP_REMOVED lines=33> */
.L_x_1064:
[----:B------:R-:W-:Y:S05]  /*2260*/  BSYNC B0 ;  /* 0x0000000000007941 */ /* 0x000fea0003800000 */
.L_x_1063:
        /* <DEDUP_REMOVED lines=33> */
.L_x_1066:
[----:B------:R-:W-:Y:S05]  /*2480*/  BSYNC B0 ;  /* 0x0000000000007941 */ /* 0x000fea0003800000 */
.L_x_1065:
        /* <DEDUP_REMOVED lines=33> */
.L_x_1068:
[----:B------:R-:W-:Y:S05]  /*26a0*/  BSYNC B0 ;  /* 0x0000000000007941 */ /* 0x000fea0003800000 */
.L_x_1067:
        /* <DEDUP_REMOVED lines=21> */
[----:B------:R-:W-:-:S05]  /*2800*/  IMAD.MOV.U32 R97, RZ, RZ, RZ ;  /* 0x000000ffff617224 */ /* 0x000fca00078e00ff */
.L_x_1077:
[----:B------:R-:W-:Y:S01]  /*2810*/  SHF.R.S32.HI R99, RZ, 0x1f, R97 ;  /* 0x0000001fff637819 */ /* 0x000fe20000011461 */
[----:B-12---:R-:W-:Y:S01]  /*2820*/  IMAD.WIDE.U32 R36, R97, c[0x0][0x1b0], RZ ;  /* 0x00006c0061247a25 */ /* 0x006fe200078e00ff */
[----:B------:R-:W-:-:S03]  /*2830*/  SHF.L.U32 R61, R78, 0x4, RZ ;  /* 0x000000044e3d7819 */ /* 0x000fc600000006ff */
[----:B------:R-:W-:Y:S01]  /*2840*/  IMAD R26, R99, c[0x0][0x1b0], RZ ;  /* 0x00006c00631a7a24 */ /* 0x000fe200078e02ff */
[----:B------:R-:W-:-:S03]  /*2850*/  LEA R40, P0, R36, R14, 0x2 ;  /* 0x0000000e24287211 */ /* 0x000fc600078010ff */
[----:B------:R-:W-:Y:S01]  /*2860*/  IMAD R39, R97, c[0x0][0x1b4], R26 ;  /* 0x00006d0061277a24 */ /* 0x000fe200078e021a */
[----:B------:R-:W-:Y:S02]  /*2870*/  SHF.L.U64.HI R26, R78, 0x4, R25 ;  /* 0x000000044e1a7819 */ /* 0x000fe40000010219 */
[----:B------:R-:W-:Y:S02]  /*2880*/  IADD3 R40, P1, R40, R61, RZ ;  /* 0x0000003d28287210 */ /* 0x000fe40007f3e0ff */
[----:B------:R-:W-:-:S04]  /*2890*/  IADD3 R37, R37, R39, RZ ;  /* 0x0000002725257210 */ /* 0x000fc80007ffe0ff */
[----:B------:R-:W-:-:S04]  /*28a0*/  LEA.HI.X R37, R36, R15, R37, 0x2, P0 ;  /* 0x0000000f24257211 */ /* 0x000fc800000f1425 */
[----:B------:R-:W-:-:S05]  /*28b0*/  IADD3.X R41, R37, R26, RZ, P1, !PT ;  /* 0x0000001a25297210 */ /* 0x000fca0000ffe4ff */
[----:B------:R0:W2:Y:S04]  /*28c0*/  LDG.E.128 R44, [R40.64] ;  /* 0x00000004282c7981 */ /* 0x0000a8000c1e1d00 */
[----:B------:R0:W3:Y:S01]  /*28d0*/  LDG.E.128 R48, [R40.64+0x200] ;  /* 0x0002000428307981 */ /* 0x0000e2000c1e1d00 */
[----:B------:R-:W-:Y:S01]  /*28e0*/  MOV R37, R21 ;  /* 0x0000001500257202 */ /* 0x000fe20000000f00 */
[----:B------:R-:W-:Y:S02]  /*28f0*/  IMAD.MOV.U32 R36, RZ, RZ, R88 ;  /* 0x000000ffff247224 */ /* 0x000fe400078e0058 */
[----:B------:R-:W-:Y:S02]  /*2900*/  IMAD R42, R99, c[0x0][0x198], RZ ;  /* 0x00006600632a7a24 */ /* 0x000fe400078e02ff */
[----:B------:R-:W-:-:S04]  /*2910*/  IMAD.WIDE.U32 R38, R97, c[0x0][0x198], R36 ;  /* 0x0000660061267a25 */ /* 0x000fc800078e0024 */
[----:B------:R-:W-:Y:S01]  /*2920*/  IMAD R37, R97, c[0x0][0x19c], R42 ;  /* 0x0000670061257a24 */ /* 0x000fe200078e022a */
[----:B------:R-:W-:Y:S01]  /*2930*/  LEA R36, P0, R38, c[0x0][0x250], 0x2 ;  /* 0x0000940026247a11 */ /* 0x000fe200078010ff */
[----:B------:R-:W-:-:S03]  /*2940*/  IMAD R42, R99, c[0x0][0x1d0], RZ ;  /* 0x00007400632a7a24 */ /* 0x000fc600078e02ff */
[----:B------:R-:W-:Y:S01]  /*2950*/  IADD3 R37, R39, R37, RZ ;  /* 0x0000002527257210 */ /* 0x000fe20007ffe0ff */
[----:B0-----:R-:W-:-:S03]  /*2960*/  IMAD R41, R97, c[0x0][0x1d4], R42 ;  /* 0x0000750061297a24 */ /* 0x001fc600078e022a */
[----:B------:R-:W-:Y:S01]  /*2970*/  LEA.HI.X R37, R38, c[0x0][0x254], R37, 0x2, P0 ;  /* 0x0000950026257a11 */ /* 0x000fe200000f1425 */
[----:B------:R-:W-:-:S04]  /*2980*/  IMAD.WIDE.U32 R38, R97, c[0x0][0x1d0], RZ ;  /* 0x0000740061267a25 */ /* 0x000fc800078e00ff */
[----:B------:R0:W4:Y:S01]  /*2990*/  LDG.E R109, [R36.64] ;  /* 0x00000004246d7981 */ /* 0x000122000c1e1900 */
[----:B------:R-:W-:Y:S02]  /*29a0*/  LEA R106, P0, R38, R16, 0x2 ;  /* 0x00000010266a7211 */ /* 0x000fe400078010ff */
[----:B------:R-:W-:-:S04]  /*29b0*/  IADD3 R39, R39, R41, RZ ;  /* 0x0000002927277210 */ /* 0x000fc80007ffe0ff */
[----:B------:R-:W-:Y:S02]  /*29c0*/  LEA.HI.X R39, R38, R17, R39, 0x2, P0 ;  /* 0x0000001126277211 */ /* 0x000fe400000f1427 */
[----:B------:R-:W-:-:S05]  /*29d0*/  IADD3 R106, P0, R106, R61, RZ ;  /* 0x0000003d6a6a7210 */ /* 0x000fca0007f1e0ff */
[----:B------:R-:W-:Y:S01]  /*29e0*/  IMAD.X R107, R39, 0x1, R26, P0 ;  /* 0x00000001276b7824 */ /* 0x000fe200000e061a */
[----:B--2---:R1:W-:Y:S04]  /*29f0*/  STS.128 [R22.X16], R44 ;  /* 0x0000002c16007388 */ /* 0x0043e8000000cc00 */
[----:B---3--:R-:W-:Y:S01]  /*2a00*/  STS.128 [R22.X16+0x200], R48 ;  /* 0x0002003016007388 */ /* 0x008fe2000000cc00 */
[----:B------:R-:W-:-:S06]  /*2a10*/  NOP ;  /* 0x0000000000007918 */ /* 0x000fcc0000000000 */
[----:B------:R2:W3:Y:S04]  /*2a20*/  LDG.E.128 R52, [R106.64] ;  /* 0x000000046a347981 */ /* 0x0004e8000c1e1d00 */
[----:B------:R2:W5:Y:S01]  /*2a30*/  LDG.E.128 R56, [R106.64+0x200] ;  /* 0x000200046a387981 */ /* 0x000562000c1e1d00 */
[----:B------:R-:W-:Y:S02]  /*2a40*/  ISETP.NE.AND P0, PT, R60, RZ, PT ;  /* 0x000000ff3c00720c */ /* 0x000fe40003f05270 */
[-C--:B------:R-:W-:Y:S01]  /*2a50*/  ISETP.GE.U32.AND P6, PT, R76, R27.reuse, PT ;  /* 0x0000001b4c00720c */ /* 0x080fe20003fc6070 */
[----:B0-----:R-:W0:Y:S01]  /*2a60*/  LDS.128 R36, [R71] ;  /* 0x0000000047247984 */ /* 0x001e220000000c00 */
[-C--:B------:R-:W-:Y:S02]  /*2a70*/  ISETP.GE.U32.AND P1, PT, R74, R27.reuse, PT ;  /* 0x0000001b4a00720c */ /* 0x080fe40003f26070 */
[-C--:B------:R-:W-:Y:S01]  /*2a80*/  ISETP.GE.U32.AND P3, PT, R70, R27.reuse, PT ;  /* 0x0000001b4600720c */ /* 0x080fe20003f66070 */
[----:B------:R-:W0:Y:S01]  /*2a90*/  LDS.128 R40, [R71+0x10] ;  /* 0x0000100047287984 */ /* 0x000e220000000c00 */
[----:B------:R-:W-:-:S02]  /*2aa0*/  ISETP.GE.U32.AND P4, PT, R68, R27, PT ;  /* 0x0000001b4400720c */ /* 0x000fc40003f86070 */
[-C--:B------:R-:W-:Y:S01]  /*2ab0*/  ISETP.GE.U32.AND P2, PT, R72, R27.reuse, PT ;  /* 0x0000001b4800720c */ /* 0x080fe20003f46070 */
[----:B----4-:R-:W-:Y:S01]  /*2ac0*/  FMUL.FTZ R109, R109, 1.4426950216293334961 ;  /* 0x3fb8aa3b6d6d7820 */ /* 0x010fe20000410000 */
[----:B------:R-:W-:-:S03]  /*2ad0*/  ISETP.GE.U32.AND P5, PT, R66, R27, PT ;  /* 0x0000001b4200720c */ /* 0x000fc60003fa6070 */
[C---:B-1----:R-:W-:Y:S02]  /*2ae0*/  FMUL.FTZ R44, R109.reuse, R92 ;  /* 0x0000005c6d2c7220 */ /* 0x042fe40000410000 */
[C---:B------:R-:W-:Y:S02]  /*2af0*/  FMUL.FTZ R105, R109.reuse, R73 ;  /* 0x000000496d697220 */ /* 0x040fe40000410000 */
[----:B--2---:R-:W-:Y:S01]  /*2b00*/  MUFU.EX2 R106, R44 ;  /* 0x0000002c006a7308 */ /* 0x004fe20000000800 */
[C---:B------:R-:W-:Y:S02]  /*2b10*/  FMUL.FTZ R103, R109.reuse, R90 ;  /* 0x0000005a6d677220 */ /* 0x040fe40000410000 */
[C---:B------:R-:W-:Y:S02]  /*2b20*/  FMUL.FTZ R101, R109.reuse, R77 ;  /* 0x0000004d6d657220 */ /* 0x040fe40000410000 */
[C---:B------:R-:W-:Y:S02]  /*2b30*/  FMUL.FTZ R108, R109.reuse, R75 ;  /* 0x0000004b6d6c7220 */ /* 0x040fe40000410000 */
[C---:B------:R-:W-:Y:S01]  /*2b40*/  FMUL.FTZ R111, R109.reuse, R94 ;  /* 0x0000005e6d6f7220 */ /* 0x040fe20000410000 */
[----:B------:R-:W-:Y:S01]  /*2b50*/  MUFU.EX2 R105, R105 ;  /* 0x0000006900697308 */ /* 0x000fe20000000800 */
[----:B------:R-:W-:-:S02]  /*2b60*/  FMUL.FTZ R112, R109, R79 ;  /* 0x0000004f6d707220 */ /* 0x000fc40000410000 */
[----:B------:R-:W-:-:S05]  /*2b70*/  FMUL.FTZ R109, R109, R96 ;  /* 0x000000606d6d7220 */ /* 0x000fca0000410000 */
[----:B------:R-:W-:Y:S01]  /*2b80*/  MUFU.EX2 R103, R103 ;  /* 0x0000006700677308 */ /* 0x000fe20000000800 */
[----:B0-----:R-:W-:-:S07]  /*2b90*/  FMUL.FTZ R110, R91, R36 ;  /* 0x000000245b6e7220 */ /* 0x001fce0000410000 */
[----:B------:R-:W-:Y:S01]  /*2ba0*/  MUFU.EX2 R101, R101 ;  /* 0x0000006500657308 */ /* 0x000fe20000000800 */
[----:B------:R-:W-:Y:S02]  /*2bb0*/  FMUL.FTZ R107, R98, R37 ;  /* 0x00000025626b7220 */ /* 0x000fe40000410000 */
[----:B------:R-:W-:Y:S01]  /*2bc0*/  FMUL.FTZ R113, R93, R42 ;  /* 0x0000002a5d717220 */ /* 0x000fe20000410000 */
[----:B------:R-:W-:Y:S01]  /*2bd0*/  FSEL R110, R110, RZ, !P6 ;  /* 0x000000ff6e6e7208 */ /* 0x000fe20007000000 */
[----:B------:R-:W-:Y:S02]  /*2be0*/  FMUL.FTZ R38, R81, R38 ;  /* 0x0000002651267220 */ /* 0x000fe40000410000 */
[----:B------:R-:W-:Y:S01]  /*2bf0*/  FMUL.FTZ R39, R100, R39 ;  /* 0x0000002764277220 */ /* 0x000fe20000410000 */
[----:B------:R-:W0:Y:S01]  /*2c00*/  MUFU.EX2 R108, R108 ;  /* 0x0000006c006c7308 */ /* 0x000e220000000800 */
[----:B------:R-:W-:Y:S02]  /*2c10*/  FMUL.FTZ R40, R95, R40 ;  /* 0x000000285f287220 */ /* 0x000fe40000410000 */
[----:B------:R-:W-:-:S02]  /*2c20*/  FMUL.FTZ R41, R102, R41 ;  /* 0x0000002966297220 */ /* 0x000fc40000410000 */
[----:B------:R-:W-:-:S03]  /*2c30*/  FMUL.FTZ R43, R104, R43 ;  /* 0x0000002b682b7220 */ /* 0x000fc60000410000 */
[----:B------:R-:W1:Y:S08]  /*2c40*/  MUFU.EX2 R111, R111 ;  /* 0x0000006f006f7308 */ /* 0x000e700000000800 */
[----:B------:R-:W2:Y:S01]  /*2c50*/  MUFU.EX2 R42, R109 ;  /* 0x0000006d002a7308 */ /* 0x000ea20000000800 */
[----:B0-----:R-:W-:Y:S01]  /*2c60*/  FSEL R108, R108, 1, !P2 ;  /* 0x3f8000006c6c7808 */ /* 0x001fe20005000000 */
[----:B---3--:R0:W-:Y:S04]  /*2c70*/  STS.128 [R22.X16+0x420], R52 ;  /* 0x0004203416007388 */ /* 0x0081e8000000cc00 */
[----:B-----5:R3:W-:Y:S01]  /*2c80*/  STS.128 [R22.X16+0x620], R56 ;  /* 0x0006203816007388 */ /* 0x0207e2000000cc00 */
[----:B------:R-:W-:-:S06]  /*2c90*/  NOP ;  /* 0x0000000000007918 */ /* 0x000fcc0000000000 */
[----:B------:R4:W4:Y:S04]  /*2ca0*/  @P0 LDS.64 R36, [R97.X8+0x860] ;  /* 0x0008600061240984 */ /* 0x0009280000008a00 */
[----:B------:R1:W4:Y:S01]  /*2cb0*/  LDS.128 R44, [R71+0x420] ;  /* 0x00042000472c7984 */ /* 0x0003220000000c00 */
[----:B0-----:R-:W-:Y:S02]  /*2cc0*/  FSEL R53, R105, 1, !P6 ;  /* 0x3f80000069357808 */ /* 0x001fe40007000000 */
[----:B------:R-:W-:Y:S01]  /*2cd0*/  FSEL R105, R107, RZ, !P1 ;  /* 0x000000ff6b697208 */ /* 0x000fe20004800000 */
[----:B------:R0:W0:Y:S01]  /*2ce0*/  LDS.128 R48, [R71+0x430] ;  /* 0x0004300047307984 */ /* 0x0000220000000c00 */
[----:B---3--:R-:W3:Y:S01]  /*2cf0*/  MUFU.EX2 R57, R112 ;  /* 0x0000007000397308 */ /* 0x008ee20000000800 */
[----:B------:R-:W-:-:S02]  /*2d00*/  FSEL R52, R103, 1, !P1 ;  /* 0x3f80000067347808 */ /* 0x000fc40004800000 */
[-C--:B------:R-:W-:Y:S02]  /*2d10*/  ISETP.GE.U32.AND P6, PT, R64, R27.reuse, PT ;  /* 0x0000001b4000720c */ /* 0x080fe40003fc6070 */
[----:B------:R-:W-:Y:S02]  /*2d20*/  ISETP.GE.U32.AND P1, PT, R62, R27, PT ;  /* 0x0000001b3e00720c */ /* 0x000fe40003f26070 */
[----:B------:R-:W-:Y:S02]  /*2d30*/  FSEL R54, R106, 1, !P3 ;  /* 0x3f8000006a367808 */ /* 0x000fe40005800000 */
[----:B------:R-:W-:Y:S02]  /*2d40*/  FSEL R55, R101, 1, !P4 ;  /* 0x3f80000065377808 */ /* 0x000fe40006000000 */
[----:B------:R-:W-:Y:S02]  /*2d50*/  FSEL R103, R38, RZ, !P2 ;  /* 0x000000ff26677208 */ /* 0x000fe40005000000 */
[----:B-1----:R-:W-:-:S02]  /*2d60*/  FSEL R56, R111, 1, !P5 ;  /* 0x3f8000006f387808 */ /* 0x002fc40006800000 */
[----:B--2---:R-:W-:Y:S02]  /*2d70*/  FSEL R42, R42, 1, !P1 ;  /* 0x3f8000002a2a7808 */ /* 0x004fe40004800000 */
[----:B---3--:R-:W-:Y:S02]  /*2d80*/  FSEL R57, R57, 1, !P6 ;  /* 0x3f80000039397808 */ /* 0x008fe40007000000 */
[----:B------:R-:W-:Y:S02]  /*2d90*/  FSEL R59, R39, RZ, !P3 ;  /* 0x000000ff273b7208 */ /* 0x000fe40005800000 */
[----:B------:R-:W-:Y:S02]  /*2da0*/  FSEL R58, R40, RZ, !P4 ;  /* 0x000000ff283a7208 */ /* 0x000fe40006000000 */
[----:B------:R-:W-:Y:S02]  /*2db0*/  FSEL R101, R41, RZ, !P5 ;  /* 0x000000ff29657208 */ /* 0x000fe40006800000 */
[----:B------:R-:W-:-:S02]  /*2dc0*/  FSEL R106, R113, RZ, !P6 ;  /* 0x000000ff716a7208 */ /* 0x000fc40007000000 */
[----:B------:R-:W-:Y:S01]  /*2dd0*/  FSEL R43, R43, RZ, !P1 ;  /* 0x000000ff2b2b7208 */ /* 0x000fe20004800000 */
[----:B------:R-:W-:Y:S05]  /*2de0*/  @P0 BRA `(.L_x_1070) ;  /* 0x000001d000000947 */ /* 0x000fea0003800000 */
[----:B------:R-:W-:Y:S01]  /*2df0*/  ULDC.U8 UR6, c[0x0][0x189] ;  /* 0x0000624000067ab9 */ /* 0x000fe20000000000 */
[----:B------:R-:W-:Y:S01]  /*2e00*/  ISETP.NE.U32.AND P1, PT, R6, RZ, PT ;  /* 0x000000ff0600720c */ /* 0x000fe20003f25070 */
[----:B----4-:R-:W-:Y:S01]  /*2e10*/  HFMA2.MMA R36, -RZ, RZ, 1.875, 0 ;  /* 0x3f800000ff247435 */ /* 0x010fe200000001ff */
[----:B------:R-:W-:Y:S02]  /*2e20*/  ISETP.NE.AND P0, PT, RZ, UR6, PT ;  /* 0x00000006ff007c0c */ /* 0x000fe4000bf05270 */
        /* <DEDUP_REMOVED lines=14> */
.L_x_1071:
        /* <DEDUP_REMOVED lines=11> */
.L_x_1070:
[-C--:B-1----:R-:W-:Y:S01]  /*2fc0*/  FFMA.FTZ R38, R110, R52.reuse, R105 ;  /* 0x000000346e267223 */ /* 0x082fe20000010069 */
[C---:B------:R-:W-:Y:S01]  /*2fd0*/  ISETP.GE.AND P0, PT, R22.reuse, 0x1, PT ;  /* 0x000000011600780c */ /* 0x040fe20003f06270 */
        /* <DEDUP_REMOVED lines=16> */
[----:B------:R-:W1:Y:S04]  /*30e0*/  SHFL.UP PT, R40, R39, 0x1, RZ ;  /* 0x0420000027287989 */ /* 0x000e6800000e00ff */
[----:B------:R-:W2:Y:S01]  /*30f0*/  SHFL.UP PT, R41, R38, 0x1, RZ ;  /* 0x0420000026297989 */ /* 0x000ea200000e00ff */
[C---:B-1----:R-:W-:Y:S02]  /*3100*/  @P0 FFMA.FTZ R39, R38.reuse, R40, R39 ;  /* 0x0000002826270223 */ /* 0x042fe40000010027 */
[----:B--2---:R-:W-:-:S03]  /*3110*/  @P0 FMUL.FTZ R38, R38, R41 ;  /* 0x0000002926260220 */ /* 0x004fc60000410000 */
[----:B------:R-:W1:Y:S01]  /*3120*/  SHFL.UP PT, R40, R39, 0x2, RZ ;  /* 0x0440000027287989 */ /* 0x000e6200000e00ff */
[----:B------:R-:W-:-:S03]  /*3130*/  ISETP.GE.AND P0, PT, R22, 0x2, PT ;  /* 0x000000021600780c */ /* 0x000fc60003f06270 */
[----:B------:R-:W2:Y:S10]  /*3140*/  SHFL.UP PT, R41, R38, 0x2, RZ ;  /* 0x0440000026297989 */ /* 0x000eb400000e00ff */
[----:B-1----:R-:W-:-:S02]  /*3150*/  @P0 FFMA.FTZ R39, R38, R40, R39 ;  /* 0x0000002826270223 */ /* 0x002fc40000010027 */
        /* <DEDUP_REMOVED lines=17> */
[----:B------:R-:W-:-:S03]  /*3270*/  ISETP.NE.AND P0, PT, R20, RZ, PT ;  /* 0x000000ff1400720c */ /* 0x000fc60003f05270 */
[----:B------:R-:W-:Y:S04]  /*3280*/  @!P1 STS.64 [0x840], R38 ;  /* 0x00084026ff009388 */ /* 0x000fe80000000a00 */
[----:B------:R-:W-:Y:S06]  /*3290*/  BAR.SYNC.DEFER_BLOCKING 0x0 ;  /* 0x0000000000007b1d */ /* 0x000fec0000010000 */
[----:B------:R-:W2:Y:S01]  /*32a0*/  SHFL.UP PT, R107, R38, 0x1, RZ ;  /* 0x04200000266b7989 */ /* 0x000ea200000e00ff */
[----:B-1--45:R-:W-:-:S03]  /*32b0*/  @!P2 MOV R109, R37 ;  /* 0x00000025006da202 */ /* 0x032fc60000000f00 */
[----:B------:R-:W-:Y:S04]  /*32c0*/  @!P2 STS.64 [0x850], R36 ;  /* 0x00085024ff00a388 */ /* 0x000fe80000000a00 */
[----:B------:R-:W1:Y:S01]  /*32d0*/  LDS.64 R40, [0x840] ;  /* 0x00084000ff287984 */ /* 0x000e620000000a00 */
[----:B--2---:R-:W-:-:S03]  /*32e0*/  @!P2 MOV R107, R36 ;  /* 0x00000024006ba202 */ /* 0x004fc60000000f00 */
[----:B------:R-:W-:Y:S06]  /*32f0*/  BAR.SYNC.DEFER_BLOCKING 0x0 ;  /* 0x0000000000007b1d */ /* 0x000fec0000010000 */
[----:B------:R-:W2:Y:S01]  /*3300*/  LDS R112, [0x854] ;  /* 0x00085400ff707984 */ /* 0x000ea20000000800 */
[C---:B-1----:R-:W-:Y:S02]  /*3310*/  FFMA.FTZ R41, R40.reuse, R37, R41 ;  /* 0x0000002528297223 */ /* 0x042fe40000010029 */
[----:B------:R-:W-:Y:S02]  /*3320*/  FMUL.FTZ R40, R40, R36 ;  /* 0x0000002428287220 */ /* 0x000fe40000410000 */
[----:B--2---:R-:W-:Y:S01]  /*3330*/  @P0 FFMA.FTZ R109, R112, R107, R109 ;  /* 0x0000006b706d0223 */ /* 0x004fe2000001006d */
        /* <DEDUP_REMOVED lines=27> */
.L_x_1074:
        /* <DEDUP_REMOVED lines=13> */
[----:B------:R1:W2:Y:S02]  /*35c0*/  F2I.FTZ.U32.TRUNC.NTZ R37, R36 ;  /* 0x0000002400257305 */ /* 0x0002a4000021f000 */
[----:B-1----:R-:W-:Y:S01]  /*35d0*/  HFMA2.MMA R36, -RZ, RZ, 0, 0 ;  /* 0x00000000ff247435 */ /* 0x002fe200000001ff */
[----:B--2---:R-:W-:-:S05]  /*35e0*/  IADD3 R43, RZ, -R37, RZ ;  /* 0x80000025ff2b7210 */ /* 0x004fca0007ffe0ff */
        /* <DEDUP_REMOVED lines=15> */
.L_x_1075:
[----:B------:R1:W5:Y:S02]  /*36e0*/  LDG.E R43, [R82.64] ;  /* 0x00000004522b7981 */ /* 0x000364000c1e1900 */
.L_x_1076:
[----:B-----5:R-:W-:-:S06]  /*36f0*/  IMAD.WIDE R42, R43, 0x4, R86 ;  /* 0x000000042b2a7825 */ /* 0x020fcc00078e0256 */
[----:B------:R-:W2:Y:S02]  /*3700*/  LDG.E R43, [R42.64] ;  /* 0x000000042a2b7981 */ /* 0x000ea4000c1e1900 */
        /* <DEDUP_REMOVED lines=12> */
.L_x_1073:
[----:B------:R-:W-:Y:S05]  /*37d0*/  BSYNC B0 ;  /* 0x0000000000007941 */ /* 0x000fea0003800000 */
.L_x_1072:
[----:B------:R-:W-:Y:S01]  /*37e0*/  IADD3 R97, R97, 0x1, RZ ;  /* 0x0000000161617810 */ /* 0x000fe20007ffe0ff */
[----:B------:R-:W-:Y:S02]  /*37f0*/  FFMA.FTZ R32, R44, R53, R32 ;  /* 0x000000352c207223 */ /* 0x000fe40000010020 */
[----:B------:R-:W-:Y:S01]  /*3800*/  FFMA.FTZ R33, R45, R52, R33 ;  /* 0x000000342d217223 */ /* 0x000fe20000010021 */
[----:B------:R-:W-:Y:S01]  /*3810*/  ISETP.GE.AND P0, PT, R97, c[0x0][0x16c], PT ;  /* 0x00005b0061007a0c */ /* 0x000fe20003f06270 */
[----:B------:R-:W-:Y:S02]  /*3820*/  FFMA.FTZ R34, R46, R103, R34 ;  /* 0x000000672e227223 */ /* 0x000fe40000010022 */
[----:B------:R-:W-:Y:S02]  /*3830*/  FFMA.FTZ R35, R47, R54, R35 ;  /* 0x000000362f237223 */ /* 0x000fe40000010023 */
[----:B0-----:R-:W-:Y:S02]  /*3840*/  FFMA.FTZ R28, R48, R55, R28 ;  /* 0x00000037301c7223 */ /* 0x001fe4000001001c */
[----:B------:R-:W-:-:S02]  /*3850*/  FFMA.FTZ R29, R49, R56, R29 ;  /* 0x00000038311d7223 */ /* 0x000fc4000001001d */
[----:B------:R-:W-:Y:S02]  /*3860*/  FFMA.FTZ R30, R50, R57, R30 ;  /* 0x00000039321e7223 */ /* 0x000fe4000001001e */
[----:B------:R-:W-:Y:S02]  /*3870*/  FFMA.FTZ R31, R51, R58, R31 ;  /* 0x0000003a331f7223 */ /* 0x000fe4000001001f */
[----:B------:R-:W-:Y:S01]  /*3880*/  @P0 CALL.REL.NOINC `(.L_x_1069) ;  /* 0x0000001000000944 */ /* 0x000fe20003c00000 */
[----:B------:R-:W-:Y:S05]  /*3890*/  BRA `(.L_x_1077) ;  /* 0xffffef7000007947 */ /* 0x000fea000383ffff */
.L_x_1069:
[----:B------:R-:W-:Y:S01]  /*38a0*/  BAR.SYNC.DEFER_BLOCKING 0x0 ;  /* 0x0000000000007b1d */ /* 0x000fe20000010000 */
[----:B------:R-:W-:Y:S01]  /*38b0*/  SHF.R.S32.HI R91, RZ, 0x1f, R24 ;  /* 0x0000001fff5b7819 */ /* 0x000fe20000011418 */
[----:B------:R-:W-:Y:S01]  /*38c0*/  IMAD R53, R3, c[0x0][0x208], RZ ;  /* 0x0000820003357a24 */ /* 0x000fe200078e02ff */
[----:B------:R-:W-:-:S03]  /*38d0*/  MOV R90, R24 ;  /* 0x00000018005a7202 */ /* 0x000fc60000000f00 */
[----:B------:R-:W0:Y:S01]  /*38e0*/  S2R R73, SR_CTAID.X ;  /* 0x0000000000497919 */ /* 0x000e220000002500 */
[----:B------:R-:W-:-:S03]  /*38f0*/  IMAD R53, R2, c[0x0][0x20c], R53 ;  /* 0x0000830002357a24 */ /* 0x000fc600078e0235 */
[----:B------:R-:W-:Y:S04]  /*3900*/  STS.128 [R71], R32 ;  /* 0x0000002047007388 */ /* 0x000fe80000000c00 */
[----:B------:R-:W-:Y:S01]  /*3910*/  STS.128 [R71+0x10], R28 ;  /* 0x0000101c47007388 */ /* 0x000fe20000000c00 */
[----:B------:R-:W-:-:S06]  /*3920*/  NOP ;  /* 0x0000000000007918 */ /* 0x000fcc0000000000 */
[----:B0-----:R-:W-:Y:S01]  /*3930*/  SHF.R.S32.HI R75, RZ, 0x1f, R73 ;  /* 0x0000001fff4b7819 */ /* 0x001fe20000011449 */
[----:B-12---:R-:W0:Y:S01]  /*3940*/  LDS.128 R36, [R22.X16] ;  /* 0x0000000016247984 */ /* 0x006e22000000cc00 */
[----:B------:R-:W-:-:S03]  /*3950*/  IMAD.WIDE.U32 R46, R73, c[0x0][0x210], R90 ;  /* 0x00008400492e7a25 */ /* 0x000fc600078e005a */
[----:B------:R-:W1:Y:S01]  /*3960*/  LDS.128 R40, [R22.X16+0x200] ;  /* 0x0002000016287984 */ /* 0x000e62000000cc00 */
[C---:B------:R-:W-:Y:S02]  /*3970*/  IMAD R48, R75.reuse, c[0x0][0x210], RZ ;  /* 0x000084004b307a24 */ /* 0x040fe400078e02ff */
[----:B------:R-:W-:Y:S02]  /*3980*/  IMAD R50, R75, c[0x0][0x200], RZ ;  /* 0x000080004b327a24 */ /* 0x000fe400078e02ff */
[C---:B------:R-:W-:Y:S01]  /*3990*/  IMAD R49, R73.reuse, c[0x0][0x214], R48 ;  /* 0x0000850049317a24 */ /* 0x040fe200078e0230 */
[----:B------:R-:W-:Y:S01]  /*39a0*/  MOV R48, R46 ;  /* 0x0000002e00307202 */ /* 0x000fe20000000f00 */
[----:B------:R-:W-:-:S03]  /*39b0*/  IMAD.WIDE.U32 R44, R73, c[0x0][0x200], R90 ;  /* 0x00008000492c7a25 */ /* 0x000fc600078e005a */
[----:B------:R-:W-:Y:S01]  /*39c0*/  IADD3 R49, R47, R49, RZ ;  /* 0x000000312f317210 */ /* 0x000fe20007ffe0ff */
[----:B------:R-:W-:Y:S01]  /*39d0*/  IMAD R51, R73, c[0x0][0x204], R50 ;  /* 0x0000810049337a24 */ /* 0x000fe200078e0232 */
[----:B------:R-:W-:-:S03]  /*39e0*/  MOV R46, R44 ;  /* 0x0000002c002e7202 */ /* 0x000fc60000000f00 */
[----:B------:R-:W-:Y:S02]  /*39f0*/  IMAD.IADD R47, R45, 0x1, R51 ;  /* 0x000000012d2f7824 */ /* 0x000fe400078e0233 */
[----:B------:R-:W-:Y:S02]  /*3a00*/  IMAD R45, R3, c[0x0][0x218], RZ ;  /* 0x00008600032d7a24 */ /* 0x000fe400078e02ff */
[----:B------:R-:W-:-:S04]  /*3a10*/  IMAD.WIDE.U32 R46, R2, c[0x0][0x208], R46 ;  /* 0x00008200022e7a25 */ /* 0x000fc800078e002e */
[----:B------:R-:W-:Y:S01]  /*3a20*/  IMAD R51, R2, c[0x0][0x21c], R45 ;  /* 0x0000870002337a24 */ /* 0x000fe200078e022d */
[----:B------:R-:W-:Y:S01]  /*3a30*/  LEA R92, P1, R46, c[0x0][0x298], 0x2 ;  /* 0x0000a6002e5c7a11 */ /* 0x000fe200078210ff */
[----:B------:R-:W-:-:S04]  /*3a40*/  IMAD.WIDE.U32 R44, R2, c[0x0][0x218], R48 ;  /* 0x00008600022c7a25 */ /* 0x000fc800078e0030 */
[----:B------:R-:W-:Y:S01]  /*3a50*/  IMAD.IADD R47, R47, 0x1, R53 ;  /* 0x000000012f2f7824 */ /* 0x000fe200078e0235 */
[----:B------:R-:W-:Y:S02]  /*3a60*/  IADD3 R45, R45, R51, RZ ;  /* 0x000000332d2d7210 */ /* 0x000fe40007ffe0ff */
[----:B------:R-:W-:Y:S02]  /*3a70*/  LEA R94, P0, R44, c[0x0][0x288], 0x2 ;  /* 0x0000a2002c5e7a11 */ /* 0x000fe400078010ff */
[----:B------:R-:W-:Y:S02]  /*3a80*/  LEA.HI.X R47, R46, c[0x0][0x29c], R47, 0x2, P1 ;  /* 0x0000a7002e2f7a11 */ /* 0x000fe400008f142f */
[----:B------:R-:W-:Y:S02]  /*3a90*/  LEA.HI.X R45, R44, c[0x0][0x28c], R45, 0x2, P0 ;  /* 0x0000a3002c2d7a11 */ /* 0x000fe400000f142d */
[-C--:B------:R-:W-:Y:S02]  /*3aa0*/  IADD3 R94, P0, R94, R61.reuse, RZ ;  /* 0x0000003d5e5e7210 */ /* 0x080fe40007f1e0ff */
[----:B------:R-:W-:-:S02]  /*3ab0*/  IADD3 R92, P1, R92, R61, RZ ;  /* 0x0000003d5c5c7210 */ /* 0x000fc40007f3e0ff */
[-C--:B------:R-:W-:Y:S02]  /*3ac0*/  IADD3.X R95, R45, R26.reuse, RZ, P0, !PT ;  /* 0x0000001a2d5f7210 */ /* 0x080fe400007fe4ff */
[----:B------:R-:W-:-:S03]  /*3ad0*/  IADD3.X R93, R47, R26, RZ, P1, !PT ;  /* 0x0000001a2f5d7210 */ /* 0x000fc60000ffe4ff */
[----:B0-----:R-:W-:Y:S04]  /*3ae0*/  STG.E.128 [R94.64], R36 ;  /* 0x000000245e007986 */ /* 0x001fe8000c101d04 */
[----:B-1----:R-:W-:Y:S04]  /*3af0*/  STG.E.128 [R94.64+0x200], R40 ;  /* 0x000200285e007986 */ /* 0x002fe8000c101d04 */
[----:B------:R-:W-:Y:S06]  /*3b00*/  BAR.SYNC.DEFER_BLOCKING 0x0 ;  /* 0x0000000000007b1d */ /* 0x000fec0000010000 */
[----:B------:R-:W2:Y:S04]  /*3b10*/  LDG.E.128 R44, [R92.64] ;  /* 0x000000045c2c7981 */ /* 0x000ea8000c1e1d00 */
[----:B------:R-:W3:Y:S01]  /*3b20*/  LDG.E.128 R48, [R92.64+0x200] ;  /* 0x000200045c307981 */ /* 0x000ee2000c1e1d00 */
[----:B------:R-:W-:Y:S01]  /*3b30*/  IADD3 R60, R60, 0x1, RZ ;  /* 0x000000013c3c7810 */ /* 0x000fe20007ffe0ff */
[C---:B------:R-:W-:Y:S01]  /*3b40*/  IMAD.WIDE R14, R27.reuse, 0x4, R14 ;  /* 0x000000041b0e7825 */ /* 0x040fe200078e020e */
[----:B------:R-:W-:-:S02]  /*3b50*/  IADD3 R80, R27, R80, RZ ;  /* 0x000000501b507210 */ /* 0x000fc40007ffe0ff */
[C---:B------:R-:W-:Y:S01]  /*3b60*/  IADD3 R24, R27.reuse, R24, RZ ;  /* 0x000000181b187210 */ /* 0x040fe20007ffe0ff */
[----:B------:R-:W-:Y:S01]  /*3b70*/  IMAD.WIDE R16, R27, 0x4, R16 ;  /* 0x000000041b107825 */ /* 0x000fe200078e0210 */
[----:B--2---:R-:W-:Y:S04]  /*3b80*/  STS.128 [R22.X16], R44 ;  /* 0x0000002c16007388 */ /* 0x004fe8000000cc00 */
[----:B---3--:R-:W-:Y:S01]  /*3b90*/  STS.128 [R22.X16+0x200], R48 ;  /* 0x0002003016007388 */ /* 0x008fe2000000cc00 */
[----:B------:R-:W-:-:S06]  /*3ba0*/  NOP ;  /* 0x0000000000007918 */ /* 0x000fcc0000000000 */
[----:B------:R-:W0:Y:S04]  /*3bb0*/  LDS.128 R52, [R71] ;  /* 0x0000000047347984 */ /* 0x000e280000000c00 */
[----:B------:R-:W1:Y:S01]  /*3bc0*/  LDS.128 R56, [R71+0x10] ;  /* 0x0000100047387984 */ /* 0x000e620000000c00 */
[----:B0-----:R-:W-:Y:S02]  /*3bd0*/  FMUL.FTZ R77, R52, -1.4426950216293334961 ;  /* 0xbfb8aa3b344d7820 */ /* 0x001fe40000410000 */
[----:B------:R-:W-:Y:S02]  /*3be0*/  FMUL.FTZ R36, R53, -1.4426950216293334961 ;  /* 0xbfb8aa3b35247820 */ /* 0x000fe40000410000 */
[----:B------:R-:W-:Y:S02]  /*3bf0*/  FMUL.FTZ R38, R55, -1.4426950216293334961 ;  /* 0xbfb8aa3b37267820 */ /* 0x000fe40000410000 */
[----:B------:R-:W-:Y:S01]  /*3c00*/  FMUL.FTZ R37, R54, -1.4426950216293334961 ;  /* 0xbfb8aa3b36257820 */ /* 0x000fe20000410000 */
[----:B------:R-:W0:Y:S01]  /*3c10*/  MUFU.EX2 R77, R77 ;  /* 0x0000004d004d7308 */ /* 0x000e220000000800 */
[----:B-1----:R-:W-:-:S02]  /*3c20*/  FMUL.FTZ R42, R59, -1.4426950216293334961 ;  /* 0xbfb8aa3b3b2a7820 */ /* 0x002fc40000410000 */
[----:B------:R-:W-:Y:S02]  /*3c30*/  FMUL.FTZ R41, R58, -1.4426950216293334961 ;  /* 0xbfb8aa3b3a297820 */ /* 0x000fe40000410000 */
[----:B------:R-:W-:Y:S02]  /*3c40*/  FMUL.FTZ R40, R57, -1.4426950216293334961 ;  /* 0xbfb8aa3b39287820 */ /* 0x000fe40000410000 */
[----:B------:R-:W-:Y:S01]  /*3c50*/  FMUL.FTZ R39, R56, -1.4426950216293334961 ;  /* 0xbfb8aa3b38277820 */ /* 0x000fe20000410000 */
[----:B------:R-:W1:Y:S08]  /*3c60*/  MUFU.EX2 R36, R36 ;  /* 0x0000002400247308 */ /* 0x000e700000000800 */
        /* <DEDUP_REMOVED lines=12> */
[----:B------:R-:W2:Y:S01]  /*3d30*/  MUFU.RCP R77, R77 ;  /* 0x0000004d004d7308 */ /* 0x000ea20000001000 */
[----:B0-----:R-:W-:-:S07]  /*3d40*/  FADD.FTZ R41, R40, 1 ;  /* 0x3f80000028297421 */ /* 0x001fce0000010000 */
[----:B------:R-:W0:Y:S01]  /*3d50*/  MUFU.RCP R36, R36 ;  /* 0x0000002400247308 */ /* 0x000e220000001000 */
[----:B-1----:R-:W-:-:S07]  /*3d60*/  FADD.FTZ R40, R39, 1 ;  /* 0x3f80000027287421 */ /* 0x002fce0000010000 */
[----:B------:R2:W1:Y:S08]  /*3d70*/  MUFU.RCP R45, R37 ;  /* 0x00000025002d7308 */ /* 0x0004700000001000 */
[----:B------:R-:W3:Y:S01]  /*3d80*/  MUFU.RCP R38, R38 ;  /* 0x0000002600267308 */ /* 0x000ee20000001000 */
[----:B--2---:R-:W-:Y:S02]  /*3d90*/  FMUL.FTZ R37, R52, R77 ;  /* 0x0000004d34257220 */ /* 0x004fe40000410000 */
[----:B0-----:R-:W-:-:S02]  /*3da0*/  FMUL.FTZ R36, R53, R36 ;  /* 0x0000002435247220 */ /* 0x001fc40000410000 */
[----:B------:R-:W-:Y:S02]  /*3db0*/  FMUL.FTZ R32, R37, R32 ;  /* 0x0000002025207220 */ /* 0x000fe40000410000 */
[----:B------:R-:W-:Y:S01]  /*3dc0*/  FMUL.FTZ R33, R36, R33 ;  /* 0x0000002124217220 */ /* 0x000fe20000410000 */
[----:B------:R-:W0:Y:S01]  /*3dd0*/  MUFU.RCP R46, R43 ;  /* 0x0000002b002e7308 */ /* 0x000e220000001000 */
[----:B-1----:R-:W-:-:S04]  /*3de0*/  FMUL.FTZ R39, R54, R45 ;  /* 0x0000002d36277220 */ /* 0x002fc80000410000 */
[----:B------:R-:W-:-:S03]  /*3df0*/  FMUL.FTZ R34, R39, R34 ;  /* 0x0000002227227220 */ /* 0x000fc60000410000 */
[----:B------:R-:W1:Y:S01]  /*3e00*/  MUFU.RCP R49, R42 ;  /* 0x0000002a00317308 */ /* 0x000e620000001000 */
[----:B---3--:R-:W-:-:S04]  /*3e10*/  FMUL.FTZ R38, R55, R38 ;  /* 0x0000002637267220 */ /* 0x008fc80000410000 */
[----:B------:R-:W-:Y:S01]  /*3e20*/  FMUL.FTZ R35, R38, R35 ;  /* 0x0000002326237220 */ /* 0x000fe20000410000 */
[----:B------:R-:W-:Y:S01]  /*3e30*/  BAR.SYNC.DEFER_BLOCKING 0x0 ;  /* 0x0000000000007b1d */ /* 0x000fe20000010000 */
[----:B0-----:R-:W-:Y:S02]  /*3e40*/  FMUL.FTZ R38, R59, R46 ;  /* 0x0000002e3b267220 */ /* 0x001fe40000410000 */
[----:B------:R-:W-:-:S03]  /*3e50*/  IMAD R46, R75, c[0x0][0x220], RZ ;  /* 0x000088004b2e7a24 */ /* 0x000fc600078e02ff */
[----:B------:R-:W0:Y:S01]  /*3e60*/  MUFU.RCP R44, R41 ;  /* 0x00000029002c7308 */ /* 0x000e220000001000 */
[----:B------:R-:W-:Y:S02]  /*3e70*/  FMUL.FTZ R31, R38, R31 ;  /* 0x0000001f261f7220 */ /* 0x000fe40000410000 */
[----:B-1----:R-:W-:-:S05]  /*3e80*/  FMUL.FTZ R39, R58, R49 ;  /* 0x000000313a277220 */ /* 0x002fca0000410000 */
[----:B------:R-:W1:Y:S01]  /*3e90*/  MUFU.RCP R47, R40 ;  /* 0x00000028002f7308 */ /* 0x000e620000001000 */
[----:B------:R-:W-:Y:S02]  /*3ea0*/  FMUL.FTZ R30, R39, R30 ;  /* 0x0000001e271e7220 */ /* 0x000fe40000410000 */
[----:B0-----:R-:W-:Y:S01]  /*3eb0*/  FMUL.FTZ R36, R57, R44 ;  /* 0x0000002c39247220 */ /* 0x001fe20000410000 */
[----:B------:R-:W-:Y:S01]  /*3ec0*/  STS.128 [R71], R32 ;  /* 0x0000002047007388 */ /* 0x000fe20000000c00 */
[----:B------:R-:W-:-:S04]  /*3ed0*/  IMAD.WIDE.U32 R44, R73, c[0x0][0x220], R90 ;  /* 0x00008800492c7a25 */ /* 0x000fc800078e005a */
[----:B------:R-:W-:Y:S02]  /*3ee0*/  FMUL.FTZ R29, R36, R29 ;  /* 0x0000001d241d7220 */ /* 0x000fe40000410000 */
[----:B-1----:R-:W-:Y:S02]  /*3ef0*/  FMUL.FTZ R37, R56, R47 ;  /* 0x0000002f38257220 */ /* 0x002fe40000410000 */
[----:B------:R-:W-:Y:S02]  /*3f00*/  IMAD R73, R73, c[0x0][0x224], R46 ;  /* 0x0000890049497a24 */ /* 0x000fe400078e022e */
[----:B------:R-:W-:Y:S02]  /*3f10*/  FMUL.FTZ R28, R37, R28 ;  /* 0x0000001c251c7220 */ /* 0x000fe40000410000 */
[----:B------:R-:W-:Y:S01]  /*3f20*/  IMAD R47, R3, c[0x0][0x228], RZ ;  /* 0x00008a00032f7a24 */ /* 0x000fe200078e02ff */
[----:B------:R-:W-:Y:S02]  /*3f30*/  IADD3 R45, R45, R73, RZ ;  /* 0x000000492d2d7210 */ /* 0x000fe40007ffe0ff */
[----:B------:R0:W-:Y:S01]  /*3f40*/  STS.128 [R71+0x10], R28 ;  /* 0x0000101c47007388 */ /* 0x0001e20000000c00 */
[----:B------:R-:W-:-:S06]  /*3f50*/  NOP ;  /* 0x0000000000007918 */ /* 0x000fcc0000000000 */
[----:B------:R-:W1:Y:S01]  /*3f60*/  LDS.128 R36, [R22.X16] ;  /* 0x0000000016247984 */ /* 0x000e62000000cc00 */
[----:B------:R-:W-:-:S03]  /*3f70*/  IMAD R47, R2, c[0x0][0x22c], R47 ;  /* 0x00008b00022f7a24 */ /* 0x000fc600078e022f */
[----:B------:R-:W2:Y:S01]  /*3f80*/  LDS.128 R40, [R22.X16+0x200] ;  /* 0x0002000016287984 */ /* 0x000ea2000000cc00 */
[----:B0-----:R-:W-:-:S04]  /*3f90*/  IMAD.WIDE.U32 R28, R2, c[0x0][0x228], R44 ;  /* 0x00008a00021c7a25 */ /* 0x001fc800078e002c */
[----:B------:R-:W-:Y:S01]  /*3fa0*/  IMAD.IADD R29, R29, 0x1, R47 ;  /* 0x000000011d1d7824 */ /* 0x000fe200078e022f */
[----:B------:R-:W-:-:S04]  /*3fb0*/  LEA R30, P0, R28, c[0x0][0x2a0], 0x2 ;  /* 0x0000a8001c1e7a11 */ /* 0x000fc800078010ff */
[----:B------:R-:W-:Y:S02]  /*3fc0*/  LEA.HI.X R29, R28, c[0x0][0x2a4], R29, 0x2, P0 ;  /* 0x0000a9001c1d7a11 */ /* 0x000fe400000f141d */
[----:B------:R-:W-:-:S04]  /*3fd0*/  IADD3 R28, P0, R30, R61, RZ ;  /* 0x0000003d1e1c7210 */ /* 0x000fc80007f1e0ff */
[----:B------:R-:W-:Y:S02]  /*3fe0*/  IADD3.X R29, R29, R26, RZ, P0, !PT ;  /* 0x0000001a1d1d7210 */ /* 0x000fe400007fe4ff */
[----:B------:R-:W-:-:S03]  /*3ff0*/  ISETP.GE.AND P0, PT, R60, R63, PT ;  /* 0x0000003f3c00720c */ /* 0x000fc60003f06270 */
[----:B-1----:R0:W-:Y:S04]  /*4000*/  STG.E.128 [R28.64], R36 ;  /* 0x000000241c007986 */ /* 0x0021e8000c101d04 */
[----:B--2---:R0:W-:Y:S06]  /*4010*/  STG.E.128 [R28.64+0x200], R40 ;  /* 0x000200281c007986 */ /* 0x0041ec000c101d04 */
[----:B------:R-:W-:Y:S01]  /*4020*/  @P0 CALL.REL.NOINC `(.L_x_1078) ;  /* 0x0000001000000944 */ /* 0x000fe20003c00000 */
[----:B------:R-:W-:Y:S05]  /*4030*/  BRA `(.L_x_1079) ;  /* 0xffffd1b000007947 */ /* 0x000fea000383ffff */
.L_x_1078:
[----:B------:R-:W-:Y:S05]  /*4040*/  EXIT ;  /* 0x000000000000794d */ /* 0x000fea0003800000 */
.L_x_1080:
        /* <DEDUP_REMOVED lines=11> */
.L_x_8832:


//--------------------- .text._Z25selective_scan_fwd_kernelI32Selective_Scan_fwd_kernel_traitsILi32ELi8ELi1ELb1ELb1ELb1ELb1ELb1EfffEEv13SSMParamsBase --------------------------
	.section	.text._Z25selective_scan_fwd_kernelI32Selective_Scan_fwd_kernel_traitsILi32ELi8ELi1ELb1ELb1ELb1ELb1ELb1EfffEEv13SSMParamsBase,"ax",@progbits
	.sectioninfo	@"SHI_REGISTERS=128"
	.align	128
        .global         _Z25selective_scan_fwd_kernelI32Selective_Scan_fwd_kernel_traitsILi32ELi8ELi1ELb1ELb1ELb1ELb1ELb1EfffEEv13SSMParamsBase
        .type           _Z25selective_scan_fwd_kernelI32Selective_Scan_fwd_kernel_traitsILi32ELi8ELi1ELb1ELb1ELb1ELb1ELb1EfffEEv13SSMParamsBase,@function
        .size           _Z25selective_scan_fwd_kernelI32Selective_Scan_fwd_kernel_traitsILi32ELi8ELi1ELb1ELb1ELb1ELb1ELb1EfffEEv13SSMParamsBase,(.L_x_8833 - _Z25selective_scan_fwd_kernelI32Selective_Scan_fwd_kernel_traitsILi32ELi8ELi1ELb1ELb1ELb1ELb1ELb1EfffEEv13SSMParamsBase)
        .other          _Z25selective_scan_fwd_kernelI32Selective_Scan_fwd_kernel_traitsILi32ELi8ELi1ELb1ELb1ELb1ELb1ELb1EfffEEv13SSMParamsBase,@"STO_CUDA_ENTRY STV_DEFAULT"
_Z25selective_scan_fwd_kernelI32Selective_Scan_fwd_kernel_traitsILi32ELi8ELi1ELb1ELb1ELb1ELb1ELb1EfffEEv13SSMParamsBase:
.text._Z25selective_scan_fwd_kernelI32Selective_Scan_fwd_kernel_traitsILi32ELi8ELi1ELb1ELb1ELb1ELb1ELb1EfffEEv13SSMParamsBase:
        /* <DEDUP_REMOVED lines=35> */
.L_x_1081:
        /* <DEDUP_REMOVED lines=29> */
.L_x_1082:
        /* <DEDUP_REMOVED lines=11> */
.L_x_1083:
        /* <DEDUP_REMOVED lines=176> */
.L_x_1084:
        /* <DEDUP_REMOVED lines=18> */
.L_x_1085:
        /* <DEDUP_REMOVED lines=27> */
.L_x_1116:
        /* <DEDUP_REMOVED lines=159> */
.L_x_1087:
[----:B---34-:R-:W-:Y:S05]  /*1c70*/  BSYNC B0 ;  /* 0x0000000000007941 */ /* 0x018fea0003800000 */
.L_x_1086:
        /* <DEDUP_REMOVED lines=36> */
.L_x_1089:
[----:B------:R-:W-:Y:S05]  /*1ec0*/  BSYNC B0 ;  /* 0x0000000000007941 */ /* 0x000fea0003800000 */
.L_x_1088:
        /* <DEDUP_REMOVED lines=36> */
.L_x_1091:
[----:B------:R-:W-:Y:S05]  /*2110*/  BSYNC B0 ;  /* 0x0000000000007941 */ /* 0x000fea0003800000 */
.L_x_1090:
        /* <DEDUP_REMOVED lines=36> */
.L_x_1093:
[----:B------:R-:W-:Y:S05]  /*2360*/  BSYNC B0 ;  /* 0x0000000000007941 */ /* 0x000fea0003800000 */
.L_x_1092:
        /* <DEDUP_REMOVED lines=36> */
.L_x_1095:
[----:B------:R-:W-:Y:S05]  /*25b0*/  BSYNC B0 ;  /* 0x0000000000007941 */ /* 0x000fea0003800000 */
.L_x_1094:
        /* <DEDUP_REMOVED lines=36> */
.L_x_1097:
[----:B------:R-:W-:Y:S05]  /*2800*/  BSYNC B0 ;  /* 0x0000000000007941 */ /* 0x000fea0003800000 */
.L_x_1096:
        /* <DEDUP_REMOVED lines=41> */
.L_x_1099:
[----:B------:R-:W-:Y:S05]  /*2aa0*/  BSYNC B0 ;  /* 0x0000000000007941 */ /* 0x000fea0003800000 */
.L_x_1098:
        /* <DEDUP_REMOVED lines=40> */
.L_x_1101:
[----:B------:R-:W-:Y:S05]  /*2d30*/  BSYNC B0 ;  /* 0x0000000000007941 */ /* 0x000fea0003800000 */
.L_x_1100:
        /* <DEDUP_REMOVED lines=21> */
.L_x_1110:
        /* <DEDUP_REMOVED lines=195> */
.L_x_1104:
        /* <DEDUP_REMOVED lines=13> */
.L_x_1103:
        /* <DEDUP_REMOVED lines=86> */
.L_x_1107:
        /* <DEDUP_REMOVED lines=31> */
.L_x_1108:
[----:B------:R0:W5:Y:S02]  /*42e0*/  LDG.E R125, [R76.64] ;  /* 0x000000044c7d7981 */ /* 0x000164000c1e1900 */
.L_x_1109:
        /* <DEDUP_REMOVED lines=16> */
.L_x_1106:
[----:B------:R-:W-:Y:S05]  /*43f0*/  BSYNC B0 ;  /* 0x0000000000007941 */ /* 0x000fea0003800000 */
.L_x_1105:
        /* <DEDUP_REMOVED lines=12> */
.L_x_1102:
        /* <DEDUP_REMOVED lines=70> */
.L_x_1112:
[----:B------:R-:W-:Y:S05]  /*4920*/  BSYNC B0 ;  /* 0x0000000000007941 */ /* 0x000fea0003800000 */
.L_x_1111:
        /* <DEDUP_REMOVED lines=137> */
.L_x_1114:
[----:B------:R-:W-:Y:S05]  /*51c0*/  BSYNC B0 ;  /* 0x0000000000007941 */ /* 0x000fea0003800000 */
.L_x_1113:
        /* <DEDUP_REMOVED lines=39> */
.L_x_1115:
[----:B------:R-:W-:Y:S05]  /*5440*/  EXIT ;  /* 0x000000000000794d */ /* 0x000fea0003800000 */
.L_x_1117:
        /* <DEDUP_REMOVED lines=11> */
.L_x_8833:


//--------------------- .text._Z25selective_scan_fwd_kernelI32Selective_Scan_fwd_kernel_traitsILi32ELi4ELi1ELb0ELb1ELb1ELb0ELb0EfffEEv13SSMParamsBase --------------------------
	.section	.text._Z25selective_scan_fwd_kernelI32Selective_Scan_fwd_kernel_traitsILi32ELi4ELi1ELb0ELb1ELb1ELb0ELb0EfffEEv13SSMParamsBase,"ax",@progbits
	.sectioninfo	@"SHI_REGISTERS=90"
	.align	128
        .global         _Z25selective_scan_fwd_kernelI32Selective_Scan_fwd_kernel_traitsILi32ELi4ELi1ELb0ELb1ELb1ELb0ELb0EfffEEv13SSMParamsBase
        .type           _Z25selective_scan_fwd_kernelI32Selective_Scan_fwd_kernel_traitsILi32ELi4ELi1ELb0ELb1ELb1ELb0ELb0EfffEEv13SSMParamsBase,@function
        .size           _Z25selective_scan_fwd_kernelI32Selective_Scan_fwd_kernel_traitsILi32ELi4ELi1ELb0ELb1ELb1ELb0ELb0EfffEEv13SSMParamsBase,(.L_x_8834 - _Z25selective_scan_fwd_kernelI32Selective_Scan_fwd_kernel_traitsILi32ELi4ELi1ELb0ELb1ELb1ELb0ELb0EfffEEv13SSMParamsBase)
        .other          _Z25selective_scan_fwd_kernelI32Selective_Scan_fwd_kernel_traitsILi32ELi4ELi1ELb0ELb1ELb1ELb0ELb0EfffEEv13SSMParamsBase,@"STO_CUDA_ENTRY STV_DEFAULT"
_Z25selective_scan_fwd_kernelI32Selective_Scan_fwd_kernel_traitsILi32ELi4ELi1ELb0ELb1ELb1ELb0ELb0EfffEEv13SSMParamsBase:
.text._Z25selective_scan_fwd_kernelI32Selective_Scan_fwd_kernel_traitsILi32ELi4ELi1ELb0ELb1ELb1ELb0ELb0EfffEEv13SSMParamsBase:
        /* <DEDUP_REMOVED lines=35> */
.L_x_1118:
        /* <DEDUP_REMOVED lines=28> */
.L_x_1119:
        /* <DEDUP_REMOVED lines=11> */
.L_x_1120:
        /* <DEDUP_REMOVED lines=11> */
[----:B------:R-:W-:Y:S01]  /*0550*/  ISETP.NE.U32.AND P2, PT, RZ, c[0x0][0x2c0], PT ;  /* 0x0000b000ff007a0c */ /* 0x000fe20003f45070 */
[----:B------:R-:W-:Y:S01]  /*0560*/  IMAD.MOV.U32 R6, RZ, RZ, RZ ;  /* 0x000000ffff067224 */ /* 0x000fe200078e00ff */
[----:B------:R-:W-:Y:S02]  /*0570*/  ISETP.NE.AND.EX P1, PT, RZ, c[0x0][0x2bc], PT, P1 ;  /* 0x0000af00ff007a0c */ /* 0x000fe40003f25310 */
[----:B------:R-:W-:Y:S02]  /*0580*/  ISETP.NE.AND.EX P2, PT, RZ, c[0x0][0x2c4], PT, P2 ;  /* 0x0000b100ff007a0c */ /* 0x000fe40003f45320 */
[----:B------:R-:W-:Y:S02]  /*0590*/  ISETP.NE.U32.AND P3, PT, RZ, c[0x0][0x268], PT ;  /* 0x00009a00ff007a0c */ /* 0x000fe40003f65070 */
[----:B------:R-:W-:-:S02]  /*05a0*/  ISETP.NE.U32.AND P5, PT, RZ, c[0x0][0x280], PT ;  /* 0x0000a000ff007a0c */ /* 0x000fc40003fa5070 */
[----:B------:R-:W-:Y:S02]  /*05b0*/  ISETP.NE.AND.EX P3, PT, RZ, c[0x0][0x26c], PT, P3 ;  /* 0x00009b00ff007a0c */ /* 0x000fe40003f65330 */
[----:B------:R-:W-:Y:S02]  /*05c0*/  ISETP.NE.AND.EX P5, PT, RZ, c[0x0][0x284], PT, P5 ;  /* 0x0000a100ff007a0c */ /* 0x000fe40003fa5350 */
[----:B0-----:R-:W-:Y:S02]  /*05d0*/  PRMT R4, RZ, 0x7610, R4 ;  /* 0x00007610ff047816 */ /* 0x001fe40000000004 */
        /* <DEDUP_REMOVED lines=20> */
[----:B------:R-:W-:-:S10]  /*0720*/  HFMA2.MMA R21, -RZ, RZ, 0, 0 ;  /* 0x00000000ff157435 */ /* 0x000fd400000001ff */
[----:B------:R1:W5:Y:S02]  /*0730*/  @!P4 LDG.E R21, [R8.64] ;  /* 0x000000040815c981 */ /* 0x000364000c1e1900 */
[----:B-1----:R-:W-:Y:S01]  /*0740*/  IABS R8, R61 ;  /* 0x0000003d00087213 */ /* 0x002fe20000000000 */
[----:B------:R-:W-:-:S06]  /*0750*/  IMAD.MOV.U32 R18, RZ, RZ, RZ ;  /* 0x000000ffff127224 */ /* 0x000fcc00078e00ff */
[----:B------:R1:W5:Y:S01]  /*0760*/  @P3 LDG.E R18, [R10.64] ;  /* 0x000000040a123981 */ /* 0x000362000c1e1900 */
[----:B--2---:R-:W-:-:S05]  /*0770*/  @!P0 IMAD.WIDE R6, R5, 0x4, R46 ;  /* 0x0000000405068825 */ /* 0x004fca00078e022e */
[----:B------:R0:W2:Y:S02]  /*0780*/  @!P0 LDG.E R20, [R6.64] ;  /* 0x0000000406148981 */ /* 0x0000a4000c1e1900 */
[----:B0-----:R-:W-:-:S04]  /*0790*/  IADD3 R6, R2, 0xffffffe, RZ ;  /* 0x0ffffffe02067810 */ /* 0x001fc80007ffe0ff */
[----:B------:R0:W3:Y:S02]  /*07a0*/  F2I.FTZ.U32.TRUNC.NTZ R7, R6 ;  /* 0x0000000600077305 */ /* 0x0000e4000021f000 */
[----:B0-----:R-:W-:Y:S02]  /*07b0*/  IMAD.MOV.U32 R6, RZ, RZ, RZ ;  /* 0x000000ffff067224 */ /* 0x001fe400078e00ff */
[----:B---3--:R-:W-:-:S04]  /*07c0*/  IMAD.MOV R14, RZ, RZ, -R7 ;  /* 0x000000ffff0e7224 */ /* 0x008fc800078e0a07 */
        /* <DEDUP_REMOVED lines=18> */
[----:B------:R-:W-:Y:S01]  /*08f0*/  IMAD R14, R60, c[0x0][0x1e8], RZ ;  /* 0x00007a003c0e7a24 */ /* 0x000fe200078e02ff */
[----:B------:R-:W-:Y:S01]  /*0900*/  SHF.R.S32.HI R2, RZ, 0x1f, R5 ;  /* 0x0000001fff027819 */ /* 0x000fe20000011405 */
[----:B-1----:R-:W-:-:S04]  /*0910*/  IMAD.WIDE.U32 R10, R0, c[0x0][0x1a0], RZ ;  /* 0x00006800000a7a25 */ /* 0x002fc800078e00ff */
[----:B------:R-:W-:Y:S02]  /*0920*/  IMAD R15, R3, c[0x0][0x1e0], RZ ;  /* 0x00007800030f7a24 */ /* 0x000fe400078e02ff */
[----:B------:R-:W-:-:S04]  /*0930*/  IMAD.WIDE.U32 R8, R0, c[0x0][0x1f0], RZ ;  /* 0x00007c0000087a25 */ /* 0x000fc800078e00ff */
[----:B------:R-:W-:Y:S02]  /*0940*/  IMAD R17, R0, c[0x0][0x1f4], R17 ;  /* 0x00007d0000117a24 */ /* 0x000fe400078e0211 */
[----:B------:R-:W-:Y:S02]  /*0950*/  IMAD R45, R61, c[0x0][0x1ec], R14 ;  /* 0x00007b003d2d7a24 */ /* 0x000fe400078e020e */
[----:B------:R-:W-:Y:S02]  /*0960*/  IMAD.IADD R11, R11, 0x1, R19 ;  /* 0x000000010b0b7824 */ /* 0x000fe400078e0213 */
[----:B------:R-:W-:Y:S02]  /*0970*/  IMAD R14, R2, c[0x0][0x1b8], RZ ;  /* 0x00006e00020e7a24 */ /* 0x000fe400078e02ff */
[----:B------:R-:W-:Y:S01]  /*0980*/  IMAD.WIDE.U32 R6, R0, c[0x0][0x1e0], RZ ;  /* 0x0000780000067a25 */ /* 0x000fe200078e00ff */
[----:B------:R-:W-:-:S03]  /*0990*/  IADD3 R9, R9, R17, RZ ;  /* 0x0000001109097210 */ /* 0x000fc60007ffe0ff */
[----:B------:R-:W-:Y:S02]  /*09a0*/  IMAD R15, R0, c[0x0][0x1e4], R15 ;  /* 0x00007900000f7a24 */ /* 0x000fe400078e020f */
[----:B------:R-:W-:Y:S02]  /*09b0*/  IMAD R26, R60, c[0x0][0x1f8], RZ ;  /* 0x00007e003c1a7a24 */ /* 0x000fe400078e02ff */
[----:B------:R-:W-:-:S04]  /*09c0*/  IMAD.WIDE.U32 R10, R5, c[0x0][0x1b8], R10 ;  /* 0x00006e00050a7a25 */ /* 0x000fc800078e000a */
[----:B------:R-:W-:Y:S02]  /*09d0*/  IMAD R41, R5, c[0x0][0x1bc], R14 ;  /* 0x00006f0005297a24 */ /* 0x000fe400078e020e */
[----:B------:R-:W-:Y:S01]  /*09e0*/  IMAD.IADD R7, R7, 0x1, R15 ;  /* 0x0000000107077824 */ /* 0x000fe200078e020f */
[----:B------:R-:W-:Y:S01]  /*09f0*/  LEA R40, P3, R10, c[0x0][0x258], 0x2 ;  /* 0x000096000a287a11 */ /* 0x000fe200078610ff */
[----:B------:R-:W-:Y:S01]  /*0a00*/  IMAD.MOV.U32 R16, RZ, RZ, RZ ;  /* 0x000000ffff107224 */ /* 0x000fe200078e00ff */
[----:B------:R-:W-:Y:S01]  /*0a10*/  IADD3 R41, R11, R41, RZ ;  /* 0x000000290b297210 */ /* 0x000fe20007ffe0ff */
[C---:B------:R-:W-:Y:S02]  /*0a20*/  IMAD R43, R61.reuse, c[0x0][0x1fc], R26 ;  /* 0x00007f003d2b7a24 */ /* 0x040fe400078e021a */
[----:B------:R-:W-:-:S04]  /*0a30*/  IMAD.WIDE.U32 R8, R61, c[0x0][0x1f8], R8 ;  /* 0x00007e003d087a25 */ /* 0x000fc800078e0008 */
[----:B------:R-:W-:Y:S01]  /*0a40*/  IMAD.WIDE.U32 R6, R61, c[0x0][0x1e8], R6 ;  /* 0x00007a003d067a25 */ /* 0x000fe200078e0006 */
[----:B------:R-:W-:Y:S01]  /*0a50*/  LEA R42, P2, R8, c[0x0][0x278], 0x2 ;  /* 0x00009e00082a7a11 */ /* 0x000fe200078410ff */
[----:B------:R0:W5:Y:S02]  /*0a60*/  @P5 LDG.E R16, [R12.64] ;  /* 0x000000040c105981 */ /* 0x000164000c1e1900 */
[----:B------:R-:W-:Y:S01]  /*0a70*/  IMAD R23, R3, c[0x0][0x1c0], RZ ;  /* 0x0000700003177a24 */ /* 0x000fe200078e02ff */
[----:B------:R-:W-:Y:S01]  /*0a80*/  LEA.HI.X R41, R10, c[0x0][0x25c], R41, 0x2, P3 ;  /* 0x000097000a297a11 */ /* 0x000fe200018f1429 */
[----:B------:R-:W-:Y:S01]  /*0a90*/  IMAD.IADD R43, R9, 0x1, R43 ;  /* 0x00000001092b7824 */ /* 0x000fe200078e022b */
[----:B------:R-:W-:Y:S01]  /*0aa0*/  LEA R44, P1, R6, c[0x0][0x270], 0x2 ;  /* 0x00009c00062c7a11 */ /* 0x000fe200078210ff */
[----:B------:R-:W-:Y:S01]  /*0ab0*/  IMAD.IADD R45, R7, 0x1, R45 ;  /* 0x00000001072d7824 */ /* 0x000fe200078e022d */
[----:B------:R-:W-:Y:S01]  /*0ac0*/  ISETP.NE.U32.AND P3, PT, RZ, c[0x0][0x2d8], PT ;  /* 0x0000b600ff007a0c */ /* 0x000fe20003f65070 */
[----:B------:R-:W-:-:S02]  /*0ad0*/  IMAD R23, R0, c[0x0][0x1c4], R23 ;  /* 0x0000710000177a24 */ /* 0x000fc400078e0217 */
[----:B0-----:R-:W-:Y:S01]  /*0ae0*/  IMAD.WIDE.U32 R12, R0, c[0x0][0x1c0], RZ ;  /* 0x00007000000c7a25 */ /* 0x001fe200078e00ff */
[----:B------:R-:W-:Y:S02]  /*0af0*/  LEA.HI.X R43, R8, c[0x0][0x27c], R43, 0x2, P2 ;  /* 0x00009f00082b7a11 */ /* 0x000fe400010f142b */
[----:B------:R-:W-:Y:S02]  /*0b00*/  LEA.HI.X R45, R6, c[0x0][0x274], R45, 0x2, P1 ;  /* 0x00009d00062d7a11 */ /* 0x000fe400008f142d */
[----:B------:R-:W-:Y:S02]  /*0b10*/  ISETP.NE.U32.AND P2, PT, RZ, c[0x0][0x2c8], PT ;  /* 0x0000b200ff007a0c */ /* 0x000fe40003f45070 */
[----:B------:R-:W-:Y:S02]  /*0b20*/  ISETP.NE.AND.EX P3, PT, RZ, c[0x0][0x2dc], PT, P3 ;  /* 0x0000b700ff007a0c */ /* 0x000fe40003f65330 */
[----:B------:R-:W-:Y:S01]  /*0b30*/  ISETP.NE.U32.AND P1, PT, RZ, c[0x0][0x2e0], PT ;  /* 0x0000b800ff007a0c */ /* 0x000fe20003f25070 */
[----:B------:R-:W-:Y:S01]  /*0b40*/  IMAD R2, R2, c[0x0][0x1d8], RZ ;  /* 0x0000760002027a24 */ /* 0x000fe200078e02ff */
[----:B------:R-:W-:-:S02]  /*0b50*/  IADD3 R13, R13, R23, RZ ;  /* 0x000000170d0d7210 */ /* 0x000fc40007ffe0ff */
[----:B------:R-:W-:Y:S02]  /*0b60*/  ISETP.NE.AND.EX P2, PT, RZ, c[0x0][0x2cc], PT, P2 ;  /* 0x0000b300ff007a0c */ /* 0x000fe40003f45320 */
[----:B------:R-:W-:Y:S01]  /*0b70*/  ISETP.NE.AND.EX P1, PT, RZ, c[0x0][0x2e4], PT, P1 ;  /* 0x0000b900ff007a0c */ /* 0x000fe20003f25310 */
[----:B------:R-:W-:-:S04]  /*0b80*/  IMAD.WIDE.U32 R12, R5, c[0x0][0x1d8], R12 ;  /* 0x00007600050c7a25 */ /* 0x000fc800078e000c */
[----:B------:R-:W-:Y:S01]  /*0b90*/  IMAD R27, R5, c[0x0][0x1dc], R2 ;  /* 0x00007700051b7a24 */ /* 0x000fe200078e0202 */
[----:B------:R-:W-:Y:S01]  /*0ba0*/  HFMA2.MMA R11, -RZ, RZ, 0, 0 ;  /* 0x00000000ff0b7435 */ /* 0x000fe200000001ff */
[C---:B------:R-:W-:Y:S01]  /*0bb0*/  LEA R26, P4, R12.reuse, c[0x0][0x260], 0x2 ;  /* 0x000098000c1a7a11 */ /* 0x040fe200078810ff */
[----:B------:R-:W-:Y:S02]  /*0bc0*/  IMAD.MOV.U32 R14, RZ, RZ, RZ ;  /* 0x000000ffff0e7224 */ /* 0x000fe400078e00ff */
[----:B------:R-:W-:Y:S02]  /*0bd0*/  IMAD.IADD R27, R13, 0x1, R27 ;  /* 0x000000010d1b7824 */ /* 0x000fe400078e021b */
[----:B------:R-:W-:Y:S02]  /*0be0*/  @P3 IMAD.MOV.U32 R14, RZ, RZ, c[0x0][0x2d8] ;  /* 0x0000b600ff0e3624 */ /* 0x000fe400078e00ff */
[----:B------:R-:W-:Y:S01]  /*0bf0*/  IMAD.MOV.U32 R53, RZ, RZ, RZ ;  /* 0x000000ffff357224 */ /* 0x000fe200078e00ff */
[----:B------:R-:W-:Y:S01]  /*0c00*/  LEA.HI.X R27, R12, c[0x0][0x264], R27, 0x2, P4 ;  /* 0x000099000c1b7a11 */ /* 0x000fe200020f141b */
[----:B------:R-:W-:Y:S01]  /*0c10*/  IMAD.MOV.U32 R12, RZ, RZ, RZ ;  /* 0x000000ffff0c7224 */ /* 0x000fe200078e00ff */
[----:B------:R-:W-:Y:S01]  /*0c20*/  @P2 MOV R53, c[0x0][0x2c8] ;  /* 0x0000b20000352a02 */ /* 0x000fe20000000f00 */
[----:B------:R-:W-:Y:S01]  /*0c30*/  @P2 IMAD.MOV.U32 R11, RZ, RZ, c[0x0][0x2cc] ;  /* 0x0000b300ff0b2624 */ /* 0x000fe200078e00ff */
[----:B------:R-:W-:-:S02]  /*0c40*/  @P3 MOV R12, c[0x0][0x2dc] ;  /* 0x0000b700000c3a02 */ /* 0x000fc40000000f00 */
[----:B------:R-:W-:Y:S02]  /*0c50*/  @P1 ISETP.NE.U32.AND P5, PT, RZ, c[0x0][0x2e0], PT ;  /* 0x0000b800ff001a0c */ /* 0x000fe40003fa5070 */
[----:B------:R-:W-:Y:S02]  /*0c60*/  ISETP.NE.U32.AND P2, PT, R14, RZ, PT ;  /* 0x000000ff0e00720c */ /* 0x000fe40003f45070 */
[----:B------:R-:W-:Y:S02]  /*0c70*/  PLOP3.LUT P4, PT, PT, PT, PT, 0x8, 0x0 ;  /* 0x000000000000781c */ /* 0x000fe40003f8e170 */
[----:B------:R-:W-:Y:S02]  /*0c80*/  @P1 ISETP.NE.AND.EX P4, PT, RZ, c[0x0][0x2e4], PT, P5 ;  /* 0x0000b900ff001a0c */ /* 0x000fe40003f85350 */
[----:B------:R-:W-:Y:S01]  /*0c90*/  ISETP.NE.AND.EX P2, PT, R12, RZ, PT, P2 ;  /* 0x000000ff0c00720c */ /* 0x000fe20003f45320 */
[----:B------:R-:W-:Y:S02]  /*0ca0*/  IMAD R6, R60, c[0x0][0x190], RZ ;  /* 0x000064003c067a24 */ /* 0x000fe400078e02ff */
[----:B------:R-:W-:-:S02]  /*0cb0*/  IMAD.MOV.U32 R10, RZ, RZ, c[0x0][0x18c] ;  /* 0x00006300ff0a7624 */ /* 0x000fc400078e00ff */
[----:B------:R-:W-:Y:S01]  /*0cc0*/  IMAD.WIDE.U32 R48, R61, c[0x0][0x190], RZ ;  /* 0x000064003d307a25 */ /* 0x000fe200078e00ff */
[----:B------:R-:W-:-:S03]  /*0cd0*/  CS2R R50, SRZ ;  /* 0x0000000000327805 */ /* 0x000fc6000001ff00 */
[----:B------:R-:W-:Y:S01]  /*0ce0*/  IMAD R25, R61, c[0x0][0x194], R6 ;  /* 0x000065003d197a24 */ /* 0x000fe200078e0206 */
[----:B------:R-:W-:Y:S01]  /*0cf0*/  MOV R9, RZ ;  /* 0x000000ff00097202 */ /* 0x000fe20000000f00 */
[----:B------:R-:W-:Y:S01]  /*0d00*/  IMAD.MOV.U32 R2, RZ, RZ, RZ ;  /* 0x000000ffff027224 */ /* 0x000fe200078e00ff */
[----:B------:R-:W-:Y:S01]  /*0d10*/  @P1 MOV R9, c[0x0][0x2e0] ;  /* 0x0000b80000091a02 */ /* 0x000fe20000000f00 */
[----:B------:R-:W-:Y:S01]  /*0d20*/  @P3 IMAD.MOV.U32 R50, RZ, RZ, c[0x0][0x2d8] ;  /* 0x0000b600ff323624 */ /* 0x000fe200078e00ff */
[----:B------:R-:W-:Y:S01]  /*0d30*/  SEL R10, R10, 0x800, P6 ;  /* 0x000008000a0a7807 */ /* 0x000fe20003000000 */
[----:B------:R-:W-:Y:S02]  /*0d40*/  @P3 IMAD.MOV.U32 R51, RZ, RZ, c[0x0][0x2dc] ;  /* 0x0000b700ff333624 */ /* 0x000fe400078e00ff */
[----:B------:R-:W-:Y:S02]  /*0d50*/  @P1 IMAD.MOV.U32 R2, RZ, RZ, c[0x0][0x2e4] ;  /* 0x0000b900ff021624 */ /* 0x000fe400078e00ff */
[----:B------:R-:W-:Y:S01]  /*0d60*/  IMAD.IADD R25, R49, 0x1, R25 ;  /* 0x0000000131197824 */ /* 0x000fe200078e0219 */
[----:B--2---:R-:W-:Y:S01]  /*0d70*/  @!P0 SHF.R.S32.HI R62, RZ, 0x1f, R20 ;  /* 0x0000001fff3e8819 */ /* 0x004fe20000011414 */
[----:B------:R-:W-:Y:S05]  /*0d80*/  @P4 BRA P2, `(.L_x_1121) ;  /* 0x000001f000004947 */ /* 0x000fea0001000000 */
[----:B------:R-:W-:Y:S01]  /*0d90*/  IABS R9, R10 ;  /* 0x0000000a00097213 */ /* 0x000fe20000000000 */
[----:B------:R-:W-:Y:S01]  /*0da0*/  IMAD.MOV.U32 R23, RZ, RZ, RZ ;  /* 0x000000ffff177224 */ /* 0x000fe200078e00ff */
[----:B------:R-:W-:-:S02]  /*0db0*/  IADD3 R2, R10, c[0x0][0x168], RZ ;  /* 0x00005a000a027a10 */ /* 0x000fc40007ffe0ff */
[----:B------:R-:W0:Y:S01]  /*0dc0*/  I2F.RP R8, R9 ;  /* 0x0000000900087306 */ /* 0x000e220000209400 */
[-C--:B------:R-:W-:Y:S02]  /*0dd0*/  IABS R15, R10.reuse ;  /* 0x0000000a000f7213 */ /* 0x080fe40000000000 */
[----:B------:R-:W-:Y:S02]  /*0de0*/  IADD3 R5, R2, -0x1, RZ ;  /* 0xffffffff02057810 */ /* 0x000fe40007ffe0ff */
[----:B-----5:R-:W-:Y:S01]  /*0df0*/  MOV R21, RZ ;  /* 0x000000ff00157202 */ /* 0x020fe20000000f00 */
[----:B------:R-:W-:Y:S01]  /*0e00*/  IMAD.MOV R15, RZ, RZ, -R15 ;  /* 0x000000ffff0f7224 */ /* 0x000fe200078e0a0f */
[----:B------:R-:W-:Y:S02]  /*0e10*/  IABS R2, R5 ;  /* 0x0000000500027213 */ /* 0x000fe40000000000 */
[----:B------:R-:W-:-:S04]  /*0e20*/  LOP3.LUT R5, R5, R10, RZ, 0x3c, !PT ;  /* 0x0000000a05057212 */ /* 0x000fc800078e3cff */
[----:B------:R-:W-:Y:S01]  /*0e30*/  ISETP.GE.AND P2, PT, R5, RZ, PT ;  /* 0x000000ff0500720c */ /* 0x000fe20003f46270 */
[----:B0-----:R-:W0:Y:S02]  /*0e40*/  MUFU.RCP R8, R8 ;  /* 0x0000000800087308 */ /* 0x001e240000001000 */
[----:B0-----:R-:W-:-:S06]  /*0e50*/  IADD3 R6, R8, 0xffffffe, RZ ;  /* 0x0ffffffe08067810 */ /* 0x001fcc0007ffe0ff */
        /* <DEDUP_REMOVED lines=18> */
.L_x_1121:
        /* <DEDUP_REMOVED lines=18> */
.L_x_1122:
        /* <DEDUP_REMOVED lines=9> */
[----:B0-----:R-:W-:-:S04]  /*1130*/  SHF.L.U32 R17, R8, 0x2, RZ ;  /* 0x0000000208117819 */ /* 0x001fc800000006ff */
[C---:B------:R-:W-:Y:S02]  /*1140*/  LOP3.LUT R55, R17.reuse, 0xffffff80, RZ, 0xc0, !PT ;  /* 0xffffff8011377812 */ /* 0x040fe400078ec0ff */
[----:B------:R-:W-:Y:S02]  /*1150*/  IADD3 R13, R17, 0x1, RZ ;  /* 0x00000001110d7810 */ /* 0x000fe40007ffe0ff */
[----:B------:R-:W-:Y:S02]  /*1160*/  LOP3.LUT R54, R55, 0x1f, R8, 0xf8, !PT ;  /* 0x0000001f37367812 */ /* 0x000fe400078ef808 */
[C---:B------:R-:W-:Y:S02]  /*1170*/  IADD3 R11, R17.reuse, 0x2, RZ ;  /* 0x00000002110b7810 */ /* 0x040fe40007ffe0ff */
[----:B------:R-:W-:Y:S02]  /*1180*/  IADD3 R9, R17, 0x3, RZ ;  /* 0x0000000311097810 */ /* 0x000fe40007ffe0ff */
[----:B------:R-:W-:-:S02]  /*1190*/  SHF.R.S32.HI R55, RZ, 0x1f, R54 ;  /* 0x0000001fff377819 */ /* 0x000fc40000011436 */
[C---:B------:R-:W-:Y:S02]  /*11a0*/  LOP3.LUT R7, R54.reuse, 0x20, RZ, 0xfc, !PT ;  /* 0x0000002036077812 */ /* 0x040fe400078efcff */
[C---:B------:R-:W-:Y:S02]  /*11b0*/  LOP3.LUT R5, R54.reuse, 0x40, RZ, 0xfc, !PT ;  /* 0x0000004036057812 */ /* 0x040fe400078efcff */
[----:B-1----:R-:W-:Y:S02]  /*11c0*/  LOP3.LUT R3, R54, 0x60, RZ, 0xfc, !PT ;  /* 0x0000006036037812 */ /* 0x002fe400078efcff */
.L_x_1143:
        /* <DEDUP_REMOVED lines=12> */
[C---:B------:R-:W-:Y:S01]  /*1290*/  IMAD.SHL.U32 R37, R54.reuse, 0x4, RZ ;  /* 0x0000000436257824 */ /* 0x040fe200078e00ff */
[CC--:B------:R-:W-:Y:S01]  /*12a0*/  ISETP.GE.AND P6, PT, R54.reuse, R0.reuse, PT ;  /* 0x000000003600720c */ /* 0x0c0fe20003fc6270 */
[----:B------:R-:W-:Y:S01]  /*12b0*/  HFMA2.MMA R39, -RZ, RZ, 0, 0 ;  /* 0x00000000ff277435 */ /* 0x000fe200000001ff */
[-C--:B------:R-:W-:Y:S01]  /*12c0*/  ISETP.GE.AND P5, PT, R7, R0.reuse, PT ;  /* 0x000000000700720c */ /* 0x080fe20003fa6270 */
[----:B------:R-:W-:Y:S01]  /*12d0*/  IMAD.MOV.U32 R33, RZ, RZ, RZ ;  /* 0x000000ffff217224 */ /* 0x000fe200078e00ff */
[-C--:B------:R-:W-:Y:S01]  /*12e0*/  ISETP.GE.AND P4, PT, R5, R0.reuse, PT ;  /* 0x000000000500720c */ /* 0x080fe20003f86270 */
[----:B------:R-:W-:Y:S01]  /*12f0*/  IMAD.MOV.U32 R59, RZ, RZ, RZ ;  /* 0x000000ffff3b7224 */ /* 0x000fe200078e00ff */
[----:B------:R-:W-:Y:S02]  /*1300*/  ISETP.GE.AND P3, PT, R3, R0, PT ;  /* 0x000000000300720c */ /* 0x000fe40003f66270 */
[----:B------:R-:W-:-:S02]  /*1310*/  SHF.L.U64.HI R30, R54, 0x2, R55 ;  /* 0x00000002361e7819 */ /* 0x000fc40000010237 */
[----:B------:R-:W-:Y:S02]  /*1320*/  IADD3 R28, P0, R44, R37, RZ ;  /* 0x000000252c1c7210 */ /* 0x000fe40007f1e0ff */
[----:B------:R-:W-:Y:S02]  /*1330*/  MOV R31, RZ ;  /* 0x000000ff001f7202 */ /* 0x000fe40000000f00 */
[----:B------:R-:W-:-:S05]  /*1340*/  IADD3.X R29, R45, R30, RZ, P0, !PT ;  /* 0x0000001e2d1d7210 */ /* 0x000fca00007fe4ff */
[----:B------:R-:W2:Y:S04]  /*1350*/  @!P6 LDG.E R33, [R28.64] ;  /* 0x000000041c21e981 */ /* 0x000ea8000c1e1900 */
[----:B------:R-:W3:Y:S04]  /*1360*/  @!P5 LDG.E R31, [R28.64+0x80] ;  /* 0x000080041c1fd981 */ /* 0x000ee8000c1e1900 */
[----:B------:R-:W4:Y:S04]  /*1370*/  @!P4 LDG.E R59, [R28.64+0x100] ;  /* 0x000100041c3bc981 */ /* 0x000f28000c1e1900 */
[----:B------:R-:W5:Y:S01]  /*1380*/  @!P3 LDG.E R39, [R28.64+0x180] ;  /* 0x000180041c27b981 */ /* 0x000f62000c1e1900 */
[----:B------:R-:W-:Y:S01]  /*1390*/  IADD3 R36, P0, R42, R37, RZ ;  /* 0x000000252a247210 */ /* 0x000fe20007f1e0ff */
[----:B------:R-:W-:Y:S01]  /*13a0*/  HFMA2.MMA R73, -RZ, RZ, 0, 0 ;  /* 0x00000000ff497435 */ /* 0x000fe200000001ff */
[----:B------:R-:W-:Y:S01]  /*13b0*/  MOV R69, RZ ;  /* 0x000000ff00457202 */ /* 0x000fe20000000f00 */
[----:B------:R-:W-:-:S02]  /*13c0*/  IMAD.MOV.U32 R67, RZ, RZ, RZ ;  /* 0x000000ffff437224 */ /* 0x000fc400078e00ff */
[----:B------:R-:W-:Y:S02]  /*13d0*/  IMAD.MOV.U32 R71, RZ, RZ, RZ ;  /* 0x000000ffff477224 */ /* 0x000fe400078e00ff */
[----:B------:R-:W-:Y:S01]  /*13e0*/  IMAD.X R37, R43, 0x1, R30, P0 ;  /* 0x000000012b257824 */ /* 0x000fe200000e061e */
[----:B--2---:R-:W-:Y:S04]  /*13f0*/  STS [R6.X4], R33 ;  /* 0x0000002106007388 */ /* 0x004fe80000004800 */
[----:B---3--:R-:W-:Y:S04]  /*1400*/  STS [R6.X4+0x80], R31 ;  /* 0x0000801f06007388 */ /* 0x008fe80000004800 */
[----:B----4-:R-:W-:Y:S04]  /*1410*/  STS [R6.X4+0x100], R59 ;  /* 0x0001003b06007388 */ /* 0x010fe80000004800 */
[----:B-----5:R-:W-:Y:S01]  /*1420*/  STS [R6.X4+0x180], R39 ;  /* 0x0001802706007388 */ /* 0x020fe20000004800 */
[----:B------:R-:W-:-:S06]  /*1430*/  NOP ;  /* 0x0000000000007918 */ /* 0x000fcc0000000000 */
[----:B------:R-:W-:Y:S04]  /*1440*/  LDS.128 R32, [R6.X16] ;  /* 0x0000000006207984 */ /* 0x000fe8000000cc00 */
[----:B------:R-:W-:Y:S06]  /*1450*/  BAR.SYNC.DEFER_BLOCKING 0x0 ;  /* 0x0000000000007b1d */ /* 0x000fec0000010000 */
[----:B------:R-:W2:Y:S04]  /*1460*/  @!P6 LDG.E R69, [R36.64] ;  /* 0x000000042445e981 */ /* 0x000ea8000c1e1900 */
[----:B------:R-:W3:Y:S04]  /*1470*/  @!P5 LDG.E R67, [R36.64+0x80] ;  /* 0x000080042443d981 */ /* 0x000ee8000c1e1900 */
[----:B------:R-:W4:Y:S04]  /*1480*/  @!P4 LDG.E R73, [R36.64+0x100] ;  /* 0x000100042449c981 */ /* 0x000f28000c1e1900 */
[----:B------:R-:W5:Y:S01]  /*1490*/  @!P3 LDG.E R71, [R36.64+0x180] ;  /* 0x000180042447b981 */ /* 0x000f62000c1e1900 */
[----:B------:R-:W-:Y:S01]  /*14a0*/  ULDC.U8 UR6, c[0x0][0x188] ;  /* 0x0000620000067ab9 */ /* 0x000fe20000000000 */
[----:B------:R-:W-:Y:S02]  /*14b0*/  BSSY B0, `(.L_x_1123) ;  /* 0x000002f000007945 */ /* 0x000fe40003800000 */
[----:B--2---:R-:W-:Y:S04]  /*14c0*/  STS [R6.X4], R69 ;  /* 0x0000004506007388 */ /* 0x004fe80000004800 */
[----:B---3--:R-:W-:Y:S04]  /*14d0*/  STS [R6.X4+0x80], R67 ;  /* 0x0000804306007388 */ /* 0x008fe80000004800 */
[----:B----4-:R-:W-:Y:S04]  /*14e0*/  STS [R6.X4+0x100], R73 ;  /* 0x0001004906007388 */ /* 0x010fe80000004800 */
[----:B-----5:R-:W-:Y:S01]  /*14f0*/  STS [R6.X4+0x180], R71 ;  /* 0x0001804706007388 */ /* 0x020fe20000004800 */
[----:B------:R-:W-:-:S06]  /*1500*/  NOP ;  /* 0x0000000000007918 */ /* 0x000fcc0000000000 */
[----:B------:R-:W0:Y:S02]  /*1510*/  LDS.128 R28, [R6.X16] ;  /* 0x00000000061c7984 */ /* 0x000e24000000cc00 */
[--C-:B0-----:R-:W-:Y:S02]  /*1520*/  FADD.FTZ R63, R28, R16.reuse ;  /* 0x000000101c3f7221 */ /* 0x101fe40000010000 */
[--C-:B------:R-:W-:Y:S02]  /*1530*/  FADD.FTZ R64, R29, R16.reuse ;  /* 0x000000101d407221 */ /* 0x100fe40000010000 */
[--C-:B------:R-:W-:Y:S01]  /*1540*/  FADD.FTZ R65, R30, R16.reuse ;  /* 0x000000101e417221 */ /* 0x100fe20000010000 */
[----:B------:R-:W-:Y:S01]  /*1550*/  FSETP.GTU.FTZ.AND P0, PT, R63, 20, PT ;  /* 0x41a000003f00780b */ /* 0x000fe20003f1c000 */
[----:B------:R-:W-:Y:S01]  /*1560*/  FADD.FTZ R66, R31, R16 ;  /* 0x000000101f427221 */ /* 0x000fe20000010000 */
[----:B------:R-:W-:Y:S02]  /*1570*/  FSETP.GTU.FTZ.AND P1, PT, R64, 20, PT ;  /* 0x41a000004000780b */ /* 0x000fe40003f3c000 */
[----:B------:R-:W-:-:S02]  /*1580*/  ISETP.EQ.OR P0, PT, RZ, UR6, P0 ;  /* 0x00000006ff007c0c */ /* 0x000fc40008702670 */
[----:B------:R-:W-:-:S11]  /*1590*/  FSETP.GTU.FTZ.AND P2, PT, R65, 20, PT ;  /* 0x41a000004100780b */ /* 0x000fd60003f5c000 */
[----:B------:R-:W-:Y:S05]  /*15a0*/  @P0 BRA `(.L_x_1124) ;  /* 0x000001f000000947 */ /* 0x000fea0003800000 */
[----:B------:R-:W-:Y:S01]  /*15b0*/  FMUL.FTZ R63, R63, 1.4426950216293334961 ;  /* 0x3fb8aa3b3f3f7820 */ /* 0x000fe20000410000 */
        /* <DEDUP_REMOVED lines=30> */
.L_x_1124:
[----:B------:R-:W-:Y:S05]  /*17a0*/  BSYNC B0 ;  /* 0x0000000000007941 */ /* 0x000fea0003800000 */
.L_x_1123:
[----:B------:R-:W-:Y:S01]  /*17b0*/  ISETP.EQ.OR P1, PT, RZ, UR6, P1 ;  /* 0x00000006ff007c0c */ /* 0x000fe20008f22670 */
[----:B------:R-:W-:Y:S01]  /*17c0*/  BSSY B0, `(.L_x_1125) ;  /* 0x0000024000007945 */ /* 0x000fe20003800000 */
[----:B------:R-:W-:Y:S02]  /*17d0*/  FSETP.GTU.FTZ.AND P0, PT, R66, 20, PT ;  /* 0x41a000004200780b */ /* 0x000fe40003f1c000 */
[----:B------:R-:W-:Y:S02]  /*17e0*/  ISETP.EQ.OR P2, PT, RZ, UR6, P2 ;  /* 0x00000006ff007c0c */ /* 0x000fe40009742670 */
[----:B------:R-:W-:-:S07]  /*17f0*/  ISETP.EQ.OR P0, PT, RZ, UR6, P0 ;  /* 0x00000006ff007c0c */ /* 0x000fce0008702670 */
        /* <DEDUP_REMOVED lines=32> */
.L_x_1126:
[----:B------:R-:W-:Y:S05]  /*1a00*/  BSYNC B0 ;  /* 0x0000000000007941 */ /* 0x000fea0003800000 */
.L_x_1125:
        /* <DEDUP_REMOVED lines=33> */
.L_x_1128:
[----:B------:R-:W-:Y:S05]  /*1c20*/  BSYNC B0 ;  /* 0x0000000000007941 */ /* 0x000fea0003800000 */
.L_x_1127:
        /* <DEDUP_REMOVED lines=33> */
.L_x_1130:
[----:B------:R-:W-:Y:S05]  /*1e40*/  BSYNC B0 ;  /* 0x0000000000007941 */ /* 0x000fea0003800000 */
.L_x_1129:
[----:B------:R-:W-:Y:S01]  /*1e50*/  MOV R28, c[0x0][0x16c] ;  /* 0x00005b00001c7a02 */ /* 0x000fe20000000f00 */
[----:B------:R-:W-:Y:S01]  /*1e60*/  BAR.SYNC.DEFER_BLOCKING 0x0 ;  /* 0x0000000000007b1d */ /* 0x000fe20000010000 */
[----:B------:R-:W-:Y:S02]  /*1e70*/  IMAD.WIDE R44, R0, 0x4, R44 ;  /* 0x00000004002c7825 */ /* 0x000fe400078e022c */
[----:B------:R-:W-:Y:S02]  /*1e80*/  ISETP.GE.AND P0, PT, R28, 0x1, PT ;  /* 0x000000011c00780c */ /* 0x000fe40003f06270 */
[----:B------:R-:W-:-:S04]  /*1e90*/  IMAD.WIDE R42, R0, 0x4, R42 ;  /* 0x00000004002a7825 */ /* 0x000fc800078e022a */
[-C--:B------:R-:W-:Y:S02]  /*1ea0*/  FMUL.FTZ R28, R32, R18.reuse ;  /* 0x00000012201c7220 */ /* 0x080fe40000410000 */
[-C--:B------:R-:W-:Y:S02]  /*1eb0*/  FMUL.FTZ R29, R33, R18.reuse ;  /* 0x00000012211d7220 */ /* 0x080fe40000410000 */
[-C--:B------:R-:W-:Y:S02]  /*1ec0*/  FMUL.FTZ R30, R34, R18.reuse ;  /* 0x00000012221e7220 */ /* 0x080fe40000410000 */
[----:B------:R-:W-:Y:S01]  /*1ed0*/  FMUL.FTZ R31, R35, R18 ;  /* 0x00000012231f7220 */ /* 0x000fe20000410000 */
[----:B------:R-:W-:Y:S05]  /*1ee0*/  @!P0 BRA `(.L_x_1131) ;  /* 0x00000f0000008947 */ /* 0x000fea0003800000 */
[----:B------:R-:W-:Y:S02]  /*1ef0*/  FMUL.FTZ R67, R34, R65 ;  /* 0x0000004122437220 */ /* 0x000fe40000410000 */
[----:B------:R-:W-:Y:S02]  /*1f00*/  FMUL.FTZ R69, R32, R63 ;  /* 0x0000003f20457220 */ /* 0x000fe40000410000 */
[----:B------:R-:W-:-:S02]  /*1f10*/  FMUL.FTZ R68, R33, R64 ;  /* 0x0000004021447220 */ /* 0x000fc40000410000 */
[----:B------:R-:W-:Y:S02]  /*1f20*/  FMUL.FTZ R72, R35, R66 ;  /* 0x0000004223487220 */ /* 0x000fe40000410000 */
[----:B------:R-:W-:-:S05]  /*1f30*/  IMAD.MOV.U32 R73, RZ, RZ, RZ ;  /* 0x000000ffff497224 */ /* 0x000fca00078e00ff */
.L_x_1139:
[----:B------:R-:W-:Y:S01]  /*1f40*/  SHF.R.S32.HI R71, RZ, 0x1f, R73 ;  /* 0x0000001fff477819 */ /* 0x000fe20000011449 */
[----:B------:R-:W-:Y:S01]  /*1f50*/  IMAD.WIDE.U32 R32, R73, c[0x0][0x1b0], R54 ;  /* 0x00006c0049207a25 */ /* 0x000fe200078e0036 */
[----:B------:R-:W-:Y:S01]  /*1f60*/  HFMA2.MMA R59, -RZ, RZ, 0, 0 ;  /* 0x00000000ff3b7435 */ /* 0x000fe200000001ff */
[----:B------:R-:W-:Y:S02]  /*1f70*/  MOV R77, RZ ;  /* 0x000000ff004d7202 */ /* 0x000fe40000000f00 */
[----:B------:R-:W-:Y:S01]  /*1f80*/  IMAD R34, R71, c[0x0][0x1b0], RZ ;  /* 0x00006c0047227a24 */ /* 0x000fe200078e02ff */
[----:B------:R-:W-:Y:S01]  /*1f90*/  LEA R38, P0, R32, R40, 0x2 ;  /* 0x0000002820267211 */ /* 0x000fe200078010ff */
[----:B------:R-:W-:Y:S02]  /*1fa0*/  IMAD.MOV.U32 R75, RZ, RZ, RZ ;  /* 0x000000ffff4b7224 */ /* 0x000fe400078e00ff */
[----:B------:R-:W-:-:S02]  /*1fb0*/  IMAD R35, R73, c[0x0][0x1b4], R34 ;  /* 0x00006d0049237a24 */ /* 0x000fc400078e0222 */
[----:B------:R-:W-:-:S03]  /*1fc0*/  IMAD.MOV.U32 R79, RZ, RZ, RZ ;  /* 0x000000ffff4f7224 */ /* 0x000fc600078e00ff */
[----:B------:R-:W-:-:S04]  /*1fd0*/  IADD3 R33, R33, R35, RZ ;  /* 0x0000002321217210 */ /* 0x000fc80007ffe0ff */
[----:B01----:R-:W-:-:S05]  /*1fe0*/  LEA.HI.X R39, R32, R41, R33, 0x2, P0 ;  /* 0x0000002920277211 */ /* 0x003fca00000f1421 */
[----:B------:R-:W2:Y:S04]  /*1ff0*/  @!P6 LDG.E R75, [R38.64] ;  /* 0x00000004264be981 */ /* 0x000ea8000c1e1900 */
[----:B------:R-:W3:Y:S04]  /*2000*/  @!P5 LDG.E R59, [R38.64+0x80] ;  /* 0x00008004263bd981 */ /* 0x000ee8000c1e1900 */
[----:B------:R-:W4:Y:S04]  /*2010*/  @!P4 LDG.E R79, [R38.64+0x100] ;  /* 0x00010004264fc981 */ /* 0x000f28000c1e1900 */
[----:B------:R-:W5:Y:S01]  /*2020*/  @!P3 LDG.E R77, [R38.64+0x180] ;  /* 0x00018004264db981 */ /* 0x000f62000c1e1900 */
[----:B------:R-:W-:Y:S01]  /*2030*/  MOV R33, R25 ;  /* 0x0000001900217202 */ /* 0x000fe20000000f00 */
[----:B------:R-:W-:-:S02]  /*2040*/  IMAD R34, R71, c[0x0][0x198], RZ ;  /* 0x0000660047227a24 */ /* 0x000fc400078e02ff */
[----:B------:R-:W-:Y:S02]  /*2050*/  IMAD.MOV.U32 R32, RZ, RZ, R48 ;  /* 0x000000ffff207224 */ /* 0x000fe400078e0030 */
[C---:B------:R-:W-:Y:S02]  /*2060*/  IMAD R37, R73.reuse, c[0x0][0x19c], R34 ;  /* 0x0000670049257a24 */ /* 0x040fe400078e0222 */
[----:B------:R-:W-:-:S04]  /*2070*/  IMAD.WIDE.U32 R32, R73, c[0x0][0x198], R32 ;  /* 0x0000660049207a25 */ /* 0x000fc800078e0020 */
[----:B------:R-:W-:Y:S01]  /*2080*/  IMAD R58, R71, c[0x0][0x1d0], RZ ;  /* 0x00007400473a7a24 */ /* 0x000fe200078e02ff */
[----:B------:R-:W-:Y:S01]  /*2090*/  LEA R36, P0, R32, c[0x0][0x250], 0x2 ;  /* 0x0000940020247a11 */ /* 0x000fe200078010ff */
[----:B------:R-:W-:Y:S02]  /*20a0*/  IMAD.IADD R33, R33, 0x1, R37 ;  /* 0x0000000121217824 */ /* 0x000fe400078e0225 */
[----:B------:R-:W-:-:S03]  /*20b0*/  IMAD.WIDE.U32 R34, R73, c[0x0][0x1d0], R54 ;  /* 0x0000740049227a25 */ /* 0x000fc600078e0036 */
[----:B------:R-:W-:Y:S01]  /*20c0*/  LEA.HI.X R37, R32, c[0x0][0x254], R33, 0x2, P0 ;  /* 0x0000950020257a11 */ /* 0x000fe200000f1421 */
[----:B------:R-:W-:Y:S01]  /*20d0*/  IMAD R81, R73, c[0x0][0x1d4], R58 ;  /* 0x0000750049517a24 */ /* 0x000fe200078e023a */
[C---:B------:R-:W-:Y:S01]  /*20e0*/  LEA R32, P0, R34.reuse, R26, 0x2 ;  /* 0x0000001a22207211 */ /* 0x040fe200078010ff */
[----:B------:R-:W-:Y:S01]  /*20f0*/  IMAD.MOV.U32 R83, RZ, RZ, RZ ;  /* 0x000000ffff537224 */ /* 0x000fe200078e00ff */
[----:B------:R-:W-:Y:S01]  /*2100*/  MOV R85, RZ ;  /* 0x000000ff00557202 */ /* 0x000fe20000000f00 */
[----:B------:R-:W-:Y:S01]  /*2110*/  IMAD.MOV.U32 R87, RZ, RZ, RZ ;  /* 0x000000ffff577224 */ /* 0x000fe200078e00ff */
[----:B------:R-:W-:Y:S01]  /*2120*/  IADD3 R33, R35, R81, RZ ;  /* 0x0000005123217210 */ /* 0x000fe20007ffe0ff */
[----:B------:R-:W-:Y:S01]  /*2130*/  HFMA2.MMA R81, -RZ, RZ, 0, 0 ;  /* 0x00000000ff517435 */ /* 0x000fe200000001ff */
[----:B------:R0:W5:Y:S02]  /*2140*/  LDG.E R74, [R36.64] ;  /* 0x00000004244a7981 */ /* 0x000164000c1e1900 */
[----:B------:R-:W-:-:S02]  /*2150*/  LEA.HI.X R33, R34, R27, R33, 0x2, P0 ;  /* 0x0000001b22217211 */ /* 0x000fc400000f1421 */
[----:B--2---:R-:W-:Y:S04]  /*2160*/  STS [R6.X4], R75 ;  /* 0x0000004b06007388 */ /* 0x004fe80000004800 */
[----:B---3--:R-:W-:Y:S04]  /*2170*/  STS [R6.X4+0x80], R59 ;  /* 0x0000803b06007388 */ /* 0x008fe80000004800 */
[----:B----4-:R-:W-:Y:S04]  /*2180*/  STS [R6.X4+0x100], R79 ;  /* 0x0001004f06007388 */ /* 0x010fe80000004800 */
[----:B-----5:R1:W-:Y:S01]  /*2190*/  STS [R6.X4+0x180], R77 ;  /* 0x0001804d06007388 */ /* 0x0203e20000004800 */
[----:B------:R-:W-:-:S06]  /*21a0*/  NOP ;  /* 0x0000000000007918 */ /* 0x000fcc0000000000 */
[----:B------:R-:W2:Y:S04]  /*21b0*/  @!P6 LDG.E R83, [R32.64] ;  /* 0x000000042053e981 */ /* 0x000ea8000c1e1900 */
[----:B------:R-:W3:Y:S04]  /*21c0*/  @!P5 LDG.E R81, [R32.64+0x80] ;  /* 0x000080042051d981 */ /* 0x000ee8000c1e1900 */
[----:B------:R-:W4:Y:S04]  /*21d0*/  @!P4 LDG.E R87, [R32.64+0x100] ;  /* 0x000100042057c981 */ /* 0x000f28000c1e1900 */
[----:B------:R-:W5:Y:S01]  /*21e0*/  @!P3 LDG.E R85, [R32.64+0x180] ;  /* 0x000180042055b981 */ /* 0x000f62000c1e1900 */
[----:B------:R-:W-:-:S03]  /*21f0*/  ISETP.NE.AND P0, PT, R2, RZ, PT ;  /* 0x000000ff0200720c */ /* 0x000fc60003f05270 */
[----:B0-----:R-:W0:Y:S01]  /*2200*/  LDS.128 R36, [R6.X16] ;  /* 0x0000000006247984 */ /* 0x001e22000000cc00 */
[----:B------:R-:W-:Y:S02]  /*2210*/  IMAD.SHL.U32 R70, R73, 0x8, RZ ;  /* 0x0000000849467824 */ /* 0x000fe400078e00ff */
[----:B------:R-:W-:-:S04]  /*2220*/  FMUL.FTZ R74, R74, 1.4426950216293334961 ;  /* 0x3fb8aa3b4a4a7820 */ /* 0x000fc80000410000 */
[C---:B-1----:R-:W-:Y:S02]  /*2230*/  FMUL.FTZ R77, R74.reuse, R64 ;  /* 0x000000404a4d7220 */ /* 0x042fe40000410000 */
[C---:B------:R-:W-:Y:S02]  /*2240*/  FMUL.FTZ R75, R74.reuse, R63 ;  /* 0x0000003f4a4b7220 */ /* 0x040fe40000410000 */
[C---:B------:R-:W-:Y:S02]  /*2250*/  FMUL.FTZ R78, R74.reuse, R65 ;  /* 0x000000414a4e7220 */ /* 0x040fe40000410000 */
[----:B------:R-:W1:Y:S01]  /*2260*/  MUFU.EX2 R76, R75 ;  /* 0x0000004b004c7308 */ /* 0x000e620000000800 */
[----:B------:R-:W-:-:S07]  /*2270*/  FMUL.FTZ R80, R74, R66 ;  /* 0x000000424a507220 */ /* 0x000fce0000410000 */
[----:B------:R-:W0:Y:S01]  /*2280*/  MUFU.EX2 R77, R77 ;  /* 0x0000004d004d7308 */ /* 0x000e220000000800 */
[----:B------:R-:W-:-:S07]  /*2290*/  ISETP.GE.U32.AND P2, PT, R17, R0, PT ;  /* 0x000000001100720c */ /* 0x000fce0003f46070 */
[----:B------:R0:W2:Y:S01]  /*22a0*/  MUFU.EX2 R82, R80 ;  /* 0x0000005000527308 */ /* 0x0000a20000000800 */
[----:B------:R-:W-:Y:S02]  /*22b0*/  ISETP.GE.U32.AND P1, PT, R13, R0, PT ;  /* 0x000000000d00720c */ /* 0x000fe40003f26070 */
[----:B-1----:R-:W-:Y:S01]  /*22c0*/  FSEL R74, R76, 1, !P2 ;  /* 0x3f8000004c4a7808 */ /* 0x002fe20005000000 */
[----:B0-----:R-:W-:Y:S02]  /*22d0*/  FMUL.FTZ R36, R69, R36 ;  /* 0x0000002445247220 */ /* 0x001fe40000410000 */
[----:B------:R-:W-:Y:S02]  /*22e0*/  FMUL.FTZ R37, R68, R37 ;  /* 0x0000002544257220 */ /* 0x000fe40000410000 */
[----:B------:R-:W-:Y:S01]  /*22f0*/  FMUL.FTZ R38, R67, R38 ;  /* 0x0000002643267220 */ /* 0x000fe20000410000 */
[----:B------:R-:W-:Y:S01]  /*2300*/  FSEL R75, R36, RZ, !P2 ;  /* 0x000000ff244b7208 */ /* 0x000fe20005000000 */
[----:B------:R-:W-:Y:S01]  /*2310*/  FMUL.FTZ R39, R72, R39 ;  /* 0x0000002748277220 */ /* 0x000fe20000410000 */
[----:B------:R-:W-:-:S02]  /*2320*/  FSEL R79, R37, RZ, !P1 ;  /* 0x000000ff254f7208 */ /* 0x000fc40004800000 */
[----:B------:R-:W-:-:S04]  /*2330*/  ISETP.GE.U32.AND P2, PT, R11, R0, PT ;  /* 0x000000000b00720c */ /* 0x000fc80003f46070 */
[----:B------:R-:W-:Y:S01]  /*2340*/  FSEL R80, R38, RZ, !P2 ;  /* 0x000000ff26507208 */ /* 0x000fe20005000000 */
[----:B--2---:R-:W-:Y:S04]  /*2350*/  STS [R6.X4+0x200], R83 ;  /* 0x0002005306007388 */ /* 0x004fe80000004800 */
[----:B---3--:R0:W-:Y:S04]  /*2360*/  STS [R6.X4+0x280], R81 ;  /* 0x0002805106007388 */ /* 0x0081e80000004800 */
[----:B----4-:R1:W-:Y:S04]  /*2370*/  STS [R6.X4+0x300], R87 ;  /* 0x0003005706007388 */ /* 0x0103e80000004800 */
[----:B-----5:R1:W-:Y:S01]  /*2380*/  STS [R6.X4+0x380], R85 ;  /* 0x0003805506007388 */ /* 0x0203e20000004800 */
[----:B------:R-:W-:-:S06]  /*2390*/  NOP ;  /* 0x0000000000007918 */ /* 0x000fcc0000000000 */
[----:B------:R1:W2:Y:S04]  /*23a0*/  @P0 LDS.64 R58, [R70+0x420] ;  /* 0x00042000463a0984 */ /* 0x0002a80000000a00 */
[----:B------:R1:W3:Y:S01]  /*23b0*/  LDS.128 R32, [R6.X16+0x200] ;  /* 0x0002000006207984 */ /* 0x0002e2000000cc00 */
[----:B0-----:R0:W4:Y:S02]  /*23c0*/  MUFU.EX2 R81, R78 ;  /* 0x0000004e00517308 */ /* 0x0011240000000800 */
[----:B0-----:R-:W-:Y:S02]  /*23d0*/  FSEL R78, R77, 1, !P1 ;  /* 0x3f8000004d4e7808 */ /* 0x001fe40004800000 */
[----:B------:R-:W-:-:S04]  /*23e0*/  ISETP.GE.U32.AND P1, PT, R9, R0, PT ;  /* 0x000000000900720c */ /* 0x000fc80003f26070 */
[----:B------:R-:W-:Y:S02]  /*23f0*/  FSEL R76, R82, 1, !P1 ;  /* 0x3f800000524c7808 */ /* 0x000fe40004800000 */
[----:B----4-:R-:W-:Y:S02]  /*2400*/  FSEL R81, R81, 1, !P2 ;  /* 0x3f80000051517808 */ /* 0x010fe40005000000 */
[----:B------:R-:W-:Y:S01]  /*2410*/  FSEL R77, R39, RZ, !P1 ;  /* 0x000000ff274d7208 */ /* 0x000fe20004800000 */
[----:B------:R-:W-:Y:S05]  /*2420*/  @P0 BRA `(.L_x_1132) ;  /* 0x000001d000000947 */ /* 0x000fea0003800000 */
[----:B-1----:R-:W-:Y:S01]  /*2430*/  ULDC.U8 UR6, c[0x0][0x189] ;  /* 0x0000624000067ab9 */ /* 0x002fe20000000000 */
[----:B------:R-:W-:Y:S02]  /*2440*/  ISETP.NE.U32.AND P1, PT, R24, RZ, PT ;  /* 0x000000ff1800720c */ /* 0x000fe40003f25070 */
[----:B------:R-:W-:Y:S02]  /*2450*/  ISETP.NE.AND P0, PT, RZ, UR6, PT ;  /* 0x00000006ff007c0c */ /* 0x000fe4000bf05270 */
[----:B------:R-:W-:-:S02]  /*2460*/  ISETP.NE.AND.EX P1, PT, R22, RZ, PT, P1 ;  /* 0x000000ff1600720c */ /* 0x000fc40003f25310 */
[----:B------:R-:W-:Y:S02]  /*2470*/  ISETP.NE.AND P0, PT, R4, RZ, P0 ;  /* 0x000000ff0400720c */ /* 0x000fe40000705270 */
[----:B--2---:R-:W-:-:S11]  /*2480*/  MOV R58, 0x3f800000 ;  /* 0x3f800000003a7802 */ /* 0x004fd60000000f00 */
        /* <DEDUP_REMOVED lines=12> */
.L_x_1133:
        /* <DEDUP_REMOVED lines=11> */
.L_x_1132:
[-C--:B-1----:R-:W-:Y:S01]  /*2600*/  FFMA.FTZ R36, R75, R78.reuse, R79 ;  /* 0x0000004e4b247223 */ /* 0x082fe2000001004f */
[----:B------:R-:W-:Y:S01]  /*2610*/  ISETP.GE.AND P0, PT, R6, 0x1, PT ;  /* 0x000000010600780c */ /* 0x000fe20003f06270 */
[----:B0-----:R-:W-:Y:S01]  /*2620*/  FMUL.FTZ R38, R74, R78 ;  /* 0x0000004e4a267220 */ /* 0x001fe20000410000 */
[C---:B------:R-:W-:Y:S01]  /*2630*/  ISETP.GE.AND P1, PT, R6.reuse, 0x10, PT ;  /* 0x000000100600780c */ /* 0x040fe20003f26270 */
[C---:B------:R-:W-:Y:S01]  /*2640*/  FFMA.FTZ R36, R81.reuse, R36, R80 ;  /* 0x0000002451247223 */ /* 0x040fe20000010050 */
[----:B------:R-:W-:Y:S01]  /*2650*/  ISETP.NE.AND P2, PT, R6, 0x1f, PT ;  /* 0x0000001f0600780c */ /* 0x000fe20003f45270 */
[----:B------:R-:W-:Y:S01]  /*2660*/  FMUL.FTZ R39, R81, R38 ;  /* 0x0000002651277220 */ /* 0x000fe20000410000 */
[----:B------:R-:W-:Y:S01]  /*2670*/  BSSY B0, `(.L_x_1134) ;  /* 0x000006f000007945 */ /* 0x000fe20003800000 */
        /* <DEDUP_REMOVED lines=23> */
[----:B------:R-:W1:Y:S01]  /*27f0*/  SHFL.UP PT, R39, R36, 0x10, RZ ;  /* 0x0600000024277989 */ /* 0x000e6200000e00ff */
[C---:B0-----:R-:W-:Y:S02]  /*2800*/  @P1 FFMA.FTZ R37, R36.reuse, R38, R37 ;  /* 0x0000002624251223 */ /* 0x041fe40000010025 */
[----:B-1----:R-:W-:-:S03]  /*2810*/  @P1 FMUL.FTZ R36, R36, R39 ;  /* 0x0000002724241220 */ /* 0x002fc60000410000 */
[----:B------:R-:W0:Y:S01]  /*2820*/  SHFL.UP PT, R84, R37, 0x1, RZ ;  /* 0x0420000025547989 */ /* 0x000e2200000e00ff */
[----:B------:R-:W-:-:S03]  /*2830*/  ISETP.NE.AND P1, PT, R8, RZ, PT ;  /* 0x000000ff0800720c */ /* 0x000fc60003f25270 */
[----:B------:R-:W-:Y:S04]  /*2840*/  @!P2 STS.64 [0x400], R36 ;  /* 0x00040024ff00a388 */ /* 0x000fe80000000a00 */
[----:B------:R-:W-:Y:S06]  /*2850*/  BAR.SYNC.DEFER_BLOCKING 0x0 ;  /* 0x0000000000007b1d */ /* 0x000fec0000010000 */
[----:B------:R-:W1:Y:S01]  /*2860*/  SHFL.UP PT, R82, R36, 0x1, RZ ;  /* 0x0420000024527989 */ /* 0x000e6200000e00ff */
[----:B0-2--5:R-:W-:-:S03]  /*2870*/  @!P0 IMAD.MOV.U32 R84, RZ, RZ, R59 ;  /* 0x000000ffff548224 */ /* 0x025fc600078e003b */
[----:B------:R-:W-:Y:S04]  /*2880*/  @!P0 STS.64 [0x410], R58 ;  /* 0x0004103aff008388 */ /* 0x000fe80000000a00 */
[----:B------:R-:W0:Y:S01]  /*2890*/  LDS.64 R38, [0x400] ;  /* 0x00040000ff267984 */ /* 0x000e220000000a00 */
[----:B-1----:R-:W-:-:S03]  /*28a0*/  @!P0 MOV R82, R58 ;  /* 0x0000003a00528202 */ /* 0x002fc60000000f00 */
[----:B------:R-:W-:Y:S01]  /*28b0*/  BAR.SYNC.DEFER_BLOCKING 0x0 ;  /* 0x0000000000007b1d */ /* 0x000fe20000010000 */
[----:B------:R-:W-:-:S05]  /*28c0*/  ISETP.NE.AND P0, PT, R8, RZ, PT ;  /* 0x000000ff0800720c */ /* 0x000fca0003f05270 */
[----:B------:R-:W1:Y:S01]  /*28d0*/  LDS R83, [0x414] ;  /* 0x00041400ff537984 */ /* 0x000e620000000800 */
[C---:B0-----:R-:W-:Y:S02]  /*28e0*/  FFMA.FTZ R39, R38.reuse, R59, R39 ;  /* 0x0000003b26277223 */ /* 0x041fe40000010027 */
[----:B------:R-:W-:Y:S02]  /*28f0*/  FMUL.FTZ R38, R38, R58 ;  /* 0x0000003a26267220 */ /* 0x000fe40000410000 */
[----:B-1----:R-:W-:-:S04]  /*2900*/  @P1 FFMA.FTZ R84, R83, R82, R84 ;  /* 0x0000005253541223 */ /* 0x002fc80000010054 */
        /* <DEDUP_REMOVED lines=22> */
.L_x_1136:
        /* <DEDUP_REMOVED lines=9> */
[----:B------:R-:W-:-:S03]  /*2b00*/  IMAD.MOV R76, RZ, RZ, -R76 ;  /* 0x000000ffff4c7224 */ /* 0x000fc600078e0a4c */
[----:B------:R-:W-:Y:S01]  /*2b10*/  ISETP.GE.AND P0, PT, R59, RZ, PT ;  /* 0x000000ff3b00720c */ /* 0x000fe20003f06270 */
[----:B0-----:R-:W0:Y:S02]  /*2b20*/  MUFU.RCP R58, R58 ;  /* 0x0000003a003a7308 */ /* 0x001e240000001000 */
[----:B0-----:R-:W-:-:S06]  /*2b30*/  IADD3 R36, R58, 0xffffffe, RZ ;  /* 0x0ffffffe3a247810 */ /* 0x001fcc0007ffe0ff */
[----:B------:R0:W1:Y:S02]  /*2b40*/  F2I.FTZ.U32.TRUNC.NTZ R37, R36 ;  /* 0x0000002400257305 */ /* 0x000064000021f000 */
[----:B0-----:R-:W-:Y:S01]  /*2b50*/  HFMA2.MMA R36, -RZ, RZ, 0, 0 ;  /* 0x00000000ff247435 */ /* 0x001fe200000001ff */
[----:B-1----:R-:W-:-:S05]  /*2b60*/  IADD3 R77, RZ, -R37, RZ ;  /* 0x80000025ff4d7210 */ /* 0x002fca0007ffe0ff */
[----:B------:R-:W-:-:S04]  /*2b70*/  IMAD R77, R77, R38, RZ ;  /* 0x000000264d4d7224 */ /* 0x000fc800078e02ff */
[----:B------:R-:W-:-:S04]  /*2b80*/  IMAD.HI.U32 R58, R37, R77, R36 ;  /* 0x0000004d253a7227 */ /* 0x000fc800078e0024 */
[----:B------:R-:W-:Y:S01]  /*2b90*/  IMAD.MOV.U32 R37, RZ, RZ, R70 ;  /* 0x000000ffff257224 */ /* 0x000fe200078e0046 */
[----:B------:R-:W-:-:S03]  /*2ba0*/  MOV R70, R76 ;  /* 0x0000004c00467202 */ /* 0x000fc60000000f00 */
        /* <DEDUP_REMOVED lines=12> */
.L_x_1137:
[----:B------:R0:W5:Y:S02]  /*2c70*/  LDG.E R77, [R52.64] ;  /* 0x00000004344d7981 */ /* 0x000164000c1e1900 */
.L_x_1138:
[----:B-----5:R-:W-:-:S06]  /*2c80*/  IMAD.WIDE R76, R77, 0x4, R46 ;  /* 0x000000044d4c7825 */ /* 0x020fcc00078e022e */
[----:B------:R-:W2:Y:S02]  /*2c90*/  LDG.E R77, [R76.64] ;  /* 0x000000044c4d7981 */ /* 0x000ea4000c1e1900 */
        /* <DEDUP_REMOVED lines=12> */
.L_x_1135:
[----:B------:R-:W-:Y:S05]  /*2d60*/  BSYNC B0 ;  /* 0x0000000000007941 */ /* 0x000fea0003800000 */
.L_x_1134:
[----:B------:R-:W-:Y:S01]  /*2d70*/  IADD3 R73, R73, 0x1, RZ ;  /* 0x0000000149497810 */ /* 0x000fe20007ffe0ff */
[----:B---3--:R-:W-:Y:S02]  /*2d80*/  FFMA.FTZ R28, R32, R75, R28 ;  /* 0x0000004b201c7223 */ /* 0x008fe4000001001c */
[----:B------:R-:W-:Y:S01]  /*2d90*/  FFMA.FTZ R29, R33, R78, R29 ;  /* 0x0000004e211d7223 */ /* 0x000fe2000001001d */
[----:B------:R-:W-:Y:S01]  /*2da0*/  ISETP.GE.AND P0, PT, R73, c[0x0][0x16c], PT ;  /* 0x00005b0049007a0c */ /* 0x000fe20003f06270 */
[----:B------:R-:W-:Y:S02]  /*2db0*/  FFMA.FTZ R30, R34, R81, R30 ;  /* 0x00000051221e7223 */ /* 0x000fe4000001001e */
[----:B------:R-:W-:-:S10]  /*2dc0*/  FFMA.FTZ R31, R35, R74, R31 ;  /* 0x0000004a231f7223 */ /* 0x000fd4000001001f */
[----:B------:R-:W-:Y:S01]  /*2dd0*/  @P0 CALL.REL.NOINC `(.L_x_1131) ;  /* 0x0000001000000944 */ /* 0x000fe20003c00000 */
[----:B------:R-:W-:Y:S05]  /*2de0*/  BRA `(.L_x_1139) ;  /* 0xfffff15000007947 */ /* 0x000fea000383ffff */
.L_x_1131:
[----:B------:R-:W-:Y:S01]  /*2df0*/  BAR.SYNC.DEFER_BLOCKING 0x0 ;  /* 0x0000000000007b1d */ /* 0x000fe20000010000 */
[----:B------:R-:W-:-:S05]  /*2e00*/  ISETP.NE.AND P0, PT, R8, RZ, PT ;  /* 0x000000ff0800720c */ /* 0x000fca0003f05270 */
[----:B------:R-:W2:Y:S01]  /*2e10*/  S2R R65, SR_CTAID.X ;  /* 0x0000000000417919 */ /* 0x000ea20000002500 */
[----:B------:R-:W-:Y:S03]  /*2e20*/  BSSY B0, `(.L_x_1140) ;  /* 0x000001c000007945 */ /* 0x000fe60003800000 */
[----:B------:R3:W-:Y:S01]  /*2e30*/  STS.128 [R6.X16], R28 ;  /* 0x0000001c06007388 */ /* 0x0007e2000000cc00 */
[----:B------:R-:W-:-:S06]  /*2e40*/  NOP ;  /* 0x0000000000007918 */ /* 0x000fcc0000000000 */
[----:B------:R-:W-:Y:S01]  /*2e50*/  LDS R35, [R6.X4] ;  /* 0x0000000006237984 */ /* 0x000fe20000004800 */
[----:B--2---:R-:W-:-:S03]  /*2e60*/  SHF.R.S32.HI R32, RZ, 0x1f, R65 ;  /* 0x0000001fff207819 */ /* 0x004fc60000011441 */
[----:B01----:R-:W-:Y:S04]  /*2e70*/  LDS R37, [R6.X4+0x80] ;  /* 0x0000800006257984 */ /* 0x003fe80000004800 */
[----:B------:R-:W-:Y:S01]  /*2e80*/  LDS R39, [R6.X4+0x100] ;  /* 0x0001000006277984 */ /* 0x000fe20000004800 */
[----:B---3--:R-:W-:Y:S02]  /*2e90*/  IMAD R30, R32, c[0x0][0x210], RZ ;  /* 0x00008400201e7a24 */ /* 0x008fe400078e02ff */
[C---:B------:R-:W-:Y:S01]  /*2ea0*/  IMAD.WIDE.U32 R28, R65.reuse, c[0x0][0x210], RZ ;  /* 0x00008400411c7a25 */ /* 0x040fe200078e00ff */
[----:B------:R-:W-:Y:S03]  /*2eb0*/  LDS R59, [R6.X4+0x180] ;  /* 0x00018000063b7984 */ /* 0x000fe60000004800 */
[----:B------:R-:W-:Y:S01]  /*2ec0*/  IMAD R33, R65, c[0x0][0x214], R30 ;  /* 0x0000850041217a24 */ /* 0x000fe200078e021e */
[----:B------:R-:W-:Y:S04]  /*2ed0*/  @!P0 STS [0x200], R0 ;  /* 0x00020000ff008388 */ /* 0x000fe80000000800 */
[----:B------:R-:W-:Y:S01]  /*2ee0*/  BAR.SYNC.DEFER_BLOCKING 0x0 ;  /* 0x0000000000007b1d */ /* 0x000fe20000010000 */
[----:B------:R-:W-:-:S05]  /*2ef0*/  IADD3 R63, R29, R33, RZ ;  /* 0x000000211d3f7210 */ /* 0x000fca0007ffe0ff */
[----:B------:R-:W0:Y:S02]  /*2f00*/  LDS R34, [0x200] ;  /* 0x00020000ff227984 */ /* 0x000e240000000800 */
[----:B0-----:R-:W-:-:S13]  /*2f10*/  ISETP.GE.AND P0, PT, R54, R34, PT ;  /* 0x000000223600720c */ /* 0x001fda0003f06270 */
[----:B------:R-:W-:Y:S05]  /*2f20*/  @P0 BRA `(.L_x_1141) ;  /* 0x000000b000000947 */ /* 0x000fea0003800000 */
[----:B------:R-:W-:Y:S01]  /*2f30*/  IADD3 R30, P0, R54, R15, RZ ;  /* 0x0000000f361e7210 */ /* 0x000fe20007f1e0ff */
[----:B------:R-:W-:-:S03]  /*2f40*/  IMAD R32, R60, c[0x0][0x218], RZ ;  /* 0x000086003c207a24 */ /* 0x000fc600078e02ff */
        /* <DEDUP_REMOVED lines=9> */
.L_x_1141:
[----:B------:R-:W-:Y:S05]  /*2fe0*/  BSYNC B0 ;  /* 0x0000000000007941 */ /* 0x000fea0003800000 */
.L_x_1140:
[----:B------:R-:W-:Y:S01]  /*2ff0*/  HFMA2.MMA R31, -RZ, RZ, 0, 2.384185791015625e-07 ;  /* 0x00000004ff1f7435 */ /* 0x000fe200000001ff */
[----:B------:R-:W-:Y:S01]  /*3000*/  IMAD.MOV.U32 R29, RZ, RZ, R63 ;  /* 0x000000ffff1d7224 */ /* 0x000fe200078e003f */
[----:B0-----:R-:W-:Y:S01]  /*3010*/  SHF.R.S32.HI R35, RZ, 0x1f, R15 ;  /* 0x0000001fff237819 */ /* 0x001fe2000001140f */
        /* <DEDUP_REMOVED lines=8> */
[----:B------:R-:W-:-:S02]  /*30a0*/  IADD3 R2, R2, 0x1, RZ ;  /* 0x0000000102027810 */ /* 0x000fc40007ffe0ff */
[----:B------:R-:W-:Y:S01]  /*30b0*/  IADD3.X R29, R35, R32, R29, P3, !PT ;  /* 0x00000020231d7210 */ /* 0x000fe20001ffe41d */
[C---:B------:R-:W-:Y:S01]  /*30c0*/  IMAD.WIDE R40, R0.reuse, 0x4, R40 ;  /* 0x0000000400287825 */ /* 0x040fe200078e0228 */
[C---:B------:R-:W-:Y:S02]  /*30d0*/  LEA R28, P3, R33.reuse, R30, 0x2 ;  /* 0x0000001e211c7211 */ /* 0x040fe400078610ff */
[C---:B------:R-:W-:Y:S01]  /*30e0*/  IADD3 R15, R0.reuse, R15, RZ ;  /* 0x0000000f000f7210 */ /* 0x040fe20007ffe0ff */
[----:B------:R-:W-:Y:S01]  /*30f0*/  IMAD.WIDE R26, R0, 0x4, R26 ;  /* 0x00000004001a7825 */ /* 0x000fe200078e021a */
[----:B------:R-:W-:-:S03]  /*3100*/  LEA.HI.X R29, R33, R31, R29, 0x2, P3 ;  /* 0x0000001f211d7211 */ /* 0x000fc600018f141d */
[----:B------:R-:W-:Y:S02]  /*3110*/  IMAD.IADD R21, R0, 0x1, R21 ;  /* 0x0000000100157824 */ /* 0x000fe400078e0215 */
[----:B------:R0:W-:Y:S04]  /*3120*/  @!P1 STG.E [R28.64+0x100], R39 ;  /* 0x000100271c009986 */ /* 0x0001e8000c101904 */
[----:B------:R0:W-:Y:S04]  /*3130*/  @!P2 STG.E [R28.64+0x180], R59 ;  /* 0x0001803b1c00a986 */ /* 0x0001e8000c101904 */
[----:B------:R0:W-:Y:S01]  /*3140*/  @!P0 STG.E [R28.64+0x80], R37 ;  /* 0x000080251c008986 */ /* 0x0001e2000c101904 */
[----:B------:R-:W-:-:S13]  /*3150*/  ISETP.GE.AND P0, PT, R2, R19, PT ;  /* 0x000000130200720c */ /* 0x000fda0003f06270 */
[----:B0-----:R-:W-:Y:S01]  /*3160*/  @P0 CALL.REL.NOINC `(.L_x_1142) ;  /* 0x0000001000000944 */ /* 0x001fe20003c00000 */
[----:B------:R-:W-:Y:S05]  /*3170*/  BRA `(.L_x_1143) ;  /* 0xffffe05000007947 */ /* 0x000fea000383ffff */
.L_x_1142:
[----:B------:R-:W-:Y:S05]  /*3180*/  EXIT ;  /* 0x000000000000794d */ /* 0x000fea0003800000 */
.L_x_1144:
        /* <DEDUP_REMOVED lines=15> */
.L_x_8834:


//--------------------- .text._Z25selective_scan_fwd_kernelI32Selective_Scan_fwd_kernel_traitsILi32ELi4ELi1ELb0ELb1ELb1ELb0ELb1EfffEEv13SSMParamsBase --------------------------
	.section	.text._Z25selective_scan_fwd_kernelI32Selective_Scan_fwd_kernel_traitsILi32ELi4ELi1ELb0ELb1ELb1ELb0ELb1EfffEEv13SSMParamsBase,"ax",@progbits
	.sectioninfo	@"SHI_REGISTERS=92"
	.align	128
        .global         _Z25selective_scan_fwd_kernelI32Selective_Scan_fwd_kernel_traitsILi32ELi4ELi1ELb0ELb1ELb1ELb0ELb1EfffEEv13SSMParamsBase
        .type           _Z25selective_scan_fwd_kernelI32Selective_Scan_fwd_kernel_traitsILi32ELi4ELi1ELb0ELb1ELb1ELb0ELb1EfffEEv13SSMParamsBase,@function
        .size           _Z25selective_scan_fwd_kernelI32Selective_Scan_fwd_kernel_traitsILi32ELi4ELi1ELb0ELb1ELb1ELb0ELb1EfffEEv13SSMParamsBase,(.L_x_8835 - _Z25selective_scan_fwd_kernelI32Selective_Scan_fwd_kernel_traitsILi32ELi4ELi1ELb0ELb1ELb1ELb0ELb1EfffEEv13SSMParamsBase)
        .other          _Z25selective_scan_fwd_kernelI32Selective_Scan_fwd_kernel_traitsILi32ELi4ELi1ELb0ELb1ELb1ELb0ELb1EfffEEv13SSMParamsBase,@"STO_CUDA_ENTRY STV_DEFAULT"
_Z25selective_scan_fwd_kernelI32Selective_Scan_fwd_kernel_traitsILi32ELi4ELi1ELb0ELb1ELb1ELb0ELb1EfffEEv13SSMParamsBase:
.text._Z25selective_scan_fwd_kernelI32Selective_Scan_fwd_kernel_traitsILi32ELi4ELi1ELb0ELb1ELb1ELb0ELb1EfffEEv13SSMParamsBase:
        /* <DEDUP_REMOVED lines=35> */
.L_x_1145:
        /* <DEDUP_REMOVED lines=29> */
.L_x_1146:
        /* <DEDUP_REMOVED lines=11> */
.L_x_1147:
        /* <DEDUP_REMOVED lines=32> */
[----:B------:R-:W-:Y:S01]  /*06b0*/  HFMA2.MMA R2, -RZ, RZ, 0, 0 ;  /* 0x00000000ff027435 */ /* 0x000fe200000001ff */
[----:B------:R-:W-:Y:S02]  /*06c0*/  IMAD.MOV.U32 R15, RZ, RZ, RZ ;  /* 0x000000ffff0f7224 */ /* 0x000fe400078e00ff */
[----:B------:R-:W-:-:S03]  /*06d0*/  @P2 IMAD.MOV.U32 R15, RZ, RZ, c[0x0][0x2c0] ;  /* 0x0000b000ff0f2624 */ /* 0x000fc600078e00ff */
[----:B------:R-:W-:Y:S01]  /*06e0*/  @P2 IMAD.MOV.U32 R2, RZ, RZ, c[0x0][0x2c4] ;  /* 0x0000b100ff022624 */ /* 0x000fe200078e00ff */
[----:B------:R-:W-:Y:S01]  /*06f0*/  MOV R22, RZ ;  /* 0x000000ff00167202 */ /* 0x000fe20000000f00 */
[----:B------:R-:W-:Y:S01]  /*0700*/  CS2R R20, SRZ ;  /* 0x0000000000147805 */ /* 0x000fe2000001ff00 */
[----:B------:R-:W-:Y:S01]  /*0710*/  ISETP.NE.AND P2, PT, RZ, c[0x0][0x174], PT ;  /* 0x00005d00ff007a0c */ /* 0x000fe20003f45270 */
[----:B--2---:R-:W-:-:S05]  /*0720*/  @!P0 IMAD.WIDE R6, R11, 0x4, R46 ;  /* 0x000000040b068825 */ /* 0x004fca00078e022e */
[----:B------:R1:W2:Y:S01]  /*0730*/  @!P0 LDG.E R56, [R6.64] ;  /* 0x0000000406388981 */ /* 0x0002a2000c1e1900 */
[C---:B------:R-:W-:Y:S02]  /*0740*/  @P3 LEA.HI.X R11, R64.reuse, c[0x0][0x26c], R63, 0x2, P1 ;  /* 0x00009b00400b3a11 */ /* 0x040fe400008f143f */
[----:B------:R-:W-:-:S03]  /*0750*/  @P5 LEA R12, P1, R64, c[0x0][0x280], 0x2 ;  /* 0x0000a000400c5a11 */ /* 0x000fc600078210ff */
[----:B------:R1:W5:Y:S01]  /*0760*/  @P3 LDG.E R22, [R10.64] ;  /* 0x000000040a163981 */ /* 0x000362000c1e1900 */
[----:B------:R-:W-:Y:S02]  /*0770*/  @P5 LEA.HI.X R13, R64, c[0x0][0x284], R63, 0x2, P1 ;  /* 0x0000a100400d5a11 */ /* 0x000fe400008f143f */
[C---:B0-----:R-:W-:Y:S02]  /*0780*/  @!P4 LEA R8, P1, R0.reuse, R15, 0x2 ;  /* 0x0000000f0008c211 */ /* 0x041fe400078210ff */
[----:B------:R-:W-:Y:S01]  /*0790*/  IABS R15, c[0x0][0x174] ;  /* 0x00005d00000f7a13 */ /* 0x000fe20000000000 */
        /* <DEDUP_REMOVED lines=20> */
[----:B------:R-:W-:Y:S02]  /*08e0*/  @!P3 IADD3 R14, R14, 0x1, RZ ;  /* 0x000000010e0eb810 */ /* 0x000fe40007ffe0ff */
[----:B---3--:R-:W-:-:S07]  /*08f0*/  SHF.R.S32.HI R18, RZ, 0x1f, R24 ;  /* 0x0000001fff127819 */ /* 0x008fce0000011418 */
[----:B------:R-:W-:Y:S01]  /*0900*/  @P1 IADD3 R14, R14, 0x1, RZ ;  /* 0x000000010e0e1810 */ /* 0x000fe20007ffe0ff */
[----:B------:R-:W-:-:S04]  /*0910*/  IMAD R9, R18, c[0x0][0x1a0], RZ ;  /* 0x0000680012097a24 */ /* 0x000fc800078e02ff */
[----:B------:R-:W-:Y:S01]  /*0920*/  @!P4 IMAD.MOV R14, RZ, RZ, -R14 ;  /* 0x000000ffff0ec224 */ /* 0x000fe200078e0a0e */
[----:B------:R-:W-:Y:S01]  /*0930*/  @!P2 LOP3.LUT R14, RZ, c[0x0][0x174], RZ, 0x33, !PT ;  /* 0x00005d00ff0eaa12 */ /* 0x000fe200078e33ff */
[C---:B------:R-:W-:Y:S02]  /*0940*/  IMAD R17, R18.reuse, c[0x0][0x1f0], RZ ;  /* 0x00007c0012117a24 */ /* 0x040fe400078e02ff */
[----:B------:R-:W-:Y:S01]  /*0950*/  IMAD R15, R18, c[0x0][0x1e0], RZ ;  /* 0x00007800120f7a24 */ /* 0x000fe200078e02ff */
[----:B------:R-:W-:Y:S01]  /*0960*/  SHF.R.S32.HI R2, RZ, 0x1f, R14 ;  /* 0x0000001fff027819 */ /* 0x000fe2000001140e */
[----:B------:R-:W-:-:S04]  /*0970*/  IMAD.WIDE.U32 R10, R24, c[0x0][0x1a0], RZ ;  /* 0x00006800180a7a25 */ /* 0x000fc800078e00ff */
[C---:B------:R-:W-:Y:S02]  /*0980*/  IMAD R19, R24.reuse, c[0x0][0x1a4], R9 ;  /* 0x0000690018137a24 */ /* 0x040fe400078e0209 */
[----:B------:R-:W-:-:S04]  /*0990*/  IMAD.WIDE.U32 R8, R24, c[0x0][0x1f0], RZ ;  /* 0x00007c0018087a25 */ /* 0x000fc800078e00ff */
[C---:B------:R-:W-:Y:S02]  /*09a0*/  IMAD R17, R24.reuse, c[0x0][0x1f4], R17 ;  /* 0x00007d0018117a24 */ /* 0x040fe400078e0211 */
[----:B------:R-:W-:-:S04]  /*09b0*/  IMAD.WIDE.U32 R6, R24, c[0x0][0x1e0], RZ ;  /* 0x0000780018067a25 */ /* 0x000fc800078e00ff */
[----:B------:R-:W-:Y:S02]  /*09c0*/  IMAD R15, R24, c[0x0][0x1e4], R15 ;  /* 0x00007900180f7a24 */ /* 0x000fe400078e020f */
[----:B------:R-:W-:Y:S02]  /*09d0*/  IMAD.IADD R11, R11, 0x1, R19 ;  /* 0x000000010b0b7824 */ /* 0x000fe400078e0213 */
[----:B------:R-:W-:Y:S01]  /*09e0*/  IMAD R19, R2, c[0x0][0x1b8], RZ ;  /* 0x00006e0002137a24 */ /* 0x000fe200078e02ff */
[----:B------:R-:W-:Y:S01]  /*09f0*/  IADD3 R9, R9, R17, RZ ;  /* 0x0000001109097210 */ /* 0x000fe20007ffe0ff */
[----:B------:R-:W-:Y:S02]  /*0a00*/  IMAD.IADD R7, R7, 0x1, R15 ;  /* 0x0000000107077824 */ /* 0x000fe400078e020f */
[C---:B------:R-:W-:Y:S02]  /*0a10*/  IMAD R17, R63.reuse, c[0x0][0x1f8], RZ ;  /* 0x00007e003f117a24 */ /* 0x040fe400078e02ff */
[----:B------:R-:W-:-:S02]  /*0a20*/  IMAD R15, R63, c[0x0][0x1e8], RZ ;  /* 0x00007a003f0f7a24 */ /* 0x000fc400078e02ff */
[----:B------:R-:W-:-:S04]  /*0a30*/  IMAD.WIDE.U32 R10, R14, c[0x0][0x1b8], R10 ;  /* 0x00006e000e0a7a25 */ /* 0x000fc800078e000a */
[----:B------:R-:W-:Y:S02]  /*0a40*/  IMAD R19, R14, c[0x0][0x1bc], R19 ;  /* 0x00006f000e137a24 */ /* 0x000fe400078e0213 */
[C---:B------:R-:W-:Y:S02]  /*0a50*/  IMAD R17, R64.reuse, c[0x0][0x1fc], R17 ;  /* 0x00007f0040117a24 */ /* 0x040fe400078e0211 */
[----:B------:R-:W-:Y:S01]  /*0a60*/  IMAD.WIDE.U32 R8, R64, c[0x0][0x1f8], R8 ;  /* 0x00007e0040087a25 */ /* 0x000fe200078e0008 */
[----:B------:R-:W-:Y:S02]  /*0a70*/  LEA R40, P3, R10, c[0x0][0x258], 0x2 ;  /* 0x000096000a287a11 */ /* 0x000fe400078610ff */
[----:B------:R-:W-:Y:S01]  /*0a80*/  IADD3 R41, R11, R19, RZ ;  /* 0x000000130b297210 */ /* 0x000fe20007ffe0ff */
[C---:B------:R-:W-:Y:S02]  /*0a90*/  IMAD R15, R64.reuse, c[0x0][0x1ec], R15 ;  /* 0x00007b00400f7a24 */ /* 0x040fe400078e020f */
[----:B------:R-:W-:Y:S01]  /*0aa0*/  IMAD.WIDE.U32 R6, R64, c[0x0][0x1e8], R6 ;  /* 0x00007a0040067a25 */ /* 0x000fe200078e0006 */
[----:B------:R-:W-:-:S03]  /*0ab0*/  LEA R42, P2, R8, c[0x0][0x278], 0x2 ;  /* 0x00009e00082a7a11 */ /* 0x000fc600078410ff */
[----:B------:R-:W-:Y:S02]  /*0ac0*/  IMAD R23, R18, c[0x0][0x1c0], RZ ;  /* 0x0000700012177a24 */ /* 0x000fe400078e02ff */
[----:B------:R-:W-:Y:S01]  /*0ad0*/  IMAD.IADD R43, R9, 0x1, R17 ;  /* 0x00000001092b7824 */ /* 0x000fe200078e0211 */
[----:B------:R-:W-:Y:S01]  /*0ae0*/  LEA R44, P1, R6, c[0x0][0x270], 0x2 ;  /* 0x00009c00062c7a11 */ /* 0x000fe200078210ff */
[----:B------:R-:W-:Y:S01]  /*0af0*/  IMAD.IADD R45, R7, 0x1, R15 ;  /* 0x00000001072d7824 */ /* 0x000fe200078e020f */
[----:B------:R-:W-:Y:S01]  /*0b00*/  LEA.HI.X R41, R10, c[0x0][0x25c], R41, 0x2, P3 ;  /* 0x000097000a297a11 */ /* 0x000fe200018f1429 */
[----:B------:R-:W-:Y:S01]  /*0b10*/  IMAD.WIDE.U32 R12, R24, c[0x0][0x1c0], RZ ;  /* 0x00007000180c7a25 */ /* 0x000fe200078e00ff */
[----:B------:R-:W-:-:S03]  /*0b20*/  ISETP.NE.U32.AND P3, PT, RZ, c[0x0][0x2d8], PT ;  /* 0x0000b600ff007a0c */ /* 0x000fc60003f65070 */
[----:B------:R-:W-:Y:S01]  /*0b30*/  IMAD R23, R24, c[0x0][0x1c4], R23 ;  /* 0x0000710018177a24 */ /* 0x000fe200078e0217 */
[----:B------:R-:W-:Y:S02]  /*0b40*/  LEA.HI.X R43, R8, c[0x0][0x27c], R43, 0x2, P2 ;  /* 0x00009f00082b7a11 */ /* 0x000fe400010f142b */
[----:B------:R-:W-:Y:S02]  /*0b50*/  LEA.HI.X R45, R6, c[0x0][0x274], R45, 0x2, P1 ;  /* 0x00009d00062d7a11 */ /* 0x000fe400008f142d */
[----:B------:R-:W-:Y:S02]  /*0b60*/  ISETP.NE.U32.AND P2, PT, RZ, c[0x0][0x2c8], PT ;  /* 0x0000b200ff007a0c */ /* 0x000fe40003f45070 */
[----:B------:R-:W-:Y:S01]  /*0b70*/  IADD3 R13, R13, R23, RZ ;  /* 0x000000170d0d7210 */ /* 0x000fe20007ffe0ff */
[----:B------:R-:W-:Y:S01]  /*0b80*/  IMAD R23, R2, c[0x0][0x1d8], RZ ;  /* 0x0000760002177a24 */ /* 0x000fe200078e02ff */
[----:B------:R-:W-:Y:S02]  /*0b90*/  ISETP.NE.U32.AND P1, PT, RZ, c[0x0][0x2e0], PT ;  /* 0x0000b800ff007a0c */ /* 0x000fe40003f25070 */
[----:B------:R-:W-:-:S02]  /*0ba0*/  ISETP.NE.AND.EX P3, PT, RZ, c[0x0][0x2dc], PT, P3 ;  /* 0x0000b700ff007a0c */ /* 0x000fc40003f65330 */
[----:B------:R-:W-:Y:S01]  /*0bb0*/  ISETP.NE.AND.EX P2, PT, RZ, c[0x0][0x2cc], PT, P2 ;  /* 0x0000b300ff007a0c */ /* 0x000fe20003f45320 */
[C---:B------:R-:W-:Y:S01]  /*0bc0*/  IMAD R23, R14.reuse, c[0x0][0x1dc], R23 ;  /* 0x000077000e177a24 */ /* 0x040fe200078e0217 */
[----:B------:R-:W-:Y:S01]  /*0bd0*/  ISETP.NE.AND.EX P1, PT, RZ, c[0x0][0x2e4], PT, P1 ;  /* 0x0000b900ff007a0c */ /* 0x000fe20003f25310 */
[----:B------:R-:W-:Y:S01]  /*0be0*/  IMAD.WIDE.U32 R12, R14, c[0x0][0x1d8], R12 ;  /* 0x000076000e0c7a25 */ /* 0x000fe200078e000c */
[----:B------:R-:W-:-:S03]  /*0bf0*/  HFMA2.MMA R53, -RZ, RZ, 0, 0 ;  /* 0x00000000ff357435 */ /* 0x000fc600000001ff */
[----:B------:R-:W-:Y:S01]  /*0c00*/  IMAD.IADD R27, R13, 0x1, R23 ;  /* 0x000000010d1b7824 */ /* 0x000fe200078e0217 */
[C---:B------:R-:W-:Y:S01]  /*0c10*/  LEA R26, P4, R12.reuse, c[0x0][0x260], 0x2 ;  /* 0x000098000c1a7a11 */ /* 0x040fe200078810ff */
[----:B------:R-:W-:Y:S02]  /*0c20*/  IMAD.MOV.U32 R14, RZ, RZ, RZ ;  /* 0x000000ffff0e7224 */ /* 0x000fe400078e00ff */
[----:B------:R-:W-:Y:S01]  /*0c30*/  @P3 MOV R14, c[0x0][0x2d8] ;  /* 0x0000b600000e3a02 */ /* 0x000fe20000000f00 */
[----:B------:R-:W-:Y:S01]  /*0c40*/  IMAD.MOV.U32 R11, RZ, RZ, RZ ;  /* 0x000000ffff0b7224 */ /* 0x000fe200078e00ff */
[----:B------:R-:W-:Y:S01]  /*0c50*/  LEA.HI.X R27, R12, c[0x0][0x264], R27, 0x2, P4 ;  /* 0x000099000c1b7a11 */ /* 0x000fe200020f141b */
[----:B------:R-:W-:Y:S01]  /*0c60*/  @P2 IMAD.MOV.U32 R53, RZ, RZ, c[0x0][0x2c8] ;  /* 0x0000b200ff352624 */ /* 0x000fe200078e00ff */
[----:B------:R-:W-:Y:S01]  /*0c70*/  MOV R12, RZ ;  /* 0x000000ff000c7202 */ /* 0x000fe20000000f00 */
[----:B------:R-:W-:Y:S01]  /*0c80*/  @P2 IMAD.MOV.U32 R11, RZ, RZ, c[0x0][0x2cc] ;  /* 0x0000b300ff0b2624 */ /* 0x000fe200078e00ff */
[----:B------:R-:W-:Y:S01]  /*0c90*/  @P1 ISETP.NE.U32.AND P5, PT, RZ, c[0x0][0x2e0], PT ;  /* 0x0000b800ff001a0c */ /* 0x000fe20003fa5070 */
[----:B------:R-:W-:Y:S01]  /*0ca0*/  @P3 IMAD.MOV.U32 R12, RZ, RZ, c[0x0][0x2dc] ;  /* 0x0000b700ff0c3624 */ /* 0x000fe200078e00ff */
[----:B------:R-:W-:-:S02]  /*0cb0*/  ISETP.NE.U32.AND P2, PT, R14, RZ, PT ;  /* 0x000000ff0e00720c */ /* 0x000fc40003f45070 */
[----:B------:R-:W-:Y:S02]  /*0cc0*/  PLOP3.LUT P4, PT, PT, PT, PT, 0x8, 0x0 ;  /* 0x000000000000781c */ /* 0x000fe40003f8e170 */
[----:B------:R-:W-:Y:S02]  /*0cd0*/  @P1 ISETP.NE.AND.EX P4, PT, RZ, c[0x0][0x2e4], PT, P5 ;  /* 0x0000b900ff001a0c */ /* 0x000fe40003f85350 */
[----:B------:R-:W-:Y:S01]  /*0ce0*/  ISETP.NE.AND.EX P2, PT, R12, RZ, PT, P2 ;  /* 0x000000ff0c00720c */ /* 0x000fe20003f45320 */
[----:B----4-:R-:W-:Y:S02]  /*0cf0*/  IMAD.IADD R16, R5, 0x1, -R24 ;  /* 0x0000000105107824 */ /* 0x010fe400078e0a18 */
        /* <DEDUP_REMOVED lines=15> */
[----:B------:R-:W-:Y:S01]  /*0df0*/  IABS R9, R10 ;  /* 0x0000000a00097213 */ /* 0x000fe20000000000 */
[----:B------:R-:W-:Y:S01]  /*0e00*/  IMAD.MOV.U32 R23, RZ, RZ, RZ ;  /* 0x000000ffff177224 */ /* 0x000fe200078e00ff */
[----:B------:R-:W-:-:S02]  /*0e10*/  IADD3 R5, R16, -0x1, R10 ;  /* 0xffffffff10057810 */ /* 0x000fc40007ffe00a */
[----:B------:R-:W0:Y:S01]  /*0e20*/  I2F.RP R2, R9 ;  /* 0x0000000900027306 */ /* 0x000e220000209400 */
[----:B------:R-:W-:Y:S02]  /*0e30*/  IABS R15, R10 ;  /* 0x0000000a000f7213 */ /* 0x000fe40000000000 */
[----:B-----5:R-:W-:-:S03]  /*0e40*/  MOV R21, RZ ;  /* 0x000000ff00157202 */ /* 0x020fc60000000f00 */
        /* <DEDUP_REMOVED lines=24> */
.L_x_1148:
        /* <DEDUP_REMOVED lines=18> */
.L_x_1149:
        /* <DEDUP_REMOVED lines=19> */
.L_x_1170:
[----:B------:R-:W-:-:S04]  /*1220*/  ISETP.NE.U32.AND P0, PT, R14, RZ, PT ;  /* 0x000000ff0e00720c */ /* 0x000fc80003f05070 */
[----:B------:R-:W-:-:S13]  /*1230*/  ISETP.NE.AND.EX P0, PT, R12, RZ, PT, P0 ;  /* 0x000000ff0c00720c */ /* 0x000fda0003f05300 */
[----:B------:R-:W-:-:S04]  /*1240*/  @P0 IMAD.IADD R29, R2, 0x1, R23 ;  /* 0x00000001021d0824 */ /* 0x000fc800078e0217 */
[----:B------:R-:W-:-:S05]  /*1250*/  @P0 IMAD.WIDE R28, R29, 0x4, R50 ;  /* 0x000000041d1c0825 */ /* 0x000fca00078e0232 */
[----:B------:R-:W2:Y:S04]  /*1260*/  @P0 LDG.E R0, [R28.64] ;  /* 0x000000041c000981 */ /* 0x000ea8000c1e1900 */
[----:B------:R-:W2:Y:S01]  /*1270*/  @P0 LDG.E R31, [R28.64+0x4] ;  /* 0x000004041c1f0981 */ /* 0x000ea2000c1e1900 */
[----:B------:R-:W-:Y:S01]  /*1280*/  @!P0 IADD3 R33, R16, -R15, RZ ;  /* 0x8000000f10218210 */ /* 0x000fe20007ffe0ff */
[----:B--2---:R-:W-:-:S03]  /*1290*/  @P0 IMAD.IADD R0, R31, 0x1, -R0 ;  /* 0x000000011f000824 */ /* 0x004fc600078e0a00 */
[----:B------:R-:W-:-:S04]  /*12a0*/  @!P0 IMNMX R0, R33, R10, PT ;  /* 0x0000000a21008217 */ /* 0x000fc80003800200 */
[----:B------:R-:W-:-:S13]  /*12b0*/  ISETP.GE.AND P0, PT, R0, 0x1, PT ;  /* 0x000000010000780c */ /* 0x000fda0003f06270 */
[----:B------:R-:W-:Y:S05]  /*12c0*/  @!P0 EXIT ;  /* 0x000000000000894d */ /* 0x000fea0003800000 */
[----:B------:R-:W-:Y:S01]  /*12d0*/  BAR.SYNC.DEFER_BLOCKING 0x0 ;  /* 0x0000000000007b1d */ /* 0x000fe20000010000 */
[C---:B------:R-:W-:Y:S01]  /*12e0*/  SHF.L.U32 R37, R54.reuse, 0x2, RZ ;  /* 0x0000000236257819 */ /* 0x040fe200000006ff */
[----:B------:R-:W-:Y:S01]  /*12f0*/  HFMA2.MMA R59, -RZ, RZ, 0, 0 ;  /* 0x00000000ff3b7435 */ /* 0x000fe200000001ff */
[CC--:B------:R-:W-:Y:S01]  /*1300*/  ISETP.GE.AND P6, PT, R54.reuse, R0.reuse, PT ;  /* 0x000000003600720c */ /* 0x0c0fe20003fc6270 */
[----:B------:R-:W-:Y:S01]  /*1310*/  IMAD.MOV.U32 R31, RZ, RZ, RZ ;  /* 0x000000ffff1f7224 */ /* 0x000fe200078e00ff */
[-C--:B------:R-:W-:Y:S01]  /*1320*/  ISETP.GE.AND P5, PT, R7, R0.reuse, PT ;  /* 0x000000000700720c */ /* 0x080fe20003fa6270 */
[----:B------:R-:W-:Y:S01]  /*1330*/  IMAD.MOV.U32 R39, RZ, RZ, RZ ;  /* 0x000000ffff277224 */ /* 0x000fe200078e00ff */
[-C--:B------:R-:W-:Y:S02]  /*1340*/  ISETP.GE.AND P4, PT, R5, R0.reuse, PT ;  /* 0x000000000500720c */ /* 0x080fe40003f86270 */
[----:B------:R-:W-:Y:S02]  /*1350*/  ISETP.GE.AND P3, PT, R3, R0, PT ;  /* 0x000000000300720c */ /* 0x000fe40003f66270 */
[----:B------:R-:W-:-:S02]  /*1360*/  SHF.L.U64.HI R30, R54, 0x2, R55 ;  /* 0x00000002361e7819 */ /* 0x000fc40000010237 */
[----:B------:R-:W-:Y:S02]  /*1370*/  IADD3 R28, P0, R44, R37, RZ ;  /* 0x000000252c1c7210 */ /* 0x000fe40007f1e0ff */
[----:B------:R-:W-:-:S03]  /*1380*/  MOV R33, RZ ;  /* 0x000000ff00217202 */ /* 0x000fc60000000f00 */
[----:B------:R-:W-:-:S05]  /*1390*/  IMAD.X R29, R45, 0x1, R30, P0 ;  /* 0x000000012d1d7824 */ /* 0x000fca00000e061e */
[----:B------:R-:W2:Y:S04]  /*13a0*/  @!P6 LDG.E R33, [R28.64] ;  /* 0x000000041c21e981 */ /* 0x000ea8000c1e1900 */
[----:B------:R-:W3:Y:S04]  /*13b0*/  @!P5 LDG.E R31, [R28.64+0x80] ;  /* 0x000080041c1fd981 */ /* 0x000ee8000c1e1900 */
[----:B------:R-:W4:Y:S04]  /*13c0*/  @!P4 LDG.E R59, [R28.64+0x100] ;  /* 0x000100041c3bc981 */ /* 0x000f28000c1e1900 */
[----:B------:R-:W5:Y:S01]  /*13d0*/  @!P3 LDG.E R39, [R28.64+0x180] ;  /* 0x000180041c27b981 */ /* 0x000f62000c1e1900 */
[----:B------:R-:W-:Y:S01]  /*13e0*/  HFMA2.MMA R75, -RZ, RZ, 0, 0 ;  /* 0x00000000ff4b7435 */ /* 0x000fe200000001ff */
[----:B------:R-:W-:Y:S01]  /*13f0*/  IADD3 R36, P0, R42, R37, RZ ;  /* 0x000000252a247210 */ /* 0x000fe20007f1e0ff */
[----:B------:R-:W-:Y:S01]  /*1400*/  IMAD.MOV.U32 R73, RZ, RZ, RZ ;  /* 0x000000ffff497224 */ /* 0x000fe200078e00ff */
[----:B------:R-:W-:Y:S01]  /*1410*/  MOV R71, RZ ;  /* 0x000000ff00477202 */ /* 0x000fe20000000f00 */
[----:B------:R-:W-:Y:S01]  /*1420*/  IMAD.MOV.U32 R77, RZ, RZ, RZ ;  /* 0x000000ffff4d7224 */ /* 0x000fe200078e00ff */
[----:B------:R-:W-:Y:S01]  /*1430*/  IADD3.X R37, R43, R30, RZ, P0, !PT ;  /* 0x0000001e2b257210 */ /* 0x000fe200007fe4ff */
        /* <DEDUP_REMOVED lines=59> */
.L_x_1151:
[----:B------:R-:W-:Y:S05]  /*17f0*/  BSYNC B0 ;  /* 0x0000000000007941 */ /* 0x000fea0003800000 */
.L_x_1150:
[----:B------:R-:W-:Y:S01]  /*1800*/  ISETP.EQ.OR P1, PT, RZ, UR6, P1 ;  /* 0x00000006ff007c0c */ /* 0x000fe20008f22670 */
[----:B------:R-:W-:Y:S01]  /*1810*/  BSSY B0, `(.L_x_1152) ;  /* 0x0000024000007945 */ /* 0x000fe20003800000 */
[----:B------:R-:W-:Y:S02]  /*1820*/  FSETP.GTU.FTZ.AND P0, PT, R68, 20, PT ;  /* 0x41a000004400780b */ /* 0x000fe40003f1c000 */
[----:B------:R-:W-:Y:S02]  /*1830*/  ISETP.EQ.OR P2, PT, RZ, UR6, P2 ;  /* 0x00000006ff007c0c */ /* 0x000fe40009742670 */
[----:B------:R-:W-:-:S07]  /*1840*/  ISETP.EQ.OR P0, PT, RZ, UR6, P0 ;  /* 0x00000006ff007c0c */ /* 0x000fce0008702670 */
        /* <DEDUP_REMOVED lines=32> */
.L_x_1153:
[----:B------:R-:W-:Y:S05]  /*1a50*/  BSYNC B0 ;  /* 0x0000000000007941 */ /* 0x000fea0003800000 */
.L_x_1152:
[----:B------:R-:W-:Y:S01]  /*1a60*/  BSSY B0, `(.L_x_1154) ;  /* 0x0000021000007945 */ /* 0x000fe20003800000 */
        /* <DEDUP_REMOVED lines=32> */
.L_x_1155:
[----:B------:R-:W-:Y:S05]  /*1c70*/  BSYNC B0 ;  /* 0x0000000000007941 */ /* 0x000fea0003800000 */
.L_x_1154:
        /* <DEDUP_REMOVED lines=33> */
.L_x_1157:
[----:B------:R-:W-:Y:S05]  /*1e90*/  BSYNC B0 ;  /* 0x0000000000007941 */ /* 0x000fea0003800000 */
.L_x_1156:
[----:B------:R-:W-:Y:S01]  /*1ea0*/  IMAD.MOV.U32 R28, RZ, RZ, c[0x0][0x16c] ;  /* 0x00005b00ff1c7624 */ /* 0x000fe200078e00ff */
[----:B------:R-:W-:Y:S01]  /*1eb0*/  BAR.SYNC.DEFER_BLOCKING 0x0 ;  /* 0x0000000000007b1d */ /* 0x000fe20000010000 */
[----:B------:R-:W-:-:S03]  /*1ec0*/  IMAD.WIDE R44, R0, 0x4, R44 ;  /* 0x00000004002c7825 */ /* 0x000fc600078e022c */
[----:B------:R-:W-:Y:S01]  /*1ed0*/  ISETP.GE.AND P0, PT, R28, 0x1, PT ;  /* 0x000000011c00780c */ /* 0x000fe20003f06270 */
[----:B------:R-:W-:-:S04]  /*1ee0*/  IMAD.WIDE R42, R0, 0x4, R42 ;  /* 0x00000004002a7825 */ /* 0x000fc800078e022a */
[-C--:B------:R-:W-:Y:S02]  /*1ef0*/  FMUL.FTZ R28, R32, R22.reuse ;  /* 0x00000016201c7220 */ /* 0x080fe40000410000 */
[-C--:B------:R-:W-:Y:S02]  /*1f00*/  FMUL.FTZ R29, R33, R22.reuse ;  /* 0x00000016211d7220 */ /* 0x080fe40000410000 */
[-C--:B------:R-:W-:Y:S02]  /*1f10*/  FMUL.FTZ R30, R34, R22.reuse ;  /* 0x00000016221e7220 */ /* 0x080fe40000410000 */
[----:B------:R-:W-:Y:S02]  /*1f20*/  FMUL.FTZ R31, R35, R22 ;  /* 0x00000016231f7220 */ /* 0x000fe40000410000 */
[----:B------:R-:W-:Y:S05]  /*1f30*/  @!P0 BRA `(.L_x_1158) ;  /* 0x00000f8000008947 */ /* 0x000fea0003800000 */
[----:B------:R-:W-:Y:S01]  /*1f40*/  HFMA2.MMA R75, -RZ, RZ, 0, 0 ;  /* 0x00000000ff4b7435 */ /* 0x000fe200000001ff */
[----:B------:R-:W-:Y:S02]  /*1f50*/  FMUL.FTZ R71, R34, R69 ;  /* 0x0000004522477220 */ /* 0x000fe40000410000 */
[----:B------:R-:W-:-:S02]  /*1f60*/  FMUL.FTZ R73, R32, R67 ;  /* 0x0000004320497220 */ /* 0x000fc40000410000 */
[----:B------:R-:W-:Y:S02]  /*1f70*/  FMUL.FTZ R70, R33, R66 ;  /* 0x0000004221467220 */ /* 0x000fe40000410000 */
[----:B------:R-:W-:-:S03]  /*1f80*/  FMUL.FTZ R76, R35, R68 ;  /* 0x00000044234c7220 */ /* 0x000fc60000410000 */
.L_x_1166:
[----:B------:R-:W-:Y:S01]  /*1f90*/  SHF.R.S32.HI R74, RZ, 0x1f, R75 ;  /* 0x0000001fff4a7819 */ /* 0x000fe2000001144b */
[C---:B------:R-:W-:Y:S01]  /*1fa0*/  IMAD.WIDE.U32 R32, R75.reuse, c[0x0][0x1b0], R54 ;  /* 0x00006c004b207a25 */ /* 0x040fe200078e0036 */
[----:B------:R-:W-:Y:S02]  /*1fb0*/  MOV R77, RZ ;  /* 0x000000ff004d7202 */ /* 0x000fe40000000f00 */
[----:B------:R-:W-:Y:S01]  /*1fc0*/  MOV R81, RZ ;  /* 0x000000ff00517202 */ /* 0x000fe20000000f00 */
[----:B------:R-:W-:Y:S01]  /*1fd0*/  IMAD R34, R74, c[0x0][0x1b0], RZ ;  /* 0x00006c004a227a24 */ /* 0x000fe200078e02ff */
[----:B------:R-:W-:Y:S01]  /*1fe0*/  LEA R38, P0, R32, R40, 0x2 ;  /* 0x0000002820267211 */ /* 0x000fe200078010ff */
[----:B------:R-:W-:Y:S02]  /*1ff0*/  IMAD.MOV.U32 R59, RZ, RZ, RZ ;  /* 0x000000ffff3b7224 */ /* 0x000fe400078e00ff */
[----:B------:R-:W-:-:S02]  /*2000*/  IMAD R35, R75, c[0x0][0x1b4], R34 ;  /* 0x00006d004b237a24 */ /* 0x000fc400078e0222 */
[----:B------:R-:W-:Y:S02]  /*2010*/  IMAD.MOV.U32 R79, RZ, RZ, RZ ;  /* 0x000000ffff4f7224 */ /* 0x000fe400078e00ff */
[----:B------:R-:W-:-:S05]  /*2020*/  IMAD.IADD R33, R33, 0x1, R35 ;  /* 0x0000000121217824 */ /* 0x000fca00078e0223 */
[----:B-12---:R-:W-:-:S05]  /*2030*/  LEA.HI.X R39, R32, R41, R33, 0x2, P0 ;  /* 0x0000002920277211 */ /* 0x006fca00000f1421 */
        /* <DEDUP_REMOVED lines=11> */
[----:B------:R-:W-:Y:S01]  /*20f0*/  IMAD.WIDE.U32 R34, R75, c[0x0][0x1d0], R54 ;  /* 0x000074004b227a25 */ /* 0x000fe200078e0036 */
[----:B------:R-:W-:-:S03]  /*2100*/  IADD3 R33, R33, R37, RZ ;  /* 0x0000002521217210 */ /* 0x000fc60007ffe0ff */
[----:B------:R-:W-:Y:S01]  /*2110*/  IMAD R83, R75, c[0x0][0x1d4], R58 ;  /* 0x000075004b537a24 */ /* 0x000fe200078e023a */
[----:B------:R-:W-:Y:S02]  /*2120*/  LEA.HI.X R37, R32, c[0x0][0x254], R33, 0x2, P0 ;  /* 0x0000950020257a11 */ /* 0x000fe400000f1421 */
[C---:B------:R-:W-:Y:S01]  /*2130*/  LEA R32, P0, R34.reuse, R26, 0x2 ;  /* 0x0000001a22207211 */ /* 0x040fe200078010ff */
[----:B------:R-:W-:Y:S01]  /*2140*/  IMAD.IADD R33, R35, 0x1, R83 ;  /* 0x0000000123217824 */ /* 0x000fe200078e0253 */
[----:B------:R-:W-:Y:S01]  /*2150*/  MOV R85, RZ ;  /* 0x000000ff00557202 */ /* 0x000fe20000000f00 */
[----:B------:R-:W-:Y:S01]  /*2160*/  IMAD.MOV.U32 R83, RZ, RZ, RZ ;  /* 0x000000ffff537224 */ /* 0x000fe200078e00ff */
[----:B------:R-:W-:Y:S01]  /*2170*/  MOV R89, RZ ;  /* 0x000000ff00597202 */ /* 0x000fe20000000f00 */
[----:B------:R-:W-:Y:S01]  /*2180*/  IMAD.MOV.U32 R87, RZ, RZ, RZ ;  /* 0x000000ffff577224 */ /* 0x000fe200078e00ff */
[----:B------:R-:W-:Y:S02]  /*2190*/  LEA.HI.X R33, R34, R27, R33, 0x2, P0 ;  /* 0x0000001b22217211 */ /* 0x000fe400000f1421 */
[----:B------:R0:W5:Y:S04]  /*21a0*/  LDG.E R34, [R36.64] ;  /* 0x0000000424227981 */ /* 0x000168000c1e1900 */
[----:B--2---:R1:W-:Y:S04]  /*21b0*/  STS [R6.X4], R77 ;  /* 0x0000004d06007388 */ /* 0x0043e80000004800 */
[----:B---3--:R-:W-:Y:S04]  /*21c0*/  STS [R6.X4+0x80], R59 ;  /* 0x0000803b06007388 */ /* 0x008fe80000004800 */
[----:B----4-:R2:W-:Y:S04]  /*21d0*/  STS [R6.X4+0x100], R81 ;  /* 0x0001005106007388 */ /* 0x0105e80000004800 */
[----:B-----5:R3:W-:Y:S01]  /*21e0*/  STS [R6.X4+0x180], R79 ;  /* 0x0001804f06007388 */ /* 0x0207e20000004800 */
[----:B------:R-:W-:-:S06]  /*21f0*/  NOP ;  /* 0x0000000000007918 */ /* 0x000fcc0000000000 */
[----:B------:R-:W4:Y:S04]  /*2200*/  @!P6 LDG.E R85, [R32.64] ;  /* 0x000000042055e981 */ /* 0x000f28000c1e1900 */
[----:B------:R-:W5:Y:S04]  /*2210*/  @!P5 LDG.E R83, [R32.64+0x80] ;  /* 0x000080042053d981 */ /* 0x000f68000c1e1900 */
[----:B------:R-:W5:Y:S04]  /*2220*/  @!P4 LDG.E R89, [R32.64+0x100] ;  /* 0x000100042059c981 */ /* 0x000f68000c1e1900 */
[----:B------:R-:W5:Y:S01]  /*2230*/  @!P3 LDG.E R87, [R32.64+0x180] ;  /* 0x000180042057b981 */ /* 0x000f62000c1e1900 */
[----:B------:R-:W-:-:S02]  /*2240*/  ISETP.NE.AND P0, PT, R2, RZ, PT ;  /* 0x000000ff0200720c */ /* 0x000fc40003f05270 */
[----:B------:R-:W-:Y:S01]  /*2250*/  SHF.L.U32 R72, R75, 0x3, RZ ;  /* 0x000000034b487819 */ /* 0x000fe200000006ff */
[----:B0-----:R-:W0:Y:S01]  /*2260*/  LDS.128 R36, [R6.X16] ;  /* 0x0000000006247984 */ /* 0x001e22000000cc00 */
[-C--:B------:R-:W-:Y:S02]  /*2270*/  ISETP.GE.U32.AND P2, PT, R17, R0.reuse, PT ;  /* 0x000000001100720c */ /* 0x080fe40003f46070 */
[----:B------:R-:W-:Y:S01]  /*2280*/  ISETP.GE.U32.AND P1, PT, R13, R0, PT ;  /* 0x000000000d00720c */ /* 0x000fe20003f26070 */
[----:B-1----:R-:W-:-:S04]  /*2290*/  FMUL.FTZ R77, R34, 1.4426950216293334961 ;  /* 0x3fb8aa3b224d7820 */ /* 0x002fc80000410000 */
[C---:B------:R-:W-:Y:S02]  /*22a0*/  FMUL.FTZ R80, R77.reuse, R66 ;  /* 0x000000424d507220 */ /* 0x040fe40000410000 */
[C---:B------:R-:W-:Y:S02]  /*22b0*/  FMUL.FTZ R78, R77.reuse, R67 ;  /* 0x000000434d4e7220 */ /* 0x040fe40000410000 */
[----:B--2---:R-:W-:Y:S02]  /*22c0*/  FMUL.FTZ R81, R77, R69 ;  /* 0x000000454d517220 */ /* 0x004fe40000410000 */
[----:B---3--:R-:W-:Y:S08]  /*22d0*/  MUFU.EX2 R79, R78 ;  /* 0x0000004e004f7308 */ /* 0x008ff00000000800 */
[----:B------:R-:W1:Y:S08]  /*22e0*/  MUFU.EX2 R80, R80 ;  /* 0x0000005000507308 */ /* 0x000e700000000800 */
[----:B------:R2:W3:Y:S01]  /*22f0*/  MUFU.EX2 R84, R81 ;  /* 0x0000005100547308 */ /* 0x0004e20000000800 */
[----:B0-----:R-:W-:Y:S01]  /*2300*/  FMUL.FTZ R36, R73, R36 ;  /* 0x0000002449247220 */ /* 0x001fe20000410000 */
[----:B-1----:R-:W-:Y:S01]  /*2310*/  FSEL R82, R80, 1, !P1 ;  /* 0x3f80000050527808 */ /* 0x002fe20004800000 */
[----:B------:R-:W-:-:S02]  /*2320*/  FMUL.FTZ R37, R70, R37 ;  /* 0x0000002546257220 */ /* 0x000fc40000410000 */
[----:B------:R-:W-:Y:S01]  /*2330*/  FMUL.FTZ R38, R71, R38 ;  /* 0x0000002647267220 */ /* 0x000fe20000410000 */
[----:B------:R-:W-:Y:S01]  /*2340*/  FSEL R78, R36, RZ, !P2 ;  /* 0x000000ff244e7208 */ /* 0x000fe20005000000 */
[----:B------:R-:W-:Y:S01]  /*2350*/  FMUL.FTZ R39, R76, R39 ;  /* 0x000000274c277220 */ /* 0x000fe20000410000 */
[----:B--2---:R-:W-:Y:S02]  /*2360*/  FSEL R81, R37, RZ, !P1 ;  /* 0x000000ff25517208 */ /* 0x004fe40004800000 */
[----:B------:R-:W-:-:S04]  /*2370*/  ISETP.GE.U32.AND P1, PT, R9, R0, PT ;  /* 0x000000000900720c */ /* 0x000fc80003f26070 */
[----:B------:R-:W-:Y:S01]  /*2380*/  FSEL R80, R39, RZ, !P1 ;  /* 0x000000ff27507208 */ /* 0x000fe20004800000 */
[----:B----4-:R-:W-:Y:S04]  /*2390*/  STS [R6.X4+0x200], R85 ;  /* 0x0002005506007388 */ /* 0x010fe80000004800 */
[----:B-----5:R0:W-:Y:S04]  /*23a0*/  STS [R6.X4+0x280], R83 ;  /* 0x0002805306007388 */ /* 0x0201e80000004800 */
[----:B------:R1:W-:Y:S04]  /*23b0*/  STS [R6.X4+0x300], R89 ;  /* 0x0003005906007388 */ /* 0x0003e80000004800 */
[----:B------:R1:W-:Y:S01]  /*23c0*/  STS [R6.X4+0x380], R87 ;  /* 0x0003805706007388 */ /* 0x0003e20000004800 */
[----:B------:R-:W-:-:S06]  /*23d0*/  NOP ;  /* 0x0000000000007918 */ /* 0x000fcc0000000000 */
[----:B------:R1:W2:Y:S01]  /*23e0*/  @P0 LDS.64 R58, [R72+0x420] ;  /* 0x00042000483a0984 */ /* 0x0002a20000000a00 */
[----:B0-----:R-:W-:Y:S01]  /*23f0*/  FMUL.FTZ R83, R77, R68 ;  /* 0x000000444d537220 */ /* 0x001fe20000410000 */
[----:B------:R-:W-:Y:S02]  /*2400*/  FSEL R77, R79, 1, !P2 ;  /* 0x3f8000004f4d7808 */ /* 0x000fe40005000000 */
[----:B------:R1:W0:Y:S01]  /*2410*/  LDS.128 R32, [R6.X16+0x200] ;  /* 0x0002000006207984 */ /* 0x000222000000cc00 */
[----:B------:R4:W5:Y:S01]  /*2420*/  MUFU.EX2 R85, R83 ;  /* 0x0000005300557308 */ /* 0x0009620000000800 */
[----:B------:R-:W-:-:S04]  /*2430*/  ISETP.GE.U32.AND P2, PT, R11, R0, PT ;  /* 0x000000000b00720c */ /* 0x000fc80003f46070 */
[----:B---3--:R-:W-:Y:S02]  /*2440*/  FSEL R84, R84, 1, !P2 ;  /* 0x3f80000054547808 */ /* 0x008fe40005000000 */
[----:B----4-:R-:W-:Y:S02]  /*2450*/  FSEL R83, R38, RZ, !P2 ;  /* 0x000000ff26537208 */ /* 0x010fe40005000000 */
[----:B-----5:R-:W-:Y:S01]  /*2460*/  FSEL R79, R85, 1, !P1 ;  /* 0x3f800000554f7808 */ /* 0x020fe20004800000 */
[----:B------:R-:W-:Y:S05]  /*2470*/  @P0 BRA `(.L_x_1159) ;  /* 0x0000021000000947 */ /* 0x000fea0003800000 */
[----:B-1----:R-:W-:Y:S01]  /*2480*/  ULDC.U8 UR6, c[0x0][0x189] ;  /* 0x0000624000067ab9 */ /* 0x002fe20000000000 */
[----:B------:R-:W-:Y:S01]  /*2490*/  ISETP.NE.U32.AND P1, PT, R60, RZ, PT ;  /* 0x000000ff3c00720c */ /* 0x000fe20003f25070 */
[----:B--2---:R-:W-:Y:S01]  /*24a0*/  IMAD.MOV.U32 R58, RZ, RZ, 0x3f800000 ;  /* 0x3f800000ff3a7424 */ /* 0x004fe200078e00ff */
[----:B------:R-:W-:Y:S02]  /*24b0*/  ISETP.NE.AND P0, PT, RZ, UR6, PT ;  /* 0x00000006ff007c0c */ /* 0x000fe4000bf05270 */
[----:B------:R-:W-:-:S02]  /*24c0*/  ISETP.NE.AND.EX P1, PT, R57, RZ, PT, P1 ;  /* 0x000000ff3900720c */ /* 0x000fc40003f25310 */
        /* <DEDUP_REMOVED lines=15> */
.L_x_1160:
        /* <DEDUP_REMOVED lines=13> */
.L_x_1159:
[-C--:B-1----:R-:W-:Y:S01]  /*2690*/  FFMA.FTZ R36, R78, R82.reuse, R81 ;  /* 0x000000524e247223 */ /* 0x082fe20000010051 */
[C---:B------:R-:W-:Y:S01]  /*26a0*/  ISETP.GE.AND P0, PT, R6.reuse, 0x1, PT ;  /* 0x000000010600780c */ /* 0x040fe20003f06270 */
[----:B------:R-:W-:Y:S01]  /*26b0*/  FMUL.FTZ R37, R77, R82 ;  /* 0x000000524d257220 */ /* 0x000fe20000410000 */
[----:B------:R-:W-:Y:S01]  /*26c0*/  ISETP.GE.AND P1, PT, R6, 0x10, PT ;  /* 0x000000100600780c */ /* 0x000fe20003f26270 */
[----:B------:R-:W-:Y:S01]  /*26d0*/  FFMA.FTZ R38, R84, R36, R83 ;  /* 0x0000002454267223 */ /* 0x000fe20000010053 */
[----:B------:R-:W-:Y:S01]  /*26e0*/  ISETP.NE.AND P2, PT, R6, 0x1f, PT ;  /* 0x0000001f0600780c */ /* 0x000fe20003f45270 */
[----:B------:R-:W-:Y:S01]  /*26f0*/  FMUL.FTZ R36, R84, R37 ;  /* 0x0000002554247220 */ /* 0x000fe20000410000 */
[----:B------:R-:W-:Y:S01]  /*2700*/  BSSY B0, `(.L_x_1161) ;  /* 0x0000073000007945 */ /* 0x000fe20003800000 */
[C---:B------:R-:W-:Y:S02]  /*2710*/  FFMA.FTZ R37, R79.reuse, R38, R80 ;  /* 0x000000264f257223 */ /* 0x040fe40000010050 */
[----:B------:R-:W-:-:S03]  /*2720*/  FMUL.FTZ R36, R79, R36 ;  /* 0x000000244f247220 */ /* 0x000fc60000410000 */
[----:B------:R-:W1:Y:S04]  /*2730*/  SHFL.UP PT, R38, R37, 0x1, RZ ;  /* 0x0420000025267989 */ /* 0x000e6800000e00ff */
[----:B------:R-:W3:Y:S01]  /*2740*/  SHFL.UP PT, R39, R36, 0x1, RZ ;  /* 0x0420000024277989 */ /* 0x000ee200000e00ff */
[C---:B-1----:R-:W-:Y:S02]  /*2750*/  @P0 FFMA.FTZ R37, R36.reuse, R38, R37 ;  /* 0x0000002624250223 */ /* 0x042fe40000010025 */
[----:B---3--:R-:W-:-:S03]  /*2760*/  @P0 FMUL.FTZ R36, R36, R39 ;  /* 0x0000002724240220 */ /* 0x008fc60000410000 */
[----:B------:R-:W1:Y:S01]  /*2770*/  SHFL.UP PT, R38, R37, 0x2, RZ ;  /* 0x0440000025267989 */ /* 0x000e6200000e00ff */
[----:B------:R-:W-:-:S03]  /*2780*/  ISETP.GE.AND P0, PT, R6, 0x2, PT ;  /* 0x000000020600780c */ /* 0x000fc60003f06270 */
[----:B------:R-:W3:Y:S10]  /*2790*/  SHFL.UP PT, R39, R36, 0x2, RZ ;  /* 0x0440000024277989 */ /* 0x000ef400000e00ff */
[----:B-1----:R-:W-:-:S02]  /*27a0*/  @P0 FFMA.FTZ R37, R36, R38, R37 ;  /* 0x0000002624250223 */ /* 0x002fc40000010025 */
        /* <DEDUP_REMOVED lines=12> */
[----:B------:R-:W-:-:S03]  /*2870*/  ISETP.NE.AND P0, PT, R6, RZ, PT ;  /* 0x000000ff0600720c */ /* 0x000fc60003f05270 */
[----:B------:R-:W3:Y:S01]  /*2880*/  SHFL.UP PT, R39, R36, 0x10, RZ ;  /* 0x0600000024277989 */ /* 0x000ee200000e00ff */
[C---:B-1----:R-:W-:Y:S02]  /*2890*/  @P1 FFMA.FTZ R37, R36.reuse, R38, R37 ;  /* 0x0000002624251223 */ /* 0x042fe40000010025 */
[----:B---3--:R-:W-:-:S03]  /*28a0*/  @P1 FMUL.FTZ R36, R36, R39 ;  /* 0x0000002724241220 */ /* 0x008fc60000410000 */
[----:B------:R-:W1:Y:S01]  /*28b0*/  SHFL.UP PT, R87, R37, 0x1, RZ ;  /* 0x0420000025577989 */ /* 0x000e6200000e00ff */
[----:B------:R-:W-:-:S03]  /*28c0*/  ISETP.NE.AND P1, PT, R8, RZ, PT ;  /* 0x000000ff0800720c */ /* 0x000fc60003f25270 */
[----:B------:R-:W-:Y:S04]  /*28d0*/  @!P2 STS.64 [0x400], R36 ;  /* 0x00040024ff00a388 */ /* 0x000fe80000000a00 */
[----:B------:R-:W-:Y:S06]  /*28e0*/  BAR.SYNC.DEFER_BLOCKING 0x0 ;  /* 0x0000000000007b1d */ /* 0x000fec0000010000 */
[----:B------:R-:W3:Y:S01]  /*28f0*/  SHFL.UP PT, R85, R36, 0x1, RZ ;  /* 0x0420000024557989 */ /* 0x000ee200000e00ff */
[----:B-12--5:R-:W-:-:S03]  /*2900*/  @!P0 MOV R87, R59 ;  /* 0x0000003b00578202 */ /* 0x026fc60000000f00 */
[----:B------:R-:W-:Y:S04]  /*2910*/  @!P0 STS.64 [0x410], R58 ;  /* 0x0004103aff008388 */ /* 0x000fe80000000a00 */
[----:B------:R-:W1:Y:S01]  /*2920*/  LDS.64 R38, [0x400] ;  /* 0x00040000ff267984 */ /* 0x000e620000000a00 */
[----:B---3--:R-:W-:-:S03]  /*2930*/  @!P0 IMAD.MOV.U32 R85, RZ, RZ, R58 ;  /* 0x000000ffff558224 */ /* 0x008fc600078e003a */
[----:B------:R-:W-:Y:S01]  /*2940*/  BAR.SYNC.DEFER_BLOCKING 0x0 ;  /* 0x0000000000007b1d */ /* 0x000fe20000010000 */
[----:B------:R-:W-:-:S05]  /*2950*/  ISETP.NE.AND P0, PT, R8, RZ, PT ;  /* 0x000000ff0800720c */ /* 0x000fca0003f05270 */
[----:B------:R-:W2:Y:S01]  /*2960*/  LDS R86, [0x414] ;  /* 0x00041400ff567984 */ /* 0x000ea20000000800 */
[C---:B-1----:R-:W-:Y:S02]  /*2970*/  FFMA.FTZ R39, R38.reuse, R59, R39 ;  /* 0x0000003b26277223 */ /* 0x042fe40000010027 */
[----:B------:R-:W-:Y:S02]  /*2980*/  FMUL.FTZ R38, R38, R58 ;  /* 0x0000003a26267220 */ /* 0x000fe40000410000 */
[----:B--2---:R-:W-:-:S04]  /*2990*/  @P1 FFMA.FTZ R87, R86, R85, R87 ;  /* 0x0000005556571223 */ /* 0x004fc80000010057 */
        /* <DEDUP_REMOVED lines=24> */
.L_x_1163:
[----:B-1----:R-:W-:-:S04]  /*2b20*/  IADD3 R37, R19, -0x1, RZ ;  /* 0xffffffff13257810 */ /* 0x002fc80007ffe0ff */
[----:B------:R-:W-:-:S13]  /*2b30*/  ISETP.NE.AND P0, PT, R2, R37, PT ;  /* 0x000000250200720c */ /* 0x000fda0003f05270 */
[----:B------:R-:W-:Y:S05]  /*2b40*/  @!P0 BRA `(.L_x_1164) ;  /* 0x000001d000008947 */ /* 0x000fea0003800000 */
[-C--:B------:R-:W-:Y:S02]  /*2b50*/  IABS R38, R10.reuse ;  /* 0x0000000a00267213 */ /* 0x080fe40000000000 */
[----:B------:R-:W-:Y:S02]  /*2b60*/  IADD3 R59, R21, -0x1, R0 ;  /* 0xffffffff153b7810 */ /* 0x000fe40007ffe000 */
[----:B------:R-:W1:Y:S01]  /*2b70*/  I2F.RP R58, R38 ;  /* 0x00000026003a7306 */ /* 0x000e620000209400 */
[----:B------:R-:W-:Y:S02]  /*2b80*/  IABS R78, R10 ;  /* 0x0000000a004e7213 */ /* 0x000fe40000000000 */
[----:B------:R-:W-:Y:S02]  /*2b90*/  IABS R72, R59 ;  /* 0x0000003b00487213 */ /* 0x000fe40000000000 */
[----:B------:R-:W-:Y:S02]  /*2ba0*/  IADD3 R78, RZ, -R78, RZ ;  /* 0x8000004eff4e7210 */ /* 0x000fe40007ffe0ff */
[----:B------:R-:W-:-:S04]  /*2bb0*/  LOP3.LUT R59, R59, R10, RZ, 0x3c, !PT ;  /* 0x0000000a3b3b7212 */ /* 0x000fc800078e3cff */
[----:B------:R-:W-:Y:S01]  /*2bc0*/  ISETP.GE.AND P0, PT, R59, RZ, PT ;  /* 0x000000ff3b00720c */ /* 0x000fe20003f06270 */
[----:B-1----:R-:W1:Y:S02]  /*2bd0*/  MUFU.RCP R58, R58 ;  /* 0x0000003a003a7308 */ /* 0x002e640000001000 */
[----:B-1----:R-:W-:-:S06]  /*2be0*/  IADD3 R36, R58, 0xffffffe, RZ ;  /* 0x0ffffffe3a247810 */ /* 0x002fcc0007ffe0ff */
[----:B------:R1:W2:Y:S02]  /*2bf0*/  F2I.FTZ.U32.TRUNC.NTZ R37, R36 ;  /* 0x0000002400257305 */ /* 0x0002a4000021f000 */
[----:B-1----:R-:W-:Y:S02]  /*2c00*/  IMAD.MOV.U32 R36, RZ, RZ, RZ ;  /* 0x000000ffff247224 */ /* 0x002fe400078e00ff */
[----:B--2---:R-:W-:-:S04]  /*2c10*/  IMAD.MOV R79, RZ, RZ, -R37 ;  /* 0x000000ffff4f7224 */ /* 0x004fc800078e0a25 */
        /* <DEDUP_REMOVED lines=16> */
.L_x_1164:
[----:B------:R1:W5:Y:S02]  /*2d20*/  LDG.E R79, [R52.64] ;  /* 0x00000004344f7981 */ /* 0x000364000c1e1900 */
.L_x_1165:
[----:B-----5:R-:W-:-:S06]  /*2d30*/  IMAD.WIDE R78, R79, 0x4, R46 ;  /* 0x000000044f4e7825 */ /* 0x020fcc00078e022e */
[----:B------:R-:W2:Y:S01]  /*2d40*/  LDG.E R79, [R78.64] ;  /* 0x000000044e4f7981 */ /* 0x000ea2000c1e1900 */
[----:B------:R-:W-:Y:S01]  /*2d50*/  MOV R37, R61 ;  /* 0x0000003d00257202 */ /* 0x000fe20000000f00 */
[----:B------:R-:W-:-:S04]  /*2d60*/  IMAD R74, R74, c[0x0][0x240], RZ ;  /* 0x000090004a4a7a24 */ /* 0x000fc800078e02ff */
[----:B------:R-:W-:Y:S01]  /*2d70*/  IMAD R81, R75, c[0x0][0x244], R74 ;  /* 0x000091004b517a24 */ /* 0x000fe200078e024a */
[----:B--2---:R-:W-:-:S05]  /*2d80*/  SHF.R.S32.HI R36, RZ, 0x1f, R79 ;  /* 0x0000001fff247819 */ /* 0x004fca000001144f */
[----:B------:R-:W-:Y:S02]  /*2d90*/  IMAD R38, R36, c[0x0][0x230], RZ ;  /* 0x00008c0024267a24 */ /* 0x000fe400078e02ff */
[----:B------:R-:W-:Y:S02]  /*2da0*/  IMAD.MOV.U32 R36, RZ, RZ, R62 ;  /* 0x000000ffff247224 */ /* 0x000fe400078e003e */
[C---:B------:R-:W-:Y:S02]  /*2db0*/  IMAD R59, R79.reuse, c[0x0][0x234], R38 ;  /* 0x00008d004f3b7a24 */ /* 0x040fe400078e0226 */
[----:B------:R-:W-:-:S04]  /*2dc0*/  IMAD.WIDE.U32 R36, R79, c[0x0][0x230], R36 ;  /* 0x00008c004f247a25 */ /* 0x000fc800078e0024 */
[----:B------:R-:W-:-:S04]  /*2dd0*/  IMAD.IADD R37, R37, 0x1, R59 ;  /* 0x0000000125257824 */ /* 0x000fc800078e023b */
[----:B------:R-:W-:-:S05]  /*2de0*/  IMAD.WIDE.U32 R58, R75, c[0x0][0x240], R36 ;  /* 0x000090004b3a7a25 */ /* 0x000fca00078e0024 */
[----:B------:R-:W-:Y:S02]  /*2df0*/  IADD3 R37, R81, R59, RZ ;  /* 0x0000003b51257210 */ /* 0x000fe40007ffe0ff */
[----:B------:R-:W-:-:S04]  /*2e00*/  LEA R36, P0, R58, c[0x0][0x290], 0x2 ;  /* 0x0000a4003a247a11 */ /* 0x000fc800078010ff */
[----:B------:R-:W-:-:S05]  /*2e10*/  LEA.HI.X R37, R58, c[0x0][0x294], R37, 0x2, P0 ;  /* 0x0000a5003a257a11 */ /* 0x000fca00000f1425 */
[----:B------:R2:W-:Y:S04]  /*2e20*/  STG.E [R36.64], R39 ;  /* 0x0000002724007986 */ /* 0x0005e8000c101904 */
.L_x_1162:
[----:B------:R-:W-:Y:S05]  /*2e30*/  BSYNC B0 ;  /* 0x0000000000007941 */ /* 0x000fea0003800000 */
.L_x_1161:
[----:B------:R-:W-:Y:S01]  /*2e40*/  IADD3 R75, R75, 0x1, RZ ;  /* 0x000000014b4b7810 */ /* 0x000fe20007ffe0ff */
[----:B0-----:R-:W-:Y:S02]  /*2e50*/  FFMA.FTZ R28, R32, R77, R28 ;  /* 0x0000004d201c7223 */ /* 0x001fe4000001001c */
[----:B------:R-:W-:Y:S01]  /*2e60*/  FFMA.FTZ R29, R33, R82, R29 ;  /* 0x00000052211d7223 */ /* 0x000fe2000001001d */
[----:B------:R-:W-:Y:S01]  /*2e70*/  ISETP.GE.AND P0, PT, R75, c[0x0][0x16c], PT ;  /* 0x00005b004b007a0c */ /* 0x000fe20003f06270 */
[----:B------:R-:W-:Y:S02]  /*2e80*/  FFMA.FTZ R30, R34, R83, R30 ;  /* 0x00000053221e7223 */ /* 0x000fe4000001001e */
[----:B------:R-:W-:-:S10]  /*2e90*/  FFMA.FTZ R31, R35, R80, R31 ;  /* 0x00000050231f7223 */ /* 0x000fd4000001001f */
[----:B------:R-:W-:Y:S01]  /*2ea0*/  @P0 CALL.REL.NOINC `(.L_x_1158) ;  /* 0x0000001000000944 */ /* 0x000fe20003c00000 */
[----:B------:R-:W-:Y:S05]  /*2eb0*/  BRA `(.L_x_1166) ;  /* 0xfffff0d000007947 */ /* 0x000fea000383ffff */
.L_x_1158:
[----:B------:R-:W-:Y:S01]  /*2ec0*/  BAR.SYNC.DEFER_BLOCKING 0x0 ;  /* 0x0000000000007b1d */ /* 0x000fe20000010000 */
[----:B------:R-:W-:Y:S01]  /*2ed0*/  ISETP.NE.AND P0, PT, R8, RZ, PT ;  /* 0x000000ff0800720c */ /* 0x000fe20003f05270 */
[----:B------:R-:W-:Y:S02]  /*2ee0*/  IMAD R67, R18, c[0x0][0x210], RZ ;  /* 0x0000840012437a24 */ /* 0x000fe400078e02ff */
[C---:B------:R-:W-:Y:S02]  /*2ef0*/  IMAD.WIDE.U32 R32, R24.reuse, c[0x0][0x210], RZ ;  /* 0x0000840018207a25 */ /* 0x040fe400078e00ff */
[----:B------:R-:W-:Y:S02]  /*2f00*/  BSSY B0, `(.L_x_1167) ;  /* 0x0000019000007945 */ /* 0x000fe40003800000 */
[----:B------:R-:W-:-:S04]  /*2f10*/  IMAD R69, R24, c[0x0][0x214], R67 ;  /* 0x0000850018457a24 */ /* 0x000fc800078e0243 */
[----:B------:R-:W-:Y:S01]  /*2f20*/  IMAD.IADD R67, R33, 0x1, R69 ;  /* 0x0000000121437824 */ /* 0x000fe200078e0245 */
[----:B------:R-:W-:Y:S01]  /*2f30*/  STS.128 [R6.X16], R28 ;  /* 0x0000001c06007388 */ /* 0x000fe2000000cc00 */
[----:B------:R-:W-:-:S06]  /*2f40*/  NOP ;  /* 0x0000000000007918 */ /* 0x000fcc0000000000 */
[----:B------:R-:W-:Y:S04]  /*2f50*/  LDS R35, [R6.X4] ;  /* 0x0000000006237984 */ /* 0x000fe80000004800 */
[----:B-12---:R-:W-:Y:S04]  /*2f60*/  LDS R37, [R6.X4+0x80] ;  /* 0x0000800006257984 */ /* 0x006fe80000004800 */
[----:B------:R-:W-:Y:S04]  /*2f70*/  LDS R39, [R6.X4+0x100] ;  /* 0x0001000006277984 */ /* 0x000fe80000004800 */
[----:B------:R-:W-:Y:S04]  /*2f80*/  LDS R59, [R6.X4+0x180] ;  /* 0x00018000063b7984 */ /* 0x000fe80000004800 */
[----:B------:R-:W-:Y:S04]  /*2f90*/  @!P0 STS [0x200], R0 ;  /* 0x00020000ff008388 */ /* 0x000fe80000000800 */
[----:B------:R-:W-:Y:S06]  /*2fa0*/  BAR.SYNC.DEFER_BLOCKING 0x0 ;  /* 0x0000000000007b1d */ /* 0x000fec0000010000 */
[----:B------:R-:W0:Y:S02]  /*2fb0*/  LDS R34, [0x200] ;  /* 0x00020000ff227984 */ /* 0x000e240000000800 */
[----:B0-----:R-:W-:-:S13]  /*2fc0*/  ISETP.GE.AND P0, PT, R54, R34, PT ;  /* 0x000000223600720c */ /* 0x001fda0003f06270 */
[----:B------:R-:W-:Y:S05]  /*2fd0*/  @P0 BRA `(.L_x_1168) ;  /* 0x000000b000000947 */ /* 0x000fea0003800000 */
[----:B------:R-:W-:-:S04]  /*2fe0*/  IADD3 R28, P0, R54, R15, RZ ;  /* 0x0000000f361c7210 */ /* 0x000fc80007f1e0ff */
[----:B------:R-:W-:-:S05]  /*2ff0*/  LEA.HI.X.SX32 R29, R15, R55, 0x1, P0 ;  /* 0x000000370f1d7211 */ /* 0x000fca00000f0eff */
        /* <DEDUP_REMOVED lines=9> */
.L_x_1168:
[----:B------:R-:W-:Y:S05]  /*3090*/  BSYNC B0 ;  /* 0x0000000000007941 */ /* 0x000fea0003800000 */
.L_x_1167:
[----:B0-----:R-:W-:Y:S01]  /*30a0*/  MOV R28, R32 ;  /* 0x00000020001c7202 */ /* 0x001fe20000000f00 */
[----:B------:R-:W-:Y:S01]  /*30b0*/  HFMA2.MMA R31, -RZ, RZ, 0, 2.384185791015625e-07 ;  /* 0x00000004ff1f7435 */ /* 0x000fe200000001ff */
[----:B------:R-:W-:Y:S01]  /*30c0*/  IMAD.MOV.U32 R29, RZ, RZ, R67 ;  /* 0x000000ffff1d7224 */ /* 0x000fe200078e0043 */
[----:B------:R-:W-:Y:S01]  /*30d0*/  SHF.R.S32.HI R35, RZ, 0x1f, R15 ;  /* 0x0000001fff237819 */ /* 0x000fe2000001140f */
[----:B------:R-:W-:Y:S01]  /*30e0*/  IMAD R33, R63, c[0x0][0x218], RZ ;  /* 0x000086003f217a24 */ /* 0x000fe200078e02ff */
[-C--:B------:R-:W-:Y:S01]  /*30f0*/  ISETP.GE.AND P1, PT, R5, R34.reuse, PT ;  /* 0x000000220500720c */ /* 0x080fe20003f26270 */
[C---:B------:R-:W-:Y:S01]  /*3100*/  IMAD.WIDE.U32 R28, R64.reuse, c[0x0][0x218], R28 ;  /* 0x00008600401c7a25 */ /* 0x040fe200078e001c */
        /* <DEDUP_REMOVED lines=19> */
.L_x_1169:
[----:B------:R-:W-:Y:S05]  /*3240*/  EXIT ;  /* 0x000000000000794d */ /* 0x000fea0003800000 */
.L_x_1171:
        /* <DEDUP_REMOVED lines=11> */
.L_x_8835:


//--------------------- .text._Z25selective_scan_fwd_kernelI32Selective_Scan_fwd_kernel_traitsILi32ELi4ELi1ELb0ELb1ELb1ELb1ELb0EfffEEv13SSMParamsBase --------------------------
	.section	.text._Z25selective_scan_fwd_kernelI32Selective_Scan_fwd_kernel_traitsILi32ELi4ELi1ELb0ELb1ELb1ELb1ELb0EfffEEv13SSMParamsBase,"ax",@progbits
	.sectioninfo	@"SHI_REGISTERS=85"
	.align	128
        .global         _Z25selective_scan_fwd_kernelI32Selective_Scan_fwd_kernel_traitsILi32ELi4ELi1ELb0ELb1ELb1ELb1ELb0EfffEEv13SSMParamsBase
        .type           _Z25selective_scan_fwd_kernelI32Selective_Scan_fwd_kernel_traitsILi32ELi4ELi1ELb0ELb1ELb1ELb1ELb0EfffEEv13SSMParamsBase,@function
        .size           _Z25selective_scan_fwd_kernelI32Selective_Scan_fwd_kernel_traitsILi32ELi4ELi1ELb0ELb1ELb1ELb1ELb0EfffEEv13SSMParamsBase,(.L_x_8836 - _Z25selective_scan_fwd_kernelI32Selective_Scan_fwd_kernel_traitsILi32ELi4ELi1ELb0ELb1ELb1ELb1ELb0EfffEEv13SSMParamsBase)
        .other          _Z25selective_scan_fwd_kernelI32Selective_Scan_fwd_kernel_traitsILi32ELi4ELi1ELb0ELb1ELb1ELb1ELb0EfffEEv13SSMParamsBase,@"STO_CUDA_ENTRY STV_DEFAULT"
_Z25selective_scan_fwd_kernelI32Selective_Scan_fwd_kernel_traitsILi32ELi4ELi1ELb0ELb1ELb1ELb1ELb0EfffEEv13SSMParamsBase:
.text._Z25selective_scan_fwd_kernelI32Selective_Scan_fwd_kernel_traitsILi32ELi4ELi1ELb0ELb1ELb1ELb1ELb0EfffEEv13SSMParamsBase:
        /* <DEDUP_REMOVED lines=35> */
.L_x_1172:
        /* <DEDUP_REMOVED lines=15> */
[----:B------:R-:W-:-:S04]  /*0320*/  @P6 IMAD R7, R2, c[0x0][0x23c], R7 ;  /* 0x00008f0002076a24 */ /* 0x000fc800078e0207 */
[----:B------:R-:W-:Y:S02]  /*0330*/  @P6 IMAD.IADD R5, R5, 0x1, R7 ;  /* 0x0000000105056824 */ /* 0x000fe400078e0207 */
        /* <DEDUP_REMOVED lines=10> */
.L_x_1173:
        /* <DEDUP_REMOVED lines=11> */
.L_x_1174:
[----:B------:R-:W-:Y:S01]  /*0490*/  ISETP.EQ.U32.AND P0, PT, R6, RZ, PT ;  /* 0x000000ff0600720c */ /* 0x000fe20003f02070 */
[----:B------:R-:W-:Y:S01]  /*04a0*/  HFMA2.MMA R9, -RZ, RZ, 0, 0 ;  /* 0x00000000ff097435 */ /* 0x000fe200000001ff */
[----:B------:R-:W-:Y:S02]  /*04b0*/  IMAD.MOV.U32 R13, RZ, RZ, RZ ;  /* 0x000000ffff0d7224 */ /* 0x000fe400078e00ff */
[----:B------:R-:W-:Y:S01]  /*04c0*/  ISETP.EQ.OR.EX P0, PT, R7, RZ, !P6, P0 ;  /* 0x000000ff0700720c */ /* 0x000fe20007702700 */
[----:B------:R-:W-:Y:S02]  /*04d0*/  @P1 IMAD.MOV.U32 R13, RZ, RZ, c[0x0][0x2d0] ;  /* 0x0000b400ff0d1624 */ /* 0x000fe400078e00ff */
[----:B------:R-:W-:-:S10]  /*04e0*/  @P1 IMAD.MOV.U32 R9, RZ, RZ, c[0x0][0x2d4] ;  /* 0x0000b500ff091624 */ /* 0x000fd400078e00ff */
[----:B------:R-:W-:-:S04]  /*04f0*/  @!P0 LEA R12, P1, R20, R13, 0x2 ;  /* 0x0000000d140c8211 */ /* 0x000fc800078210ff */
[----:B------:R-:W-:-:S06]  /*0500*/  @!P0 LEA.HI.X R13, R20, R9, R21, 0x2, P1 ;  /* 0x00000009140d8211 */ /* 0x000fcc00008f1415 */
[----:B------:R0:W2:Y:S01]  /*0510*/  @!P0 LDG.E R13, [R12.64] ;  /* 0x000000040c0d8981 */ /* 0x0000a2000c1e1900 */
[----:B------:R-:W-:Y:S02]  /*0520*/  ISETP.NE.U32.AND P1, PT, RZ, c[0x0][0x2b8], PT ;  /* 0x0000ae00ff007a0c */ /* 0x000fe40003f25070 */
[----:B------:R-:W-:Y:S02]  /*0530*/  ISETP.NE.U32.AND P2, PT, RZ, c[0x0][0x2c0], PT ;  /* 0x0000b000ff007a0c */ /* 0x000fe40003f45070 */
[----:B------:R-:W-:Y:S02]  /*0540*/  ISETP.NE.AND.EX P1, PT, RZ, c[0x0][0x2bc], PT, P1 ;  /* 0x0000af00ff007a0c */ /* 0x000fe40003f25310 */
[----:B------:R-:W-:Y:S02]  /*0550*/  ISETP.NE.AND.EX P2, PT, RZ, c[0x0][0x2c4], PT, P2 ;  /* 0x0000b100ff007a0c */ /* 0x000fe40003f45320 */
[----:B------:R-:W-:Y:S01]  /*0560*/  MOV R9, RZ ;  /* 0x000000ff00097202 */ /* 0x000fe20000000f00 */
[----:B0-----:R-:W-:Y:S01]  /*0570*/  IMAD.MOV.U32 R12, RZ, RZ, RZ ;  /* 0x000000ffff0c7224 */ /* 0x001fe200078e00ff */
[----:B------:R-:W-:-:S02]  /*0580*/  PRMT R50, RZ, 0x7610, R50 ;  /* 0x00007610ff327816 */ /* 0x000fc40000000032 */
[----:B------:R-:W-:Y:S02]  /*0590*/  ISETP.NE.U32.AND P3, PT, RZ, c[0x0][0x268], PT ;  /* 0x00009a00ff007a0c */ /* 0x000fe40003f65070 */
[----:B------:R-:W-:Y:S02]  /*05a0*/  IABS R24, c[0x0][0x174] ;  /* 0x00005d0000187a13 */ /* 0x000fe40000000000 */
[----:B------:R-:W-:Y:S02]  /*05b0*/  ISETP.NE.AND.EX P3, PT, RZ, c[0x0][0x26c], PT, P3 ;  /* 0x00009b00ff007a0c */ /* 0x000fe40003f65330 */
[C---:B------:R-:W-:Y:S01]  /*05c0*/  @P1 IADD3 R10, P4, R20.reuse, c[0x0][0x2b8], RZ ;  /* 0x0000ae00140a1a10 */ /* 0x040fe20007f9e0ff */
[----:B------:R-:W-:Y:S01]  /*05d0*/  @P2 IMAD.MOV.U32 R9, RZ, RZ, c[0x0][0x2c0] ;  /* 0x0000b000ff092624 */ /* 0x000fe200078e00ff */
[----:B------:R-:W-:Y:S02]  /*05e0*/  @P2 MOV R12, c[0x0][0x2c4] ;  /* 0x0000b100000c2a02 */ /* 0x000fe40000000f00 */
[----:B------:R-:W-:-:S02]  /*05f0*/  @P1 LEA.HI.X.SX32 R11, R20, c[0x0][0x2bc], 0x1, P4 ;  /* 0x0000af00140b1a11 */ /* 0x000fc400020f0eff */
[----:B------:R-:W-:Y:S02]  /*0600*/  ISETP.EQ.U32.AND P4, PT, R9, RZ, PT ;  /* 0x000000ff0900720c */ /* 0x000fe40003f82070 */
[----:B------:R-:W-:Y:S01]  /*0610*/  ISETP.NE.U32.AND P5, PT, RZ, c[0x0][0x280], PT ;  /* 0x0000a000ff007a0c */ /* 0x000fe20003fa5070 */
[----:B------:R0:W5:Y:S01]  /*0620*/  @P1 LDG.E.U8 R50, [R10.64] ;  /* 0x000000040a321981 */ /* 0x000162000c1e1100 */
[----:B------:R-:W-:Y:S02]  /*0630*/  ISETP.EQ.OR.EX P4, PT, R12, RZ, !P6, P4 ;  /* 0x000000ff0c00720c */ /* 0x000fe40007782740 */
[----:B------:R-:W-:Y:S01]  /*0640*/  ISETP.NE.AND.EX P5, PT, RZ, c[0x0][0x284], PT, P5 ;  /* 0x0000a100ff007a0c */ /* 0x000fe20003fa5350 */
[----:B0-----:R-:W0:Y:S08]  /*0650*/  I2F.RP R11, R24 ;  /* 0x00000018000b7306 */ /* 0x001e300000209400 */
[----:B0-----:R-:W0:Y:S01]  /*0660*/  MUFU.RCP R11, R11 ;  /* 0x0000000b000b7308 */ /* 0x001e220000001000 */
[----:B------:R-:W-:Y:S01]  /*0670*/  @P3 LEA R14, P1, R2, c[0x0][0x268], 0x2 ;  /* 0x00009a00020e3a11 */ /* 0x000fe200078210ff */
[----:B------:R-:W-:-:S03]  /*0680*/  IMAD.MOV.U32 R9, RZ, RZ, RZ ;  /* 0x000000ffff097224 */ /* 0x000fc600078e00ff */
[C---:B------:R-:W-:Y:S01]  /*0690*/  @P3 LEA.HI.X R15, R2.reuse, c[0x0][0x26c], R3, 0x2, P1 ;  /* 0x00009b00020f3a11 */ /* 0x040fe200008f1403 */
[----:B------:R-:W-:Y:S01]  /*06a0*/  IMAD.MOV.U32 R19, RZ, RZ, RZ ;  /* 0x000000ffff137224 */ /* 0x000fe200078e00ff */
[----:B------:R-:W-:-:S03]  /*06b0*/  @P5 LEA R16, P1, R2, c[0x0][0x280], 0x2 ;  /* 0x0000a00002105a11 */ /* 0x000fc600078210ff */
[----:B------:R1:W5:Y:S01]  /*06c0*/  @P3 LDG.E R9, [R14.64] ;  /* 0x000000040e093981 */ /* 0x000362000c1e1900 */
[----:B------:R-:W-:Y:S01]  /*06d0*/  @P2 MOV R19, c[0x0][0x2c0] ;  /* 0x0000b00000132a02 */ /* 0x000fe20000000f00 */
[----:B------:R-:W-:Y:S01]  /*06e0*/  IMAD.MOV.U32 R22, RZ, RZ, RZ ;  /* 0x000000ffff167224 */ /* 0x000fe200078e00ff */
[----:B------:R-:W-:Y:S01]  /*06f0*/  @P5 LEA.HI.X R17, R2, c[0x0][0x284], R3, 0x2, P1 ;  /* 0x0000a10002115a11 */ /* 0x000fe200008f1403 */
[----:B------:R-:W-:Y:S01]  /*0700*/  @P2 IMAD.MOV.U32 R22, RZ, RZ, c[0x0][0x2c4] ;  /* 0x0000b100ff162624 */ /* 0x000fe200078e00ff */
[C---:B------:R-:W-:Y:S02]  /*0710*/  @!P4 LEA R18, P1, R20.reuse, R19, 0x2 ;  /* 0x000000131412c211 */ /* 0x040fe400078210ff */
[----:B-1----:R-:W-:Y:S02]  /*0720*/  IABS R14, R2 ;  /* 0x00000002000e7213 */ /* 0x002fe40000000000 */
[----:B------:R-:W-:Y:S01]  /*0730*/  @!P4 LEA.HI.X R19, R20, R22, R21, 0x2, P1 ;  /* 0x000000161413c211 */ /* 0x000fe200008f1415 */
[----:B------:R-:W-:-:S02]  /*0740*/  IMAD.MOV.U32 R36, RZ, RZ, RZ ;  /* 0x000000ffff247224 */ /* 0x000fc400078e00ff */
[----:B--2---:R-:W-:-:S04]  /*0750*/  @!P0 IMAD.WIDE R12, R13, 0x4, R46 ;  /* 0x000000040d0c8825 */ /* 0x004fc800078e022e */
[----:B------:R1:W5:Y:S04]  /*0760*/  @!P4 LDG.E R36, [R18.64] ;  /* 0x000000041224c981 */ /* 0x000368000c1e1900 */
[----:B------:R0:W2:Y:S02]  /*0770*/  @!P0 LDG.E R8, [R12.64] ;  /* 0x000000040c088981 */ /* 0x0000a4000c1e1900 */
[----:B0-----:R-:W-:-:S04]  /*0780*/  IADD3 R12, R11, 0xffffffe, RZ ;  /* 0x0ffffffe0b0c7810 */ /* 0x001fc80007ffe0ff */
[----:B------:R0:W3:Y:S02]  /*0790*/  F2I.FTZ.U32.TRUNC.NTZ R13, R12 ;  /* 0x0000000c000d7305 */ /* 0x0000e4000021f000 */
[----:B0-----:R-:W-:Y:S01]  /*07a0*/  MOV R12, RZ ;  /* 0x000000ff000c7202 */ /* 0x001fe20000000f00 */
[----:B---3--:R-:W-:-:S04]  /*07b0*/  IMAD.MOV R23, RZ, RZ, -R13 ;  /* 0x000000ffff177224 */ /* 0x008fc800078e0a0d */
[----:B------:R-:W-:-:S04]  /*07c0*/  IMAD R15, R23, R24, RZ ;  /* 0x00000018170f7224 */ /* 0x000fc800078e02ff */
[----:B------:R-:W-:-:S06]  /*07d0*/  IMAD.HI.U32 R13, R13, R15, R12 ;  /* 0x0000000f0d0d7227 */ /* 0x000fcc00078e000c */
[----:B------:R-:W-:-:S04]  /*07e0*/  IMAD.HI.U32 R22, R13, R14, RZ ;  /* 0x0000000e0d167227 */ /* 0x000fc800078e00ff */
[----:B------:R-:W-:-:S04]  /*07f0*/  IMAD.MOV R11, RZ, RZ, -R22 ;  /* 0x000000ffff0b7224 */ /* 0x000fc800078e0a16 */
[----:B------:R-:W-:-:S05]  /*0800*/  IMAD R11, R24, R11, R14 ;  /* 0x0000000b180b7224 */ /* 0x000fca00078e020e */
[----:B------:R-:W-:Y:S02]  /*0810*/  ISETP.GT.U32.AND P3, PT, R24, R11, PT ;  /* 0x0000000b1800720c */ /* 0x000fe40003f64070 */
[----:B------:R-:W-:-:S11]  /*0820*/  LOP3.LUT R12, R2, c[0x0][0x174], RZ, 0x3c, !PT ;  /* 0x00005d00020c7a12 */ /* 0x000fd600078e3cff */
[----:B------:R-:W-:-:S05]  /*0830*/  @!P3 IMAD.IADD R11, R11, 0x1, -R24 ;  /* 0x000000010b0bb824 */ /* 0x000fca00078e0a18 */
[----:B------:R-:W-:Y:S02]  /*0840*/  ISETP.GE.U32.AND P1, PT, R11, R24, PT ;  /* 0x000000180b00720c */ /* 0x000fe40003f26070 */
[----:B------:R-:W-:Y:S02]  /*0850*/  ISETP.GE.AND P4, PT, R12, RZ, PT ;  /* 0x000000ff0c00720c */ /* 0x000fe40003f86270 */
[----:B------:R-:W-:Y:S02]  /*0860*/  @!P3 IADD3 R22, R22, 0x1, RZ ;  /* 0x000000011616b810 */ /* 0x000fe40007ffe0ff */
[----:B------:R-:W-:Y:S01]  /*0870*/  ISETP.NE.AND P2, PT, RZ, c[0x0][0x174], PT ;  /* 0x00005d00ff007a0c */ /* 0x000fe20003f45270 */
[C---:B------:R-:W-:Y:S01]  /*0880*/  IMAD R23, R21.reuse, c[0x0][0x1a0], RZ ;  /* 0x0000680015177a24 */ /* 0x040fe200078e02ff */
[----:B------:R-:W-:Y:S01]  /*0890*/  HFMA2.MMA R10, -RZ, RZ, 0, 0 ;  /* 0x00000000ff0a7435 */ /* 0x000fe200000001ff */
[C---:B------:R-:W-:Y:S02]  /*08a0*/  IMAD R11, R21.reuse, c[0x0][0x1e0], RZ ;  /* 0x00007800150b7a24 */ /* 0x040fe400078e02ff */
[----:B------:R-:W-:-:S02]  /*08b0*/  IMAD R25, R21, c[0x0][0x1c0], RZ ;  /* 0x0000700015197a24 */ /* 0x000fc400078e02ff */
[----:B------:R-:W-:Y:S01]  /*08c0*/  @P1 IADD3 R22, R22, 0x1, RZ ;  /* 0x0000000116161810 */ /* 0x000fe20007ffe0ff */
[C---:B------:R-:W-:Y:S02]  /*08d0*/  IMAD R27, R20.reuse, c[0x0][0x1a4], R23 ;  /* 0x00006900141b7a24 */ /* 0x040fe400078e0217 */
[C---:B------:R-:W-:Y:S02]  /*08e0*/  IMAD R23, R20.reuse, c[0x0][0x1e4], R11 ;  /* 0x0000790014177a24 */ /* 0x040fe400078e020b */
[C---:B------:R-:W-:Y:S01]  /*08f0*/  IMAD R29, R20.reuse, c[0x0][0x1c4], R25 ;  /* 0x00007100141d7a24 */ /* 0x040fe200078e0219 */
[----:B------:R0:W5:Y:S01]  /*0900*/  @P5 LDG.E R10, [R16.64] ;  /* 0x00000004100a5981 */ /* 0x000162000c1e1900 */
[----:B------:R-:W-:Y:S02]  /*0910*/  IMAD.MOV.U32 R11, RZ, RZ, R22 ;  /* 0x000000ffff0b7224 */ /* 0x000fe400078e0016 */
[----:B------:R-:W-:Y:S02]  /*0920*/  IMAD R25, R21, c[0x0][0x1f0], RZ ;  /* 0x00007c0015197a24 */ /* 0x000fe400078e02ff */
[----:B------:R-:W-:-:S04]  /*0930*/  IMAD.WIDE.U32 R12, R20, c[0x0][0x1e0], RZ ;  /* 0x00007800140c7a25 */ /* 0x000fc800078e00ff */
[----:B------:R-:W-:Y:S01]  /*0940*/  @!P4 IMAD.MOV R11, RZ, RZ, -R11 ;  /* 0x000000ffff0bc224 */ /* 0x000fe200078e0a0b */
[----:B------:R-:W-:Y:S01]  /*0950*/  @!P2 LOP3.LUT R11, RZ, c[0x0][0x174], RZ, 0x33, !PT ;  /* 0x00005d00ff0baa12 */ /* 0x000fe200078e33ff */
[----:B------:R-:W-:Y:S01]  /*0960*/  IMAD.WIDE.U32 R14, R20, c[0x0][0x1f0], RZ ;  /* 0x00007c00140e7a25 */ /* 0x000fe200078e00ff */
[----:B------:R-:W-:-:S03]  /*0970*/  IADD3 R13, R13, R23, RZ ;  /* 0x000000170d0d7210 */ /* 0x000fc60007ffe0ff */
[C---:B------:R-:W-:Y:S02]  /*0980*/  IMAD R25, R20.reuse, c[0x0][0x1f4], R25 ;  /* 0x00007d0014197a24 */ /* 0x040fe400078e0219 */
[----:B0-----:R-:W-:Y:S01]  /*0990*/  IMAD.WIDE.U32 R16, R20, c[0x0][0x1a0], RZ ;  /* 0x0000680014107a25 */ /* 0x001fe200078e00ff */
[----:B------:R-:W-:-:S03]  /*09a0*/  SHF.R.S32.HI R26, RZ, 0x1f, R11 ;  /* 0x0000001fff1a7819 */ /* 0x000fc6000001140b */
[----:B------:R-:W-:Y:S02]  /*09b0*/  IMAD R23, R3, c[0x0][0x1e8], RZ ;  /* 0x00007a0003177a24 */ /* 0x000fe400078e02ff */
[----:B------:R-:W-:Y:S02]  /*09c0*/  IMAD.IADD R15, R15, 0x1, R25 ;  /* 0x000000010f0f7824 */ /* 0x000fe400078e0219 */
[----:B------:R-:W-:Y:S01]  /*09d0*/  IMAD R25, R3, c[0x0][0x1f8], RZ ;  /* 0x00007e0003197a24 */ /* 0x000fe200078e02ff */
[----:B------:R-:W-:Y:S01]  /*09e0*/  IADD3 R17, R17, R27, RZ ;  /* 0x0000001b11117210 */ /* 0x000fe20007ffe0ff */
[C---:B------:R-:W-:Y:S02]  /*09f0*/  IMAD R31, R2.reuse, c[0x0][0x1ec], R23 ;  /* 0x00007b00021f7a24 */ /* 0x040fe400078e0217 */
[----:B------:R-:W-:-:S04]  /*0a00*/  IMAD.WIDE.U32 R22, R2, c[0x0][0x1e8], R12 ;  /* 0x00007a0002167a25 */ /* 0x000fc800078e000c */
[----:B------:R-:W-:Y:S02]  /*0a10*/  IMAD R33, R2, c[0x0][0x1fc], R25 ;  /* 0x00007f0002217a24 */ /* 0x000fe400078e0219 */
        /* <DEDUP_REMOVED lines=24> */
[----:B------:R-:W-:Y:S01]  /*0ba0*/  IMAD.IADD R19, R29, 0x1, R19 ;  /* 0x000000011d137824 */ /* 0x000fe200078e0213 */
[----:B------:R-:W-:Y:S01]  /*0bb0*/  LEA R18, P4, R28, c[0x0][0x260], 0x2 ;  /* 0x000098001c127a11 */ /* 0x000fe200078810ff */
[----:B------:R-:W-:Y:S01]  /*0bc0*/  HFMA2.MMA R41, -RZ, RZ, 0, 0 ;  /* 0x00000000ff297435 */ /* 0x000fe200000001ff */
[----:B------:R-:W-:-:S03]  /*0bd0*/  MOV R11, RZ ;  /* 0x000000ff000b7202 */ /* 0x000fc60000000f00 */
[----:B------:R-:W-:Y:S01]  /*0be0*/  @P3 IMAD.MOV.U32 R11, RZ, RZ, c[0x0][0x2d8] ;  /* 0x0000b600ff0b3624 */ /* 0x000fe200078e00ff */
[----:B------:R-:W-:Y:S01]  /*0bf0*/  LEA.HI.X R19, R28, c[0x0][0x264], R19, 0x2, P4 ;  /* 0x000099001c137a11 */ /* 0x000fe200020f1413 */
[----:B------:R-:W-:Y:S02]  /*0c00*/  IMAD.MOV.U32 R28, RZ, RZ, RZ ;  /* 0x000000ffff1c7224 */ /* 0x000fe400078e00ff */
        /* <DEDUP_REMOVED lines=8> */
[----:B------:R-:W-:Y:S01]  /*0c90*/  ISETP.NE.AND.EX P2, PT, R32, RZ, PT, P2 ;  /* 0x000000ff2000720c */ /* 0x000fe20003f45320 */
[----:B------:R-:W-:Y:S01]  /*0ca0*/  IMAD R23, R3, c[0x0][0x190], RZ ;  /* 0x0000640003177a24 */ /* 0x000fe200078e02ff */
[----:B------:R-:W-:Y:S01]  /*0cb0*/  HFMA2.MMA R25, -RZ, RZ, 0, 0 ;  /* 0x00000000ff197435 */ /* 0x000fe200000001ff */
[----:B------:R-:W-:Y:S01]  /*0cc0*/  MOV R33, c[0x0][0x18c] ;  /* 0x0000630000217a02 */ /* 0x000fe20000000f00 */
        /* <DEDUP_REMOVED lines=8> */
[----:B------:R-:W-:Y:S02]  /*0d50*/  @P1 IMAD.MOV.U32 R25, RZ, RZ, c[0x0][0x2e0] ;  /* 0x0000b800ff191624 */ /* 0x000fe400078e00ff */
[----:B------:R-:W-:Y:S01]  /*0d60*/  IMAD.IADD R35, R45, 0x1, R23 ;  /* 0x000000012d237824 */ /* 0x000fe200078e0217 */
[----:B--2---:R-:W-:Y:S01]  /*0d70*/  @!P0 SHF.R.S32.HI R0, RZ, 0x1f, R8 ;  /* 0x0000001fff008819 */ /* 0x004fe20000011408 */
[----:B------:R-:W-:Y:S05]  /*0d80*/  @P4 BRA P2, `(.L_x_1175) ;  /* 0x000001f000004947 */ /* 0x000fea0001000000 */
[----:B------:R-:W-:Y:S01]  /*0d90*/  IABS R26, R33 ;  /* 0x00000021001a7213 */ /* 0x000fe20000000000 */
[----:B-----5:R-:W-:Y:S01]  /*0da0*/  IMAD.MOV.U32 R36, RZ, RZ, RZ ;  /* 0x000000ffff247224 */ /* 0x020fe200078e00ff */
[----:B------:R-:W-:-:S02]  /*0db0*/  IADD3 R22, R33, c[0x0][0x168], RZ ;  /* 0x00005a0021167a10 */ /* 0x000fc40007ffe0ff */
[----:B------:R-:W0:Y:S01]  /*0dc0*/  I2F.RP R25, R26 ;  /* 0x0000001a00197306 */ /* 0x000e220000209400 */
[----:B------:R-:W-:Y:S02]  /*0dd0*/  MOV R34, RZ ;  /* 0x000000ff00227202 */ /* 0x000fe40000000f00 */
[----:B------:R-:W-:Y:S02]  /*0de0*/  IADD3 R24, R22, -0x1, RZ ;  /* 0xffffffff16187810 */ /* 0x000fe40007ffe0ff */
[-C--:B------:R-:W-:Y:S02]  /*0df0*/  IABS R22, R33.reuse ;  /* 0x0000002100167213 */ /* 0x080fe40000000000 */
[----:B------:R-:W-:Y:S02]  /*0e00*/  IABS R29, R24 ;  /* 0x00000018001d7213 */ /* 0x000fe40000000000 */
[----:B------:R-:W-:-:S04]  /*0e10*/  LOP3.LUT R24, R24, R33, RZ, 0x3c, !PT ;  /* 0x0000002118187212 */ /* 0x000fc800078e3cff */
[----:B------:R-:W-:Y:S01]  /*0e20*/  ISETP.GE.AND P2, PT, R24, RZ, PT ;  /* 0x000000ff1800720c */ /* 0x000fe20003f46270 */
[----:B0-----:R-:W0:Y:S02]  /*0e30*/  MUFU.RCP R25, R25 ;  /* 0x0000001900197308 */ /* 0x001e240000001000 */
[----:B0-----:R-:W-:Y:S01]  /*0e40*/  IADD3 R23, R25, 0xffffffe, RZ ;  /* 0x0ffffffe19177810 */ /* 0x001fe20007ffe0ff */
[----:B------:R-:W-:Y:S01]  /*0e50*/  IMAD.MOV R25, RZ, RZ, -R22 ;  /* 0x000000ffff197224 */ /* 0x000fe200078e0a16 */
[----:B------:R-:W-:-:S04]  /*0e60*/  MOV R22, RZ ;  /* 0x000000ff00167202 */ /* 0x000fc80000000f00 */
[----:B------:R-:W0:Y:S02]  /*0e70*/  F2I.FTZ.U32.TRUNC.NTZ R23, R23 ;  /* 0x0000001700177305 */ /* 0x000e24000021f000 */
[----:B0-----:R-:W-:-:S05]  /*0e80*/  IADD3 R27, RZ, -R23, RZ ;  /* 0x80000017ff1b7210 */ /* 0x001fca0007ffe0ff */
        /* <DEDUP_REMOVED lines=15> */
.L_x_1175:
        /* <DEDUP_REMOVED lines=18> */
.L_x_1176:
        /* <DEDUP_REMOVED lines=14> */
[----:B------:R-:W-:Y:S02]  /*1180*/  IADD3 R55, R55, 0x3, RZ ;  /* 0x0000000337377810 */ /* 0x000fe40007ffe0ff */
[----:B------:R-:W-:Y:S02]  /*1190*/  SHF.R.S32.HI R49, RZ, 0x1f, R48 ;  /* 0x0000001fff317819 */ /* 0x000fe40000011430 */
[----:B------:R-:W-:-:S02]  /*11a0*/  LOP3.LUT R64, R48, 0x20, RZ, 0xfc, !PT ;  /* 0x0000002030407812 */ /* 0x000fc400078efcff */
[C---:B------:R-:W-:Y:S02]  /*11b0*/  LOP3.LUT R56, R48.reuse, 0x40, RZ, 0xfc, !PT ;  /* 0x0000004030387812 */ /* 0x040fe400078efcff */
[----:B-1----:R-:W-:Y:S02]  /*11c0*/  LOP3.LUT R57, R48, 0x60, RZ, 0xfc, !PT ;  /* 0x0000006030397812 */ /* 0x002fe400078efcff */
.L_x_1199:
        /* <DEDUP_REMOVED lines=12> */
[----:B------:R-:W-:Y:S01]  /*1290*/  SHF.L.U32 R29, R48, 0x2, RZ ;  /* 0x00000002301d7819 */ /* 0x000fe200000006ff */
[----:B------:R-:W-:Y:S01]  /*12a0*/  HFMA2.MMA R58, -RZ, RZ, 0, 0 ;  /* 0x00000000ff3a7435 */ /* 0x000fe200000001ff */
[-C--:B------:R-:W-:Y:S01]  /*12b0*/  ISETP.GE.AND P6, PT, R64, R61.reuse, PT ;  /* 0x0000003d4000720c */ /* 0x080fe20003fc6270 */
        /* <DEDUP_REMOVED lines=13> */
[----:B------:R-:W-:Y:S01]  /*1390*/  IADD3 R28, P0, R14, R29, RZ ;  /* 0x0000001d0e1c7210 */ /* 0x000fe20007f1e0ff */
[----:B------:R-:W-:Y:S01]  /*13a0*/  HFMA2.MMA R66, -RZ, RZ, 0, 0 ;  /* 0x00000000ff427435 */ /* 0x000fe200000001ff */
        /* <DEDUP_REMOVED lines=63> */
.L_x_1178:
[----:B------:R-:W-:Y:S05]  /*17a0*/  BSYNC B0 ;  /* 0x0000000000007941 */ /* 0x000fea0003800000 */
.L_x_1177:
        /* <DEDUP_REMOVED lines=37> */
.L_x_1180:
[----:B------:R-:W-:Y:S05]  /*1a00*/  BSYNC B0 ;  /* 0x0000000000007941 */ /* 0x000fea0003800000 */
.L_x_1179:
        /* <DEDUP_REMOVED lines=33> */
.L_x_1182:
[----:B------:R-:W-:Y:S05]  /*1c20*/  BSYNC B0 ;  /* 0x0000000000007941 */ /* 0x000fea0003800000 */
.L_x_1181:
        /* <DEDUP_REMOVED lines=33> */
.L_x_1184:
[----:B------:R-:W-:Y:S05]  /*1e40*/  BSYNC B0 ;  /* 0x0000000000007941 */ /* 0x000fea0003800000 */
.L_x_1183:
        /* <DEDUP_REMOVED lines=15> */
.L_x_1193:
        /* <DEDUP_REMOVED lines=30> */
[----:B------:R0:W5:Y:S01]  /*2120*/  LDG.E R27, [R28.64] ;  /* 0x000000041c1b7981 */ /* 0x000162000c1e1900 */
[----:B------:R-:W-:Y:S01]  /*2130*/  IMAD.MOV.U32 R76, RZ, RZ, RZ ;  /* 0x000000ffff4c7224 */ /* 0x000fe200078e00ff */
[----:B------:R-:W-:Y:S02]  /*2140*/  LEA.HI.X R25, R26, R19, R25, 0x2, P0 ;  /* 0x000000131a197211 */ /* 0x000fe400000f1419 */
[----:B------:R-:W-:Y:S01]  /*2150*/  MOV R26, RZ ;  /* 0x000000ff001a7202 */ /* 0x000fe20000000f00 */
        /* <DEDUP_REMOVED lines=11> */
[----:B-1----:R-:W-:Y:S01]  /*2210*/  SHF.L.U32 R66, R71, 0x3, RZ ;  /* 0x0000000347427819 */ /* 0x002fe200000006ff */
[----:B------:R-:W-:Y:S02]  /*2220*/  FMUL.FTZ R72, R27, 1.4426950216293334961 ;  /* 0x3fb8aa3b1b487820 */ /* 0x000fe40000410000 */
[----:B------:R-:W1:Y:S02]  /*2230*/  S2R R38, SR_TID.X ;  /* 0x0000000000267919 */ /* 0x000e640000002100 */
[C---:B------:R-:W-:Y:S02]  /*2240*/  FMUL.FTZ R73, R72.reuse, R63 ;  /* 0x0000003f48497220 */ /* 0x040fe40000410000 */
[----:B------:R-:W-:Y:S02]  /*2250*/  FMUL.FTZ R77, R72, R65 ;  /* 0x00000041484d7220 */ /* 0x000fe40000410000 */
[----:B------:R-:W0:Y:S01]  /*2260*/  MUFU.EX2 R75, R73 ;  /* 0x00000049004b7308 */ /* 0x000e220000000800 */
[----:B------:R-:W-:-:S07]  /*2270*/  ISETP.GE.U32.AND P1, PT, R53, R61, PT ;  /* 0x0000003d3500720c */ /* 0x000fce0003f26070 */
[----:B------:R0:W-:Y:S02]  /*2280*/  MUFU.EX2 R79, R77 ;  /* 0x0000004d004f7308 */ /* 0x0001e40000000800 */
[----:B0-----:R-:W-:Y:S02]  /*2290*/  FMUL.FTZ R28, R69, R28 ;  /* 0x0000001c451c7220 */ /* 0x001fe40000410000 */
[----:B------:R-:W-:Y:S02]  /*22a0*/  FMUL.FTZ R29, R64, R29 ;  /* 0x0000001d401d7220 */ /* 0x000fe40000410000 */
[----:B------:R-:W-:Y:S02]  /*22b0*/  FMUL.FTZ R30, R67, R30 ;  /* 0x0000001e431e7220 */ /* 0x000fe40000410000 */
[----:B------:R-:W-:Y:S01]  /*22c0*/  FMUL.FTZ R31, R70, R31 ;  /* 0x0000001f461f7220 */ /* 0x000fe20000410000 */
[----:B------:R-:W-:Y:S01]  /*22d0*/  FSEL R77, R29, RZ, !P1 ;  /* 0x000000ff1d4d7208 */ /* 0x000fe20004800000 */
[----:B--2---:R-:W-:Y:S04]  /*22e0*/  STS [R39.X4+0x200], R26 ;  /* 0x0002001a27007388 */ /* 0x004fe80000004800 */
[----:B---3--:R0:W-:Y:S04]  /*22f0*/  STS [R39.X4+0x280], R74 ;  /* 0x0002804a27007388 */ /* 0x0081e80000004800 */
[----:B----4-:R2:W-:Y:S04]  /*2300*/  STS [R39.X4+0x300], R78 ;  /* 0x0003004e27007388 */ /* 0x0105e80000004800 */
[----:B-----5:R3:W-:Y:S01]  /*2310*/  STS [R39.X4+0x380], R76 ;  /* 0x0003804c27007388 */ /* 0x0207e20000004800 */
[----:B------:R-:W-:-:S06]  /*2320*/  NOP ;  /* 0x0000000000007918 */ /* 0x000fcc0000000000 */
[----:B------:R4:W4:Y:S04]  /*2330*/  @P0 LDS.64 R58, [R66+0x420] ;  /* 0x00042000423a0984 */ /* 0x0009280000000a00 */
[----:B------:R1:W4:Y:S01]  /*2340*/  LDS.128 R24, [R39.X16+0x200] ;  /* 0x0002000027187984 */ /* 0x000322000000cc00 */
[C---:B0-----:R-:W-:Y:S02]  /*2350*/  FMUL.FTZ R74, R72.reuse, R60 ;  /* 0x0000003c484a7220 */ /* 0x041fe40000410000 */
[----:B--2---:R-:W-:-:S04]  /*2360*/  FMUL.FTZ R78, R72, R62 ;  /* 0x0000003e484e7220 */ /* 0x004fc80000410000 */
[----:B------:R-:W3:Y:S01]  /*2370*/  MUFU.EX2 R74, R74 ;  /* 0x0000004a004a7308 */ /* 0x000ee20000000800 */
[----:B-1----:R-:W-:-:S07]  /*2380*/  IMAD.SHL.U32 R72, R38, 0x4, RZ ;  /* 0x0000000426487824 */ /* 0x002fce00078e00ff */
[----:B------:R0:W1:Y:S01]  /*2390*/  MUFU.EX2 R80, R78 ;  /* 0x0000004e00507308 */ /* 0x0000620000000800 */
[----:B------:R-:W-:-:S04]  /*23a0*/  ISETP.GE.U32.AND P2, PT, R72, R61, PT ;  /* 0x0000003d4800720c */ /* 0x000fc80003f46070 */
[----:B------:R-:W-:Y:S02]  /*23b0*/  FSEL R73, R28, RZ, !P2 ;  /* 0x000000ff1c497208 */ /* 0x000fe40005000000 */
[----:B------:R-:W-:Y:S02]  /*23c0*/  FSEL R72, R75, 1, !P2 ;  /* 0x3f8000004b487808 */ /* 0x000fe40005000000 */
[----:B---3--:R-:W-:Y:S02]  /*23d0*/  FSEL R76, R74, 1, !P1 ;  /* 0x3f8000004a4c7808 */ /* 0x008fe40004800000 */
[-C--:B------:R-:W-:Y:S02]  /*23e0*/  ISETP.GE.U32.AND P2, PT, R54, R61.reuse, PT ;  /* 0x0000003d3600720c */ /* 0x080fe40003f46070 */
[----:B------:R-:W-:Y:S02]  /*23f0*/  ISETP.GE.U32.AND P1, PT, R55, R61, PT ;  /* 0x0000003d3700720c */ /* 0x000fe40003f26070 */
[----:B0-----:R-:W-:-:S02]  /*2400*/  FSEL R78, R30, RZ, !P2 ;  /* 0x000000ff1e4e7208 */ /* 0x001fc40005000000 */
[----:B------:R-:W-:Y:S02]  /*2410*/  FSEL R79, R79, 1, !P2 ;  /* 0x3f8000004f4f7808 */ /* 0x000fe40005000000 */
[----:B-1----:R-:W-:Y:S02]  /*2420*/  FSEL R74, R80, 1, !P1 ;  /* 0x3f800000504a7808 */ /* 0x002fe40004800000 */
[----:B------:R-:W-:Y:S01]  /*2430*/  FSEL R75, R31, RZ, !P1 ;  /* 0x000000ff1f4b7208 */ /* 0x000fe20004800000 */
[----:B------:R-:W-:Y:S05]  /*2440*/  @P0 BRA `(.L_x_1186) ;  /* 0x000001d000000947 */ /* 0x000fea0003800000 */
[----:B------:R-:W-:Y:S01]  /*2450*/  ULDC.U8 UR6, c[0x0][0x189] ;  /* 0x0000624000067ab9 */ /* 0x000fe20000000000 */
[----:B------:R-:W-:Y:S01]  /*2460*/  ISETP.NE.U32.AND P1, PT, R6, RZ, PT ;  /* 0x000000ff0600720c */ /* 0x000fe20003f25070 */
[----:B----4-:R-:W-:Y:S01]  /*2470*/  HFMA2.MMA R58, -RZ, RZ, 1.875, 0 ;  /* 0x3f800000ff3a7435 */ /* 0x010fe200000001ff */
[----:B------:R-:W-:Y:S02]  /*2480*/  ISETP.NE.AND P0, PT, RZ, UR6, PT ;  /* 0x00000006ff007c0c */ /* 0x000fe4000bf05270 */
[----:B------:R-:W-:-:S02]  /*2490*/  ISETP.NE.AND.EX P1, PT, R7, RZ, PT, P1 ;  /* 0x000000ff0700720c */ /* 0x000fc40003f25310 */
        /* <DEDUP_REMOVED lines=13> */
.L_x_1187:
        /* <DEDUP_REMOVED lines=11> */
.L_x_1186:
[-C--:B------:R-:W-:Y:S01]  /*2620*/  FFMA.FTZ R28, R73, R76.reuse, R77 ;  /* 0x0000004c491c7223 */ /* 0x080fe2000001004d */
[C---:B------:R-:W-:Y:S01]  /*2630*/  ISETP.GE.AND P0, PT, R39.reuse, 0x1, PT ;  /* 0x000000012700780c */ /* 0x040fe20003f06270 */
[----:B0-----:R-:W-:Y:S01]  /*2640*/  FMUL.FTZ R30, R72, R76 ;  /* 0x0000004c481e7220 */ /* 0x001fe20000410000 */
[----:B------:R-:W-:Y:S01]  /*2650*/  ISETP.GE.AND P1, PT, R39, 0x10, PT ;  /* 0x000000102700780c */ /* 0x000fe20003f26270 */
[----:B------:R-:W-:Y:S01]  /*2660*/  FFMA.FTZ R28, R79, R28, R78 ;  /* 0x0000001c4f1c7223 */ /* 0x000fe2000001004e */
        /* <DEDUP_REMOVED lines=34> */
[----:B0---45:R-:W-:-:S03]  /*2890*/  @!P0 IMAD.MOV.U32 R82, RZ, RZ, R59 ;  /* 0x000000ffff528224 */ /* 0x031fc600078e003b */
        /* <DEDUP_REMOVED lines=31> */
.L_x_1190:
        /* <DEDUP_REMOVED lines=31> */
.L_x_1191:
[----:B------:R0:W5:Y:S02]  /*2c80*/  LDG.E R75, [R40.64] ;  /* 0x00000004284b7981 */ /* 0x000164000c1e1900 */
.L_x_1192:
[----:B-----5:R-:W-:-:S06]  /*2c90*/  IMAD.WIDE R74, R75, 0x4, R46 ;  /* 0x000000044b4a7825 */ /* 0x020fcc00078e022e */
[----:B------:R-:W2:Y:S01]  /*2ca0*/  LDG.E R75, [R74.64] ;  /* 0x000000044a4b7981 */ /* 0x000ea2000c1e1900 */
[----:B------:R-:W-:-:S04]  /*2cb0*/  IMAD R68, R68, c[0x0][0x240], RZ ;  /* 0x0000900044447a24 */ /* 0x000fc800078e02ff */
[----:B------:R-:W-:Y:S01]  /*2cc0*/  IMAD R77, R71, c[0x0][0x244], R68 ;  /* 0x00009100474d7a24 */ /* 0x000fe200078e0244 */
[----:B--2---:R-:W-:-:S05]  /*2cd0*/  SHF.R.S32.HI R28, RZ, 0x1f, R75 ;  /* 0x0000001fff1c7819 */ /* 0x004fca000001144b */
[----:B------:R-:W-:Y:S02]  /*2ce0*/  IMAD R30, R28, c[0x0][0x230], RZ ;  /* 0x00008c001c1e7a24 */ /* 0x000fe400078e02ff */
[----:B------:R-:W-:-:S04]  /*2cf0*/  IMAD.WIDE.U32 R28, R75, c[0x0][0x230], R4 ;  /* 0x00008c004b1c7a25 */ /* 0x000fc800078e0004 */
[----:B------:R-:W-:-:S04]  /*2d00*/  IMAD R59, R75, c[0x0][0x234], R30 ;  /* 0x00008d004b3b7a24 */ /* 0x000fc800078e021e */
[----:B------:R-:W-:-:S04]  /*2d10*/  IMAD.IADD R29, R29, 0x1, R59 ;  /* 0x000000011d1d7824 */ /* 0x000fc800078e023b */
[----:B------:R-:W-:-:S05]  /*2d20*/  IMAD.WIDE.U32 R58, R71, c[0x0][0x240], R28 ;  /* 0x00009000473a7a25 */ /* 0x000fca00078e001c */
[----:B------:R-:W-:Y:S02]  /*2d30*/  IADD3 R29, R77, R59, RZ ;  /* 0x0000003b4d1d7210 */ /* 0x000fe40007ffe0ff */
[----:B------:R-:W-:-:S04]  /*2d40*/  LEA R28, P0, R58, c[0x0][0x290], 0x2 ;  /* 0x0000a4003a1c7a11 */ /* 0x000fc800078010ff */
[----:B------:R-:W-:-:S05]  /*2d50*/  LEA.HI.X R29, R58, c[0x0][0x294], R29, 0x2, P0 ;  /* 0x0000a5003a1d7a11 */ /* 0x000fca00000f141d */
[----:B------:R1:W-:Y:S04]  /*2d60*/  STG.E [R28.64], R31 ;  /* 0x0000001f1c007986 */ /* 0x0003e8000c101904 */
.L_x_1189:
[----:B------:R-:W-:Y:S05]  /*2d70*/  BSYNC B0 ;  /* 0x0000000000007941 */ /* 0x000fea0003800000 */
.L_x_1188:
[----:B------:R-:W-:Y:S01]  /*2d80*/  IADD3 R71, R71, 0x1, RZ ;  /* 0x0000000147477810 */ /* 0x000fe20007ffe0ff */
[----:B------:R-:W-:Y:S02]  /*2d90*/  FFMA.FTZ R20, R24, R73, R20 ;  /* 0x0000004918147223 */ /* 0x000fe40000010014 */
[----:B------:R-:W-:Y:S01]  /*2da0*/  FFMA.FTZ R21, R25, R76, R21 ;  /* 0x0000004c19157223 */ /* 0x000fe20000010015 */
[----:B------:R-:W-:Y:S01]  /*2db0*/  ISETP.GE.AND P0, PT, R71, c[0x0][0x16c], PT ;  /* 0x00005b0047007a0c */ /* 0x000fe20003f06270 */
[----:B------:R-:W-:Y:S02]  /*2dc0*/  FFMA.FTZ R22, R26, R79, R22 ;  /* 0x0000004f1a167223 */ /* 0x000fe40000010016 */
[----:B------:R-:W-:-:S10]  /*2dd0*/  FFMA.FTZ R23, R27, R72, R23 ;  /* 0x000000481b177223 */ /* 0x000fd40000010017 */
[----:B------:R-:W-:Y:S01]  /*2de0*/  @P0 CALL.REL.NOINC `(.L_x_1185) ;  /* 0x0000001000000944 */ /* 0x000fe20003c00000 */
[----:B------:R-:W-:Y:S05]  /*2df0*/  BRA `(.L_x_1193) ;  /* 0xfffff14000007947 */ /* 0x000fea000383ffff */
.L_x_1185:
[----:B------:R-:W-:Y:S01]  /*2e00*/  BAR.SYNC.DEFER_BLOCKING 0x0 ;  /* 0x0000000000007b1d */ /* 0x000fe20000010000 */
[----:B------:R-:W-:Y:S01]  /*2e10*/  ISETP.NE.AND P0, PT, R38, RZ, PT ;  /* 0x000000ff2600720c */ /* 0x000fe20003f05270 */
[----:B------:R-:W-:Y:S01]  /*2e20*/  IMAD R27, R3, c[0x0][0x218], RZ ;  /* 0x00008600031b7a24 */ /* 0x000fe200078e02ff */
[----:B------:R-:W-:Y:S02]  /*2e30*/  LOP3.LUT R64, R48, 0x20, RZ, 0xfc, !PT ;  /* 0x0000002030407812 */ /* 0x000fe400078efcff */
[----:B01----:R-:W-:Y:S01]  /*2e40*/  SHF.R.S32.HI R29, RZ, 0x1f, R52 ;  /* 0x0000001fff1d7819 */ /* 0x003fe20000011434 */
[----:B------:R-:W0:Y:S01]  /*2e50*/  S2R R65, SR_CTAID.X ;  /* 0x0000000000417919 */ /* 0x000e220000002500 */
[----:B------:R-:W-:Y:S01]  /*2e60*/  SHF.L.U32 R67, R64, 0x2, RZ ;  /* 0x0000000240437819 */ /* 0x000fe200000006ff */
[----:B------:R-:W-:Y:S01]  /*2e70*/  IMAD R31, R2, c[0x0][0x21c], R27 ;  /* 0x00008700021f7a24 */ /* 0x000fe200078e021b */
[----:B------:R-:W-:Y:S01]  /*2e80*/  SHF.L.U64.HI R60, R64, 0x2, R49 ;  /* 0x00000002403c7819 */ /* 0x000fe20000010231 */
[----:B------:R-:W-:Y:S01]  /*2e90*/  BSSY B0, `(.L_x_1194) ;  /* 0x0000029000007945 */ /* 0x000fe20003800000 */
[----:B------:R-:W-:Y:S01]  /*2ea0*/  STS.128 [R39.X16], R20 ;  /* 0x0000001427007388 */ /* 0x000fe2000000cc00 */
[----:B------:R-:W-:-:S06]  /*2eb0*/  NOP ;  /* 0x0000000000007918 */ /* 0x000fcc0000000000 */
[----:B------:R-:W-:Y:S01]  /*2ec0*/  LDS R77, [R39.X4] ;  /* 0x00000000274d7984 */ /* 0x000fe20000004800 */
[----:B0-----:R-:W-:Y:S01]  /*2ed0*/  SHF.R.S32.HI R66, RZ, 0x1f, R65 ;  /* 0x0000001fff427819 */ /* 0x001fe20000011441 */
[C---:B------:R-:W-:Y:S02]  /*2ee0*/  IMAD.WIDE.U32 R24, R65.reuse, c[0x0][0x210], RZ ;  /* 0x0000840041187a25 */ /* 0x040fe400078e00ff */
[----:B------:R-:W-:Y:S02]  /*2ef0*/  LDS R73, [R39.X4+0x80] ;  /* 0x0000800027497984 */ /* 0x000fe40000004800 */
[C---:B------:R-:W-:Y:S02]  /*2f00*/  IMAD R26, R66.reuse, c[0x0][0x210], RZ ;  /* 0x00008400421a7a24 */ /* 0x040fe400078e02ff */
[----:B------:R-:W-:Y:S01]  /*2f10*/  LDS R75, [R39.X4+0x100] ;  /* 0x00010000274b7984 */ /* 0x000fe20000004800 */
[----:B------:R-:W-:Y:S02]  /*2f20*/  IMAD R58, R66, c[0x0][0x200], RZ ;  /* 0x00008000423a7a24 */ /* 0x000fe400078e02ff */
[----:B------:R-:W-:Y:S01]  /*2f30*/  IMAD R59, R65, c[0x0][0x214], R26 ;  /* 0x00008500413b7a24 */ /* 0x000fe200078e021a */
[----:B------:R-:W-:Y:S01]  /*2f40*/  LDS R69, [R39.X4+0x180] ;  /* 0x0001800027457984 */ /* 0x000fe20000004800 */
[----:B------:R-:W-:Y:S01]  /*2f50*/  IADD3 R26, P2, R67, c[0x0][0x288], RZ ;  /* 0x0000a200431a7a10 */ /* 0x000fe20007f5e0ff */
[----:B------:R-:W-:-:S02]  /*2f60*/  IMAD R81, R65, c[0x0][0x204], R58 ;  /* 0x0000810041517a24 */ /* 0x000fc400078e023a */
[----:B------:R-:W-:Y:S01]  /*2f70*/  @!P0 STS [0x200], R61 ;  /* 0x0002003dff008388 */ /* 0x000fe20000000800 */
[----:B------:R-:W-:Y:S01]  /*2f80*/  IMAD.IADD R25, R25, 0x1, R59 ;  /* 0x0000000119197824 */ /* 0x000fe200078e023b */
[----:B------:R-:W-:Y:S02]  /*2f90*/  IADD3.X R27, R60, c[0x0][0x28c], RZ, P2, !PT ;  /* 0x0000a3003c1b7a10 */ /* 0x000fe400017fe4ff */
[----:B------:R-:W-:Y:S01]  /*2fa0*/  BAR.SYNC.DEFER_BLOCKING 0x0 ;  /* 0x0000000000007b1d */ /* 0x000fe20000010000 */
[----:B------:R-:W-:-:S05]  /*2fb0*/  IMAD.WIDE.U32 R24, R2, c[0x0][0x218], R24 ;  /* 0x0000860002187a25 */ /* 0x000fca00078e0018 */
[----:B------:R-:W-:-:S04]  /*2fc0*/  IADD3 R28, P1, R52, R24, RZ ;  /* 0x00000018341c7210 */ /* 0x000fc80007f3e0ff */
[----:B------:R-:W-:Y:S02]  /*2fd0*/  IADD3.X R25, R29, R31, R25, P1, !PT ;  /* 0x0000001f1d197210 */ /* 0x000fe40000ffe419 */
[----:B------:R-:W-:-:S04]  /*2fe0*/  LEA R24, P1, R28, R26, 0x2 ;  /* 0x0000001a1c187211 */ /* 0x000fc800078210ff */
[----:B------:R-:W-:Y:S01]  /*2ff0*/  LEA.HI.X R25, R28, R27, R25, 0x2, P1 ;  /* 0x0000001b1c197211 */ /* 0x000fe200008f1419 */
[----:B------:R-:W-:Y:S01]  /*3000*/  @!P5 IMAD.MOV.U32 R28, RZ, RZ, R52 ;  /* 0x000000ffff1cd224 */ /* 0x000fe200078e0034 */
[----:B------:R-:W-:-:S03]  /*3010*/  IADD3 R30, P1, R48, R52, RZ ;  /* 0x00000034301e7210 */ /* 0x000fc60007f3e0ff */
[----:B------:R-:W-:Y:S01]  /*3020*/  @!P5 IMAD.WIDE.U32 R26, R65, c[0x0][0x200], R28 ;  /* 0x00008000411ada25 */ /* 0x000fe200078e001c */
[----:B------:R-:W-:Y:S01]  /*3030*/  IADD3.X R31, R49, R29, RZ, P1, !PT ;  /* 0x0000001d311f7210 */ /* 0x000fe20000ffe4ff */
[----:B------:R-:W0:Y:S02]  /*3040*/  LDS R71, [0x200] ;  /* 0x00020000ff477984 */ /* 0x000e240000000800 */
[----:B------:R-:W-:Y:S01]  /*3050*/  @!P5 IMAD.IADD R27, R81, 0x1, R27 ;  /* 0x00000001511bd824 */ /* 0x000fe200078e021b */
[-C--:B0-----:R-:W-:Y:S02]  /*3060*/  ISETP.GE.AND P2, PT, R48, R71.reuse, PT ;  /* 0x000000473000720c */ /* 0x081fe40003f46270 */
[----:B------:R-:W-:-:S11]  /*3070*/  ISETP.GE.AND P1, PT, R56, R71, PT ;  /* 0x000000473800720c */ /* 0x000fd60003f26270 */
        /* <DEDUP_REMOVED lines=10> */
.L_x_1195:
[----:B------:R-:W-:Y:S05]  /*3120*/  BSYNC B0 ;  /* 0x0000000000007941 */ /* 0x000fea0003800000 */
.L_x_1194:
[----:B------:R-:W-:Y:S01]  /*3130*/  ISETP.GE.AND P2, PT, R64, R71, PT ;  /* 0x000000474000720c */ /* 0x000fe20003f46270 */
[----:B------:R-:W-:Y:S01]  /*3140*/  IMAD R63, R3, c[0x0][0x208], RZ ;  /* 0x00008200033f7a24 */ /* 0x000fe200078e02ff */
[----:B------:R-:W-:Y:S01]  /*3150*/  @!P1 STG.E [R24.64+0x80], R75 ;  /* 0x0000804b18009986 */ /* 0x000fe2000c101904 */
[C---:B------:R-:W-:Y:S01]  /*3160*/  @!P5 IMAD.WIDE.U32 R26, R2.reuse, c[0x0][0x208], R26 ;  /* 0x00008200021ada25 */ /* 0x040fe200078e001a */
[----:B------:R-:W-:Y:S01]  /*3170*/  HFMA2.MMA R68, -RZ, RZ, 0, 0 ;  /* 0x00000000ff447435 */ /* 0x000fe200000001ff */
[----:B------:R-:W-:Y:S02]  /*3180*/  MOV R72, RZ ;  /* 0x000000ff00487202 */ /* 0x000fe40000000f00 */
[----:B0-----:R-:W-:Y:S01]  /*3190*/  IMAD R77, R2, c[0x0][0x20c], R63 ;  /* 0x00008300024d7a24 */ /* 0x001fe200078e023f */
[----:B------:R-:W-:Y:S01]  /*31a0*/  @!P5 IADD3 R26, P1, R48, R26, RZ ;  /* 0x0000001a301ad210 */ /* 0x000fe20007f3e0ff */
[----:B------:R-:W-:-:S03]  /*31b0*/  IMAD.WIDE.U32 R58, R65, c[0x0][0x200], RZ ;  /* 0x00008000413a7a25 */ /* 0x000fc600078e00ff */
[----:B------:R-:W-:Y:S01]  /*31c0*/  @!P5 IADD3.X R63, R49, R27, R77, P1, !PT ;  /* 0x0000001b313fd210 */ /* 0x000fe20000ffe44d */
[----:B------:R-:W-:Y:S01]  /*31d0*/  @!P2 STG.E [R24.64], R73 ;  /* 0x000000491800a986 */ /* 0x000fe2000c101904 */
[C---:B------:R-:W-:Y:S01]  /*31e0*/  @!P5 LEA R62, P2, R26.reuse, c[0x0][0x298], 0x2 ;  /* 0x0000a6001a3eda11 */ /* 0x040fe200078410ff */
[----:B------:R-:W-:Y:S01]  /*31f0*/  IMAD.MOV.U32 R70, RZ, RZ, RZ ;  /* 0x000000ffff467224 */ /* 0x000fe200078e00ff */
[----:B------:R-:W-:Y:S01]  /*3200*/  IADD3 R59, R59, R81, RZ ;  /* 0x000000513b3b7210 */ /* 0x000fe20007ffe0ff */
[----:B------:R-:W-:Y:S01]  /*3210*/  IMAD.MOV.U32 R74, RZ, RZ, RZ ;  /* 0x000000ffff4a7224 */ /* 0x000fe200078e00ff */
[----:B------:R-:W-:Y:S02]  /*3220*/  @!P5 LEA.HI.X R63, R26, c[0x0][0x29c], R63, 0x2, P2 ;  /* 0x0000a7001a3fda11 */ /* 0x000fe400010f143f */
[----:B------:R-:W-:Y:S01]  /*3230*/  ISETP.GE.AND P2, PT, R57, R71, PT ;  /* 0x000000473900720c */ /* 0x000fe20003f46270 */
[----:B------:R-:W-:-:S05]  /*3240*/  IMAD.WIDE.U32 R58, R2, c[0x0][0x208], R58 ;  /* 0x00008200023a7a25 */ /* 0x000fca00078e003a */
[----:B------:R-:W-:-:S04]  /*3250*/  IADD3 R27, P1, R52, R58, RZ ;  /* 0x0000003a341b7210 */ /* 0x000fc80007f3e0ff */
[----:B------:R-:W-:Y:S02]  /*3260*/  IADD3.X R59, R29, R77, R59, P1, !PT ;  /* 0x0000004d1d3b7210 */ /* 0x000fe40000ffe43b */
[----:B------:R-:W-:Y:S01]  /*3270*/  IADD3 R58, P1, R67, c[0x0][0x298], RZ ;  /* 0x0000a600433a7a10 */ /* 0x000fe20007f3e0ff */
[----:B------:R-:W-:Y:S03]  /*3280*/  @!P2 STG.E [R24.64+0x100], R69 ;  /* 0x000100451800a986 */ /* 0x000fe6000c101904 */
[----:B------:R-:W-:Y:S01]  /*3290*/  IADD3.X R26, R60, c[0x0][0x29c], RZ, P1, !PT ;  /* 0x0000a7003c1a7a10 */ /* 0x000fe20000ffe4ff */
[----:B------:R-:W-:Y:S01]  /*32a0*/  BAR.SYNC.DEFER_BLOCKING 0x0 ;  /* 0x0000000000007b1d */ /* 0x000fe20000010000 */
[----:B------:R-:W-:-:S04]  /*32b0*/  LEA R58, P1, R27, R58, 0x2 ;  /* 0x0000003a1b3a7211 */ /* 0x000fc800078210ff */
[----:B------:R-:W-:Y:S01]  /*32c0*/  LEA.HI.X R59, R27, R26, R59, 0x2, P1 ;  /* 0x0000001a1b3b7211 */ /* 0x000fe200008f143b */
[----:B------:R-:W2:Y:S04]  /*32d0*/  @!P5 LDG.E R70, [R62.64] ;  /* 0x000000043e46d981 */ /* 0x000ea8000c1e1900 */
[----:B------:R-:W3:Y:S04]  /*32e0*/  @!P6 LDG.E R68, [R58.64] ;  /* 0x000000043a44e981 */ /* 0x000ee8000c1e1900 */
[----:B------:R-:W4:Y:S04]  /*32f0*/  @!P4 LDG.E R74, [R58.64+0x80] ;  /* 0x000080043a4ac981 */ /* 0x000f28000c1e1900 */
[----:B------:R-:W5:Y:S01]  /*3300*/  @!P3 LDG.E R72, [R58.64+0x100] ;  /* 0x000100043a48b981 */ /* 0x000f62000c1e1900 */
[----:B------:R-:W-:Y:S01]  /*3310*/  IMAD R66, R66, c[0x0][0x220], RZ ;  /* 0x0000880042427a24 */ /* 0x000fe200078e02ff */
[----:B------:R-:W-:Y:S02]  /*3320*/  BSSY B0, `(.L_x_1196) ;  /* 0x0000037000007945 */ /* 0x000fe40003800000 */
[----:B--2---:R-:W-:Y:S04]  /*3330*/  STS [R39.X4], R70 ;  /* 0x0000004627007388 */ /* 0x004fe80000004800 */
[----:B---3--:R-:W-:Y:S04]  /*3340*/  STS [R39.X4+0x80], R68 ;  /* 0x0000804427007388 */ /* 0x008fe80000004800 */
[----:B----4-:R-:W-:Y:S04]  /*3350*/  STS [R39.X4+0x100], R74 ;  /* 0x0001004a27007388 */ /* 0x010fe80000004800 */
[----:B-----5:R-:W-:Y:S01]  /*3360*/  STS [R39.X4+0x180], R72 ;  /* 0x0001804827007388 */ /* 0x020fe20000004800 */
[----:B------:R-:W-:-:S06]  /*3370*/  NOP ;  /* 0x0000000000007918 */ /* 0x000fcc0000000000 */
[----:B------:R-:W0:Y:S02]  /*3380*/  LDS.128 R24, [R39.X16] ;  /* 0x0000000027187984 */ /* 0x000e24000000cc00 */
[----:B0-----:R-:W-:Y:S02]  /*3390*/  FMUL.FTZ R69, R24, -1.4426950216293334961 ;  /* 0xbfb8aa3b18457820 */ /* 0x001fe40000410000 */
[----:B------:R-:W-:Y:S02]  /*33a0*/  FMUL.FTZ R62, R25, -1.4426950216293334961 ;  /* 0xbfb8aa3b193e7820 */ /* 0x000fe40000410000 */
[----:B------:R-:W-:Y:S02]  /*33b0*/  FMUL.FTZ R70, R27, -1.4426950216293334961 ;  /* 0xbfb8aa3b1b467820 */ /* 0x000fe40000410000 */
[----:B------:R-:W-:Y:S01]  /*33c0*/  FMUL.FTZ R59, R26, -1.4426950216293334961 ;  /* 0xbfb8aa3b1a3b7820 */ /* 0x000fe20000410000 */
[----:B------:R-:W0:Y:S08]  /*33d0*/  MUFU.EX2 R69, R69 ;  /* 0x0000004500457308 */ /* 0x000e300000000800 */
[----:B------:R-:W1:Y:S08]  /*33e0*/  MUFU.EX2 R62, R62 ;  /* 0x0000003e003e7308 */ /* 0x000e700000000800 */
[----:B------:R-:W2:Y:S01]  /*33f0*/  MUFU.EX2 R70, R70 ;  /* 0x0000004600467308 */ /* 0x000ea20000000800 */
[----:B0-----:R-:W-:-:S07]  /*3400*/  FADD.FTZ R58, R69, 1 ;  /* 0x3f800000453a7421 */ /* 0x001fce0000010000 */
[----:B------:R-:W0:Y:S01]  /*3410*/  MUFU.EX2 R59, R59 ;  /* 0x0000003b003b7308 */ /* 0x000e220000000800 */
[----:B-1----:R-:W-:Y:S02]  /*3420*/  FADD.FTZ R63, R62, 1 ;  /* 0x3f8000003e3f7421 */ /* 0x002fe40000010000 */
[----:B--2---:R-:W-:-:S05]  /*3430*/  FADD.FTZ R62, R70, 1 ;  /* 0x3f800000463e7421 */ /* 0x004fca0000010000 */
[----:B------:R-:W1:Y:S01]  /*3440*/  MUFU.RCP R71, R58 ;  /* 0x0000003a00477308 */ /* 0x000e620000001000 */
[----:B0-----:R-:W-:-:S07]  /*3450*/  FADD.FTZ R68, R59, 1 ;  /* 0x3f8000003b447421 */ /* 0x001fce0000010000 */
[----:B------:R-:W0:Y:S01]  /*3460*/  MUFU.RCP R72, R63 ;  /* 0x0000003f00487308 */ /* 0x000e220000001000 */
[----:B------:R-:W-:Y:S07]  /*3470*/  BAR.SYNC.DEFER_BLOCKING 0x0 ;  /* 0x0000000000007b1d */ /* 0x000fee0000010000 */
[----:B------:R-:W2:Y:S01]  /*3480*/  MUFU.RCP R69, R68 ;  /* 0x0000004400457308 */ /* 0x000ea20000001000 */
[----:B-1----:R-:W-:-:S04]  /*3490*/  FMUL.FTZ R59, R24, R71 ;  /* 0x00000047183b7220 */ /* 0x002fc80000410000 */
[----:B------:R-:W-:-:S03]  /*34a0*/  FMUL.FTZ R20, R59, R20 ;  /* 0x000000143b147220 */ /* 0x000fc60000410000 */
[----:B------:R-:W1:Y:S01]  /*34b0*/  MUFU.RCP R62, R62 ;  /* 0x0000003e003e7308 */ /* 0x000e620000001000 */
[----:B0-----:R-:W-:-:S04]  /*34c0*/  FMUL.FTZ R24, R25, R72 ;  /* 0x0000004819187220 */ /* 0x001fc80000410000 */
[----:B------:R-:W-:Y:S02]  /*34d0*/  FMUL.FTZ R21, R24, R21 ;  /* 0x0000001518157220 */ /* 0x000fe40000410000 */
[----:B--2---:R-:W-:-:S04]  /*34e0*/  FMUL.FTZ R25, R26, R69 ;  /* 0x000000451a197220 */ /* 0x004fc80000410000 */
[----:B------:R-:W-:Y:S02]  /*34f0*/  FMUL.FTZ R22, R25, R22 ;  /* 0x0000001619167220 */ /* 0x000fe40000410000 */
[----:B------:R-:W-:-:S04]  /*3500*/  IMAD.WIDE.U32 R24, R65, c[0x0][0x220], RZ ;  /* 0x0000880041187a25 */ /* 0x000fc800078e00ff */
[----:B-1----:R-:W-:-:S04]  /*3510*/  FMUL.FTZ R26, R27, R62 ;  /* 0x0000003e1b1a7220 */ /* 0x002fc80000410000 */
[----:B------:R-:W-:-:S05]  /*3520*/  FMUL.FTZ R23, R26, R23 ;  /* 0x000000171a177220 */ /* 0x000fca0000410000 */
[----:B------:R0:W-:Y:S01]  /*3530*/  STS.128 [R39.X16], R20 ;  /* 0x0000001427007388 */ /* 0x0001e2000000cc00 */
[----:B------:R-:W-:-:S06]  /*3540*/  NOP ;  /* 0x0000000000007918 */ /* 0x000fcc0000000000 */
[----:B------:R-:W-:Y:S04]  /*3550*/  LDS R27, [R39.X4] ;  /* 0x00000000271b7984 */ /* 0x000fe80000004800 */
[----:B------:R-:W-:Y:S04]  /*3560*/  LDS R59, [R39.X4+0x80] ;  /* 0x00008000273b7984 */ /* 0x000fe80000004800 */
[----:B------:R-:W-:Y:S01]  /*3570*/  LDS R63, [R39.X4+0x100] ;  /* 0x00010000273f7984 */ /* 0x000fe20000004800 */
[----:B0-----:R-:W-:-:S03]  /*3580*/  IMAD R21, R65, c[0x0][0x224], R66 ;  /* 0x0000890041157a24 */ /* 0x001fc600078e0242 */
[----:B------:R-:W-:Y:S01]  /*3590*/  LDS R69, [R39.X4+0x180] ;  /* 0x0001800027457984 */ /* 0x000fe20000004800 */
[----:B------:R-:W-:-:S03]  /*35a0*/  IMAD.IADD R73, R25, 0x1, R21 ;  /* 0x0000000119497824 */ /* 0x000fc600078e0215 */
        /* <DEDUP_REMOVED lines=14> */
.L_x_1197:
[----:B------:R-:W-:Y:S05]  /*3690*/  BSYNC B0 ;  /* 0x0000000000007941 */ /* 0x000fea0003800000 */
.L_x_1196:
[----:B------:R-:W-:Y:S01]  /*36a0*/  MOV R25, R73 ;  /* 0x0000004900197202 */ /* 0x000fe20000000f00 */
[----:B0-----:R-:W-:Y:S01]  /*36b0*/  IMAD R21, R3, c[0x0][0x228], RZ ;  /* 0x00008a0003157a24 */ /* 0x001fe200078e02ff */
[----:B------:R-:W-:Y:S01]  /*36c0*/  IADD3 R20, P4, R67, c[0x0][0x2a0], RZ ;  /* 0x0000a80043147a10 */ /* 0x000fe20007f9e0ff */
[----:B------:R-:W-:Y:S01]  /*36d0*/  IMAD.WIDE R16, R61, 0x4, R16 ;  /* 0x000000043d107825 */ /* 0x000fe200078e0210 */
[-C--:B------:R-:W-:Y:S02]  /*36e0*/  ISETP.GE.AND P1, PT, R56, R71.reuse, PT ;  /* 0x000000473800720c */ /* 0x080fe40003f26270 */
[-C--:B------:R-:W-:Y:S01]  /*36f0*/  ISETP.GE.AND P2, PT, R57, R71.reuse, PT ;  /* 0x000000473900720c */ /* 0x080fe20003f46270 */
[----:B------:R-:W-:Y:S01]  /*3700*/  IMAD.WIDE.U32 R24, R2, c[0x0][0x228], R24 ;  /* 0x00008a0002187a25 */ /* 0x000fe200078e0018 */
[----:B------:R-:W-:Y:S02]  /*3710*/  ISETP.GE.AND P0, PT, R64, R71, PT ;  /* 0x000000474000720c */ /* 0x000fe40003f06270 */
[----:B------:R-:W-:Y:S01]  /*3720*/  IADD3.X R60, R60, c[0x0][0x2a4], RZ, P4, !PT ;  /* 0x0000a9003c3c7a10 */ /* 0x000fe200027fe4ff */
[----:B------:R-:W-:Y:S01]  /*3730*/  IMAD R23, R2, c[0x0][0x22c], R21 ;  /* 0x00008b0002177a24 */ /* 0x000fe200078e0215 */
[----:B------:R-:W-:Y:S01]  /*3740*/  IADD3 R21, P3, R52, R24, RZ ;  /* 0x0000001834157210 */ /* 0x000fe20007f7e0ff */
[----:B------:R-:W-:Y:S01]  /*3750*/  IMAD.WIDE R18, R61, 0x4, R18 ;  /* 0x000000043d127825 */ /* 0x000fe200078e0212 */
[----:B------:R-:W-:-:S02]  /*3760*/  IADD3 R51, R51, 0x1, RZ ;  /* 0x0000000133337810 */ /* 0x000fc40007ffe0ff */
[----:B------:R-:W-:Y:S01]  /*3770*/  IADD3.X R24, R29, R23, R25, P3, !PT ;  /* 0x000000171d187210 */ /* 0x000fe20001ffe419 */
[----:B------:R-:W-:Y:S01]  /*3780*/  IMAD.IADD R36, R61, 0x1, R36 ;  /* 0x000000013d247824 */ /* 0x000fe200078e0224 */
[----:B------:R-:W-:Y:S02]  /*3790*/  LEA R20, P3, R21, R20, 0x2 ;  /* 0x0000001415147211 */ /* 0x000fe400078610ff */
[----:B------:R-:W-:Y:S02]  /*37a0*/  IADD3 R52, R61, R52, RZ ;  /* 0x000000343d347210 */ /* 0x000fe40007ffe0ff */
[----:B------:R-:W-:-:S05]  /*37b0*/  LEA.HI.X R21, R21, R60, R24, 0x2, P3 ;  /* 0x0000003c15157211 */ /* 0x000fca00018f1418 */
[----:B------:R0:W-:Y:S04]  /*37c0*/  @!P1 STG.E [R20.64+0x80], R63 ;  /* 0x0000803f14009986 */ /* 0x0001e8000c101904 */
[----:B------:R0:W-:Y:S04]  /*37d0*/  @!P2 STG.E [R20.64+0x100], R69 ;  /* 0x000100451400a986 */ /* 0x0001e8000c101904 */
[----:B------:R0:W-:Y:S01]  /*37e0*/  @!P0 STG.E [R20.64], R59 ;  /* 0x0000003b14008986 */ /* 0x0001e2000c101904 */
[----:B------:R-:W-:-:S13]  /*37f0*/  ISETP.GE.AND P0, PT, R51, R37, PT ;  /* 0x000000253300720c */ /* 0x000fda0003f06270 */
[----:B0-----:R-:W-:Y:S01]  /*3800*/  @P0 CALL.REL.NOINC `(.L_x_1198) ;  /* 0x0000001000000944 */ /* 0x001fe20003c00000 */
[----:B------:R-:W-:Y:S05]  /*3810*/  BRA `(.L_x_1199) ;  /* 0xffffd9b000007947 */ /* 0x000fea000383ffff */
.L_x_1198:
[----:B------:R-:W-:Y:S05]  /*3820*/  EXIT ;  /* 0x000000000000794d */ /* 0x000fea0003800000 */
.L_x_1200:
        /* <DEDUP_REMOVED lines=13> */
.L_x_8836:


//--------------------- .text._Z25selective_scan_fwd_kernelI32Selective_Scan_fwd_kernel_traitsILi32ELi4ELi1ELb0ELb1ELb1ELb1ELb1EfffEEv13SSMParamsBase --------------------------
	.section	.text._Z25selective_scan_fwd_kernelI32Selective_Scan_fwd_kernel_traitsILi32ELi4ELi1ELb0ELb1ELb1ELb1ELb1EfffEEv13SSMParamsBase,"ax",@progbits
	.sectioninfo	@"SHI_REGISTERS=88"
	.align	128
        .global         _Z25selective_scan_fwd_kernelI32Selective_Scan_fwd_kernel_traitsILi32ELi4ELi1ELb0ELb1ELb1ELb1ELb1EfffEEv13SSMParamsBase
        .type           _Z25selective_scan_fwd_kernelI32Selective_Scan_fwd_kernel_traitsILi32ELi4ELi1ELb0ELb1ELb1ELb1ELb1EfffEEv13SSMParamsBase,@function
        .size           _Z25selective_scan_fwd_kernelI32Selective_Scan_fwd_kernel_traitsILi32ELi4ELi1ELb0ELb1ELb1ELb1ELb1EfffEEv13SSMParamsBase,(.L_x_8837 - _Z25selective_scan_fwd_kernelI32Selective_Scan_fwd_kernel_traitsILi32ELi4ELi1ELb0ELb1ELb1ELb1ELb1EfffEEv13SSMParamsBase)
        .other          _Z25selective_scan_fwd_kernelI32Selective_Scan_fwd_kernel_traitsILi32ELi4ELi1ELb0ELb1ELb1ELb1ELb1EfffEEv13SSMParamsBase,@"STO_CUDA_ENTRY STV_DEFAULT"
_Z25selective_scan_fwd_kernelI32Selective_Scan_fwd_kernel_traitsILi32ELi4ELi1ELb0ELb1ELb1ELb1ELb1EfffEEv13SSMParamsBase:
.text._Z25selective_scan_fwd_kernelI32Selective_Scan_fwd_kernel_traitsILi32ELi4ELi1ELb0ELb1ELb1ELb1ELb1EfffEEv13SSMParamsBase:
        /* <DEDUP_REMOVED lines=15> */
[----:B0-----:R-:W-:-:S02]  /*00f0*/  SHF.R.S32.HI R25, RZ, 0x1f, R24 ;  /* 0x0000001fff197819 */ /* 0x001fc40000011418 */
[----:B------:R-:W-:-:S09]  /*0100*/  MOV R8, R24 ;  /* 0x0000001800087202 */ /* 0x000fd20000000f00 */
        /* <DEDUP_REMOVED lines=14> */
[----:B------:R-:W-:-:S04]  /*01f0*/  @!P2 LEA R4, P3, R24, R13, 0x2 ;  /* 0x0000000d1804a211 */ /* 0x000fc800078610ff */
[----:B------:R-:W-:-:S05]  /*0200*/  @!P2 LEA.HI.X R5, R24, R14, R25, 0x2, P3 ;  /* 0x0000000e1805a211 */ /* 0x000fca00018f1419 */
[----:B------:R0:W5:Y:S04]  /*0210*/  @!P2 LDG.E R8, [R4.64] ;  /* 0x000000040408a981 */ /* 0x000168000c1e1900 */
.L_x_1201:
        /* <DEDUP_REMOVED lines=8> */
[----:B------:R-:W-:-:S03]  /*02a0*/  CS2R R44, SRZ ;  /* 0x00000000002c7805 */ /* 0x000fc6000001ff00 */
[----:B------:R-:W-:Y:S02]  /*02b0*/  ISETP.NE.AND.EX P1, PT, RZ, c[0x0][0x2d4], PT, P1 ;  /* 0x0000b500ff007a0c */ /* 0x000fe40003f25310 */
[----:B-1----:R-:W-:Y:S02]  /*02c0*/  ISETP.NE.AND P6, PT, R3, RZ, PT ;  /* 0x000000ff0300720c */ /* 0x002fe40003fc5270 */
[----:B--2---:R-:W-:-:S11]  /*02d0*/  SHF.R.S32.HI R3, RZ, 0x1f, R2 ;  /* 0x0000001fff037819 */ /* 0x004fd60000011402 */
[----:B0-----:R-:W-:Y:S02]  /*02e0*/  @P6 IMAD R7, R3, c[0x0][0x238], RZ ;  /* 0x00008e0003076a24 */ /* 0x001fe400078e02ff */
        /* <DEDUP_REMOVED lines=13> */
.L_x_1202:
        /* <DEDUP_REMOVED lines=11> */
.L_x_1203:
        /* <DEDUP_REMOVED lines=9> */
[----:B------:R-:W-:-:S05]  /*0500*/  MOV R11, 0x4 ;  /* 0x00000004000b7802 */ /* 0x000fca0000000f00 */
[----:B------:R-:W-:-:S05]  /*0510*/  IMAD.WIDE R10, R24, R11, c[0x0][0x2a8] ;  /* 0x0000aa00180a7625 */ /* 0x000fca00078e020b */
[----:B------:R1:W3:Y:S01]  /*0520*/  LDG.E R9, [R10.64] ;  /* 0x000000040a097981 */ /* 0x0002e2000c1e1900 */
[----:B------:R-:W-:Y:S02]  /*0530*/  ISETP.NE.U32.AND P1, PT, RZ, c[0x0][0x2b8], PT ;  /* 0x0000ae00ff007a0c */ /* 0x000fe40003f25070 */
[----:B------:R-:W-:Y:S01]  /*0540*/  ISETP.NE.U32.AND P2, PT, RZ, c[0x0][0x2c0], PT ;  /* 0x0000b000ff007a0c */ /* 0x000fe20003f45070 */
[----:B------:R1:W4:Y:S01]  /*0550*/  LDG.E R22, [R10.64+0x4] ;  /* 0x000004040a167981 */ /* 0x000322000c1e1900 */
[----:B------:R-:W-:Y:S02]  /*0560*/  ISETP.NE.AND.EX P1, PT, RZ, c[0x0][0x2bc], PT, P1 ;  /* 0x0000af00ff007a0c */ /* 0x000fe40003f25310 */
[----:B------:R-:W-:Y:S01]  /*0570*/  ISETP.NE.AND.EX P2, PT, RZ, c[0x0][0x2c4], PT, P2 ;  /* 0x0000b100ff007a0c */ /* 0x000fe20003f45320 */
[----:B0-----:R-:W-:Y:S01]  /*0580*/  HFMA2.MMA R12, -RZ, RZ, 0, 0 ;  /* 0x00000000ff0c7435 */ /* 0x001fe200000001ff */
[----:B------:R-:W-:-:S09]  /*0590*/  IMAD.MOV.U32 R16, RZ, RZ, RZ ;  /* 0x000000ffff107224 */ /* 0x000fd200078e00ff */
[----:B------:R-:W-:Y:S02]  /*05a0*/  @P1 IADD3 R14, P4, R24, c[0x0][0x2b8], RZ ;  /* 0x0000ae00180e1a10 */ /* 0x000fe40007f9e0ff */
[----:B------:R-:W-:Y:S02]  /*05b0*/  @P2 IMAD.MOV.U32 R16, RZ, RZ, c[0x0][0x2c0] ;  /* 0x0000b000ff102624 */ /* 0x000fe400078e00ff */
[----:B------:R-:W-:Y:S01]  /*05c0*/  @P1 IADD3.X R15, R25, c[0x0][0x2bc], RZ, P4, !PT ;  /* 0x0000af00190f1a10 */ /* 0x000fe200027fe4ff */
[----:B------:R-:W-:Y:S02]  /*05d0*/  @P2 IMAD.MOV.U32 R12, RZ, RZ, c[0x0][0x2c4] ;  /* 0x0000b100ff0c2624 */ /* 0x000fe400078e00ff */
[----:B------:R-:W-:-:S04]  /*05e0*/  ISETP.EQ.U32.AND P4, PT, R16, RZ, PT ;  /* 0x000000ff1000720c */ /* 0x000fc80003f82070 */
[----:B------:R-:W-:Y:S02]  /*05f0*/  ISETP.EQ.OR.EX P4, PT, R12, RZ, !P6, P4 ;  /* 0x000000ff0c00720c */ /* 0x000fe40007782740 */
[----:B------:R-:W-:Y:S02]  /*0600*/  ISETP.NE.U32.AND P3, PT, RZ, c[0x0][0x268], PT ;  /* 0x00009a00ff007a0c */ /* 0x000fe40003f65070 */
[----:B------:R-:W-:Y:S02]  /*0610*/  ISETP.NE.U32.AND P5, PT, RZ, c[0x0][0x280], PT ;  /* 0x0000a000ff007a0c */ /* 0x000fe40003fa5070 */
[----:B------:R-:W-:Y:S02]  /*0620*/  ISETP.NE.AND.EX P3, PT, RZ, c[0x0][0x26c], PT, P3 ;  /* 0x00009b00ff007a0c */ /* 0x000fe40003f65330 */
[----:B------:R-:W-:Y:S02]  /*0630*/  ISETP.NE.AND.EX P5, PT, RZ, c[0x0][0x284], PT, P5 ;  /* 0x0000a100ff007a0c */ /* 0x000fe40003fa5350 */
[----:B------:R-:W-:Y:S01]  /*0640*/  PRMT R53, RZ, 0x7610, R53 ;  /* 0x00007610ff357816 */ /* 0x000fe20000000035 */
[----:B-1----:R-:W-:-:S05]  /*0650*/  CS2R R10, SRZ ;  /* 0x00000000000a7805 */ /* 0x002fca000001ff00 */
[----:B------:R0:W5:Y:S03]  /*0660*/  @P1 LDG.E.U8 R53, [R14.64] ;  /* 0x000000040e351981 */ /* 0x000166000c1e1100 */
[C---:B------:R-:W-:Y:S02]  /*0670*/  @P3 LEA R16, P1, R2.reuse, c[0x0][0x268], 0x2 ;  /* 0x00009a0002103a11 */ /* 0x040fe400078210ff */
[----:B------:R-:W-:Y:S02]  /*0680*/  @P2 MOV R11, c[0x0][0x2c0] ;  /* 0x0000b000000b2a02 */ /* 0x000fe40000000f00 */
[C---:B------:R-:W-:Y:S02]  /*0690*/  @P3 LEA.HI.X R17, R2.reuse, c[0x0][0x26c], R3, 0x2, P1 ;  /* 0x00009b0002113a11 */ /* 0x040fe400008f1403 */
[----:B------:R-:W-:Y:S01]  /*06a0*/  @P5 LEA R18, P1, R2, c[0x0][0x280], 0x2 ;  /* 0x0000a00002125a11 */ /* 0x000fe200078210ff */
[----:B------:R-:W-:-:S02]  /*06b0*/  IMAD.MOV.U32 R20, RZ, RZ, RZ ;  /* 0x000000ffff147224 */ /* 0x000fc400078e00ff */
[----:B------:R-:W-:Y:S01]  /*06c0*/  @P2 IMAD.MOV.U32 R20, RZ, RZ, c[0x0][0x2c4] ;  /* 0x0000b100ff142624 */ /* 0x000fe200078e00ff */
[----:B------:R-:W-:Y:S01]  /*06d0*/  @P5 LEA.HI.X R19, R2, c[0x0][0x284], R3, 0x2, P1 ;  /* 0x0000a10002135a11 */ /* 0x000fe200008f1403 */
[----:B------:R-:W-:Y:S01]  /*06e0*/  HFMA2.MMA R39, -RZ, RZ, 0, 0 ;  /* 0x00000000ff277435 */ /* 0x000fe200000001ff */
[C---:B0-----:R-:W-:Y:S01]  /*06f0*/  @!P4 LEA R14, P1, R24.reuse, R11, 0x2 ;  /* 0x0000000b180ec211 */ /* 0x041fe200078210ff */
[----:B------:R0:W5:Y:S01]  /*0700*/  @P3 LDG.E R10, [R16.64] ;  /* 0x00000004100a3981 */ /* 0x000162000c1e1900 */
[----:B------:R-:W-:Y:S02]  /*0710*/  IABS R21, c[0x0][0x174] ;  /* 0x00005d0000157a13 */ /* 0x000fe40000000000 */
[----:B------:R-:W-:Y:S02]  /*0720*/  @!P4 LEA.HI.X R15, R24, R20, R25, 0x2, P1 ;  /* 0x00000014180fc211 */ /* 0x000fe400008f1419 */
[----:B------:R-:W1:Y:S03]  /*0730*/  I2F.RP R20, R21 ;  /* 0x0000001500147306 */ /* 0x000e660000209400 */
[----:B------:R0:W5:Y:S05]  /*0740*/  @!P4 LDG.E R39, [R14.64] ;  /* 0x000000040e27c981 */ /* 0x00016a000c1e1900 */
[----:B-1----:R-:W1:Y:S01]  /*0750*/  MUFU.RCP R20, R20 ;  /* 0x0000001400147308 */ /* 0x002e620000001000 */
[----:B0-----:R-:W-:Y:S01]  /*0760*/  IABS R14, R2 ;  /* 0x00000002000e7213 */ /* 0x001fe20000000000 */
[----:B--2---:R-:W-:-:S05]  /*0770*/  @!P0 IMAD.WIDE R12, R13, 0x4, R44 ;  /* 0x000000040d0c8825 */ /* 0x004fca00078e022c */
[----:B------:R1:W2:Y:S02]  /*0780*/  @!P0 LDG.E R8, [R12.64] ;  /* 0x000000040c088981 */ /* 0x0002a4000c1e1900 */
[----:B-1----:R-:W-:-:S04]  /*0790*/  IADD3 R12, R20, 0xffffffe, RZ ;  /* 0x0ffffffe140c7810 */ /* 0x002fc80007ffe0ff */
[----:B------:R0:W1:Y:S02]  /*07a0*/  F2I.FTZ.U32.TRUNC.NTZ R13, R12 ;  /* 0x0000000c000d7305 */ /* 0x000064000021f000 */
        /* <DEDUP_REMOVED lines=8> */
[----:B------:R-:W-:Y:S02]  /*0830*/  LOP3.LUT R15, R2, c[0x0][0x174], RZ, 0x3c, !PT ;  /* 0x00005d00020f7a12 */ /* 0x000fe400078e3cff */
[----:B---3--:R-:W-:-:S09]  /*0840*/  SHF.R.S32.HI R12, RZ, 0x1f, R9 ;  /* 0x0000001fff0c7819 */ /* 0x008fd20000011409 */
[----:B------:R-:W-:-:S05]  /*0850*/  @!P3 IMAD.IADD R14, R14, 0x1, -R21 ;  /* 0x000000010e0eb824 */ /* 0x000fca00078e0a15 */
[----:B------:R-:W-:Y:S01]  /*0860*/  ISETP.GE.U32.AND P1, PT, R14, R21, PT ;  /* 0x000000150e00720c */ /* 0x000fe20003f26070 */
[----:B------:R-:W-:Y:S01]  /*0870*/  IMAD.MOV.U32 R11, RZ, RZ, RZ ;  /* 0x000000ffff0b7224 */ /* 0x000fe200078e00ff */
[----:B------:R-:W-:Y:S01]  /*0880*/  ISETP.GE.AND P4, PT, R15, RZ, PT ;  /* 0x000000ff0f00720c */ /* 0x000fe20003f86270 */
[C---:B------:R-:W-:Y:S01]  /*0890*/  IMAD R16, R12.reuse, c[0x0][0x1a0], RZ ;  /* 0x000068000c107a24 */ /* 0x040fe200078e02ff */
[----:B------:R-:W-:Y:S02]  /*08a0*/  ISETP.NE.AND P2, PT, RZ, c[0x0][0x174], PT ;  /* 0x00005d00ff007a0c */ /* 0x000fe40003f45270 */
[----:B------:R-:W-:Y:S01]  /*08b0*/  @!P3 IADD3 R13, R13, 0x1, RZ ;  /* 0x000000010d0db810 */ /* 0x000fe20007ffe0ff */
[----:B------:R0:W5:Y:S01]  /*08c0*/  @P5 LDG.E R11, [R18.64] ;  /* 0x00000004120b5981 */ /* 0x000162000c1e1900 */
[----:B------:R-:W-:Y:S02]  /*08d0*/  IMAD R27, R9, c[0x0][0x1a4], R16 ;  /* 0x00006900091b7a24 */ /* 0x000fe400078e0210 */
[----:B------:R-:W-:-:S02]  /*08e0*/  IMAD R28, R12, c[0x0][0x1f0], RZ ;  /* 0x00007c000c1c7a24 */ /* 0x000fc400078e02ff */
[----:B------:R-:W-:Y:S01]  /*08f0*/  IMAD R26, R12, c[0x0][0x1e0], RZ ;  /* 0x000078000c1a7a24 */ /* 0x000fe200078e02ff */
[----:B------:R-:W-:Y:S01]  /*0900*/  @P1 IADD3 R13, R13, 0x1, RZ ;  /* 0x000000010d0d1810 */ /* 0x000fe20007ffe0ff */
[----:B0-----:R-:W-:-:S04]  /*0910*/  IMAD.WIDE.U32 R18, R9, c[0x0][0x1a0], RZ ;  /* 0x0000680009127a25 */ /* 0x001fc800078e00ff */
[----:B------:R-:W-:Y:S02]  /*0920*/  IMAD.IADD R19, R19, 0x1, R27 ;  /* 0x0000000113137824 */ /* 0x000fe400078e021b */
[----:B------:R-:W-:-:S04]  /*0930*/  IMAD.WIDE.U32 R16, R9, c[0x0][0x1f0], RZ ;  /* 0x00007c0009107a25 */ /* 0x000fc800078e00ff */
[C---:B------:R-:W-:Y:S02]  /*0940*/  IMAD R27, R9.reuse, c[0x0][0x1f4], R28 ;  /* 0x00007d00091b7a24 */ /* 0x040fe400078e021c */
[----:B------:R-:W-:-:S04]  /*0950*/  IMAD.WIDE.U32 R14, R9, c[0x0][0x1e0], RZ ;  /* 0x00007800090e7a25 */ /* 0x000fc800078e00ff */
[----:B------:R-:W-:Y:S02]  /*0960*/  IMAD R23, R9, c[0x0][0x1e4], R26 ;  /* 0x0000790009177a24 */ /* 0x000fe400078e021a */
[----:B------:R-:W-:Y:S01]  /*0970*/  @!P4 IMAD.MOV R13, RZ, RZ, -R13 ;  /* 0x000000ffff0dc224 */ /* 0x000fe200078e0a0d */
[----:B------:R-:W-:Y:S01]  /*0980*/  @!P2 LOP3.LUT R13, RZ, c[0x0][0x174], RZ, 0x33, !PT ;  /* 0x00005d00ff0daa12 */ /* 0x000fe200078e33ff */
[----:B------:R-:W-:Y:S01]  /*0990*/  IMAD R30, R12, c[0x0][0x1c0], RZ ;  /* 0x000070000c1e7a24 */ /* 0x000fe200078e02ff */
[----:B------:R-:W-:Y:S01]  /*09a0*/  IADD3 R17, R17, R27, RZ ;  /* 0x0000001b11117210 */ /* 0x000fe20007ffe0ff */
[----:B------:R-:W-:Y:S01]  /*09b0*/  IMAD.IADD R15, R15, 0x1, R23 ;  /* 0x000000010f0f7824 */ /* 0x000fe200078e0217 */
[----:B------:R-:W-:Y:S01]  /*09c0*/  SHF.R.S32.HI R23, RZ, 0x1f, R13 ;  /* 0x0000001fff177819 */ /* 0x000fe2000001140d */
[----:B------:R-:W-:Y:S02]  /*09d0*/  IMAD R27, R3, c[0x0][0x1e8], RZ ;  /* 0x00007a00031b7a24 */ /* 0x000fe400078e02ff */
[----:B------:R-:W-:-:S04]  /*09e0*/  IMAD.WIDE.U32 R20, R9, c[0x0][0x1c0], RZ ;  /* 0x0000700009147a25 */ /* 0x000fc800078e00ff */
[----:B------:R-:W-:Y:S02]  /*09f0*/  IMAD R29, R9, c[0x0][0x1c4], R30 ;  /* 0x00007100091d7a24 */ /* 0x000fe400078e021e */
[C---:B------:R-:W-:Y:S02]  /*0a00*/  IMAD R35, R2.reuse, c[0x0][0x1ec], R27 ;  /* 0x00007b0002237a24 */ /* 0x040fe400078e021b */
[----:B------:R-:W-:Y:S01]  /*0a10*/  IMAD.WIDE.U32 R26, R2, c[0x0][0x1e8], R14 ;  /* 0x00007a00021a7a25 */ /* 0x000fe200078e000e */
[----:B------:R-:W-:-:S03]  /*0a20*/  IADD3 R21, R21, R29, RZ ;  /* 0x0000001d15157210 */ /* 0x000fc60007ffe0ff */
[----:B------:R-:W-:Y:S02]  /*0a30*/  IMAD R14, R23, c[0x0][0x1b8], RZ ;  /* 0x00006e00170e7a24 */ /* 0x000fe400078e02ff */
[----:B------:R-:W-:Y:S02]  /*0a40*/  IMAD R29, R3, c[0x0][0x1f8], RZ ;  /* 0x00007e00031d7a24 */ /* 0x000fe400078e02ff */
[----:B------:R-:W-:-:S04]  /*0a50*/  IMAD.WIDE.U32 R30, R13, c[0x0][0x1b8], R18 ;  /* 0x00006e000d1e7a25 */ /* 0x000fc800078e0012 */
[----:B------:R-:W-:Y:S02]  /*0a60*/  IMAD R19, R13, c[0x0][0x1bc], R14 ;  /* 0x00006f000d137a24 */ /* 0x000fe400078e020e */
[----:B------:R-:W-:Y:S01]  /*0a70*/  IMAD R37, R2, c[0x0][0x1fc], R29 ;  /* 0x00007f0002257a24 */ /* 0x000fe200078e021d */
[----:B------:R-:W-:Y:S01]  /*0a80*/  LEA R18, P3, R30, c[0x0][0x258], 0x2 ;  /* 0x000096001e127a11 */ /* 0x000fe200078610ff */
[----:B------:R-:W-:Y:S01]  /*0a90*/  IMAD.WIDE.U32 R28, R2, c[0x0][0x1f8], R16 ;  /* 0x00007e00021c7a25 */ /* 0x000fe200078e0010 */
[----:B------:R-:W-:-:S03]  /*0aa0*/  IADD3 R19, R31, R19, RZ ;  /* 0x000000131f137210 */ /* 0x000fc60007ffe0ff */
[----:B------:R-:W-:Y:S01]  /*0ab0*/  IMAD.IADD R17, R29, 0x1, R37 ;  /* 0x000000011d117824 */ /* 0x000fe200078e0225 */
[----:B------:R-:W-:Y:S01]  /*0ac0*/  LEA R16, P2, R28, c[0x0][0x278], 0x2 ;  /* 0x00009e001c107a11 */ /* 0x000fe200078410ff */
[----:B------:R-:W-:Y:S01]  /*0ad0*/  IMAD.IADD R15, R27, 0x1, R35 ;  /* 0x000000011b0f7824 */ /* 0x000fe200078e0223 */
[----:B------:R-:W-:Y:S02]  /*0ae0*/  LEA.HI.X R19, R30, c[0x0][0x25c], R19, 0x2, P3 ;  /* 0x000097001e137a11 */ /* 0x000fe400018f1413 */
[----:B------:R-:W-:Y:S02]  /*0af0*/  LEA R14, P1, R26, c[0x0][0x270], 0x2 ;  /* 0x00009c001a0e7a11 */ /* 0x000fe400078210ff */
[----:B------:R-:W-:Y:S02]  /*0b00*/  ISETP.NE.U32.AND P3, PT, RZ, c[0x0][0x2d8], PT ;  /* 0x0000b600ff007a0c */ /* 0x000fe40003f65070 */
[----:B------:R-:W-:Y:S01]  /*0b10*/  LEA.HI.X R17, R28, c[0x0][0x27c], R17, 0x2, P2 ;  /* 0x00009f001c117a11 */ /* 0x000fe200010f1411 */
[----:B------:R-:W-:Y:S01]  /*0b20*/  IMAD R32, R23, c[0x0][0x1d8], RZ ;  /* 0x0000760017207a24 */ /* 0x000fe200078e02ff */
[----:B------:R-:W-:-:S02]  /*0b30*/  LEA.HI.X R15, R26, c[0x0][0x274], R15, 0x2, P1 ;  /* 0x00009d001a0f7a11 */ /* 0x000fc400008f140f */
[----:B------:R-:W-:Y:S02]  /*0b40*/  ISETP.NE.U32.AND P2, PT, RZ, c[0x0][0x2c8], PT ;  /* 0x0000b200ff007a0c */ /* 0x000fe40003f45070 */
[----:B------:R-:W-:Y:S02]  /*0b50*/  ISETP.NE.AND.EX P3, PT, RZ, c[0x0][0x2dc], PT, P3 ;  /* 0x0000b700ff007a0c */ /* 0x000fe40003f65330 */
[----:B------:R-:W-:Y:S01]  /*0b60*/  ISETP.NE.U32.AND P1, PT, RZ, c[0x0][0x2e0], PT ;  /* 0x0000b800ff007a0c */ /* 0x000fe20003f25070 */
[C---:B------:R-:W-:Y:S01]  /*0b70*/  IMAD R23, R13.reuse, c[0x0][0x1dc], R32 ;  /* 0x000077000d177a24 */ /* 0x040fe200078e0220 */
[----:B------:R-:W-:Y:S01]  /*0b80*/  ISETP.NE.AND.EX P2, PT, RZ, c[0x0][0x2cc], PT, P2 ;  /* 0x0000b300ff007a0c */ /* 0x000fe20003f45320 */
[----:B------:R-:W-:Y:S01]  /*0b90*/  IMAD.WIDE.U32 R32, R13, c[0x0][0x1d8], R20 ;  /* 0x000076000d207a25 */ /* 0x000fe200078e0014 */
[----:B------:R-:W-:Y:S01]  /*0ba0*/  ISETP.NE.AND.EX P1, PT, RZ, c[0x0][0x2e4], PT, P1 ;  /* 0x0000b900ff007a0c */ /* 0x000fe20003f25310 */
[----:B------:R-:W-:Y:S02]  /*0bb0*/  HFMA2.MMA R47, -RZ, RZ, 0, 0 ;  /* 0x00000000ff2f7435 */ /* 0x000fe400000001ff */
[----:B------:R-:W-:Y:S01]  /*0bc0*/  IMAD.IADD R21, R33, 0x1, R23 ;  /* 0x0000000121157824 */ /* 0x000fe200078e0217 */
[----:B------:R-:W-:Y:S01]  /*0bd0*/  LEA R20, P4, R32, c[0x0][0x260], 0x2 ;  /* 0x0000980020147a11 */ /* 0x000fe200078810ff */
[----:B----4-:R-:W-:-:S02]  /*0be0*/  IMAD.IADD R13, R22, 0x1, -R9 ;  /* 0x00000001160d7824 */ /* 0x010fc400078e0a09 */
[----:B------:R-:W-:Y:S02]  /*0bf0*/  CS2R R22, SRZ ;  /* 0x0000000000167805 */ /* 0x000fe4000001ff00 */
[----:B------:R-:W-:Y:S01]  /*0c00*/  @P3 IMAD.MOV.U32 R22, RZ, RZ, c[0x0][0x2d8] ;  /* 0x0000b600ff163624 */ /* 0x000fe200078e00ff */
[----:B------:R-:W-:Y:S01]  /*0c10*/  LEA.HI.X R21, R32, c[0x0][0x264], R21, 0x2, P4 ;  /* 0x0000990020157a11 */ /* 0x000fe200020f1415 */
        /* <DEDUP_REMOVED lines=9> */
[----:B------:R-:W-:Y:S02]  /*0cb0*/  IMAD R27, R3, c[0x0][0x190], RZ ;  /* 0x00006400031b7a24 */ /* 0x000fe400078e02ff */
[----:B------:R-:W-:Y:S02]  /*0cc0*/  IMAD.MOV.U32 R36, RZ, RZ, c[0x0][0x18c] ;  /* 0x00006300ff247624 */ /* 0x000fe400078e00ff */
[----:B------:R-:W-:Y:S01]  /*0cd0*/  IMAD.WIDE.U32 R42, R2, c[0x0][0x190], RZ ;  /* 0x00006400022a7a25 */ /* 0x000fe200078e00ff */
[----:B------:R-:W-:-:S03]  /*0ce0*/  CS2R R40, SRZ ;  /* 0x0000000000287805 */ /* 0x000fc6000001ff00 */
[----:B------:R-:W-:Y:S01]  /*0cf0*/  IMAD R27, R2, c[0x0][0x194], R27 ;  /* 0x00006500021b7a24 */ /* 0x000fe200078e021b */
[----:B------:R-:W-:Y:S01]  /*0d00*/  MOV R26, RZ ;  /* 0x000000ff001a7202 */ /* 0x000fe20000000f00 */
[----:B------:R-:W-:Y:S01]  /*0d10*/  IMAD.MOV.U32 R29, RZ, RZ, RZ ;  /* 0x000000ffff1d7224 */ /* 0x000fe200078e00ff */
[----:B------:R-:W-:Y:S01]  /*0d20*/  @P3 MOV R41, c[0x0][0x2dc] ;  /* 0x0000b70000293a02 */ /* 0x000fe20000000f00 */
[----:B------:R-:W-:Y:S01]  /*0d30*/  @P3 IMAD.MOV.U32 R40, RZ, RZ, c[0x0][0x2d8] ;  /* 0x0000b600ff283624 */ /* 0x000fe200078e00ff */
[----:B------:R-:W-:Y:S01]  /*0d40*/  @P1 MOV R26, c[0x0][0x2e4] ;  /* 0x0000b900001a1a02 */ /* 0x000fe20000000f00 */
[----:B------:R-:W-:Y:S01]  /*0d50*/  @P1 IMAD.MOV.U32 R29, RZ, RZ, c[0x0][0x2e0] ;  /* 0x0000b800ff1d1624 */ /* 0x000fe200078e00ff */
[----:B------:R-:W-:Y:S01]  /*0d60*/  SEL R36, R36, 0x800, P6 ;  /* 0x0000080024247807 */ /* 0x000fe20003000000 */
[----:B------:R-:W-:Y:S01]  /*0d70*/  IMAD.IADD R37, R43, 0x1, R27 ;  /* 0x000000012b257824 */ /* 0x000fe200078e021b */
[----:B--2---:R-:W-:Y:S01]  /*0d80*/  @!P0 SHF.R.S32.HI R0, RZ, 0x1f, R8 ;  /* 0x0000001fff008819 */ /* 0x004fe20000011408 */
[----:B------:R-:W-:Y:S05]  /*0d90*/  @P4 BRA P2, `(.L_x_1204) ;  /* 0x000001d000004947 */ /* 0x000fea0001000000 */
[----:B------:R-:W-:Y:S01]  /*0da0*/  IABS R31, R36 ;  /* 0x00000024001f7213 */ /* 0x000fe20000000000 */
[----:B-----5:R-:W-:Y:S01]  /*0db0*/  CS2R R38, SRZ ;  /* 0x0000000000267805 */ /* 0x020fe2000001ff00 */
[----:B------:R-:W-:-:S02]  /*0dc0*/  IADD3 R29, R13, -0x1, R36 ;  /* 0xffffffff0d1d7810 */ /* 0x000fc40007ffe024 */
        /* <DEDUP_REMOVED lines=26> */
.L_x_1204:
        /* <DEDUP_REMOVED lines=18> */
.L_x_1205:
[----:B------:R-:W-:-:S13]  /*1090*/  ISETP.GE.AND P0, PT, R50, 0x1, PT ;  /* 0x000000013200780c */ /* 0x000fda0003f06270 */
[----:B------:R-:W-:Y:S05]  /*10a0*/  @!P0 EXIT ;  /* 0x000000000000894d */ /* 0x000fea0003800000 */
[----:B------:R-:W0:Y:S01]  /*10b0*/  S2R R51, SR_TID.X ;  /* 0x0000000000337919 */ /* 0x000e220000002100 */
[C---:B------:R-:W-:Y:S01]  /*10c0*/  LEA R46, P0, R24.reuse, R47, 0x2 ;  /* 0x0000002f182e7211 */ /* 0x040fe200078010ff */
[----:B------:R-:W-:Y:S01]  /*10d0*/  CS2R R54, SRZ ;  /* 0x0000000000367805 */ /* 0x000fe2000001ff00 */
[----:B------:R-:W-:Y:S01]  /*10e0*/  LOP3.LUT R53, R53, 0xff, RZ, 0xc0, !PT ;  /* 0x000000ff35357812 */ /* 0x000fe200078ec0ff */
[----:B------:R-:W1:Y:S01]  /*10f0*/  S2R R52, SR_LANEID ;  /* 0x0000000000347919 */ /* 0x000e620000000000 */
[----:B------:R-:W-:Y:S01]  /*1100*/  LEA.HI.X R47, R24, R32, R25, 0x2, P0 ;  /* 0x00000020182f7211 */ /* 0x000fe200000f1419 */
        /* <DEDUP_REMOVED lines=10> */
.L_x_1228:
        /* <DEDUP_REMOVED lines=13> */
[-C--:B------:R-:W-:Y:S01]  /*1280*/  ISETP.GE.AND P6, PT, R66, R63.reuse, PT ;  /* 0x0000003f4200720c */ /* 0x080fe20003fc6270 */
        /* <DEDUP_REMOVED lines=18> */
[----:B------:R-:W-:-:S02]  /*13b0*/  IMAD.MOV.U32 R73, RZ, RZ, RZ ;  /* 0x000000ffff497224 */ /* 0x000fc400078e00ff */
        /* <DEDUP_REMOVED lines=60> */
.L_x_1207:
[----:B------:R-:W-:Y:S05]  /*1780*/  BSYNC B0 ;  /* 0x0000000000007941 */ /* 0x000fea0003800000 */
.L_x_1206:
        /* <DEDUP_REMOVED lines=37> */
.L_x_1209:
[----:B------:R-:W-:Y:S05]  /*19e0*/  BSYNC B0 ;  /* 0x0000000000007941 */ /* 0x000fea0003800000 */
.L_x_1208:
        /* <DEDUP_REMOVED lines=33> */
.L_x_1211:
[----:B------:R-:W-:Y:S05]  /*1c00*/  BSYNC B0 ;  /* 0x0000000000007941 */ /* 0x000fea0003800000 */
.L_x_1210:
        /* <DEDUP_REMOVED lines=33> */
.L_x_1213:
[----:B------:R-:W-:Y:S05]  /*1e20*/  BSYNC B0 ;  /* 0x0000000000007941 */ /* 0x000fea0003800000 */
.L_x_1212:
[----:B------:R-:W-:Y:S01]  /*1e30*/  MOV R24, c[0x0][0x16c] ;  /* 0x00005b0000187a02 */ /* 0x000fe20000000f00 */
[----:B------:R-:W-:Y:S01]  /*1e40*/  BAR.SYNC.DEFER_BLOCKING 0x0 ;  /* 0x0000000000007b1d */ /* 0x000fe20000010000 */
[C---:B------:R-:W-:Y:S02]  /*1e50*/  IMAD.WIDE R14, R63.reuse, 0x4, R14 ;  /* 0x000000043f0e7825 */ /* 0x040fe400078e020e */
        /* <DEDUP_REMOVED lines=12> */
.L_x_1222:
[----:B------:R-:W-:Y:S01]  /*1f20*/  SHF.R.S32.HI R72, RZ, 0x1f, R73 ;  /* 0x0000001fff487819 */ /* 0x000fe20000011449 */
[C---:B------:R-:W-:Y:S01]  /*1f30*/  IMAD.WIDE.U32 R28, R73.reuse, c[0x0][0x1b0], R48 ;  /* 0x00006c00491c7a25 */ /* 0x040fe200078e0030 */
        /* <DEDUP_REMOVED lines=24> */
[----:B------:R-:W-:-:S04]  /*20c0*/  LEA R28, P0, R30, R20, 0x2 ;  /* 0x000000141e1c7211 */ /* 0x000fc800078010ff */
[----:B------:R-:W-:Y:S01]  /*20d0*/  IADD3 R29, R31, R79, RZ ;  /* 0x0000004f1f1d7210 */ /* 0x000fe20007ffe0ff */
[----:B------:R-:W-:Y:S01]  /*20e0*/  HFMA2.MMA R79, -RZ, RZ, 0, 0 ;  /* 0x00000000ff4f7435 */ /* 0x000fe200000001ff */
[----:B------:R-:W-:Y:S01]  /*20f0*/  IMAD.MOV.U32 R31, RZ, RZ, RZ ;  /* 0x000000ffff1f7224 */ /* 0x000fe200078e00ff */
[----:B------:R-:W-:Y:S01]  /*2100*/  MOV R81, RZ ;  /* 0x000000ff00517202 */ /* 0x000fe20000000f00 */
[----:B------:R-:W-:Y:S01]  /*2110*/  IMAD.MOV.U32 R83, RZ, RZ, RZ ;  /* 0x000000ffff537224 */ /* 0x000fe200078e00ff */
[----:B------:R-:W-:Y:S02]  /*2120*/  LEA.HI.X R29, R30, R21, R29, 0x2, P0 ;  /* 0x000000151e1d7211 */ /* 0x000fe400000f141d */
[----:B------:R0:W5:Y:S04]  /*2130*/  LDG.E R30, [R32.64] ;  /* 0x00000004201e7981 */ /* 0x000168000c1e1900 */
[----:B--2---:R-:W-:Y:S04]  /*2140*/  STS [R52.X4], R59 ;  /* 0x0000003b34007388 */ /* 0x004fe80000004800 */
[----:B---3--:R1:W-:Y:S04]  /*2150*/  STS [R52.X4+0x80], R51 ;  /* 0x0000803334007388 */ /* 0x0083e80000004800 */
[----:B----4-:R-:W-:Y:S04]  /*2160*/  STS [R52.X4+0x100], R77 ;  /* 0x0001004d34007388 */ /* 0x010fe80000004800 */
[----:B-----5:R2:W-:Y:S01]  /*2170*/  STS [R52.X4+0x180], R75 ;  /* 0x0001804b34007388 */ /* 0x0205e20000004800 */
[----:B------:R-:W-:-:S06]  /*2180*/  NOP ;  /* 0x0000000000007918 */ /* 0x000fcc0000000000 */
[----:B------:R-:W3:Y:S04]  /*2190*/  @!P5 LDG.E R31, [R28.64] ;  /* 0x000000041c1fd981 */ /* 0x000ee8000c1e1900 */
[----:B------:R-:W4:Y:S04]  /*21a0*/  @!P6 LDG.E R79, [R28.64+0x80] ;  /* 0x000080041c4fe981 */ /* 0x000f28000c1e1900 */
[----:B------:R-:W5:Y:S04]  /*21b0*/  @!P4 LDG.E R83, [R28.64+0x100] ;  /* 0x000100041c53c981 */ /* 0x000f68000c1e1900 */
[----:B------:R-:W5:Y:S01]  /*21c0*/  @!P3 LDG.E R81, [R28.64+0x180] ;  /* 0x000180041c51b981 */ /* 0x000f62000c1e1900 */
[----:B------:R-:W-:Y:S01]  /*21d0*/  ISETP.NE.AND P0, PT, R55, RZ, PT ;  /* 0x000000ff3700720c */ /* 0x000fe20003f05270 */
[----:B------:R-:W-:Y:S01]  /*21e0*/  IMAD.SHL.U32 R70, R73, 0x8, RZ ;  /* 0x0000000849467824 */ /* 0x000fe200078e00ff */
[----:B------:R-:W-:Y:S01]  /*21f0*/  ISETP.GE.U32.AND P1, PT, R56, R63, PT ;  /* 0x0000003f3800720c */ /* 0x000fe20003f26070 */
[----:B0-----:R-:W0:Y:S04]  /*2200*/  LDS.128 R32, [R52.X16] ;  /* 0x0000000034207984 */ /* 0x001e28000000cc00 */
[----:B-1----:R-:W1:Y:S01]  /*2210*/  S2R R51, SR_TID.X ;  /* 0x0000000000337919 */ /* 0x002e620000002100 */
[----:B--2---:R-:W-:-:S04]  /*2220*/  FMUL.FTZ R75, R30, 1.4426950216293334961 ;  /* 0x3fb8aa3b1e4b7820 */ /* 0x004fc80000410000 */
[C---:B------:R-:W-:Y:S02]  /*2230*/  FMUL.FTZ R78, R75.reuse, R64 ;  /* 0x000000404b4e7220 */ /* 0x040fe40000410000 */
[----:B------:R-:W-:-:S04]  /*2240*/  FMUL.FTZ R76, R75, R65 ;  /* 0x000000414b4c7220 */ /* 0x000fc80000410000 */
[----:B------:R-:W-:Y:S08]  /*2250*/  MUFU.EX2 R77, R76 ;  /* 0x0000004c004d7308 */ /* 0x000ff00000000800 */
[----:B------:R-:W2:Y:S01]  /*2260*/  MUFU.EX2 R78, R78 ;  /* 0x0000004e004e7308 */ /* 0x000ea20000000800 */
[----:B-1----:R-:W-:-:S04]  /*2270*/  SHF.L.U32 R80, R51, 0x2, RZ ;  /* 0x0000000233507819 */ /* 0x002fc800000006ff */
[----:B------:R-:W-:Y:S01]  /*2280*/  ISETP.GE.U32.AND P2, PT, R80, R63, PT ;  /* 0x0000003f5000720c */ /* 0x000fe20003f46070 */
[----:B0-----:R-:W-:Y:S02]  /*2290*/  FMUL.FTZ R32, R71, R32 ;  /* 0x0000002047207220 */ /* 0x001fe40000410000 */
[----:B------:R-:W-:Y:S01]  /*22a0*/  FMUL.FTZ R33, R68, R33 ;  /* 0x0000002144217220 */ /* 0x000fe20000410000 */
[----:B--2---:R-:W-:Y:S01]  /*22b0*/  FSEL R80, R78, 1, !P1 ;  /* 0x3f8000004e507808 */ /* 0x004fe20004800000 */
[----:B------:R-:W-:Y:S01]  /*22c0*/  FMUL.FTZ R34, R69, R34 ;  /* 0x0000002245227220 */ /* 0x000fe20000410000 */
[----:B------:R-:W-:Y:S01]  /*22d0*/  FSEL R76, R32, RZ, !P2 ;  /* 0x000000ff204c7208 */ /* 0x000fe20005000000 */
[----:B------:R-:W-:Y:S01]  /*22e0*/  FMUL.FTZ R35, R74, R35 ;  /* 0x000000234a237220 */ /* 0x000fe20000410000 */
[----:B---3--:R-:W-:Y:S04]  /*22f0*/  STS [R52.X4+0x200], R31 ;  /* 0x0002001f34007388 */ /* 0x008fe80000004800 */
[----:B----4-:R-:W-:Y:S04]  /*2300*/  STS [R52.X4+0x280], R79 ;  /* 0x0002804f34007388 */ /* 0x010fe80000004800 */
[----:B-----5:R0:W-:Y:S04]  /*2310*/  STS [R52.X4+0x300], R83 ;  /* 0x0003005334007388 */ /* 0x0201e80000004800 */
[----:B------:R1:W-:Y:S01]  /*2320*/  STS [R52.X4+0x380], R81 ;  /* 0x0003805134007388 */ /* 0x0003e20000004800 */
[----:B------:R-:W-:-:S06]  /*2330*/  NOP ;  /* 0x0000000000007918 */ /* 0x000fcc0000000000 */
[----:B------:R2:W3:Y:S01]  /*2340*/  @P0 LDS.64 R58, [R70+0x420] ;  /* 0x00042000463a0984 */ /* 0x0004e20000000a00 */
[C---:B0-----:R-:W-:Y:S02]  /*2350*/  FMUL.FTZ R83, R75.reuse, R66 ;  /* 0x000000424b537220 */ /* 0x041fe40000410000 */
[----:B------:R-:W-:Y:S01]  /*2360*/  FMUL.FTZ R79, R75, R67 ;  /* 0x000000434b4f7220 */ /* 0x000fe20000410000 */
[----:B------:R2:W0:Y:S01]  /*2370*/  LDS.128 R28, [R52.X16+0x200] ;  /* 0x00020000341c7984 */ /* 0x000422000000cc00 */
[----:B------:R-:W-:Y:S02]  /*2380*/  FSEL R75, R77, 1, !P2 ;  /* 0x3f8000004d4b7808 */ /* 0x000fe40005000000 */
[----:B------:R4:W5:Y:S01]  /*2390*/  MUFU.EX2 R82, R79 ;  /* 0x0000004f00527308 */ /* 0x0009620000000800 */
[----:B------:R-:W-:-:S04]  /*23a0*/  ISETP.GE.U32.AND P2, PT, R57, R63, PT ;  /* 0x0000003f3900720c */ /* 0x000fc80003f46070 */
[----:B-1----:R-:W-:-:S03]  /*23b0*/  FSEL R81, R34, RZ, !P2 ;  /* 0x000000ff22517208 */ /* 0x002fc60005000000 */
[----:B------:R-:W1:Y:S01]  /*23c0*/  MUFU.EX2 R83, R83 ;  /* 0x0000005300537308 */ /* 0x000e620000000800 */
[----:B----4-:R-:W-:Y:S02]  /*23d0*/  FSEL R79, R33, RZ, !P1 ;  /* 0x000000ff214f7208 */ /* 0x010fe40004800000 */
[----:B------:R-:W-:-:S04]  /*23e0*/  ISETP.GE.U32.AND P1, PT, R60, R63, PT ;  /* 0x0000003f3c00720c */ /* 0x000fc80003f26070 */
[----:B------:R-:W-:Y:S02]  /*23f0*/  FSEL R78, R35, RZ, !P1 ;  /* 0x000000ff234e7208 */ /* 0x000fe40004800000 */
[----:B-----5:R-:W-:Y:S02]  /*2400*/  FSEL R82, R82, 1, !P2 ;  /* 0x3f80000052527808 */ /* 0x020fe40005000000 */
[----:B-1----:R-:W-:Y:S01]  /*2410*/  FSEL R77, R83, 1, !P1 ;  /* 0x3f800000534d7808 */ /* 0x002fe20004800000 */
[----:B------:R-:W-:Y:S05]  /*2420*/  @P0 BRA `(.L_x_1215) ;  /* 0x000001d000000947 */ /* 0x000fea0003800000 */
[----:B--2---:R-:W-:Y:S01]  /*2430*/  ULDC.U8 UR6, c[0x0][0x189] ;  /* 0x0000624000067ab9 */ /* 0x004fe20000000000 */
[----:B------:R-:W-:Y:S01]  /*2440*/  ISETP.NE.U32.AND P1, PT, R6, RZ, PT ;  /* 0x000000ff0600720c */ /* 0x000fe20003f25070 */
[----:B---3--:R-:W-:Y:S01]  /*2450*/  IMAD.MOV.U32 R58, RZ, RZ, 0x3f800000 ;  /* 0x3f800000ff3a7424 */ /* 0x008fe200078e00ff */
[----:B------:R-:W-:Y:S02]  /*2460*/  ISETP.NE.AND P0, PT, RZ, UR6, PT ;  /* 0x00000006ff007c0c */ /* 0x000fe4000bf05270 */
[----:B------:R-:W-:-:S02]  /*2470*/  ISETP.NE.AND.EX P1, PT, R7, RZ, PT, P1 ;  /* 0x000000ff0700720c */ /* 0x000fc40003f25310 */
[----:B------:R-:W-:-:S13]  /*2480*/  ISETP.NE.AND P0, PT, R53, RZ, P0 ;  /* 0x000000ff3500720c */ /* 0x000fda0000705270 */
[----:B------:R-:W-:Y:S05]  /*2490*/  @P0 BRA P1, `(.L_x_1216) ;  /* 0x000000b000000947 */ /* 0x000fea0000800000 */
[----:B------:R-:W-:Y:S01]  /*24a0*/  ISETP.NE.AND P0, PT, R53, RZ, PT ;  /* 0x000000ff3500720c */ /* 0x000fe20003f05270 */
[----:B------:R-:W-:-:S12]  /*24b0*/  HFMA2.MMA R59, -RZ, RZ, 0, 0 ;  /* 0x00000000ff3b7435 */ /* 0x000fd800000001ff */
[----:B------:R-:W-:Y:S05]  /*24c0*/  @!P0 BRA `(.L_x_1215) ;  /* 0x0000013000008947 */ /* 0x000fea0003800000 */
        /* <DEDUP_REMOVED lines=8> */
.L_x_1216:
        /* <DEDUP_REMOVED lines=11> */
.L_x_1215:
[-C--:B--2---:R-:W-:Y:S01]  /*2600*/  FFMA.FTZ R32, R76, R80.reuse, R79 ;  /* 0x000000504c207223 */ /* 0x084fe2000001004f */
[C---:B------:R-:W-:Y:S01]  /*2610*/  ISETP.GE.AND P0, PT, R52.reuse, 0x1, PT ;  /* 0x000000013400780c */ /* 0x040fe20003f06270 */
[----:B------:R-:W-:Y:S01]  /*2620*/  FMUL.FTZ R33, R75, R80 ;  /* 0x000000504b217220 */ /* 0x000fe20000410000 */
[----:B------:R-:W-:Y:S01]  /*2630*/  ISETP.GE.AND P1, PT, R52, 0x10, PT ;  /* 0x000000103400780c */ /* 0x000fe20003f26270 */
[----:B-1----:R-:W-:Y:S01]  /*2640*/  FFMA.FTZ R34, R82, R32, R81 ;  /* 0x0000002052227223 */ /* 0x002fe20000010051 */
[----:B------:R-:W-:Y:S01]  /*2650*/  ISETP.NE.AND P2, PT, R52, 0x1f, PT ;  /* 0x0000001f3400780c */ /* 0x000fe20003f45270 */
[----:B------:R-:W-:Y:S01]  /*2660*/  FMUL.FTZ R32, R82, R33 ;  /* 0x0000002152207220 */ /* 0x000fe20000410000 */
[----:B------:R-:W-:Y:S01]  /*2670*/  BSSY B0, `(.L_x_1217) ;  /* 0x000006f000007945 */ /* 0x000fe20003800000 */
        /* <DEDUP_REMOVED lines=23> */
[----:B------:R-:W2:Y:S01]  /*27f0*/  SHFL.UP PT, R35, R32, 0x10, RZ ;  /* 0x0600000020237989 */ /* 0x000ea200000e00ff */
[C---:B-1----:R-:W-:Y:S02]  /*2800*/  @P1 FFMA.FTZ R33, R32.reuse, R34, R33 ;  /* 0x0000002220211223 */ /* 0x042fe40000010021 */
[----:B--2---:R-:W-:-:S03]  /*2810*/  @P1 FMUL.FTZ R32, R32, R35 ;  /* 0x0000002320201220 */ /* 0x004fc60000410000 */
[----:B------:R-:W1:Y:S01]  /*2820*/  SHFL.UP PT, R85, R33, 0x1, RZ ;  /* 0x0420000021557989 */ /* 0x000e6200000e00ff */
[----:B------:R-:W-:-:S03]  /*2830*/  ISETP.NE.AND P1, PT, R51, RZ, PT ;  /* 0x000000ff3300720c */ /* 0x000fc60003f25270 */
[----:B------:R-:W-:Y:S04]  /*2840*/  @!P2 STS.64 [0x400], R32 ;  /* 0x00040020ff00a388 */ /* 0x000fe80000000a00 */
[----:B------:R-:W-:Y:S06]  /*2850*/  BAR.SYNC.DEFER_BLOCKING 0x0 ;  /* 0x0000000000007b1d */ /* 0x000fec0000010000 */
[----:B------:R-:W2:Y:S01]  /*2860*/  SHFL.UP PT, R83, R32, 0x1, RZ ;  /* 0x0420000020537989 */ /* 0x000ea200000e00ff */
[----:B-1-3-5:R-:W-:-:S03]  /*2870*/  @!P0 MOV R85, R59 ;  /* 0x0000003b00558202 */ /* 0x02afc60000000f00 */
[----:B------:R-:W-:Y:S04]  /*2880*/  @!P0 STS.64 [0x410], R58 ;  /* 0x0004103aff008388 */ /* 0x000fe80000000a00 */
[----:B------:R-:W1:Y:S01]  /*2890*/  LDS.64 R34, [0x400] ;  /* 0x00040000ff227984 */ /* 0x000e620000000a00 */
[----:B--2---:R-:W-:-:S03]  /*28a0*/  @!P0 IMAD.MOV.U32 R83, RZ, RZ, R58 ;  /* 0x000000ffff538224 */ /* 0x004fc600078e003a */
        /* <DEDUP_REMOVED lines=28> */
.L_x_1219:
        /* <DEDUP_REMOVED lines=32> */
.L_x_1220:
[----:B------:R1:W5:Y:S02]  /*2c70*/  LDG.E R77, [R46.64] ;  /* 0x000000042e4d7981 */ /* 0x000364000c1e1900 */
.L_x_1221:
        /* <DEDUP_REMOVED lines=14> */
.L_x_1218:
[----:B------:R-:W-:Y:S05]  /*2d60*/  BSYNC B0 ;  /* 0x0000000000007941 */ /* 0x000fea0003800000 */
.L_x_1217:
        /* <DEDUP_REMOVED lines=8> */
.L_x_1214:
[----:B------:R-:W-:Y:S01]  /*2df0*/  BAR.SYNC.DEFER_BLOCKING 0x0 ;  /* 0x0000000000007b1d */ /* 0x000fe20000010000 */
[----:B------:R-:W-:Y:S01]  /*2e00*/  ISETP.NE.AND P0, PT, R51, RZ, PT ;  /* 0x000000ff3300720c */ /* 0x000fe20003f05270 */
[----:B------:R-:W-:Y:S01]  /*2e10*/  IMAD R30, R12, c[0x0][0x210], RZ ;  /* 0x000084000c1e7a24 */ /* 0x000fe200078e02ff */
[----:B------:R-:W-:Y:S01]  /*2e20*/  LOP3.LUT R66, R48, 0x20, RZ, 0xfc, !PT ;  /* 0x0000002030427812 */ /* 0x000fe200078efcff */
[C---:B------:R-:W-:Y:S01]  /*2e30*/  IMAD.WIDE.U32 R28, R9.reuse, c[0x0][0x210], RZ ;  /* 0x00008400091c7a25 */ /* 0x040fe200078e00ff */
[----:B-12---:R-:W-:Y:S01]  /*2e40*/  SHF.R.S32.HI R33, RZ, 0x1f, R54 ;  /* 0x0000001fff217819 */ /* 0x006fe20000011436 */
[----:B------:R-:W-:Y:S01]  /*2e50*/  BSSY B0, `(.L_x_1223) ;  /* 0x000002a000007945 */ /* 0x000fe20003800000 */
[C---:B------:R-:W-:Y:S01]  /*2e60*/  SHF.L.U32 R67, R66.reuse, 0x2, RZ ;  /* 0x0000000242437819 */ /* 0x040fe200000006ff */
[----:B------:R-:W-:Y:S01]  /*2e70*/  IMAD R59, R9, c[0x0][0x214], R30 ;  /* 0x00008500093b7a24 */ /* 0x000fe200078e021e */
[----:B------:R-:W-:Y:S01]  /*2e80*/  SHF.L.U64.HI R68, R66, 0x2, R49 ;  /* 0x0000000242447819 */ /* 0x000fe20000010231 */
[----:B------:R-:W-:Y:S01]  /*2e90*/  IMAD R31, R3, c[0x0][0x218], RZ ;  /* 0x00008600031f7a24 */ /* 0x000fe200078e02ff */
[----:B------:R-:W-:Y:S01]  /*2ea0*/  IADD3 R30, P2, R67, c[0x0][0x288], RZ ;  /* 0x0000a200431e7a10 */ /* 0x000fe20007f5e0ff */
[----:B------:R-:W-:-:S02]  /*2eb0*/  IMAD.IADD R29, R29, 0x1, R59 ;  /* 0x000000011d1d7824 */ /* 0x000fc400078e023b */
[----:B------:R-:W-:Y:S01]  /*2ec0*/  IMAD R35, R2, c[0x0][0x21c], R31 ;  /* 0x0000870002237a24 */ /* 0x000fe200078e021f */
[----:B------:R-:W-:Y:S01]  /*2ed0*/  IADD3.X R31, R68, c[0x0][0x28c], RZ, P2, !PT ;  /* 0x0000a300441f7a10 */ /* 0x000fe200017fe4ff */
[----:B------:R-:W-:-:S05]  /*2ee0*/  IMAD.WIDE.U32 R28, R2, c[0x0][0x218], R28 ;  /* 0x00008600021c7a25 */ /* 0x000fca00078e001c */
[----:B------:R-:W-:Y:S01]  /*2ef0*/  IADD3 R32, P1, R54, R28, RZ ;  /* 0x0000001c36207210 */ /* 0x000fe20007f3e0ff */
[----:B------:R-:W-:Y:S01]  /*2f00*/  STS.128 [R52.X16], R24 ;  /* 0x0000001834007388 */ /* 0x000fe2000000cc00 */
[----:B------:R-:W-:-:S06]  /*2f10*/  NOP ;  /* 0x0000000000007918 */ /* 0x000fcc0000000000 */
[----:B------:R-:W-:Y:S01]  /*2f20*/  LDS R77, [R52.X4] ;  /* 0x00000000344d7984 */ /* 0x000fe20000004800 */
[----:B------:R-:W-:Y:S02]  /*2f30*/  IADD3.X R29, R33, R35, R29, P1, !PT ;  /* 0x00000023211d7210 */ /* 0x000fe40000ffe41d */
[----:B------:R-:W-:Y:S01]  /*2f40*/  LEA R28, P1, R32, R30, 0x2 ;  /* 0x0000001e201c7211 */ /* 0x000fe200078210ff */
[----:B------:R-:W-:Y:S01]  /*2f50*/  LDS R73, [R52.X4+0x80] ;  /* 0x0000800034497984 */ /* 0x000fe20000004800 */
[----:B------:R-:W-:Y:S02]  /*2f60*/  IMAD R30, R12, c[0x0][0x200], RZ ;  /* 0x000080000c1e7a24 */ /* 0x000fe400078e02ff */
[----:B------:R-:W-:Y:S01]  /*2f70*/  LEA.HI.X R29, R32, R31, R29, 0x2, P1 ;  /* 0x0000001f201d7211 */ /* 0x000fe200008f141d */
[----:B------:R-:W-:Y:S01]  /*2f80*/  LDS R75, [R52.X4+0x100] ;  /* 0x00010000344b7984 */ /* 0x000fe20000004800 */
[----:B------:R-:W-:Y:S01]  /*2f90*/  @!P5 IMAD.MOV.U32 R32, RZ, RZ, R54 ;  /* 0x000000ffff20d224 */ /* 0x000fe200078e0036 */
[----:B------:R-:W-:Y:S01]  /*2fa0*/  IADD3 R34, P1, R48, R54, RZ ;  /* 0x0000003630227210 */ /* 0x000fe20007f3e0ff */
[C---:B------:R-:W-:Y:S01]  /*2fb0*/  IMAD R81, R9.reuse, c[0x0][0x204], R30 ;  /* 0x0000810009517a24 */ /* 0x040fe200078e021e */
[----:B------:R-:W-:Y:S01]  /*2fc0*/  LDS R69, [R52.X4+0x180] ;  /* 0x0001800034457984 */ /* 0x000fe20000004800 */
[----:B------:R-:W-:Y:S01]  /*2fd0*/  @!P5 IMAD.WIDE.U32 R30, R9, c[0x0][0x200], R32 ;  /* 0x00008000091eda25 */ /* 0x000fe200078e0020 */
[----:B------:R-:W-:-:S02]  /*2fe0*/  IADD3.X R35, R49, R33, RZ, P1, !PT ;  /* 0x0000002131237210 */ /* 0x000fc40000ffe4ff */
[----:B------:R-:W-:Y:S01]  /*2ff0*/  @!P0 STS [0x200], R63 ;  /* 0x0002003fff008388 */ /* 0x000fe20000000800 */
[----:B------:R-:W-:-:S03]  /*3000*/  @!P5 IMAD.IADD R31, R81, 0x1, R31 ;  /* 0x00000001511fd824 */ /* 0x000fc600078e021f */
[----:B------:R-:W-:Y:S06]  /*3010*/  BAR.SYNC.DEFER_BLOCKING 0x0 ;  /* 0x0000000000007b1d */ /* 0x000fec0000010000 */
[----:B------:R-:W0:Y:S02]  /*3020*/  LDS R71, [0x200] ;  /* 0x00020000ff477984 */ /* 0x000e240000000800 */
        /* <DEDUP_REMOVED lines=12> */
.L_x_1224:
[----:B------:R-:W-:Y:S05]  /*30f0*/  BSYNC B0 ;  /* 0x0000000000007941 */ /* 0x000fea0003800000 */
.L_x_1223:
[----:B------:R-:W-:Y:S01]  /*3100*/  ISETP.GE.AND P2, PT, R66, R71, PT ;  /* 0x000000474200720c */ /* 0x000fe20003f46270 */
[----:B------:R-:W-:Y:S01]  /*3110*/  IMAD R65, R3, c[0x0][0x208], RZ ;  /* 0x0000820003417a24 */ /* 0x000fe200078e02ff */
[----:B------:R1:W-:Y:S01]  /*3120*/  @!P1 STG.E [R28.64+0x80], R75 ;  /* 0x0000804b1c009986 */ /* 0x0003e2000c101904 */
[----:B------:R-:W-:-:S04]  /*3130*/  @!P5 IMAD.WIDE.U32 R30, R2, c[0x0][0x208], R30 ;  /* 0x00008200021eda25 */ /* 0x000fc800078e001e */
[----:B0-----:R-:W-:Y:S01]  /*3140*/  IMAD R77, R2, c[0x0][0x20c], R65 ;  /* 0x00008300024d7a24 */ /* 0x001fe200078e0241 */
[----:B------:R-:W-:Y:S01]  /*3150*/  @!P5 IADD3 R30, P1, R48, R30, RZ ;  /* 0x0000001e301ed210 */ /* 0x000fe20007f3e0ff */
[----:B------:R-:W-:-:S03]  /*3160*/  IMAD.WIDE.U32 R58, R9, c[0x0][0x200], RZ ;  /* 0x00008000093a7a25 */ /* 0x000fc600078e00ff */
[----:B------:R-:W-:Y:S01]  /*3170*/  @!P5 IADD3.X R65, R49, R31, R77, P1, !PT ;  /* 0x0000001f3141d210 */ /* 0x000fe20000ffe44d */
[----:B------:R0:W-:Y:S01]  /*3180*/  @!P2 STG.E [R28.64], R73 ;  /* 0x000000491c00a986 */ /* 0x0001e2000c101904 */
[C---:B------:R-:W-:Y:S02]  /*3190*/  @!P5 LEA R64, P2, R30.reuse, c[0x0][0x298], 0x2 ;  /* 0x0000a6001e40da11 */ /* 0x040fe400078410ff */
[----:B------:R-:W-:Y:S02]  /*31a0*/  IADD3 R59, R59, R81, RZ ;  /* 0x000000513b3b7210 */ /* 0x000fe40007ffe0ff */
[----:B------:R-:W-:Y:S02]  /*31b0*/  @!P5 LEA.HI.X R65, R30, c[0x0][0x29c], R65, 0x2, P2 ;  /* 0x0000a7001e41da11 */ /* 0x000fe400010f1441 */
[----:B------:R-:W-:Y:S01]  /*31c0*/  ISETP.GE.AND P2, PT, R62, R71, PT ;  /* 0x000000473e00720c */ /* 0x000fe20003f46270 */
[----:B------:R-:W-:Y:S01]  /*31d0*/  IMAD.WIDE.U32 R58, R2, c[0x0][0x208], R58 ;  /* 0x00008200023a7a25 */ /* 0x000fe200078e003a */
[----:B------:R-:W-:Y:S01]  /*31e0*/  HFMA2.MMA R71, -RZ, RZ, 0, 0 ;  /* 0x00000000ff477435 */ /* 0x000fe200000001ff */
[----:B-1----:R-:W-:-:S02]  /*31f0*/  MOV R75, RZ ;  /* 0x000000ff004b7202 */ /* 0x002fc40000000f00 */
[----:B0-----:R-:W-:Y:S01]  /*3200*/  IMAD.MOV.U32 R73, RZ, RZ, RZ ;  /* 0x000000ffff497224 */ /* 0x001fe200078e00ff */
[----:B------:R-:W-:-:S04]  /*3210*/  IADD3 R31, P1, R54, R58, RZ ;  /* 0x0000003a361f7210 */ /* 0x000fc80007f3e0ff */
[----:B------:R-:W-:Y:S01]  /*3220*/  IADD3.X R59, R33, R77, R59, P1, !PT ;  /* 0x0000004d213b7210 */ /* 0x000fe20000ffe43b */
[----:B------:R-:W-:Y:S01]  /*3230*/  IMAD.MOV.U32 R77, RZ, RZ, RZ ;  /* 0x000000ffff4d7224 */ /* 0x000fe200078e00ff */
        /* <DEDUP_REMOVED lines=10> */
[----:B------:R-:W-:Y:S03]  /*32e0*/  BSSY B0, `(.L_x_1225) ;  /* 0x0000038000007945 */ /* 0x000fe60003800000 */
        /* <DEDUP_REMOVED lines=31> */
[----:B------:R-:W-:Y:S02]  /*34e0*/  FMUL.FTZ R27, R30, R27 ;  /* 0x0000001b1e1b7220 */ /* 0x000fe40000410000 */
[----:B------:R-:W-:-:S03]  /*34f0*/  IMAD R30, R12, c[0x0][0x220], RZ ;  /* 0x000088000c1e7a24 */ /* 0x000fc600078e02ff */
        /* <DEDUP_REMOVED lines=22> */
.L_x_1226:
[----:B------:R-:W-:Y:S05]  /*3660*/  BSYNC B0 ;  /* 0x0000000000007941 */ /* 0x000fea0003800000 */
.L_x_1225:
        /* <DEDUP_REMOVED lines=24> */
.L_x_1227:
[----:B------:R-:W-:Y:S05]  /*37f0*/  EXIT ;  /* 0x000000000000794d */ /* 0x000fea0003800000 */
.L_x_1229:
        /* <DEDUP_REMOVED lines=16> */
.L_x_8837:


//--------------------- .text._Z25selective_scan_fwd_kernelI32Selective_Scan_fwd_kernel_traitsILi32ELi4ELi1ELb1ELb1ELb1ELb0ELb0EfffEEv13SSMParamsBase --------------------------
	.section	.text._Z25selective_scan_fwd_kernelI32Selective_Scan_fwd_kernel_traitsILi32ELi4ELi1ELb1ELb1ELb1ELb0ELb0EfffEEv13SSMParamsBase,"ax",@progbits
	.sectioninfo	@"SHI_REGISTERS=80"
	.align	128
        .global         _Z25selective_scan_fwd_kernelI32Selective_Scan_fwd_kernel_traitsILi32ELi4ELi1ELb1ELb1ELb1ELb0ELb0EfffEEv13SSMParamsBase
        .type           _Z25selective_scan_fwd_kernelI32Selective_Scan_fwd_kernel_traitsILi32ELi4ELi1ELb1ELb1ELb1ELb0ELb0EfffEEv13SSMParamsBase,@function
        .size           _Z25selective_scan_fwd_kernelI32Selective_Scan_fwd_kernel_traitsILi32ELi4ELi1ELb1ELb1ELb1ELb0ELb0EfffEEv13SSMParamsBase,(.L_x_8838 - _Z25selective_scan_fwd_kernelI32Selective_Scan_fwd_kernel_traitsILi32ELi4ELi1ELb1ELb1ELb1ELb0ELb0EfffEEv13SSMParamsBase)
        .other          _Z25selective_scan_fwd_kernelI32Selective_Scan_fwd_kernel_traitsILi32ELi4ELi1ELb1ELb1ELb1ELb0ELb0EfffEEv13SSMParamsBase,@"STO_CUDA_ENTRY STV_DEFAULT"
_Z25selective_scan_fwd_kernelI32Selective_Scan_fwd_kernel_traitsILi32ELi4ELi1ELb1ELb1ELb1ELb0ELb0EfffEEv13SSMParamsBase:
.text._Z25selective_scan_fwd_kernelI32Selective_Scan_fwd_kernel_traitsILi32ELi4ELi1ELb1ELb1ELb1ELb0ELb0EfffEEv13SSMParamsBase:
        /* <DEDUP_REMOVED lines=34> */
.L_x_1230:
        /* <DEDUP_REMOVED lines=27> */
.L_x_1231:
        /* <DEDUP_REMOVED lines=11> */
.L_x_1232:
[----:B------:R-:W-:Y:S01]  /*0480*/  ISETP.EQ.U32.AND P0, PT, R53, RZ, PT ;  /* 0x000000ff3500720c */ /* 0x000fe20003f02070 */
[----:B------:R-:W-:Y:S01]  /*0490*/  HFMA2.MMA R5, -RZ, RZ, 0, 0 ;  /* 0x00000000ff057435 */ /* 0x000fe200000001ff */
[----:B------:R-:W-:Y:S01]  /*04a0*/  IMAD.MOV.U32 R2, RZ, RZ, RZ ;  /* 0x000000ffff027224 */ /* 0x000fe200078e00ff */
[----:B------:R-:W-:Y:S02]  /*04b0*/  @P1 MOV R2, c[0x0][0x2d4] ;  /* 0x0000b50000021a02 */ /* 0x000fe40000000f00 */
[----:B------:R-:W-:Y:S02]  /*04c0*/  ISETP.EQ.OR.EX P0, PT, R52, RZ, !P6, P0 ;  /* 0x000000ff3400720c */ /* 0x000fe40007702700 */
[----:B------:R-:W-:-:S11]  /*04d0*/  @P1 IMAD.MOV.U32 R5, RZ, RZ, c[0x0][0x2d0] ;  /* 0x0000b400ff051624 */ /* 0x000fd600078e00ff */
        /* <DEDUP_REMOVED lines=34> */
[----:B------:R-:W-:-:S06]  /*0700*/  IMAD.MOV.U32 R15, RZ, RZ, RZ ;  /* 0x000000ffff0f7224 */ /* 0x000fcc00078e00ff */
[----:B------:R1:W5:Y:S01]  /*0710*/  @!P4 LDG.E R15, [R6.64] ;  /* 0x00000004060fc981 */ /* 0x000362000c1e1900 */
[----:B------:R-:W-:Y:S01]  /*0720*/  HFMA2.MMA R50, -RZ, RZ, 0, 0 ;  /* 0x00000000ff327435 */ /* 0x000fe200000001ff */
[----:B-1----:R-:W-:-:S09]  /*0730*/  IABS R6, R57 ;  /* 0x0000003900067213 */ /* 0x002fd20000000000 */
[----:B------:R1:W5:Y:S01]  /*0740*/  @P3 LDG.E R50, [R10.64] ;  /* 0x000000040a323981 */ /* 0x000362000c1e1900 */
[----:B--2---:R-:W-:-:S05]  /*0750*/  @!P0 IMAD.WIDE R4, R5, 0x4, R40 ;  /* 0x0000000405048825 */ /* 0x004fca00078e0228 */
[----:B------:R0:W2:Y:S02]  /*0760*/  @!P0 LDG.E R51, [R4.64] ;  /* 0x0000000404338981 */ /* 0x0000a4000c1e1900 */
[----:B0-----:R-:W-:-:S04]  /*0770*/  IADD3 R4, R2, 0xffffffe, RZ ;  /* 0x0ffffffe02047810 */ /* 0x001fc80007ffe0ff */
[----:B------:R0:W3:Y:S02]  /*0780*/  F2I.FTZ.U32.TRUNC.NTZ R5, R4 ;  /* 0x0000000400057305 */ /* 0x0000e4000021f000 */
[----:B0-----:R-:W-:Y:S01]  /*0790*/  IMAD.MOV.U32 R4, RZ, RZ, RZ ;  /* 0x000000ffff047224 */ /* 0x001fe200078e00ff */
[----:B---3--:R-:W-:-:S05]  /*07a0*/  IADD3 R14, RZ, -R5, RZ ;  /* 0x80000005ff0e7210 */ /* 0x008fca0007ffe0ff */
[----:B------:R-:W-:-:S04]  /*07b0*/  IMAD R9, R14, R17, RZ ;  /* 0x000000110e097224 */ /* 0x000fc800078e02ff */
[----:B------:R-:W-:-:S06]  /*07c0*/  IMAD.HI.U32 R5, R5, R9, R4 ;  /* 0x0000000905057227 */ /* 0x000fcc00078e0004 */
[----:B------:R-:W-:-:S04]  /*07d0*/  IMAD.HI.U32 R9, R5, R6, RZ ;  /* 0x0000000605097227 */ /* 0x000fc800078e00ff */
[----:B------:R-:W-:-:S04]  /*07e0*/  IMAD.MOV R2, RZ, RZ, -R9 ;  /* 0x000000ffff027224 */ /* 0x000fc800078e0a09 */
        /* <DEDUP_REMOVED lines=13> */
[C---:B------:R-:W-:Y:S02]  /*08c0*/  IMAD R19, R3.reuse, c[0x0][0x1f0], RZ ;  /* 0x00007c0003137a24 */ /* 0x040fe400078e02ff */
[----:B------:R-:W-:Y:S01]  /*08d0*/  IMAD R17, R3, c[0x0][0x1e0], RZ ;  /* 0x0000780003117a24 */ /* 0x000fe200078e02ff */
[----:B------:R-:W-:Y:S01]  /*08e0*/  SHF.R.S32.HI R2, RZ, 0x1f, R9 ;  /* 0x0000001fff027819 */ /* 0x000fe20000011409 */
[----:B------:R-:W-:Y:S02]  /*08f0*/  IMAD R14, R56, c[0x0][0x1e8], RZ ;  /* 0x00007a00380e7a24 */ /* 0x000fe400078e02ff */
[----:B-1----:R-:W-:-:S04]  /*0900*/  IMAD.WIDE.U32 R10, R0, c[0x0][0x1a0], RZ ;  /* 0x00006800000a7a25 */ /* 0x002fc800078e00ff */
[----:B------:R-:W-:-:S04]  /*0910*/  IMAD.WIDE.U32 R6, R0, c[0x0][0x1f0], RZ ;  /* 0x00007c0000067a25 */ /* 0x000fc800078e00ff */
[C---:B------:R-:W-:Y:S02]  /*0920*/  IMAD R19, R0.reuse, c[0x0][0x1f4], R19 ;  /* 0x00007d0000137a24 */ /* 0x040fe400078e0213 */
[----:B------:R-:W-:-:S04]  /*0930*/  IMAD.WIDE.U32 R4, R0, c[0x0][0x1e0], RZ ;  /* 0x0000780000047a25 */ /* 0x000fc800078e00ff */
[----:B------:R-:W-:Y:S02]  /*0940*/  IMAD R17, R0, c[0x0][0x1e4], R17 ;  /* 0x0000790000117a24 */ /* 0x000fe400078e0211 */
[----:B------:R-:W-:Y:S02]  /*0950*/  IMAD R39, R57, c[0x0][0x1ec], R14 ;  /* 0x00007b0039277a24 */ /* 0x000fe400078e020e */
[----:B------:R-:W-:Y:S02]  /*0960*/  IMAD.IADD R11, R11, 0x1, R21 ;  /* 0x000000010b0b7824 */ /* 0x000fe400078e0215 */
[----:B------:R-:W-:Y:S01]  /*0970*/  IMAD R14, R2, c[0x0][0x1b8], RZ ;  /* 0x00006e00020e7a24 */ /* 0x000fe200078e02ff */
[----:B------:R-:W-:Y:S01]  /*0980*/  IADD3 R7, R7, R19, RZ ;  /* 0x0000001307077210 */ /* 0x000fe20007ffe0ff */
[----:B------:R-:W-:Y:S01]  /*0990*/  IMAD R16, R56, c[0x0][0x1f8], RZ ;  /* 0x00007e0038107a24 */ /* 0x000fe200078e02ff */
[----:B------:R-:W-:Y:S01]  /*09a0*/  IADD3 R5, R5, R17, RZ ;  /* 0x0000001105057210 */ /* 0x000fe20007ffe0ff */
[----:B------:R-:W-:-:S04]  /*09b0*/  IMAD.WIDE.U32 R10, R9, c[0x0][0x1b8], R10 ;  /* 0x00006e00090a7a25 */ /* 0x000fc800078e000a */
[----:B------:R-:W-:Y:S02]  /*09c0*/  IMAD R35, R9, c[0x0][0x1bc], R14 ;  /* 0x00006f0009237a24 */ /* 0x000fe400078e020e */
[C---:B------:R-:W-:Y:S02]  /*09d0*/  IMAD R37, R57.reuse, c[0x0][0x1fc], R16 ;  /* 0x00007f0039257a24 */ /* 0x040fe400078e0210 */
[----:B------:R-:W-:Y:S01]  /*09e0*/  IMAD.WIDE.U32 R6, R57, c[0x0][0x1f8], R6 ;  /* 0x00007e0039067a25 */ /* 0x000fe200078e0006 */
[----:B------:R-:W-:-:S03]  /*09f0*/  LEA R34, P3, R10, c[0x0][0x258], 0x2 ;  /* 0x000096000a227a11 */ /* 0x000fc600078610ff */
[----:B------:R-:W-:-:S04]  /*0a00*/  IMAD.WIDE.U32 R4, R57, c[0x0][0x1e8], R4 ;  /* 0x00007a0039047a25 */ /* 0x000fc800078e0004 */
[----:B------:R-:W-:Y:S01]  /*0a10*/  IMAD.IADD R35, R11, 0x1, R35 ;  /* 0x000000010b237824 */ /* 0x000fe200078e0223 */
[----:B------:R-:W-:Y:S01]  /*0a20*/  IADD3 R37, R7, R37, RZ ;  /* 0x0000002507257210 */ /* 0x000fe20007ffe0ff */
[----:B------:R-:W-:Y:S01]  /*0a30*/  IMAD.IADD R39, R5, 0x1, R39 ;  /* 0x0000000105277824 */ /* 0x000fe200078e0227 */
[----:B------:R-:W-:Y:S01]  /*0a40*/  LEA R36, P2, R6, c[0x0][0x278], 0x2 ;  /* 0x00009e0006247a11 */ /* 0x000fe200078410ff */
[----:B------:R-:W-:Y:S01]  /*0a50*/  IMAD.MOV.U32 R18, RZ, RZ, RZ ;  /* 0x000000ffff127224 */ /* 0x000fe200078e00ff */
[----:B------:R-:W-:Y:S02]  /*0a60*/  LEA R38, P1, R4, c[0x0][0x270], 0x2 ;  /* 0x00009c0004267a11 */ /* 0x000fe400078210ff */
[----:B------:R-:W-:Y:S02]  /*0a70*/  LEA.HI.X R35, R10, c[0x0][0x25c], R35, 0x2, P3 ;  /* 0x000097000a237a11 */ /* 0x000fe400018f1423 */
[----:B------:R-:W-:Y:S01]  /*0a80*/  ISETP.NE.U32.AND P3, PT, RZ, c[0x0][0x2d8], PT ;  /* 0x0000b600ff007a0c */ /* 0x000fe20003f65070 */
[----:B------:R-:W-:Y:S01]  /*0a90*/  IMAD R23, R3, c[0x0][0x1c0], RZ ;  /* 0x0000700003177a24 */ /* 0x000fe200078e02ff */
[----:B------:R-:W-:Y:S01]  /*0aa0*/  LEA.HI.X R37, R6, c[0x0][0x27c], R37, 0x2, P2 ;  /* 0x00009f0006257a11 */ /* 0x000fe200010f1425 */
[----:B------:R0:W5:Y:S01]  /*0ab0*/  @P5 LDG.E R18, [R12.64] ;  /* 0x000000040c125981 */ /* 0x000162000c1e1900 */
[----:B------:R-:W-:-:S02]  /*0ac0*/  LEA.HI.X R39, R4, c[0x0][0x274], R39, 0x2, P1 ;  /* 0x00009d0004277a11 */ /* 0x000fc400008f1427 */
[----:B------:R-:W-:Y:S02]  /*0ad0*/  ISETP.NE.U32.AND P2, PT, RZ, c[0x0][0x2c8], PT ;  /* 0x0000b200ff007a0c */ /* 0x000fe40003f45070 */
[----:B------:R-:W-:Y:S02]  /*0ae0*/  ISETP.NE.U32.AND P1, PT, RZ, c[0x0][0x2e0], PT ;  /* 0x0000b800ff007a0c */ /* 0x000fe40003f25070 */
[----:B------:R-:W-:Y:S01]  /*0af0*/  ISETP.NE.AND.EX P3, PT, RZ, c[0x0][0x2dc], PT, P3 ;  /* 0x0000b700ff007a0c */ /* 0x000fe20003f65330 */
[C---:B------:R-:W-:Y:S01]  /*0b00*/  IMAD R23, R0.reuse, c[0x0][0x1c4], R23 ;  /* 0x0000710000177a24 */ /* 0x040fe200078e0217 */
[----:B------:R-:W-:Y:S01]  /*0b10*/  ISETP.NE.AND.EX P2, PT, RZ, c[0x0][0x2cc], PT, P2 ;  /* 0x0000b300ff007a0c */ /* 0x000fe20003f45320 */
[----:B0-----:R-:W-:Y:S01]  /*0b20*/  IMAD.WIDE.U32 R12, R0, c[0x0][0x1c0], RZ ;  /* 0x00007000000c7a25 */ /* 0x001fe200078e00ff */
[----:B------:R-:W-:-:S03]  /*0b30*/  ISETP.NE.AND.EX P1, PT, RZ, c[0x0][0x2e4], PT, P1 ;  /* 0x0000b900ff007a0c */ /* 0x000fc60003f25310 */
[----:B------:R-:W-:Y:S02]  /*0b40*/  IMAD R2, R2, c[0x0][0x1d8], RZ ;  /* 0x0000760002027a24 */ /* 0x000fe400078e02ff */
[----:B------:R-:W-:Y:S02]  /*0b50*/  IMAD.IADD R13, R13, 0x1, R23 ;  /* 0x000000010d0d7824 */ /* 0x000fe400078e0217 */
[C---:B------:R-:W-:Y:S01]  /*0b60*/  IMAD R33, R9.reuse, c[0x0][0x1dc], R2 ;  /* 0x0000770009217a24 */ /* 0x040fe200078e0202 */
[----:B------:R-:W-:Y:S01]  /*0b70*/  HFMA2.MMA R2, -RZ, RZ, 0, 0 ;  /* 0x00000000ff027435 */ /* 0x000fe200000001ff */
[----:B------:R-:W-:Y:S01]  /*0b80*/  IMAD.WIDE.U32 R12, R9, c[0x0][0x1d8], R12 ;  /* 0x00007600090c7a25 */ /* 0x000fe200078e000c */
[----:B------:R-:W-:-:S03]  /*0b90*/  MOV R14, RZ ;  /* 0x000000ff000e7202 */ /* 0x000fc60000000f00 */
[----:B------:R-:W-:Y:S01]  /*0ba0*/  IMAD.MOV.U32 R16, RZ, RZ, RZ ;  /* 0x000000ffff107224 */ /* 0x000fe200078e00ff */
[----:B------:R-:W-:Y:S01]  /*0bb0*/  @P3 MOV R16, c[0x0][0x2d8] ;  /* 0x0000b60000103a02 */ /* 0x000fe20000000f00 */
[----:B------:R-:W-:Y:S01]  /*0bc0*/  IMAD.MOV.U32 R47, RZ, RZ, RZ ;  /* 0x000000ffff2f7224 */ /* 0x000fe200078e00ff */
[----:B------:R-:W-:Y:S01]  /*0bd0*/  LEA R32, P4, R12, c[0x0][0x260], 0x2 ;  /* 0x000098000c207a11 */ /* 0x000fe200078810ff */
[----:B------:R-:W-:Y:S01]  /*0be0*/  @P2 IMAD.MOV.U32 R2, RZ, RZ, c[0x0][0x2cc] ;  /* 0x0000b300ff022624 */ /* 0x000fe200078e00ff */
[----:B------:R-:W-:Y:S01]  /*0bf0*/  IADD3 R33, R13, R33, RZ ;  /* 0x000000210d217210 */ /* 0x000fe20007ffe0ff */
[----:B------:R-:W-:Y:S01]  /*0c00*/  @P3 IMAD.MOV.U32 R14, RZ, RZ, c[0x0][0x2dc] ;  /* 0x0000b700ff0e3624 */ /* 0x000fe200078e00ff */
        /* <DEDUP_REMOVED lines=26> */
[----:B-----5:R-:W-:Y:S02]  /*0db0*/  MOV R15, RZ ;  /* 0x000000ff000f7202 */ /* 0x020fe40000000f00 */
[----:B------:R-:W-:Y:S02]  /*0dc0*/  IADD3 R7, R4, -0x1, RZ ;  /* 0xffffffff04077810 */ /* 0x000fe40007ffe0ff */
[-C--:B------:R-:W-:Y:S02]  /*0dd0*/  IABS R4, R12.reuse ;  /* 0x0000000c00047213 */ /* 0x080fe40000000000 */
[----:B------:R-:W-:Y:S02]  /*0de0*/  IABS R11, R7 ;  /* 0x00000007000b7213 */ /* 0x000fe40000000000 */
[----:B------:R-:W-:-:S04]  /*0df0*/  LOP3.LUT R7, R7, R12, RZ, 0x3c, !PT ;  /* 0x0000000c07077212 */ /* 0x000fc800078e3cff */
[----:B------:R-:W-:Y:S01]  /*0e00*/  ISETP.GE.AND P2, PT, R7, RZ, PT ;  /* 0x000000ff0700720c */ /* 0x000fe20003f46270 */
[----:B0-----:R-:W0:Y:S02]  /*0e10*/  MUFU.RCP R6, R6 ;  /* 0x0000000600067308 */ /* 0x001e240000001000 */
[----:B0-----:R-:W-:Y:S02]  /*0e20*/  IADD3 R5, R6, 0xffffffe, RZ ;  /* 0x0ffffffe06057810 */ /* 0x001fe40007ffe0ff */
[----:B------:R-:W-:Y:S01]  /*0e30*/  IADD3 R6, RZ, -R4, RZ ;  /* 0x80000004ff067210 */ /* 0x000fe20007ffe0ff */
[----:B------:R-:W-:-:S03]  /*0e40*/  IMAD.MOV.U32 R4, RZ, RZ, RZ ;  /* 0x000000ffff047224 */ /* 0x000fc600078e00ff */
[----:B------:R-:W0:Y:S02]  /*0e50*/  F2I.FTZ.U32.TRUNC.NTZ R5, R5 ;  /* 0x0000000500057305 */ /* 0x000e24000021f000 */
[----:B0-----:R-:W-:-:S04]  /*0e60*/  IMAD.MOV R9, RZ, RZ, -R5 ;  /* 0x000000ffff097224 */ /* 0x001fc800078e0a05 */
        /* <DEDUP_REMOVED lines=15> */
.L_x_1233:
        /* <DEDUP_REMOVED lines=18> */
.L_x_1234:
        /* <DEDUP_REMOVED lines=9> */
[----:B0-----:R-:W-:Y:S02]  /*1110*/  SHF.L.U32 R9, R11, 0x2, RZ ;  /* 0x000000020b097819 */ /* 0x001fe400000006ff */
[----:B------:R-:W-:Y:S02]  /*1120*/  SHF.R.S32.HI R2, RZ, 0x1f, R11 ;  /* 0x0000001fff027819 */ /* 0x000fe4000001140b */
[----:B------:R-:W-:-:S02]  /*1130*/  IADD3 R7, R9, 0x1, RZ ;  /* 0x0000000109077810 */ /* 0x000fc40007ffe0ff */
[C---:B------:R-:W-:Y:S02]  /*1140*/  IADD3 R5, R9.reuse, 0x2, RZ ;  /* 0x0000000209057810 */ /* 0x040fe40007ffe0ff */
[----:B-1----:R-:W-:Y:S02]  /*1150*/  IADD3 R3, R9, 0x3, RZ ;  /* 0x0000000309037810 */ /* 0x002fe40007ffe0ff */
.L_x_1253:
[----:B------:R-:W-:-:S04]  /*1160*/  ISETP.NE.U32.AND P0, PT, R16, RZ, PT ;  /* 0x000000ff1000720c */ /* 0x000fc80003f05070 */
[----:B------:R-:W-:-:S13]  /*1170*/  ISETP.NE.AND.EX P0, PT, R14, RZ, PT, P0 ;  /* 0x000000ff0e00720c */ /* 0x000fda0003f05300 */
[----:B--2---:R-:W-:-:S04]  /*1180*/  @P0 IMAD.IADD R21, R6, 0x1, R17 ;  /* 0x0000000106150824 */ /* 0x004fc800078e0211 */
[----:B------:R-:W-:-:S05]  /*1190*/  @P0 IMAD.WIDE R20, R21, 0x4, R44 ;  /* 0x0000000415140825 */ /* 0x000fca00078e022c */
[----:B------:R-:W2:Y:S04]  /*11a0*/  @P0 LDG.E R0, [R20.64] ;  /* 0x0000000414000981 */ /* 0x000ea8000c1e1900 */
[----:B------:R-:W2:Y:S01]  /*11b0*/  @P0 LDG.E R23, [R20.64+0x4] ;  /* 0x0000040414170981 */ /* 0x000ea2000c1e1900 */
[----:B------:R-:W-:Y:S02]  /*11c0*/  @!P0 IADD3 R25, -R4, c[0x0][0x168], RZ ;  /* 0x00005a0004198a10 */ /* 0x000fe40007ffe1ff */
[----:B--2---:R-:W-:Y:S02]  /*11d0*/  @P0 IADD3 R0, -R0, R23, RZ ;  /* 0x0000001700000210 */ /* 0x004fe40007ffe1ff */
[----:B------:R-:W-:-:S04]  /*11e0*/  @!P0 IMNMX R0, R25, R12, PT ;  /* 0x0000000c19008217 */ /* 0x000fc80003800200 */
[----:B------:R-:W-:-:S13]  /*11f0*/  ISETP.GE.AND P0, PT, R0, 0x1, PT ;  /* 0x000000010000780c */ /* 0x000fda0003f06270 */
[----:B01----:R-:W-:Y:S05]  /*1200*/  @!P0 EXIT ;  /* 0x000000000000894d */ /* 0x003fea0003800000 */
[----:B------:R-:W-:Y:S01]  /*1210*/  BAR.SYNC.DEFER_BLOCKING 0x0 ;  /* 0x0000000000007b1d */ /* 0x000fe20000010000 */
[C---:B------:R-:W-:Y:S01]  /*1220*/  IMAD.SHL.U32 R25, R11.reuse, 0x10, RZ ;  /* 0x000000100b197824 */ /* 0x040fe200078e00ff */
[----:B------:R-:W-:-:S04]  /*1230*/  SHF.L.U64.HI R26, R11, 0x4, R2 ;  /* 0x000000040b1a7819 */ /* 0x000fc80000010202 */
[----:B------:R-:W-:-:S04]  /*1240*/  IADD3 R20, P0, R36, R25, RZ ;  /* 0x0000001924147210 */ /* 0x000fc80007f1e0ff */
[----:B------:R-:W-:-:S06]  /*1250*/  IADD3.X R21, R37, R26, RZ, P0, !PT ;  /* 0x0000001a25157210 */ /* 0x000fcc00007fe4ff */
[----:B------:R-:W2:Y:S01]  /*1260*/  LDG.E.128 R20, [R20.64] ;  /* 0x0000000414147981 */ /* 0x000ea2000c1e1d00 */
[----:B------:R-:W-:-:S05]  /*1270*/  IADD3 R24, P0, R38, R25, RZ ;  /* 0x0000001926187210 */ /* 0x000fca0007f1e0ff */
[----:B------:R-:W-:-:S06]  /*1280*/  IMAD.X R25, R39, 0x1, R26, P0 ;  /* 0x0000000127197824 */ /* 0x000fcc00000e061a */
[----:B------:R-:W5:Y:S01]  /*1290*/  LDG.E.128 R24, [R24.64] ;  /* 0x0000000418187981 */ /* 0x000f62000c1e1d00 */
[----:B------:R-:W-:Y:S01]  /*12a0*/  ULDC.U8 UR6, c[0x0][0x188] ;  /* 0x0000620000067ab9 */ /* 0x000fe20000000000 */
[----:B------:R-:W-:Y:S01]  /*12b0*/  BSSY B0, `(.L_x_1235) ;  /* 0x000002d000007945 */ /* 0x000fe20003800000 */
[--C-:B--2---:R-:W-:Y:S02]  /*12c0*/  FADD.FTZ R59, R20, R18.reuse ;  /* 0x00000012143b7221 */ /* 0x104fe40000010000 */
[--C-:B------:R-:W-:Y:S02]  /*12d0*/  FADD.FTZ R60, R21, R18.reuse ;  /* 0x00000012153c7221 */ /* 0x100fe40000010000 */
[--C-:B------:R-:W-:Y:S01]  /*12e0*/  FADD.FTZ R61, R22, R18.reuse ;  /* 0x00000012163d7221 */ /* 0x100fe20000010000 */
[----:B------:R-:W-:Y:S01]  /*12f0*/  FSETP.GTU.FTZ.AND P0, PT, R59, 20, PT ;  /* 0x41a000003b00780b */ /* 0x000fe20003f1c000 */
[----:B------:R-:W-:Y:S01]  /*1300*/  FADD.FTZ R62, R23, R18 ;  /* 0x00000012173e7221 */ /* 0x000fe20000010000 */
[----:B------:R-:W-:-:S02]  /*1310*/  FSETP.GTU.FTZ.AND P1, PT, R60, 20, PT ;  /* 0x41a000003c00780b */ /* 0x000fc40003f3c000 */
[----:B------:R-:W-:Y:S02]  /*1320*/  ISETP.EQ.OR P3, PT, RZ, UR6, P0 ;  /* 0x00000006ff007c0c */ /* 0x000fe40008762670 */
[----:B------:R-:W-:Y:S02]  /*1330*/  FSETP.GTU.FTZ.AND P2, PT, R61, 20, PT ;  /* 0x41a000003d00780b */ /* 0x000fe40003f5c000 */
[----:B------:R-:W-:Y:S02]  /*1340*/  FSETP.GTU.FTZ.AND P4, PT, R62, 20, PT ;  /* 0x41a000003e00780b */ /* 0x000fe40003f9c000 */
[----:B------:R-:W-:Y:S02]  /*1350*/  ISETP.EQ.OR P0, PT, RZ, UR6, P1 ;  /* 0x00000006ff007c0c */ /* 0x000fe40008f02670 */
[----:B------:R-:W-:Y:S02]  /*1360*/  ISETP.EQ.OR P1, PT, RZ, UR6, P2 ;  /* 0x00000006ff007c0c */ /* 0x000fe40009722670 */
[----:B------:R-:W-:-:S03]  /*1370*/  ISETP.EQ.OR P2, PT, RZ, UR6, P4 ;  /* 0x00000006ff007c0c */ /* 0x000fc6000a742670 */
        /* <DEDUP_REMOVED lines=32> */
.L_x_1236:
[----:B------:R-:W-:Y:S05]  /*1580*/  BSYNC B0 ;  /* 0x0000000000007941 */ /* 0x000fea0003800000 */
.L_x_1235:
        /* <DEDUP_REMOVED lines=33> */
.L_x_1238:
[----:B------:R-:W-:Y:S05]  /*17a0*/  BSYNC B0 ;  /* 0x0000000000007941 */ /* 0x000fea0003800000 */
.L_x_1237:
        /* <DEDUP_REMOVED lines=33> */
.L_x_1240:
[----:B------:R-:W-:Y:S05]  /*19c0*/  BSYNC B0 ;  /* 0x0000000000007941 */ /* 0x000fea0003800000 */
.L_x_1239:
        /* <DEDUP_REMOVED lines=33> */
.L_x_1242:
[----:B------:R-:W-:Y:S05]  /*1be0*/  BSYNC B0 ;  /* 0x0000000000007941 */ /* 0x000fea0003800000 */
.L_x_1241:
[----:B------:R-:W-:Y:S01]  /*1bf0*/  MOV R20, c[0x0][0x16c] ;  /* 0x00005b0000147a02 */ /* 0x000fe20000000f00 */
[----:B------:R-:W-:Y:S01]  /*1c00*/  BAR.SYNC.DEFER_BLOCKING 0x0 ;  /* 0x0000000000007b1d */ /* 0x000fe20000010000 */
[----:B------:R-:W-:Y:S02]  /*1c10*/  IMAD.WIDE R38, R0, 0x4, R38 ;  /* 0x0000000400267825 */ /* 0x000fe400078e0226 */
[----:B------:R-:W-:Y:S02]  /*1c20*/  ISETP.GE.AND P0, PT, R20, 0x1, PT ;  /* 0x000000011400780c */ /* 0x000fe40003f06270 */
[----:B------:R-:W-:-:S04]  /*1c30*/  IMAD.WIDE R36, R0, 0x4, R36 ;  /* 0x0000000400247825 */ /* 0x000fc800078e0224 */
[-C--:B-----5:R-:W-:Y:S02]  /*1c40*/  FMUL.FTZ R20, R24, R50.reuse ;  /* 0x0000003218147220 */ /* 0x0a0fe40000410000 */
        /* <DEDUP_REMOVED lines=9> */
.L_x_1251:
[----:B------:R-:W-:Y:S01]  /*1ce0*/  SHF.R.S32.HI R66, RZ, 0x1f, R67 ;  /* 0x0000001fff427819 */ /* 0x000fe20000011443 */
[----:B------:R-:W-:Y:S01]  /*1cf0*/  IMAD.MOV.U32 R25, RZ, RZ, R19 ;  /* 0x000000ffff197224 */ /* 0x000fe200078e0013 */
[----:B------:R-:W-:-:S03]  /*1d00*/  MOV R24, R42 ;  /* 0x0000002a00187202 */ /* 0x000fc60000000f00 */
[----:B01----:R-:W-:Y:S02]  /*1d10*/  IMAD R28, R66, c[0x0][0x198], RZ ;  /* 0x00006600421c7a24 */ /* 0x003fe400078e02ff */
[----:B------:R-:W-:-:S04]  /*1d20*/  IMAD.WIDE.U32 R26, R67, c[0x0][0x198], R24 ;  /* 0x00006600431a7a25 */ /* 0x000fc800078e0018 */
[----:B------:R-:W-:Y:S01]  /*1d30*/  IMAD R25, R67, c[0x0][0x19c], R28 ;  /* 0x0000670043197a24 */ /* 0x000fe200078e021c */
[----:B------:R-:W-:-:S04]  /*1d40*/  LEA R24, P0, R26, c[0x0][0x250], 0x2 ;  /* 0x000094001a187a11 */ /* 0x000fc800078010ff */
[----:B------:R-:W-:-:S04]  /*1d50*/  IADD3 R25, R27, R25, RZ ;  /* 0x000000191b197210 */ /* 0x000fc80007ffe0ff */
[----:B------:R-:W-:Y:S01]  /*1d60*/  LEA.HI.X R25, R26, c[0x0][0x254], R25, 0x2, P0 ;  /* 0x000095001a197a11 */ /* 0x000fe200000f1419 */
[----:B------:R-:W-:-:S04]  /*1d70*/  IMAD R28, R66, c[0x0][0x1b0], RZ ;  /* 0x00006c00421c7a24 */ /* 0x000fc800078e02ff */
[----:B------:R0:W2:Y:S01]  /*1d80*/  LDG.E R48, [R24.64] ;  /* 0x0000000418307981 */ /* 0x0000a2000c1e1900 */
[----:B------:R-:W-:Y:S01]  /*1d90*/  IMAD.WIDE.U32 R26, R67, c[0x0][0x1b0], RZ ;  /* 0x00006c00431a7a25 */ /* 0x000fe200078e00ff */
[C---:B------:R-:W-:Y:S02]  /*1da0*/  SHF.L.U32 R49, R11.reuse, 0x4, RZ ;  /* 0x000000040b317819 */ /* 0x040fe400000006ff */
[----:B------:R-:W-:Y:S01]  /*1db0*/  SHF.L.U64.HI R69, R11, 0x4, R2 ;  /* 0x000000040b457819 */ /* 0x000fe20000010202 */
[----:B------:R-:W-:Y:S01]  /*1dc0*/  IMAD R29, R67, c[0x0][0x1b4], R28 ;  /* 0x00006d00431d7a24 */ /* 0x000fe200078e021c */
[----:B------:R-:W-:-:S03]  /*1dd0*/  LEA R28, P0, R26, R34, 0x2 ;  /* 0x000000221a1c7211 */ /* 0x000fc600078010ff */
[----:B------:R-:W-:Y:S02]  /*1de0*/  IMAD.IADD R27, R27, 0x1, R29 ;  /* 0x000000011b1b7824 */ /* 0x000fe400078e021d */
[----:B0-----:R-:W-:-:S03]  /*1df0*/  IMAD R24, R66, c[0x0][0x1d0], RZ ;  /* 0x0000740042187a24 */ /* 0x001fc600078e02ff */
[----:B------:R-:W-:Y:S02]  /*1e00*/  LEA.HI.X R26, R26, R35, R27, 0x2, P0 ;  /* 0x000000231a1a7211 */ /* 0x000fe400000f141b */
[----:B------:R-:W-:Y:S01]  /*1e10*/  IADD3 R28, P0, R28, R49, RZ ;  /* 0x000000311c1c7210 */ /* 0x000fe20007f1e0ff */
[----:B------:R-:W-:-:S04]  /*1e20*/  IMAD R25, R67, c[0x0][0x1d4], R24 ;  /* 0x0000750043197a24 */ /* 0x000fc800078e0218 */
[----:B------:R-:W-:Y:S02]  /*1e30*/  IMAD.X R29, R26, 0x1, R69, P0 ;  /* 0x000000011a1d7824 */ /* 0x000fe400000e0645 */
[----:B------:R-:W-:-:S04]  /*1e40*/  IMAD.WIDE.U32 R26, R67, c[0x0][0x1d0], RZ ;  /* 0x00007400431a7a25 */ /* 0x000fc800078e00ff */
[----:B------:R-:W3:Y:S01]  /*1e50*/  LDG.E.128 R28, [R28.64] ;  /* 0x000000041c1c7981 */ /* 0x000ee2000c1e1d00 */
[----:B------:R-:W-:Y:S02]  /*1e60*/  LEA R24, P0, R26, R32, 0x2 ;  /* 0x000000201a187211 */ /* 0x000fe400078010ff */
[----:B------:R-:W-:Y:S02]  /*1e70*/  IADD3 R25, R27, R25, RZ ;  /* 0x000000191b197210 */ /* 0x000fe40007ffe0ff */
[----:B------:R-:W-:Y:S02]  /*1e80*/  IADD3 R24, P1, R24, R49, RZ ;  /* 0x0000003118187210 */ /* 0x000fe40007f3e0ff */
[----:B------:R-:W-:-:S05]  /*1e90*/  LEA.HI.X R26, R26, R33, R25, 0x2, P0 ;  /* 0x000000211a1a7211 */ /* 0x000fca00000f1419 */
[----:B------:R-:W-:-:S06]  /*1ea0*/  IMAD.X R25, R26, 0x1, R69, P1 ;  /* 0x000000011a197824 */ /* 0x000fcc00008e0645 */
[----:B------:R-:W5:Y:S01]  /*1eb0*/  LDG.E.128 R24, [R24.64] ;  /* 0x0000000418187981 */ /* 0x000f62000c1e1d00 */
[----:B------:R-:W-:Y:S02]  /*1ec0*/  ISETP.NE.AND P4, PT, R6, RZ, PT ;  /* 0x000000ff0600720c */ /* 0x000fe40003f85270 */
[-C--:B------:R-:W-:Y:S02]  /*1ed0*/  ISETP.GE.U32.AND P0, PT, R9, R0.reuse, PT ;  /* 0x000000000900720c */ /* 0x080fe40003f06070 */
[-C--:B------:R-:W-:Y:S02]  /*1ee0*/  ISETP.GE.U32.AND P1, PT, R7, R0.reuse, PT ;  /* 0x000000000700720c */ /* 0x080fe40003f26070 */
[-C--:B------:R-:W-:Y:S02]  /*1ef0*/  ISETP.GE.U32.AND P2, PT, R5, R0.reuse, PT ;  /* 0x000000000500720c */ /* 0x080fe40003f46070 */
[----:B------:R-:W-:Y:S01]  /*1f00*/  ISETP.GE.U32.AND P3, PT, R3, R0, PT ;  /* 0x000000000300720c */ /* 0x000fe20003f66070 */
[----:B--2---:R-:W-:-:S04]  /*1f10*/  FMUL.FTZ R69, R48, 1.4426950216293334961 ;  /* 0x3fb8aa3b30457820 */ /* 0x004fc80000410000 */
[----:B------:R0:W1:Y:S01]  /*1f20*/  @P4 LDS.64 R48, [R67.X8+0x420] ;  /* 0x0004200043304984 */ /* 0x0000620000008a00 */
[C---:B------:R-:W-:Y:S02]  /*1f30*/  FMUL.FTZ R74, R69.reuse, R59 ;  /* 0x0000003b454a7220 */ /* 0x040fe40000410000 */
[C---:B------:R-:W-:Y:S02]  /*1f40*/  FMUL.FTZ R75, R69.reuse, R60 ;  /* 0x0000003c454b7220 */ /* 0x040fe40000410000 */
[C---:B------:R-:W-:Y:S02]  /*1f50*/  FMUL.FTZ R76, R69.reuse, R61 ;  /* 0x0000003d454c7220 */ /* 0x040fe40000410000 */
[----:B------:R-:W-:Y:S01]  /*1f60*/  FMUL.FTZ R70, R69, R62 ;  /* 0x0000003e45467220 */ /* 0x000fe20000410000 */
[----:B------:R-:W2:Y:S08]  /*1f70*/  MUFU.EX2 R74, R74 ;  /* 0x0000004a004a7308 */ /* 0x000eb00000000800 */
[----:B------:R-:W4:Y:S08]  /*1f80*/  MUFU.EX2 R75, R75 ;  /* 0x0000004b004b7308 */ /* 0x000f300000000800 */
[----:B------:R-:W0:Y:S01]  /*1f90*/  MUFU.EX2 R76, R76 ;  /* 0x0000004c004c7308 */ /* 0x000e220000000800 */
[----:B---3--:R-:W-:Y:S01]  /*1fa0*/  FMUL.FTZ R28, R65, R28 ;  /* 0x0000001c411c7220 */ /* 0x008fe20000410000 */
[----:B--2---:R-:W-:Y:S01]  /*1fb0*/  FSEL R74, R74, 1, !P0 ;  /* 0x3f8000004a4a7808 */ /* 0x004fe20004000000 */
[----:B------:R-:W-:-:S02]  /*1fc0*/  FMUL.FTZ R29, R64, R29 ;  /* 0x0000001d401d7220 */ /* 0x000fc40000410000 */
[----:B------:R-:W-:Y:S01]  /*1fd0*/  FMUL.FTZ R30, R63, R30 ;  /* 0x0000001e3f1e7220 */ /* 0x000fe20000410000 */
[----:B------:R-:W-:Y:S01]  /*1fe0*/  FSEL R71, R28, RZ, !P0 ;  /* 0x000000ff1c477208 */ /* 0x000fe20004000000 */
[----:B------:R-:W-:Y:S01]  /*1ff0*/  FMUL.FTZ R31, R68, R31 ;  /* 0x0000001f441f7220 */ /* 0x000fe20000410000 */
[----:B------:R-:W2:Y:S01]  /*2000*/  MUFU.EX2 R70, R70 ;  /* 0x0000004600467308 */ /* 0x000ea20000000800 */
[----:B------:R-:W-:Y:S02]  /*2010*/  FSEL R72, R29, RZ, !P1 ;  /* 0x000000ff1d487208 */ /* 0x000fe40004800000 */
[----:B------:R-:W-:Y:S02]  /*2020*/  FSEL R73, R30, RZ, !P2 ;  /* 0x000000ff1e497208 */ /* 0x000fe40005000000 */
[----:B------:R-:W-:Y:S02]  /*2030*/  FSEL R69, R31, RZ, !P3 ;  /* 0x000000ff1f457208 */ /* 0x000fe40005800000 */
[----:B----4-:R-:W-:-:S02]  /*2040*/  FSEL R75, R75, 1, !P1 ;  /* 0x3f8000004b4b7808 */ /* 0x010fc40004800000 */
[----:B0-----:R-:W-:Y:S02]  /*2050*/  FSEL R76, R76, 1, !P2 ;  /* 0x3f8000004c4c7808 */ /* 0x001fe40005000000 */
[----:B--2---:R-:W-:Y:S01]  /*2060*/  FSEL R70, R70, 1, !P3 ;  /* 0x3f80000046467808 */ /* 0x004fe20005800000 */
[----:B------:R-:W-:Y:S05]  /*2070*/  @P4 BRA `(.L_x_1244) ;  /* 0x000001d000004947 */ /* 0x000fea0003800000 */
[----:B-1----:R-:W-:Y:S01]  /*2080*/  ULDC.U8 UR6, c[0x0][0x189] ;  /* 0x0000624000067ab9 */ /* 0x002fe20000000000 */
[----:B------:R-:W-:Y:S01]  /*2090*/  ISETP.NE.U32.AND P1, PT, R53, RZ, PT ;  /* 0x000000ff3500720c */ /* 0x000fe20003f25070 */
[----:B------:R-:W-:Y:S01]  /*20a0*/  HFMA2.MMA R48, -RZ, RZ, 1.875, 0 ;  /* 0x3f800000ff307435 */ /* 0x000fe200000001ff */
[----:B------:R-:W-:Y:S02]  /*20b0*/  ISETP.NE.AND P0, PT, RZ, UR6, PT ;  /* 0x00000006ff007c0c */ /* 0x000fe4000bf05270 */
        /* <DEDUP_REMOVED lines=14> */
.L_x_1245:
        /* <DEDUP_REMOVED lines=11> */
.L_x_1244:
[-C--:B01----:R-:W-:Y:S01]  /*2250*/  FFMA.FTZ R28, R71, R75.reuse, R72 ;  /* 0x0000004b471c7223 */ /* 0x083fe20000010048 */
        /* <DEDUP_REMOVED lines=33> */
[----:B------:R-:W-:-:S04]  /*2470*/  ISETP.NE.AND P0, PT, R11, RZ, PT ;  /* 0x000000ff0b00720c */ /* 0x000fc80003f05270 */
[----:B------:R-:W-:Y:S04]  /*2480*/  @!P1 STS.64 [0x400], R28 ;  /* 0x0004001cff009388 */ /* 0x000fe80000000a00 */
[----:B------:R-:W-:Y:S06]  /*2490*/  BAR.SYNC.DEFER_BLOCKING 0x0 ;  /* 0x0000000000007b1d */ /* 0x000fec0000010000 */
[----:B------:R-:W0:Y:S04]  /*24a0*/  SHFL.UP PT, R28, R28, 0x1, RZ ;  /* 0x042000001c1c7989 */ /* 0x000e2800000e00ff */
[----:B------:R-:W1:Y:S04]  /*24b0*/  SHFL.UP PT, R29, R29, 0x1, RZ ;  /* 0x042000001d1d7989 */ /* 0x000e6800000e00ff */
[----:B-----5:R-:W-:Y:S04]  /*24c0*/  @!P2 STS.64 [0x410], R48 ;  /* 0x00041030ff00a388 */ /* 0x020fe80000000a00 */
[----:B------:R-:W2:Y:S01]  /*24d0*/  LDS.64 R30, [0x400] ;  /* 0x00040000ff1e7984 */ /* 0x000ea20000000a00 */
[----:B0-----:R-:W-:-:S03]  /*24e0*/  @!P2 MOV R28, R48 ;  /* 0x00000030001ca202 */ /* 0x001fc60000000f00 */
[----:B------:R-:W-:Y:S01]  /*24f0*/  BAR.SYNC.DEFER_BLOCKING 0x0 ;  /* 0x0000000000007b1d */ /* 0x000fe20000010000 */
[----:B-1----:R-:W-:-:S05]  /*2500*/  @!P2 IMAD.MOV.U32 R29, RZ, RZ, R49 ;  /* 0x000000ffff1da224 */ /* 0x002fca00078e0031 */
[----:B------:R-:W0:Y:S01]  /*2510*/  LDS R77, [0x414] ;  /* 0x00041400ff4d7984 */ /* 0x000e220000000800 */
[C---:B--2---:R-:W-:Y:S02]  /*2520*/  FFMA.FTZ R31, R30.reuse, R49, R31 ;  /* 0x000000311e1f7223 */ /* 0x044fe4000001001f */
[----:B------:R-:W-:Y:S02]  /*2530*/  FMUL.FTZ R30, R30, R48 ;  /* 0x000000301e1e7220 */ /* 0x000fe40000410000 */
[----:B0-----:R-:W-:Y:S01]  /*2540*/  @P0 FFMA.FTZ R29, R77, R28, R29 ;  /* 0x0000001c4d1d0223 */ /* 0x001fe2000001001d */
[----:B------:R-:W-:-:S03]  /*2550*/  ISETP.NE.AND P0, PT, R11, RZ, PT ;  /* 0x000000ff0b00720c */ /* 0x000fc60003f05270 */
        /* <DEDUP_REMOVED lines=22> */
.L_x_1248:
        /* <DEDUP_REMOVED lines=17> */
[----:B------:R-:W-:Y:S01]  /*27d0*/  IMAD.HI.U32 R48, R29, R69, R28 ;  /* 0x000000451d307227 */ /* 0x000fe200078e001c */
[----:B------:R-:W-:-:S03]  /*27e0*/  MOV R69, R75 ;  /* 0x0000004b00457202 */ /* 0x000fc60000000f00 */
        /* <DEDUP_REMOVED lines=13> */
.L_x_1249:
[----:B------:R0:W5:Y:S02]  /*28c0*/  LDG.E R75, [R46.64] ;  /* 0x000000042e4b7981 */ /* 0x000164000c1e1900 */
.L_x_1250:
        /* <DEDUP_REMOVED lines=14> */
.L_x_1247:
[----:B------:R-:W-:Y:S05]  /*29b0*/  BSYNC B0 ;  /* 0x0000000000007941 */ /* 0x000fea0003800000 */
.L_x_1246:
[----:B------:R-:W-:Y:S01]  /*29c0*/  IADD3 R67, R67, 0x1, RZ ;  /* 0x0000000143437810 */ /* 0x000fe20007ffe0ff */
[----:B------:R-:W-:Y:S02]  /*29d0*/  FFMA.FTZ R20, R24, R71, R20 ;  /* 0x0000004718147223 */ /* 0x000fe40000010014 */
[----:B------:R-:W-:Y:S01]  /*29e0*/  FFMA.FTZ R21, R25, R72, R21 ;  /* 0x0000004819157223 */ /* 0x000fe20000010015 */
[----:B------:R-:W-:Y:S01]  /*29f0*/  ISETP.GE.AND P0, PT, R67, c[0x0][0x16c], PT ;  /* 0x00005b0043007a0c */ /* 0x000fe20003f06270 */
[----:B------:R-:W-:Y:S02]  /*2a00*/  FFMA.FTZ R22, R26, R73, R22 ;  /* 0x000000491a167223 */ /* 0x000fe40000010016 */
[----:B------:R-:W-:-:S10]  /*2a10*/  FFMA.FTZ R23, R27, R70, R23 ;  /* 0x000000461b177223 */ /* 0x000fd40000010017 */
[----:B------:R-:W-:Y:S05]  /*2a20*/  @!P0 BRA `(.L_x_1251) ;  /* 0xfffff2b000008947 */ /* 0x000fea000383ffff */
.L_x_1243:
[----:B------:R-:W2:Y:S01]  /*2a30*/  S2R R27, SR_CTAID.X ;  /* 0x00000000001b7919 */ /* 0x000ea20000002500 */
[----:B------:R-:W-:Y:S01]  /*2a40*/  SHF.R.S32.HI R25, RZ, 0x1f, R4 ;  /* 0x0000001fff197819 */ /* 0x000fe20000011404 */
[----:B------:R-:W-:Y:S01]  /*2a50*/  IMAD.WIDE R34, R0, 0x4, R34 ;  /* 0x0000000400227825 */ /* 0x000fe200078e0222 */
[-C--:B------:R-:W-:Y:S01]  /*2a60*/  MOV R24, R4.reuse ;  /* 0x0000000400187202 */ /* 0x080fe20000000f00 */
[----:B------:R-:W-:Y:S01]  /*2a70*/  BAR.SYNC.DEFER_BLOCKING 0x0 ;  /* 0x0000000000007b1d */ /* 0x000fe20000010000 */
[----:B------:R-:W-:Y:S01]  /*2a80*/  IADD3 R6, R6, 0x1, RZ ;  /* 0x0000000106067810 */ /* 0x000fe20007ffe0ff */
[C---:B------:R-:W-:Y:S01]  /*2a90*/  IMAD.WIDE R32, R0.reuse, 0x4, R32 ;  /* 0x0000000400207825 */ /* 0x040fe200078e0220 */
[----:B------:R-:W-:-:S03]  /*2aa0*/  IADD3 R4, R0, R4, RZ ;  /* 0x0000000400047210 */ /* 0x000fc60007ffe0ff */
[----:B------:R-:W-:Y:S01]  /*2ab0*/  IMAD.IADD R15, R0, 0x1, R15 ;  /* 0x00000001000f7824 */ /* 0x000fe200078e020f */
[----:B--2---:R-:W-:Y:S01]  /*2ac0*/  SHF.R.S32.HI R26, RZ, 0x1f, R27 ;  /* 0x0000001fff1a7819 */ /* 0x004fe2000001141b */
[----:B------:R-:W-:-:S04]  /*2ad0*/  IMAD.WIDE.U32 R24, R27, c[0x0][0x210], R24 ;  /* 0x000084001b187a25 */ /* 0x000fc800078e0018 */
[----:B------:R-:W-:-:S04]  /*2ae0*/  IMAD R26, R26, c[0x0][0x210], RZ ;  /* 0x000084001a1a7a24 */ /* 0x000fc800078e02ff */
[----:B------:R-:W-:Y:S02]  /*2af0*/  IMAD R27, R27, c[0x0][0x214], R26 ;  /* 0x000085001b1b7a24 */ /* 0x000fe400078e021a */
[----:B------:R-:W-:Y:S02]  /*2b00*/  IMAD R26, R56, c[0x0][0x218], RZ ;  /* 0x00008600381a7a24 */ /* 0x000fe400078e02ff */
[----:B------:R-:W-:Y:S02]  /*2b10*/  IMAD.IADD R25, R25, 0x1, R27 ;  /* 0x0000000119197824 */ /* 0x000fe400078e021b */
[C---:B------:R-:W-:Y:S02]  /*2b20*/  IMAD R27, R57.reuse, c[0x0][0x21c], R26 ;  /* 0x00008700391b7a24 */ /* 0x040fe400078e021a */
[----:B------:R-:W-:-:S05]  /*2b30*/  IMAD.WIDE.U32 R24, R57, c[0x0][0x218], R24 ;  /* 0x0000860039187a25 */ /* 0x000fca00078e0018 */
[----:B------:R-:W-:Y:S02]  /*2b40*/  IADD3 R25, R25, R27, RZ ;  /* 0x0000001b19197210 */ /* 0x000fe40007ffe0ff */
[----:B------:R-:W-:-:S04]  /*2b50*/  LEA R26, P0, R24, c[0x0][0x288], 0x2 ;  /* 0x0000a200181a7a11 */ /* 0x000fc800078010ff */
[----:B------:R-:W-:Y:S02]  /*2b60*/  LEA.HI.X R25, R24, c[0x0][0x28c], R25, 0x2, P0 ;  /* 0x0000a30018197a11 */ /* 0x000fe400000f1419 */
[----:B------:R-:W-:-:S04]  /*2b70*/  LEA R24, P0, R11, R26, 0x4 ;  /* 0x0000001a0b187211 */ /* 0x000fc800078020ff */
[----:B------:R-:W-:Y:S02]  /*2b80*/  LEA.HI.X R25, R11, R25, R2, 0x4, P0 ;  /* 0x000000190b197211 */ /* 0x000fe400000f2402 */
[----:B------:R-:W-:-:S03]  /*2b90*/  ISETP.GE.AND P0, PT, R6, R13, PT ;  /* 0x0000000d0600720c */ /* 0x000fc60003f06270 */
[----:B------:R2:W-:Y:S10]  /*2ba0*/  STG.E.128 [R24.64], R20 ;  /* 0x0000001418007986 */ /* 0x0005f4000c101d04 */
[----:B------:R-:W-:Y:S01]  /*2bb0*/  @P0 CALL.REL.NOINC `(.L_x_1252) ;  /* 0x0000001000000944 */ /* 0x000fe20003c00000 */
[----:B------:R-:W-:Y:S05]  /*2bc0*/  BRA `(.L_x_1253) ;  /* 0xffffe59000007947 */ /* 0x000fea000383ffff */
.L_x_1252:
[----:B------:R-:W-:Y:S05]  /*2bd0*/  EXIT ;  /* 0x000000000000794d */ /* 0x000fea0003800000 */
.L_x_1254:
        /* <DEDUP_REMOVED lines=10> */
.L_x_8838:


//--------------------- .text._Z25selective_scan_fwd_kernelI32Selective_Scan_fwd_kernel_traitsILi32ELi4ELi1ELb1ELb1ELb1ELb0ELb1EfffEEv13SSMParamsBase --------------------------
	.section	.text._Z25selective_scan_fwd_kernelI32Selective_Scan_fwd_kernel_traitsILi32ELi4ELi1ELb1ELb1ELb1ELb0ELb1EfffEEv13SSMParamsBase,"ax",@progbits
	.sectioninfo	@"SHI_REGISTERS=92"
	.align	128
        .global         _Z25selective_scan_fwd_kernelI32Selective_Scan_fwd_kernel_traitsILi32ELi4ELi1ELb1ELb1ELb1ELb0ELb1EfffEEv13SSMParamsBase
        .type           _Z25selective_scan_fwd_kernelI32Selective_Scan_fwd_kernel_traitsILi32ELi4ELi1ELb1ELb1ELb1ELb0ELb1EfffEEv13SSMParamsBase,@function
        .size           _Z25selective_scan_fwd_kernelI32Selective_Scan_fwd_kernel_traitsILi32ELi4ELi1ELb1ELb1ELb1ELb0ELb1EfffEEv13SSMParamsBase,(.L_x_8839 - _Z25selective_scan_fwd_kernelI32Selective_Scan_fwd_kernel_traitsILi32ELi4ELi1ELb1ELb1ELb1ELb0ELb1EfffEEv13SSMParamsBase)
        .other          _Z25selective_scan_fwd_kernelI32Selective_Scan_fwd_kernel_traitsILi32ELi4ELi1ELb1ELb1ELb1ELb0ELb1EfffEEv13SSMParamsBase,@"STO_CUDA_ENTRY STV_DEFAULT"
_Z25selective_scan_fwd_kernelI32Selective_Scan_fwd_kernel_traitsILi32ELi4ELi1ELb1ELb1ELb1ELb0ELb1EfffEEv13SSMParamsBase:
.text._Z25selective_scan_fwd_kernelI32Selective_Scan_fwd_kernel_traitsILi32ELi4ELi1ELb1ELb1ELb1ELb0ELb1EfffEEv13SSMParamsBase:
        /* <DEDUP_REMOVED lines=35> */
.L_x_1255:
        /* <DEDUP_REMOVED lines=29> */
.L_x_1256:
        /* <DEDUP_REMOVED lines=11> */
.L_x_1257:
        /* <DEDUP_REMOVED lines=178> */
.L_x_1258:
        /* <DEDUP_REMOVED lines=18> */
.L_x_1259:
        /* <DEDUP_REMOVED lines=19> */
.L_x_1280:
        /* <DEDUP_REMOVED lines=93> */
.L_x_1261:
[----:B------:R-:W-:Y:S05]  /*17f0*/  BSYNC B0 ;  /* 0x0000000000007941 */ /* 0x000fea0003800000 */
.L_x_1260:
        /* <DEDUP_REMOVED lines=37> */
.L_x_1263:
[----:B------:R-:W-:Y:S05]  /*1a50*/  BSYNC B0 ;  /* 0x0000000000007941 */ /* 0x000fea0003800000 */
.L_x_1262:
        /* <DEDUP_REMOVED lines=33> */
.L_x_1265:
[----:B------:R-:W-:Y:S05]  /*1c70*/  BSYNC B0 ;  /* 0x0000000000007941 */ /* 0x000fea0003800000 */
.L_x_1264:
        /* <DEDUP_REMOVED lines=33> */
.L_x_1267:
[----:B------:R-:W-:Y:S05]  /*1e90*/  BSYNC B0 ;  /* 0x0000000000007941 */ /* 0x000fea0003800000 */
.L_x_1266:
        /* <DEDUP_REMOVED lines=15> */
.L_x_1276:
        /* <DEDUP_REMOVED lines=99> */
.L_x_1270:
        /* <DEDUP_REMOVED lines=13> */
.L_x_1269:
        /* <DEDUP_REMOVED lines=73> */
.L_x_1273:
        /* <DEDUP_REMOVED lines=32> */
.L_x_1274:
[----:B------:R1:W5:Y:S02]  /*2d20*/  LDG.E R79, [R52.64] ;  /* 0x00000004344f7981 */ /* 0x000364000c1e1900 */
.L_x_1275:
        /* <DEDUP_REMOVED lines=16> */
.L_x_1272:
[----:B------:R-:W-:Y:S05]  /*2e30*/  BSYNC B0 ;  /* 0x0000000000007941 */ /* 0x000fea0003800000 */
.L_x_1271:
        /* <DEDUP_REMOVED lines=8> */
.L_x_1268:
        /* <DEDUP_REMOVED lines=29> */
.L_x_1278:
[----:B------:R-:W-:Y:S05]  /*3090*/  BSYNC B0 ;  /* 0x0000000000007941 */ /* 0x000fea0003800000 */
.L_x_1277:
        /* <DEDUP_REMOVED lines=26> */
.L_x_1279:
[----:B------:R-:W-:Y:S05]  /*3240*/  EXIT ;  /* 0x000000000000794d */ /* 0x000fea0003800000 */
.L_x_1281:
        /* <DEDUP_REMOVED lines=11> */
.L_x_8839:


//--------------------- .text._Z25selective_scan_fwd_kernelI32Selective_Scan_fwd_kernel_traitsILi32ELi4ELi1ELb1ELb1ELb1ELb1ELb0EfffEEv13SSMParamsBase --------------------------
	.section	.text._Z25selective_scan_fwd_kernelI32Selective_Scan_fwd_kernel_traitsILi32ELi4ELi1ELb1ELb1ELb1ELb1ELb0EfffEEv13SSMParamsBase,"ax",@progbits
	.sectioninfo	@"SHI_REGISTERS=84"
	.align	128
        .global         _Z25selective_scan_fwd_kernelI32Selective_Scan_fwd_kernel_traitsILi32ELi4ELi1ELb1ELb1ELb1ELb1ELb0EfffEEv13SSMParamsBase
        .type           _Z25selective_scan_fwd_kernelI32Selective_Scan_fwd_kernel_traitsILi32ELi4ELi1ELb1ELb1ELb1ELb1ELb0EfffEEv13SSMParamsBase,@function
        .size           _Z25selective_scan_fwd_kernelI32Selective_Scan_fwd_kernel_traitsILi32ELi4ELi1ELb1ELb1ELb1ELb1ELb0EfffEEv13SSMParamsBase,(.L_x_8840 - _Z25selective_scan_fwd_kernelI32Selective_Scan_fwd_kernel_traitsILi32ELi4ELi1ELb1ELb1ELb1ELb1ELb0EfffEEv13SSMParamsBase)
        .other          _Z25selective_scan_fwd_kernelI32Selective_Scan_fwd_kernel_traitsILi32ELi4ELi1ELb1ELb1ELb1ELb1ELb0EfffEEv13SSMParamsBase,@"STO_CUDA_ENTRY STV_DEFAULT"
_Z25selective_scan_fwd_kernelI32Selective_Scan_fwd_kernel_traitsILi32ELi4ELi1ELb1ELb1ELb1ELb1ELb0EfffEEv13SSMParamsBase:
.text._Z25selective_scan_fwd_kernelI32Selective_Scan_fwd_kernel_traitsILi32ELi4ELi1ELb1ELb1ELb1ELb1ELb0EfffEEv13SSMParamsBase:
[----:B------:R-:W-:Y:S02]  /*0000*/  MOV R1, c[0x0][0x28] ;  /* 0x00000a0000017a02 */ /* 0x000fe40000000f00 */
        /* <DEDUP_REMOVED lines=33> */
.L_x_1282:
        /* <DEDUP_REMOVED lines=15> */
[----:B------:R-:W-:-:S05]  /*0310*/  @P6 IMAD R3, R55, c[0x0][0x23c], R2 ;  /* 0x00008f0037036a24 */ /* 0x000fca00078e0202 */
[----:B------:R-:W-:Y:S02]  /*0320*/  @P6 IADD3 R53, R53, R3, RZ ;  /* 0x0000000335356210 */ /* 0x000fe40007ffe0ff */
        /* <DEDUP_REMOVED lines=10> */
.L_x_1283:
        /* <DEDUP_REMOVED lines=11> */
.L_x_1284:
        /* <DEDUP_REMOVED lines=40> */
[----:B------:R-:W-:-:S06]  /*0700*/  IMAD.MOV.U32 R15, RZ, RZ, RZ ;  /* 0x000000ffff0f7224 */ /* 0x000fcc00078e00ff */
        /* <DEDUP_REMOVED lines=22> */
[----:B------:R-:W-:Y:S01]  /*0870*/  HFMA2.MMA R18, -RZ, RZ, 0, 0 ;  /* 0x00000000ff127435 */ /* 0x000fe200000001ff */
[----:B------:R-:W-:-:S05]  /*0880*/  IMAD R19, R3, c[0x0][0x1a0], RZ ;  /* 0x0000680003137a24 */ /* 0x000fca00078e02ff */
[----:B------:R-:W-:Y:S01]  /*0890*/  @P1 IADD3 R9, R9, 0x1, RZ ;  /* 0x0000000109091810 */ /* 0x000fe20007ffe0ff */
[C---:B------:R-:W-:Y:S02]  /*08a0*/  IMAD R21, R0.reuse, c[0x0][0x1a4], R19 ;  /* 0x0000690000157a24 */ /* 0x040fe400078e0213 */
[----:B-1----:R-:W-:Y:S01]  /*08b0*/  IMAD.WIDE.U32 R10, R0, c[0x0][0x1a0], RZ ;  /* 0x00006800000a7a25 */ /* 0x002fe200078e00ff */
[----:B------:R0:W5:Y:S03]  /*08c0*/  @P5 LDG.E R18, [R12.64] ;  /* 0x000000040c125981 */ /* 0x000166000c1e1900 */
[----:B------:R-:W-:Y:S01]  /*08d0*/  @!P4 IMAD.MOV R9, RZ, RZ, -R9 ;  /* 0x000000ffff09c224 */ /* 0x000fe200078e0a09 */
[----:B------:R-:W-:Y:S01]  /*08e0*/  @!P2 LOP3.LUT R9, RZ, c[0x0][0x174], RZ, 0x33, !PT ;  /* 0x00005d00ff09aa12 */ /* 0x000fe200078e33ff */
[C---:B------:R-:W-:Y:S02]  /*08f0*/  IMAD R19, R3.reuse, c[0x0][0x1f0], RZ ;  /* 0x00007c0003137a24 */ /* 0x040fe400078e02ff */
[C---:B------:R-:W-:Y:S01]  /*0900*/  IMAD R17, R3.reuse, c[0x0][0x1e0], RZ ;  /* 0x0000780003117a24 */ /* 0x040fe200078e02ff */
[----:B------:R-:W-:Y:S01]  /*0910*/  SHF.R.S32.HI R2, RZ, 0x1f, R9 ;  /* 0x0000001fff027819 */ /* 0x000fe20000011409 */
[----:B------:R-:W-:-:S02]  /*0920*/  IMAD R23, R3, c[0x0][0x1c0], RZ ;  /* 0x0000700003177a24 */ /* 0x000fc400078e02ff */
[----:B------:R-:W-:Y:S02]  /*0930*/  IMAD R14, R54, c[0x0][0x1e8], RZ ;  /* 0x00007a00360e7a24 */ /* 0x000fe400078e02ff */
[----:B------:R-:W-:Y:S01]  /*0940*/  IMAD.WIDE.U32 R6, R0, c[0x0][0x1f0], RZ ;  /* 0x00007c0000067a25 */ /* 0x000fe200078e00ff */
[----:B------:R-:W-:-:S03]  /*0950*/  IADD3 R11, R11, R21, RZ ;  /* 0x000000150b0b7210 */ /* 0x000fc60007ffe0ff */
[C---:B------:R-:W-:Y:S02]  /*0960*/  IMAD R19, R0.reuse, c[0x0][0x1f4], R19 ;  /* 0x00007d0000137a24 */ /* 0x040fe400078e0213 */
[----:B------:R-:W-:-:S04]  /*0970*/  IMAD.WIDE.U32 R4, R0, c[0x0][0x1e0], RZ ;  /* 0x0000780000047a25 */ /* 0x000fc800078e00ff */
[C---:B------:R-:W-:Y:S02]  /*0980*/  IMAD R17, R0.reuse, c[0x0][0x1e4], R17 ;  /* 0x0000790000117a24 */ /* 0x040fe400078e0211 */
[----:B0-----:R-:W-:Y:S01]  /*0990*/  IMAD.WIDE.U32 R12, R0, c[0x0][0x1c0], RZ ;  /* 0x00007000000c7a25 */ /* 0x001fe200078e00ff */
[----:B------:R-:W-:-:S03]  /*09a0*/  IADD3 R7, R7, R19, RZ ;  /* 0x0000001307077210 */ /* 0x000fc60007ffe0ff */
[----:B------:R-:W-:Y:S02]  /*09b0*/  IMAD R23, R0, c[0x0][0x1c4], R23 ;  /* 0x0000710000177a24 */ /* 0x000fe400078e0217 */
[----:B------:R-:W-:Y:S02]  /*09c0*/  IMAD R39, R55, c[0x0][0x1ec], R14 ;  /* 0x00007b0037277a24 */ /* 0x000fe400078e020e */
[----:B------:R-:W-:Y:S01]  /*09d0*/  IMAD R14, R2, c[0x0][0x1b8], RZ ;  /* 0x00006e00020e7a24 */ /* 0x000fe200078e02ff */
[----:B------:R-:W-:Y:S01]  /*09e0*/  IADD3 R5, R5, R17, RZ ;  /* 0x0000001105057210 */ /* 0x000fe20007ffe0ff */
[----:B------:R-:W-:Y:S02]  /*09f0*/  IMAD.IADD R13, R13, 0x1, R23 ;  /* 0x000000010d0d7824 */ /* 0x000fe400078e0217 */
[----:B------:R-:W-:Y:S02]  /*0a00*/  IMAD R16, R54, c[0x0][0x1f8], RZ ;  /* 0x00007e0036107a24 */ /* 0x000fe400078e02ff */
        /* <DEDUP_REMOVED lines=9> */
[----:B------:R-:W-:Y:S02]  /*0aa0*/  LEA R36, P2, R6, c[0x0][0x278], 0x2 ;  /* 0x00009e0006247a11 */ /* 0x000fe400078410ff */
        /* <DEDUP_REMOVED lines=50> */
[----:B------:R-:W-:Y:S02]  /*0dd0*/  IADD3 R13, RZ, -R13, RZ ;  /* 0x8000000dff0d7210 */ /* 0x000fe40007ffe0ff */
[----:B------:R-:W-:Y:S02]  /*0de0*/  IABS R2, R7 ;  /* 0x0000000700027213 */ /* 0x000fe40000000000 */
[----:B------:R-:W-:Y:S02]  /*0df0*/  LOP3.LUT R7, R7, R12, RZ, 0x3c, !PT ;  /* 0x0000000c07077212 */ /* 0x000fe400078e3cff */
[----:B-----5:R-:W-:-:S02]  /*0e00*/  MOV R15, RZ ;  /* 0x000000ff000f7202 */ /* 0x020fc40000000f00 */
[----:B------:R-:W-:Y:S01]  /*0e10*/  ISETP.GE.AND P2, PT, R7, RZ, PT ;  /* 0x000000ff0700720c */ /* 0x000fe20003f46270 */
[----:B0-----:R-:W0:Y:S02]  /*0e20*/  MUFU.RCP R6, R6 ;  /* 0x0000000600067308 */ /* 0x001e240000001000 */
[----:B0-----:R-:W-:-:S06]  /*0e30*/  IADD3 R4, R6, 0xffffffe, RZ ;  /* 0x0ffffffe06047810 */ /* 0x001fcc0007ffe0ff */
        /* <DEDUP_REMOVED lines=18> */
.L_x_1285:
        /* <DEDUP_REMOVED lines=18> */
.L_x_1286:
        /* <DEDUP_REMOVED lines=14> */
.L_x_1305:
[----:B------:R-:W-:-:S04]  /*1160*/  ISETP.NE.U32.AND P0, PT, R16, RZ, PT ;  /* 0x000000ff1000720c */ /* 0x000fc80003f05070 */
[----:B------:R-:W-:-:S13]  /*1170*/  ISETP.NE.AND.EX P0, PT, R14, RZ, PT, P0 ;  /* 0x000000ff0e00720c */ /* 0x000fda0003f05300 */
[----:B0-----:R-:W-:-:S04]  /*1180*/  @P0 IMAD.IADD R25, R6, 0x1, R17 ;  /* 0x0000000106190824 */ /* 0x001fc800078e0211 */
        /* <DEDUP_REMOVED lines=63> */
.L_x_1288:
[----:B------:R-:W-:Y:S05]  /*1580*/  BSYNC B0 ;  /* 0x0000000000007941 */ /* 0x000fea0003800000 */
.L_x_1287:
        /* <DEDUP_REMOVED lines=33> */
.L_x_1290:
[----:B------:R-:W-:Y:S05]  /*17a0*/  BSYNC B0 ;  /* 0x0000000000007941 */ /* 0x000fea0003800000 */
.L_x_1289:
        /* <DEDUP_REMOVED lines=33> */
.L_x_1292:
[----:B------:R-:W-:Y:S05]  /*19c0*/  BSYNC B0 ;  /* 0x0000000000007941 */ /* 0x000fea0003800000 */
.L_x_1291:
        /* <DEDUP_REMOVED lines=33> */
.L_x_1294:
[----:B------:R-:W-:Y:S05]  /*1be0*/  BSYNC B0 ;  /* 0x0000000000007941 */ /* 0x000fea0003800000 */
.L_x_1293:
        /* <DEDUP_REMOVED lines=15> */
.L_x_1303:
[----:B------:R-:W-:Y:S01]  /*1ce0*/  SHF.R.S32.HI R68, RZ, 0x1f, R69 ;  /* 0x0000001fff447819 */ /* 0x000fe20000011445 */
[----:B------:R-:W-:Y:S01]  /*1cf0*/  IMAD.MOV.U32 R29, RZ, RZ, R19 ;  /* 0x000000ffff1d7224 */ /* 0x000fe200078e0013 */
[----:B------:R-:W-:-:S03]  /*1d00*/  MOV R28, R44 ;  /* 0x0000002c001c7202 */ /* 0x000fc60000000f00 */
[----:B------:R-:W-:Y:S02]  /*1d10*/  IMAD R30, R68, c[0x0][0x198], RZ ;  /* 0x00006600441e7a24 */ /* 0x000fe400078e02ff */
[----:B------:R-:W-:-:S04]  /*1d20*/  IMAD.WIDE.U32 R28, R69, c[0x0][0x198], R28 ;  /* 0x00006600451c7a25 */ /* 0x000fc800078e001c */
[----:B------:R-:W-:Y:S01]  /*1d30*/  IMAD R31, R69, c[0x0][0x19c], R30 ;  /* 0x00006700451f7a24 */ /* 0x000fe200078e021e */
[----:B------:R-:W-:-:S04]  /*1d40*/  LEA R30, P0, R28, c[0x0][0x250], 0x2 ;  /* 0x000094001c1e7a11 */ /* 0x000fc800078010ff */
[----:B------:R-:W-:-:S04]  /*1d50*/  IADD3 R29, R29, R31, RZ ;  /* 0x0000001f1d1d7210 */ /* 0x000fc80007ffe0ff */
[----:B------:R-:W-:Y:S01]  /*1d60*/  LEA.HI.X R31, R28, c[0x0][0x254], R29, 0x2, P0 ;  /* 0x000095001c1f7a11 */ /* 0x000fe200000f141d */
[----:B01----:R-:W-:-:S04]  /*1d70*/  IMAD R32, R68, c[0x0][0x1b0], RZ ;  /* 0x00006c0044207a24 */ /* 0x003fc800078e02ff */
        /* <DEDUP_REMOVED lines=15> */
[----:B------:R-:W-:-:S04]  /*1e70*/  IADD3 R29, R29, R31, RZ ;  /* 0x0000001f1d1d7210 */ /* 0x000fc80007ffe0ff */
[----:B------:R-:W-:Y:S02]  /*1e80*/  LEA.HI.X R29, R28, R21, R29, 0x2, P0 ;  /* 0x000000151c1d7211 */ /* 0x000fe400000f141d */
[----:B------:R-:W-:-:S05]  /*1e90*/  IADD3 R28, P0, R30, R59, RZ ;  /* 0x0000003b1e1c7210 */ /* 0x000fca0007f1e0ff */
        /* <DEDUP_REMOVED lines=14> */
[----:B------:R4:W0:Y:S08]  /*1f80*/  MUFU.EX2 R77, R73 ;  /* 0x00000049004d7308 */ /* 0x0008300000000800 */
[----:B------:R0:W1:Y:S01]  /*1f90*/  MUFU.EX2 R78, R74 ;  /* 0x0000004a004e7308 */ /* 0x0000620000000800 */
[----:B---3--:R-:W-:Y:S01]  /*1fa0*/  FMUL.FTZ R32, R67, R32 ;  /* 0x0000002043207220 */ /* 0x008fe20000410000 */
[----:B--2---:R-:W-:Y:S01]  /*1fb0*/  FSEL R76, R72, 1, !P0 ;  /* 0x3f800000484c7808 */ /* 0x004fe20004000000 */
[----:B------:R-:W-:-:S02]  /*1fc0*/  FMUL.FTZ R33, R66, R33 ;  /* 0x0000002142217220 */ /* 0x000fc40000410000 */
[----:B------:R-:W-:Y:S01]  /*1fd0*/  FMUL.FTZ R34, R65, R34 ;  /* 0x0000002241227220 */ /* 0x000fe20000410000 */
[----:B----4-:R-:W-:Y:S01]  /*1fe0*/  FSEL R73, R32, RZ, !P0 ;  /* 0x000000ff20497208 */ /* 0x010fe20004000000 */
[----:B------:R-:W-:Y:S01]  /*1ff0*/  FMUL.FTZ R35, R70, R35 ;  /* 0x0000002346237220 */ /* 0x000fe20000410000 */
[----:B------:R2:W3:Y:S01]  /*2000*/  MUFU.EX2 R79, R71 ;  /* 0x00000047004f7308 */ /* 0x0004e20000000800 */
[----:B0-----:R-:W-:Y:S02]  /*2010*/  FSEL R74, R33, RZ, !P1 ;  /* 0x000000ff214a7208 */ /* 0x001fe40004800000 */
[----:B------:R-:W-:Y:S02]  /*2020*/  FSEL R75, R34, RZ, !P2 ;  /* 0x000000ff224b7208 */ /* 0x000fe40005000000 */
[----:B------:R-:W-:Y:S02]  /*2030*/  FSEL R77, R77, 1, !P1 ;  /* 0x3f8000004d4d7808 */ /* 0x000fe40004800000 */
[----:B-1----:R-:W-:-:S02]  /*2040*/  FSEL R78, R78, 1, !P2 ;  /* 0x3f8000004e4e7808 */ /* 0x002fc40005000000 */
[----:B--2---:R-:W-:Y:S02]  /*2050*/  FSEL R71, R35, RZ, !P3 ;  /* 0x000000ff23477208 */ /* 0x004fe40005800000 */
[----:B---3--:R-:W-:Y:S01]  /*2060*/  FSEL R72, R79, 1, !P3 ;  /* 0x3f8000004f487808 */ /* 0x008fe20005800000 */
[----:B------:R-:W-:Y:S05]  /*2070*/  @P4 BRA `(.L_x_1296) ;  /* 0x000001d000004947 */ /* 0x000fea0003800000 */
[----:B------:R-:W-:Y:S01]  /*2080*/  ULDC.U8 UR6, c[0x0][0x189] ;  /* 0x0000624000067ab9 */ /* 0x000fe20000000000 */
        /* <DEDUP_REMOVED lines=17> */
.L_x_1297:
        /* <DEDUP_REMOVED lines=11> */
.L_x_1296:
[-C--:B------:R-:W-:Y:S01]  /*2250*/  FFMA.FTZ R32, R73, R77.reuse, R74 ;  /* 0x0000004d49207223 */ /* 0x080fe2000001004a */
[----:B------:R-:W-:Y:S01]  /*2260*/  ISETP.GE.AND P0, PT, R10, 0x1, PT ;  /* 0x000000010a00780c */ /* 0x000fe20003f06270 */
[----:B------:R-:W-:Y:S01]  /*2270*/  FMUL.FTZ R33, R76, R77 ;  /* 0x0000004d4c217220 */ /* 0x000fe20000410000 */
[----:B------:R-:W-:Y:S01]  /*2280*/  ISETP.NE.AND P1, PT, R10, 0x1f, PT ;  /* 0x0000001f0a00780c */ /* 0x000fe20003f25270 */
[----:B------:R-:W-:Y:S01]  /*2290*/  FFMA.FTZ R32, R78, R32, R75 ;  /* 0x000000204e207223 */ /* 0x000fe2000001004b */
[----:B------:R-:W-:Y:S01]  /*22a0*/  ISETP.NE.AND P2, PT, R10, RZ, PT ;  /* 0x000000ff0a00720c */ /* 0x000fe20003f45270 */
[----:B0-----:R-:W-:Y:S01]  /*22b0*/  FMUL.FTZ R35, R78, R33 ;  /* 0x000000214e237220 */ /* 0x001fe20000410000 */
        /* <DEDUP_REMOVED lines=32> */
[----:B0----5:R-:W-:-:S03]  /*24c0*/  @!P2 IMAD.MOV.U32 R81, RZ, RZ, R57 ;  /* 0x000000ffff51a224 */ /* 0x021fc600078e0039 */
        /* <DEDUP_REMOVED lines=31> */
.L_x_1300:
        /* <DEDUP_REMOVED lines=32> */
.L_x_1301:
[----:B------:R0:W5:Y:S02]  /*28c0*/  LDG.E R73, [R48.64] ;  /* 0x0000000430497981 */ /* 0x000164000c1e1900 */
.L_x_1302:
        /* <DEDUP_REMOVED lines=9> */
[----:B------:R-:W-:-:S05]  /*2960*/  IMAD.WIDE.U32 R56, R69, c[0x0][0x240], R32 ;  /* 0x0000900045387a25 */ /* 0x000fca00078e0020 */
[----:B------:R-:W-:Y:S02]  /*2970*/  IADD3 R33, R71, R57, RZ ;  /* 0x0000003947217210 */ /* 0x000fe40007ffe0ff */
[----:B------:R-:W-:-:S04]  /*2980*/  LEA R32, P0, R56, c[0x0][0x290], 0x2 ;  /* 0x0000a40038207a11 */ /* 0x000fc800078010ff */
[----:B------:R-:W-:-:S05]  /*2990*/  LEA.HI.X R33, R56, c[0x0][0x294], R33, 0x2, P0 ;  /* 0x0000a50038217a11 */ /* 0x000fca00000f1421 */
[----:B------:R1:W-:Y:S04]  /*29a0*/  STG.E [R32.64], R35 ;  /* 0x0000002320007986 */ /* 0x0003e8000c101904 */
.L_x_1299:
[----:B------:R-:W-:Y:S05]  /*29b0*/  BSYNC B0 ;  /* 0x0000000000007941 */ /* 0x000fea0003800000 */
.L_x_1298:
[----:B------:R-:W-:Y:S01]  /*29c0*/  IADD3 R69, R69, 0x1, RZ ;  /* 0x0000000145457810 */ /* 0x000fe20007ffe0ff */
[----:B------:R-:W-:Y:S02]  /*29d0*/  FFMA.FTZ R24, R28, R79, R24 ;  /* 0x0000004f1c187223 */ /* 0x000fe40000010018 */
[----:B------:R-:W-:Y:S01]  /*29e0*/  FFMA.FTZ R25, R29, R74, R25 ;  /* 0x0000004a1d197223 */ /* 0x000fe20000010019 */
[----:B------:R-:W-:Y:S01]  /*29f0*/  ISETP.GE.AND P0, PT, R69, c[0x0][0x16c], PT ;  /* 0x00005b0045007a0c */ /* 0x000fe20003f06270 */
[----:B------:R-:W-:Y:S02]  /*2a00*/  FFMA.FTZ R26, R30, R75, R26 ;  /* 0x0000004b1e1a7223 */ /* 0x000fe4000001001a */
[----:B------:R-:W-:-:S10]  /*2a10*/  FFMA.FTZ R27, R31, R76, R27 ;  /* 0x0000004c1f1b7223 */ /* 0x000fd4000001001b */
[----:B------:R-:W-:Y:S05]  /*2a20*/  @!P0 BRA `(.L_x_1303) ;  /* 0xfffff2b000008947 */ /* 0x000fea000383ffff */
.L_x_1295:
[----:B------:R-:W2:Y:S01]  /*2a30*/  S2R R57, SR_CTAID.X ;  /* 0x0000000000397919 */ /* 0x000ea20000002500 */
[--C-:B01----:R-:W-:Y:S01]  /*2a40*/  SHF.R.S32.HI R33, RZ, 0x1f, R4.reuse ;  /* 0x0000001fff217819 */ /* 0x103fe20000011404 */
[----:B------:R-:W-:Y:S02]  /*2a50*/  IMAD.MOV.U32 R32, RZ, RZ, R4 ;  /* 0x000000ffff207224 */ /* 0x000fe400078e0004 */
[----:B------:R-:W-:Y:S01]  /*2a60*/  BAR.SYNC.DEFER_BLOCKING 0x0 ;  /* 0x0000000000007b1d */ /* 0x000fe20000010000 */
[----:B--2---:R-:W-:Y:S01]  /*2a70*/  SHF.R.S32.HI R56, RZ, 0x1f, R57 ;  /* 0x0000001fff387819 */ /* 0x004fe20000011439 */
[----:B------:R-:W-:-:S04]  /*2a80*/  IMAD.WIDE.U32 R30, R57, c[0x0][0x210], R32 ;  /* 0x00008400391e7a25 */ /* 0x000fc800078e0020 */
[C---:B------:R-:W-:Y:S02]  /*2a90*/  IMAD R34, R56.reuse, c[0x0][0x210], RZ ;  /* 0x0000840038227a24 */ /* 0x040fe400078e02ff */
[----:B------:R-:W-:Y:S02]  /*2aa0*/  IMAD R62, R56, c[0x0][0x200], RZ ;  /* 0x00008000383e7a24 */ /* 0x000fe400078e02ff */
[C---:B------:R-:W-:Y:S02]  /*2ab0*/  IMAD R35, R57.reuse, c[0x0][0x214], R34 ;  /* 0x0000850039237a24 */ /* 0x040fe400078e0222 */
[----:B------:R-:W-:Y:S02]  /*2ac0*/  IMAD R34, R54, c[0x0][0x218], RZ ;  /* 0x0000860036227a24 */ /* 0x000fe400078e02ff */
[----:B------:R-:W-:Y:S01]  /*2ad0*/  IMAD.WIDE.U32 R28, R57, c[0x0][0x200], R32 ;  /* 0x00008000391c7a25 */ /* 0x000fe200078e0020 */
[----:B------:R-:W-:-:S03]  /*2ae0*/  IADD3 R31, R31, R35, RZ ;  /* 0x000000231f1f7210 */ /* 0x000fc60007ffe0ff */
[C---:B------:R-:W-:Y:S02]  /*2af0*/  IMAD R35, R55.reuse, c[0x0][0x21c], R34 ;  /* 0x0000870037237a24 */ /* 0x040fe400078e0222 */
[----:B------:R-:W-:-:S04]  /*2b00*/  IMAD.WIDE.U32 R30, R55, c[0x0][0x218], R30 ;  /* 0x00008600371e7a25 */ /* 0x000fc800078e001e */
[----:B------:R-:W-:Y:S01]  /*2b10*/  IMAD.IADD R31, R31, 0x1, R35 ;  /* 0x000000011f1f7824 */ /* 0x000fe200078e0223 */
[----:B------:R-:W-:Y:S01]  /*2b20*/  LEA R34, P0, R30, c[0x0][0x288], 0x2 ;  /* 0x0000a2001e227a11 */ /* 0x000fe200078010ff */
[----:B------:R-:W-:Y:S02]  /*2b30*/  IMAD R61, R57, c[0x0][0x204], R62 ;  /* 0x00008100393d7a24 */ /* 0x000fe400078e023e */
[----:B------:R-:W-:Y:S01]  /*2b40*/  IMAD R62, R54, c[0x0][0x208], RZ ;  /* 0x00008200363e7a24 */ /* 0x000fe200078e02ff */
[----:B------:R-:W-:Y:S02]  /*2b50*/  LEA.HI.X R31, R30, c[0x0][0x28c], R31, 0x2, P0 ;  /* 0x0000a3001e1f7a11 */ /* 0x000fe400000f141f */
[----:B------:R-:W-:Y:S02]  /*2b60*/  IADD3 R34, P0, R34, R59, RZ ;  /* 0x0000003b22227210 */ /* 0x000fe40007f1e0ff */
[----:B------:R-:W-:Y:S01]  /*2b70*/  IADD3 R29, R29, R61, RZ ;  /* 0x0000003d1d1d7210 */ /* 0x000fe20007ffe0ff */
[----:B------:R-:W-:Y:S01]  /*2b80*/  IMAD R61, R55, c[0x0][0x20c], R62 ;  /* 0x00008300373d7a24 */ /* 0x000fe200078e023e */
[----:B------:R-:W-:-:S03]  /*2b90*/  IADD3.X R35, R31, R60, RZ, P0, !PT ;  /* 0x0000003c1f237210 */ /* 0x000fc600007fe4ff */
[----:B------:R-:W-:Y:S02]  /*2ba0*/  IMAD.WIDE.U32 R28, R55, c[0x0][0x208], R28 ;  /* 0x00008200371c7a25 */ /* 0x000fe400078e001c */
[----:B------:R0:W-:Y:S03]  /*2bb0*/  STG.E.128 [R34.64], R24 ;  /* 0x0000001822007986 */ /* 0x0001e6000c101d04 */
[----:B------:R-:W-:Y:S02]  /*2bc0*/  IADD3 R29, R29, R61, RZ ;  /* 0x0000003d1d1d7210 */ /* 0x000fe40007ffe0ff */
[----:B------:R-:W-:-:S04]  /*2bd0*/  LEA R62, P1, R28, c[0x0][0x298], 0x2 ;  /* 0x0000a6001c3e7a11 */ /* 0x000fc800078210ff */
[----:B------:R-:W-:Y:S02]  /*2be0*/  LEA.HI.X R29, R28, c[0x0][0x29c], R29, 0x2, P1 ;  /* 0x0000a7001c1d7a11 */ /* 0x000fe400008f141d */
[----:B------:R-:W-:-:S05]  /*2bf0*/  IADD3 R28, P1, R62, R59, RZ ;  /* 0x0000003b3e1c7210 */ /* 0x000fca0007f3e0ff */
[----:B------:R-:W-:Y:S01]  /*2c00*/  IMAD.X R29, R29, 0x1, R60, P1 ;  /* 0x000000011d1d7824 */ /* 0x000fe200008e063c */
[----:B------:R-:W-:Y:S06]  /*2c10*/  BAR.SYNC.DEFER_BLOCKING 0x0 ;  /* 0x0000000000007b1d */ /* 0x000fec0000010000 */
[----:B------:R-:W2:Y:S01]  /*2c20*/  LDG.E.128 R28, [R28.64] ;  /* 0x000000041c1c7981 */ /* 0x000ea2000c1e1d00 */
[----:B------:R-:W-:Y:S01]  /*2c30*/  IMAD R56, R56, c[0x0][0x220], RZ ;  /* 0x0000880038387a24 */ /* 0x000fe200078e02ff */
[----:B------:R-:W-:Y:S01]  /*2c40*/  IADD3 R6, R6, 0x1, RZ ;  /* 0x0000000106067810 */ /* 0x000fe20007ffe0ff */
[----:B------:R-:W-:Y:S01]  /*2c50*/  IMAD.WIDE.U32 R32, R57, c[0x0][0x220], R32 ;  /* 0x0000880039207a25 */ /* 0x000fe200078e0020 */
[----:B------:R-:W-:-:S02]  /*2c60*/  IADD3 R15, R0, R15, RZ ;  /* 0x0000000f000f7210 */ /* 0x000fc40007ffe0ff */
[C---:B------:R-:W-:Y:S01]  /*2c70*/  IADD3 R4, R0.reuse, R4, RZ ;  /* 0x0000000400047210 */ /* 0x040fe20007ffe0ff */
[----:B------:R-:W-:Y:S02]  /*2c80*/  IMAD R57, R57, c[0x0][0x224], R56 ;  /* 0x0000890039397a24 */ /* 0x000fe400078e0238 */
[----:B------:R-:W-:-:S03]  /*2c90*/  IMAD.WIDE R22, R0, 0x4, R22 ;  /* 0x0000000400167825 */ /* 0x000fc600078e0216 */
[----:B------:R-:W-:Y:S01]  /*2ca0*/  IADD3 R33, R33, R57, RZ ;  /* 0x0000003921217210 */ /* 0x000fe20007ffe0ff */
[----:B------:R-:W-:-:S04]  /*2cb0*/  IMAD.WIDE R20, R0, 0x4, R20 ;  /* 0x0000000400147825 */ /* 0x000fc800078e0214 */
[----:B------:R-:W-:Y:S01]  /*2cc0*/  IMAD.WIDE.U32 R32, R55, c[0x0][0x228], R32 ;  /* 0x00008a0037207a25 */ /* 0x000fe200078e0020 */
[----:B------:R-:W-:Y:S03]  /*2cd0*/  BAR.SYNC.DEFER_BLOCKING 0x0 ;  /* 0x0000000000007b1d */ /* 0x000fe60000010000 */
[----:B--2---:R-:W-:Y:S02]  /*2ce0*/  FMUL.FTZ R61, R28, -1.4426950216293334961 ;  /* 0xbfb8aa3b1c3d7820 */ /* 0x004fe40000410000 */
        /* <DEDUP_REMOVED lines=10> */
[----:B------:R1:W2:Y:S01]  /*2d90*/  MUFU.RCP R65, R34 ;  /* 0x0000002200417308 */ /* 0x0002a20000001000 */
[----:B------:R-:W-:-:S04]  /*2da0*/  IMAD R62, R54, c[0x0][0x228], RZ ;  /* 0x00008a00363e7a24 */ /* 0x000fc800078e02ff */
[----:B------:R-:W-:Y:S02]  /*2db0*/  IMAD R57, R55, c[0x0][0x22c], R62 ;  /* 0x00008b0037397a24 */ /* 0x000fe400078e023e */
[----:B0-----:R-:W-:Y:S01]  /*2dc0*/  FADD.FTZ R64, R64, 1 ;  /* 0x3f80000040407421 */ /* 0x001fe20000010000 */
[----:B------:R2:W0:Y:S01]  /*2dd0*/  MUFU.RCP R56, R35 ;  /* 0x0000002300387308 */ /* 0x0004220000001000 */
[----:B-1----:R-:W-:Y:S02]  /*2de0*/  LEA R34, P0, R32, c[0x0][0x2a0], 0x2 ;  /* 0x0000a80020227a11 */ /* 0x002fe400078010ff */
[----:B------:R-:W-:-:S04]  /*2df0*/  IADD3 R33, R33, R57, RZ ;  /* 0x0000003921217210 */ /* 0x000fc80007ffe0ff */
[----:B------:R-:W-:Y:S01]  /*2e00*/  LEA.HI.X R33, R32, c[0x0][0x2a4], R33, 0x2, P0 ;  /* 0x0000a90020217a11 */ /* 0x000fe200000f1421 */
[----:B------:R-:W1:Y:S01]  /*2e10*/  MUFU.RCP R63, R63 ;  /* 0x0000003f003f7308 */ /* 0x000e620000001000 */
[----:B--2---:R-:W-:Y:S01]  /*2e20*/  FMUL.FTZ R35, R28, R65 ;  /* 0x000000411c237220 */ /* 0x004fe20000410000 */
[----:B------:R-:W-:-:S03]  /*2e30*/  IADD3 R32, P0, R34, R59, RZ ;  /* 0x0000003b22207210 */ /* 0x000fc60007f1e0ff */
[----:B------:R-:W-:Y:S02]  /*2e40*/  FMUL.FTZ R24, R35, R24 ;  /* 0x0000001823187220 */ /* 0x000fe40000410000 */
[----:B------:R-:W-:Y:S01]  /*2e50*/  IMAD.X R33, R33, 0x1, R60, P0 ;  /* 0x0000000121217824 */ /* 0x000fe200000e063c */
[----:B------:R-:W2:Y:S01]  /*2e60*/  MUFU.RCP R64, R64 ;  /* 0x0000004000407308 */ /* 0x000ea20000001000 */
[----:B0-----:R-:W-:Y:S01]  /*2e70*/  FMUL.FTZ R28, R29, R56 ;  /* 0x000000381d1c7220 */ /* 0x001fe20000410000 */
[----:B------:R-:W-:-:S03]  /*2e80*/  ISETP.GE.AND P0, PT, R6, R13, PT ;  /* 0x0000000d0600720c */ /* 0x000fc60003f06270 */
[----:B------:R-:W-:Y:S02]  /*2e90*/  FMUL.FTZ R25, R28, R25 ;  /* 0x000000191c197220 */ /* 0x000fe40000410000 */
[----:B-1----:R-:W-:-:S04]  /*2ea0*/  FMUL.FTZ R29, R30, R63 ;  /* 0x0000003f1e1d7220 */ /* 0x002fc80000410000 */
[----:B------:R-:W-:Y:S02]  /*2eb0*/  FMUL.FTZ R26, R29, R26 ;  /* 0x0000001a1d1a7220 */ /* 0x000fe40000410000 */
[----:B--2---:R-:W-:-:S04]  /*2ec0*/  FMUL.FTZ R30, R31, R64 ;  /* 0x000000401f1e7220 */ /* 0x004fc80000410000 */
[----:B------:R-:W-:-:S05]  /*2ed0*/  FMUL.FTZ R27, R30, R27 ;  /* 0x0000001b1e1b7220 */ /* 0x000fca0000410000 */
[----:B------:R0:W-:Y:S01]  /*2ee0*/  STG.E.128 [R32.64], R24 ;  /* 0x0000001820007986 */ /* 0x0001e2000c101d04 */
[----:B------:R-:W-:Y:S01]  /*2ef0*/  @P0 CALL.REL.NOINC `(.L_x_1304) ;  /* 0x0000001000000944 */ /* 0x000fe20003c00000 */
[----:B------:R-:W-:Y:S05]  /*2f00*/  BRA `(.L_x_1305) ;  /* 0xffffe25000007947 */ /* 0x000fea000383ffff */
.L_x_1304:
[----:B------:R-:W-:Y:S05]  /*2f10*/  EXIT ;  /* 0x000000000000794d */ /* 0x000fea0003800000 */
.L_x_1306:
        /* <DEDUP_REMOVED lines=14> */
.L_x_8840:


//--------------------- .text._Z25selective_scan_fwd_kernelI32Selective_Scan_fwd_kernel_traitsILi32ELi4ELi1ELb1ELb1ELb1ELb1ELb1EfffEEv13SSMParamsBase --------------------------
	.section	.text._Z25selective_scan_fwd_kernelI32Selective_Scan_fwd_kernel_traitsILi32ELi4ELi1ELb1ELb1ELb1ELb1ELb1EfffEEv13SSMParamsBase,"ax",@progbits
	.sectioninfo	@"SHI_REGISTERS=88"
	.align	128
        .global         _Z25selective_scan_fwd_kernelI32Selective_Scan_fwd_kernel_traitsILi32ELi4ELi1ELb1ELb1ELb1ELb1ELb1EfffEEv13SSMParamsBase
        .type           _Z25selective_scan_fwd_kernelI32Selective_Scan_fwd_kernel_traitsILi32ELi4ELi1ELb1ELb1ELb1ELb1ELb1EfffEEv13SSMParamsBase,@function
        .size           _Z25selective_scan_fwd_kernelI32Selective_Scan_fwd_kernel_traitsILi32ELi4ELi1ELb1ELb1ELb1ELb1ELb1EfffEEv13SSMParamsBase,(.L_x_8841 - _Z25selective_scan_fwd_kernelI32Selective_Scan_fwd_kernel_traitsILi32ELi4ELi1ELb1ELb1ELb1ELb1ELb1EfffEEv13SSMParamsBase)
        .other          _Z25selective_scan_fwd_kernelI32Selective_Scan_fwd_kernel_traitsILi32ELi4ELi1ELb1ELb1ELb1ELb1ELb1EfffEEv13SSMParamsBase,@"STO_CUDA_ENTRY STV_DEFAULT"
_Z25selective_scan_fwd_kernelI32Selective_Scan_fwd_kernel_traitsILi32ELi4ELi1ELb1ELb1ELb1ELb1ELb1EfffEEv13SSMParamsBase:
.text._Z25selective_scan_fwd_kernelI32Selective_Scan_fwd_kernel_traitsILi32ELi4ELi1ELb1ELb1ELb1ELb1ELb1EfffEEv13SSMParamsBase:
        /* <DEDUP_REMOVED lines=34> */
.L_x_1307:
        /* <DEDUP_REMOVED lines=26> */
.L_x_1308:
        /* <DEDUP_REMOVED lines=11> */
.L_x_1309:
        /* <DEDUP_REMOVED lines=176> */
.L_x_1310:
        /* <DEDUP_REMOVED lines=18> */
.L_x_1311:
        /* <DEDUP_REMOVED lines=18> */
.L_x_1334:
        /* <DEDUP_REMOVED lines=93> */
.L_x_1313:
[----:B------:R-:W-:Y:S05]  /*1780*/  BSYNC B0 ;  /* 0x0000000000007941 */ /* 0x000fea0003800000 */
.L_x_1312:
        /* <DEDUP_REMOVED lines=37> */
.L_x_1315:
[----:B------:R-:W-:Y:S05]  /*19e0*/  BSYNC B0 ;  /* 0x0000000000007941 */ /* 0x000fea0003800000 */
.L_x_1314:
        /* <DEDUP_REMOVED lines=33> */
.L_x_1317:
[----:B------:R-:W-:Y:S05]  /*1c00*/  BSYNC B0 ;  /* 0x0000000000007941 */ /* 0x000fea0003800000 */
.L_x_1316:
        /* <DEDUP_REMOVED lines=33> */
.L_x_1319:
[----:B------:R-:W-:Y:S05]  /*1e20*/  BSYNC B0 ;  /* 0x0000000000007941 */ /* 0x000fea0003800000 */
.L_x_1318:
        /* <DEDUP_REMOVED lines=15> */
.L_x_1328:
        /* <DEDUP_REMOVED lines=99> */
.L_x_1322:
        /* <DEDUP_REMOVED lines=11> */
.L_x_1321:
        /* <DEDUP_REMOVED lines=71> */
.L_x_1325:
        /* <DEDUP_REMOVED lines=32> */
.L_x_1326:
[----:B------:R1:W5:Y:S02]  /*2c70*/  LDG.E R77, [R46.64] ;  /* 0x000000042e4d7981 */ /* 0x000364000c1e1900 */
.L_x_1327:
        /* <DEDUP_REMOVED lines=14> */
.L_x_1324:
[----:B------:R-:W-:Y:S05]  /*2d60*/  BSYNC B0 ;  /* 0x0000000000007941 */ /* 0x000fea0003800000 */
.L_x_1323:
        /* <DEDUP_REMOVED lines=8> */
.L_x_1320:
        /* <DEDUP_REMOVED lines=48> */
.L_x_1330:
[----:B------:R-:W-:Y:S05]  /*30f0*/  BSYNC B0 ;  /* 0x0000000000007941 */ /* 0x000fea0003800000 */
.L_x_1329:
        /* <DEDUP_REMOVED lines=86> */
.L_x_1332:
[----:B------:R-:W-:Y:S05]  /*3660*/  BSYNC B0 ;  /* 0x0000000000007941 */ /* 0x000fea0003800000 */
.L_x_1331:
        /* <DEDUP_REMOVED lines=24> */
.L_x_1333:
[----:B------:R-:W-:Y:S05]  /*37f0*/  EXIT ;  /* 0x000000000000794d */ /* 0x000fea0003800000 */
.L_x_1335:
        /* <DEDUP_REMOVED lines=16> */
.L_x_8841:


//--------------------- .text._Z25selective_scan_fwd_kernelI32Selective_Scan_fwd_kernel_traitsILi64ELi16ELi1ELb0ELb1ELb1ELb0ELb0EfffEEv13SSMParamsBase --------------------------
	.section	.text._Z25selective_scan_fwd_kernelI32Selective_Scan_fwd_kernel_traitsILi64ELi16ELi1ELb0ELb1ELb1ELb0ELb0EfffEEv13SSMParamsBase,"ax",@progbits
	.sectioninfo	@"SHI_REGISTERS=168"
	.align	128
        .global         _Z25selective_scan_fwd_kernelI32Selective_Scan_fwd_kernel_traitsILi64ELi16ELi1ELb0ELb1ELb1ELb0ELb0EfffEEv13SSMParamsBase
        .type           _Z25selective_scan_fwd_kernelI32Selective_Scan_fwd_kernel_traitsILi64ELi16ELi1ELb0ELb1ELb1ELb0ELb0EfffEEv13SSMParamsBase,@function
        .size           _Z25selective_scan_fwd_kernelI32Selective_Scan_fwd_kernel_traitsILi64ELi16ELi1ELb0ELb1ELb1ELb0ELb0EfffEEv13SSMParamsBase,(.L_x_8842 - _Z25selective_scan_fwd_kernelI32Selective_Scan_fwd_kernel_traitsILi64ELi16ELi1ELb0ELb1ELb1ELb0ELb0EfffEEv13SSMParamsBase)
        .other          _Z25selective_scan_fwd_kernelI32Selective_Scan_fwd_kernel_traitsILi64ELi16ELi1ELb0ELb1ELb1ELb0ELb0EfffEEv13SSMParamsBase,@"STO_CUDA_ENTRY STV_DEFAULT"
_Z25selective_scan_fwd_kernelI32Selective_Scan_fwd_kernel_traitsILi64ELi16ELi1ELb0ELb1ELb1ELb0ELb0EfffEEv13SSMParamsBase:
.text._Z25selective_scan_fwd_kernelI32Selective_Scan_fwd_kernel_traitsILi64ELi16ELi1ELb0ELb1ELb1ELb0ELb0EfffEEv13SSMParamsBase:
        /* <DEDUP_REMOVED lines=34> */
.L_x_1336:
        /* <DEDUP_REMOVED lines=29> */
.L_x_1337:
        /* <DEDUP_REMOVED lines=11> */
.L_x_1338:
        /* <DEDUP_REMOVED lines=15> */
[----:B------:R-:W-:-:S02]  /*0590*/  ISETP.NE.U32.AND P3, PT, RZ, c[0x0][0x268], PT ;  /* 0x00009a00ff007a0c */ /* 0x000fc40003f65070 */
[----:B------:R-:W-:Y:S02]  /*05a0*/  ISETP.NE.U32.AND P5, PT, RZ, c[0x0][0x280], PT ;  /* 0x0000a000ff007a0c */ /* 0x000fe40003fa5070 */
[----:B------:R-:W-:Y:S02]  /*05b0*/  ISETP.NE.AND.EX P3, PT, RZ, c[0x0][0x26c], PT, P3 ;  /* 0x00009b00ff007a0c */ /* 0x000fe40003f65330 */
[----:B------:R-:W-:Y:S02]  /*05c0*/  ISETP.NE.AND.EX P5, PT, RZ, c[0x0][0x284], PT, P5 ;  /* 0x0000a100ff007a0c */ /* 0x000fe40003fa5350 */
[C---:B------:R-:W-:Y:S01]  /*05d0*/  @P1 IADD3 R6, P4, R0.reuse, c[0x0][0x2b8], RZ ;  /* 0x0000ae0000061a10 */ /* 0x040fe20007f9e0ff */
[----:B------:R-:W-:Y:S01]  /*05e0*/  @P2 IMAD.MOV.U32 R2, RZ, RZ, c[0x0][0x2c0] ;  /* 0x0000b000ff022624 */ /* 0x000fe200078e00ff */
[----:B------:R-:W-:Y:S02]  /*05f0*/  @P2 MOV R4, c[0x0][0x2c4] ;  /* 0x0000b10000042a02 */ /* 0x000fe40000000f00 */
[----:B------:R-:W-:-:S02]  /*0600*/  @P1 LEA.HI.X.SX32 R7, R0, c[0x0][0x2bc], 0x1, P4 ;  /* 0x0000af0000071a11 */ /* 0x000fc400020f0eff */
[----:B------:R-:W-:Y:S02]  /*0610*/  ISETP.EQ.U32.AND P4, PT, R2, RZ, PT ;  /* 0x000000ff0200720c */ /* 0x000fe40003f82070 */
[----:B------:R-:W-:Y:S02]  /*0620*/  PRMT R136, RZ, 0x7610, R136 ;  /* 0x00007610ff887816 */ /* 0x000fe40000000088 */
[----:B------:R-:W-:-:S04]  /*0630*/  ISETP.EQ.OR.EX P4, PT, R4, RZ, !P6, P4 ;  /* 0x000000ff0400720c */ /* 0x000fc80007782740 */
[----:B------:R0:W5:Y:S01]  /*0640*/  @P1 LDG.E.U8 R136, [R6.64] ;  /* 0x0000000406881981 */ /* 0x000162000c1e1100 */
[C---:B------:R-:W-:Y:S01]  /*0650*/  @P3 LEA R8, P1, R161.reuse, c[0x0][0x268], 0x2 ;  /* 0x00009a00a1083a11 */ /* 0x040fe200078210ff */
[----:B------:R-:W-:Y:S01]  /*0660*/  IMAD.MOV.U32 R13, RZ, RZ, RZ ;  /* 0x000000ffff0d7224 */ /* 0x000fe200078e00ff */
[----:B------:R-:W-:Y:S01]  /*0670*/  @P2 MOV R13, c[0x0][0x2c0] ;  /* 0x0000b000000d2a02 */ /* 0x000fe20000000f00 */
[----:B------:R-:W-:Y:S01]  /*0680*/  IMAD.MOV.U32 R2, RZ, RZ, RZ ;  /* 0x000000ffff027224 */ /* 0x000fe200078e00ff */
[C---:B------:R-:W-:Y:S02]  /*0690*/  @P3 LEA.HI.X R9, R161.reuse, c[0x0][0x26c], R160, 0x2, P1 ;  /* 0x00009b00a1093a11 */ /* 0x040fe400008f14a0 */
[----:B------:R-:W-:Y:S01]  /*06a0*/  @P5 LEA R10, P1, R161, c[0x0][0x280], 0x2 ;  /* 0x0000a000a10a5a11 */ /* 0x000fe200078210ff */
[----:B------:R-:W-:-:S03]  /*06b0*/  @P2 IMAD.MOV.U32 R2, RZ, RZ, c[0x0][0x2c4] ;  /* 0x0000b100ff022624 */ /* 0x000fc600078e00ff */
[----:B------:R-:W-:Y:S02]  /*06c0*/  @P5 LEA.HI.X R11, R161, c[0x0][0x284], R160, 0x2, P1 ;  /* 0x0000a100a10b5a11 */ /* 0x000fe400008f14a0 */
[C---:B0-----:R-:W-:Y:S02]  /*06d0*/  @!P4 LEA R6, P1, R0.reuse, R13, 0x2 ;  /* 0x0000000d0006c211 */ /* 0x041fe400078210ff */
[----:B------:R-:W-:Y:S02]  /*06e0*/  IABS R13, c[0x0][0x174] ;  /* 0x00005d00000d7a13 */ /* 0x000fe40000000000 */
[----:B------:R-:W-:Y:S02]  /*06f0*/  @!P4 LEA.HI.X R7, R0, R2, R3, 0x2, P1 ;  /* 0x000000020007c211 */ /* 0x000fe400008f1403 */
[----:B------:R-:W0:Y:S08]  /*0700*/  I2F.RP R2, R13 ;  /* 0x0000000d00027306 */ /* 0x000e300000209400 */
[----:B0-----:R-:W0:Y:S01]  /*0710*/  MUFU.RCP R2, R2 ;  /* 0x0000000200027308 */ /* 0x001e220000001000 */
[----:B------:R-:W-:Y:S01]  /*0720*/  IMAD.MOV.U32 R154, RZ, RZ, RZ ;  /* 0x000000ffff9a7224 */ /* 0x000fe200078e00ff */
[----:B------:R-:W-:Y:S01]  /*0730*/  HFMA2.MMA R153, -RZ, RZ, 0, 0 ;  /* 0x00000000ff997435 */ /* 0x000fe200000001ff */
[----:B------:R-:W-:-:S04]  /*0740*/  IMAD.MOV.U32 R15, RZ, RZ, RZ ;  /* 0x000000ffff0f7224 */ /* 0x000fc800078e00ff */
[----:B------:R1:W5:Y:S04]  /*0750*/  @P3 LDG.E R154, [R8.64] ;  /* 0x00000004089a3981 */ /* 0x000368000c1e1900 */
[----:B------:R3:W5:Y:S04]  /*0760*/  @!P4 LDG.E R15, [R6.64] ;  /* 0x00000004060fc981 */ /* 0x000768000c1e1900 */
[----:B------:R4:W5:Y:S01]  /*0770*/  @P5 LDG.E R153, [R10.64] ;  /* 0x000000040a995981 */ /* 0x000962000c1e1900 */
        /* <DEDUP_REMOVED lines=9> */
[----:B----4-:R-:W-:-:S04]  /*0810*/  IMAD.HI.U32 R10, R5, R6, RZ ;  /* 0x00000006050a7227 */ /* 0x010fc800078e00ff */
[----:B------:R-:W-:-:S04]  /*0820*/  IMAD.MOV R2, RZ, RZ, -R10 ;  /* 0x000000ffff027224 */ /* 0x000fc800078e0a0a */
[----:B------:R-:W-:-:S05]  /*0830*/  IMAD R2, R13, R2, R6 ;  /* 0x000000020d027224 */ /* 0x000fca00078e0206 */
[----:B------:R-:W-:Y:S01]  /*0840*/  ISETP.GT.U32.AND P2, PT, R13, R2, PT ;  /* 0x000000020d00720c */ /* 0x000fe20003f44070 */
[----:B------:R-:W-:-:S12]  /*0850*/  IMAD R5, R3, c[0x0][0x1a0], RZ ;  /* 0x0000680003057a24 */ /* 0x000fd800078e02ff */
[----:B------:R-:W-:-:S05]  /*0860*/  @!P2 IMAD.IADD R2, R2, 0x1, -R13 ;  /* 0x000000010202a824 */ /* 0x000fca00078e0a0d */
[----:B------:R-:W-:Y:S02]  /*0870*/  ISETP.GE.U32.AND P1, PT, R2, R13, PT ;  /* 0x0000000d0200720c */ /* 0x000fe40003f26070 */
[----:B------:R-:W-:Y:S01]  /*0880*/  LOP3.LUT R2, R161, c[0x0][0x174], RZ, 0x3c, !PT ;  /* 0x00005d00a1027a12 */ /* 0x000fe200078e3cff */
[----:B------:R-:W-:Y:S01]  /*0890*/  IMAD R9, R3, c[0x0][0x1e0], RZ ;  /* 0x0000780003097a24 */ /* 0x000fe200078e02ff */
[----:B------:R-:W-:Y:S02]  /*08a0*/  @!P2 IADD3 R10, R10, 0x1, RZ ;  /* 0x000000010a0aa810 */ /* 0x000fe40007ffe0ff */
[----:B------:R-:W-:Y:S01]  /*08b0*/  ISETP.GE.AND P3, PT, R2, RZ, PT ;  /* 0x000000ff0200720c */ /* 0x000fe20003f66270 */
[----:B------:R-:W-:Y:S01]  /*08c0*/  IMAD.WIDE.U32 R6, R0, c[0x0][0x1a0], RZ ;  /* 0x0000680000067a25 */ /* 0x000fe200078e00ff */
[----:B------:R-:W-:-:S03]  /*08d0*/  ISETP.NE.AND P2, PT, RZ, c[0x0][0x174], PT ;  /* 0x00005d00ff007a0c */ /* 0x000fc60003f45270 */
[----:B------:R-:W-:Y:S02]  /*08e0*/  IMAD R13, R0, c[0x0][0x1a4], R5 ;  /* 0x00006900000d7a24 */ /* 0x000fe400078e0205 */
[----:B------:R-:W-:Y:S01]  /*08f0*/  @P1 IADD3 R10, R10, 0x1, RZ ;  /* 0x000000010a0a1810 */ /* 0x000fe20007ffe0ff */
[----:B------:R-:W-:-:S04]  /*0900*/  IMAD.WIDE.U32 R4, R0, c[0x0][0x1e0], RZ ;  /* 0x0000780000047a25 */ /* 0x000fc800078e00ff */
[----:B------:R-:W-:Y:S01]  /*0910*/  IMAD R11, R0, c[0x0][0x1e4], R9 ;  /* 0x00007900000b7a24 */ /* 0x000fe200078e0209 */
[----:B------:R-:W-:Y:S02]  /*0920*/  IADD3 R9, R7, R13, RZ ;  /* 0x0000000d07097210 */ /* 0x000fe40007ffe0ff */
[----:B------:R-:W-:Y:S01]  /*0930*/  MOV R13, R10 ;  /* 0x0000000a000d7202 */ /* 0x000fe20000000f00 */
[----:B------:R-:W-:Y:S02]  /*0940*/  IMAD.IADD R5, R5, 0x1, R11 ;  /* 0x0000000105057824 */ /* 0x000fe400078e020b */
[----:B------:R-:W-:Y:S02]  /*0950*/  IMAD R11, R3, c[0x0][0x1f0], RZ ;  /* 0x00007c00030b7a24 */ /* 0x000fe400078e02ff */
[----:B------:R-:W-:Y:S02]  /*0960*/  IMAD.MOV.U32 R8, RZ, RZ, R6 ;  /* 0x000000ffff087224 */ /* 0x000fe400078e0006 */
[----:B------:R-:W-:-:S02]  /*0970*/  IMAD R2, R160, c[0x0][0x1e8], RZ ;  /* 0x00007a00a0027a24 */ /* 0x000fc400078e02ff */
[----:B------:R-:W-:Y:S01]  /*0980*/  @!P3 IMAD.MOV R13, RZ, RZ, -R13 ;  /* 0x000000ffff0db224 */ /* 0x000fe200078e0a0d */
[----:B------:R-:W-:Y:S01]  /*0990*/  @!P2 LOP3.LUT R13, RZ, c[0x0][0x174], RZ, 0x33, !PT ;  /* 0x00005d00ff0daa12 */ /* 0x000fe200078e33ff */
[----:B------:R-:W-:-:S04]  /*09a0*/  IMAD.WIDE.U32 R6, R0, c[0x0][0x1f0], RZ ;  /* 0x00007c0000067a25 */ /* 0x000fc800078e00ff */
[----:B------:R-:W-:Y:S02]  /*09b0*/  IMAD R17, R0, c[0x0][0x1f4], R11 ;  /* 0x00007d0000117a24 */ /* 0x000fe400078e020b */
[C---:B------:R-:W-:Y:S01]  /*09c0*/  IMAD R151, R161.reuse, c[0x0][0x1ec], R2 ;  /* 0x00007b00a1977a24 */ /* 0x040fe200078e0202 */
[----:B------:R-:W-:Y:S01]  /*09d0*/  SHF.R.S32.HI R2, RZ, 0x1f, R13 ;  /* 0x0000001fff027819 */ /* 0x000fe2000001140d */
[----:B------:R-:W-:-:S04]  /*09e0*/  IMAD.WIDE.U32 R4, R161, c[0x0][0x1e8], R4 ;  /* 0x00007a00a1047a25 */ /* 0x000fc800078e0004 */
[----:B------:R-:W-:Y:S01]  /*09f0*/  IMAD.IADD R7, R7, 0x1, R17 ;  /* 0x0000000107077824 */ /* 0x000fe200078e0211 */
[----:B------:R-:W-:Y:S01]  /*0a00*/  LEA R152, P1, R4, c[0x0][0x270], 0x2 ;  /* 0x00009c0004987a11 */ /* 0x000fe200078210ff */
[----:B------:R-:W-:Y:S02]  /*0a10*/  IMAD.IADD R151, R5, 0x1, R151 ;  /* 0x0000000105977824 */ /* 0x000fe400078e0297 */
[----:B------:R-:W-:-:S04]  /*0a20*/  IMAD.WIDE.U32 R148, R161, c[0x0][0x1f8], R6 ;  /* 0x00007e00a1947a25 */ /* 0x000fc800078e0006 */
[----:B------:R-:W-:Y:S02]  /*0a30*/  IMAD R12, R160, c[0x0][0x1f8], RZ ;  /* 0x00007e00a00c7a24 */ /* 0x000fe400078e02ff */
[----:B------:R-:W-:Y:S01]  /*0a40*/  IMAD R6, R2, c[0x0][0x1b8], RZ ;  /* 0x00006e0002067a24 */ /* 0x000fe200078e02ff */
[----:B------:R-:W-:Y:S01]  /*0a50*/  LEA.HI.X R151, R4, c[0x0][0x274], R151, 0x2, P1 ;  /* 0x00009d0004977a11 */ /* 0x000fe200008f1497 */
[----:B------:R-:W-:Y:S02]  /*0a60*/  IMAD R17, R161, c[0x0][0x1fc], R12 ;  /* 0x00007f00a1117a24 */ /* 0x000fe400078e020c */
[----:B------:R-:W-:-:S04]  /*0a70*/  IMAD.WIDE.U32 R4, R13, c[0x0][0x1b8], R8 ;  /* 0x00006e000d047a25 */ /* 0x000fc800078e0008 */
[----:B------:R-:W-:Y:S02]  /*0a80*/  IMAD R147, R13, c[0x0][0x1bc], R6 ;  /* 0x00006f000d937a24 */ /* 0x000fe400078e0206 */
[----:B------:R-:W-:Y:S01]  /*0a90*/  IMAD.IADD R7, R149, 0x1, R17 ;  /* 0x0000000195077824 */ /* 0x000fe200078e0211 */
[----:B------:R-:W-:Y:S02]  /*0aa0*/  LEA R149, P2, R4, c[0x0][0x258], 0x2 ;  /* 0x0000960004957a11 */ /* 0x000fe400078410ff */
[----:B------:R-:W-:Y:S01]  /*0ab0*/  IADD3 R147, R5, R147, RZ ;  /* 0x0000009305937210 */ /* 0x000fe20007ffe0ff */
[----:B------:R-:W-:Y:S01]  /*0ac0*/  IMAD R19, R3, c[0x0][0x1c0], RZ ;  /* 0x0000700003137a24 */ /* 0x000fe200078e02ff */
[----:B------:R-:W-:Y:S02]  /*0ad0*/  LEA R150, P1, R148, c[0x0][0x278], 0x2 ;  /* 0x00009e0094967a11 */ /* 0x000fe400078210ff */
[----:B------:R-:W-:Y:S02]  /*0ae0*/  ISETP.NE.U32.AND P3, PT, RZ, c[0x0][0x2d8], PT ;  /* 0x0000b600ff007a0c */ /* 0x000fe40003f65070 */
[----:B------:R-:W-:Y:S01]  /*0af0*/  LEA.HI.X R147, R4, c[0x0][0x25c], R147, 0x2, P2 ;  /* 0x0000970004937a11 */ /* 0x000fe200010f1493 */
[----:B------:R-:W-:Y:S01]  /*0b00*/  IMAD.WIDE.U32 R10, R0, c[0x0][0x1c0], RZ ;  /* 0x00007000000a7a25 */ /* 0x000fe200078e00ff */
[----:B------:R-:W-:-:S02]  /*0b10*/  LEA.HI.X R148, R148, c[0x0][0x27c], R7, 0x2, P1 ;  /* 0x00009f0094947a11 */ /* 0x000fc400008f1407 */
[----:B------:R-:W-:Y:S01]  /*0b20*/  ISETP.NE.U32.AND P2, PT, RZ, c[0x0][0x2c8], PT ;  /* 0x0000b200ff007a0c */ /* 0x000fe20003f45070 */
[----:B------:R-:W-:Y:S01]  /*0b30*/  IMAD R19, R0, c[0x0][0x1c4], R19 ;  /* 0x0000710000137a24 */ /* 0x000fe200078e0213 */
[----:B------:R-:W-:Y:S02]  /*0b40*/  ISETP.NE.AND.EX P3, PT, RZ, c[0x0][0x2dc], PT, P3 ;  /* 0x0000b700ff007a0c */ /* 0x000fe40003f65330 */
[----:B------:R-:W-:Y:S02]  /*0b50*/  ISETP.NE.U32.AND P1, PT, RZ, c[0x0][0x2e0], PT ;  /* 0x0000b800ff007a0c */ /* 0x000fe40003f25070 */
[----:B------:R-:W-:Y:S02]  /*0b60*/  ISETP.NE.AND.EX P2, PT, RZ, c[0x0][0x2cc], PT, P2 ;  /* 0x0000b300ff007a0c */ /* 0x000fe40003f45320 */
[----:B------:R-:W-:Y:S01]  /*0b70*/  ISETP.NE.AND.EX P1, PT, RZ, c[0x0][0x2e4], PT, P1 ;  /* 0x0000b900ff007a0c */ /* 0x000fe20003f25310 */
[----:B------:R-:W-:Y:S01]  /*0b80*/  IMAD R2, R2, c[0x0][0x1d8], RZ ;  /* 0x0000760002027a24 */ /* 0x000fe200078e02ff */
[----:B------:R-:W-:Y:S01]  /*0b90*/  IADD3 R11, R11, R19, RZ ;  /* 0x000000130b0b7210 */ /* 0x000fe20007ffe0ff */
[----:B------:R-:W-:Y:S01]  /*0ba0*/  HFMA2.MMA R8, -RZ, RZ, 0, 0 ;  /* 0x00000000ff087435 */ /* 0x000fe200000001ff */
[----:B------:R-:W-:-:S02]  /*0bb0*/  IMAD.MOV.U32 R144, RZ, RZ, RZ ;  /* 0x000000ffff907224 */ /* 0x000fc400078e00ff */
[C---:B------:R-:W-:Y:S02]  /*0bc0*/  IMAD R145, R13.reuse, c[0x0][0x1dc], R2 ;  /* 0x000077000d917a24 */ /* 0x040fe400078e0202 */
[----:B------:R-:W-:-:S04]  /*0bd0*/  IMAD.WIDE.U32 R6, R13, c[0x0][0x1d8], R10 ;  /* 0x000076000d067a25 */ /* 0x000fc800078e000a */
[----:B------:R-:W-:Y:S01]  /*0be0*/  @P3 IMAD.MOV.U32 R144, RZ, RZ, c[0x0][0x2d8] ;  /* 0x0000b600ff903624 */ /* 0x000fe200078e00ff */
[----:B------:R-:W-:Y:S01]  /*0bf0*/  LEA R146, P4, R6, c[0x0][0x260], 0x2 ;  /* 0x0000980006927a11 */ /* 0x000fe200078810ff */
[----:B------:R-:W-:Y:S01]  /*0c00*/  IMAD.IADD R145, R7, 0x1, R145 ;  /* 0x0000000107917824 */ /* 0x000fe200078e0291 */
[----:B------:R-:W-:Y:S01]  /*0c10*/  @P2 MOV R8, c[0x0][0x2cc] ;  /* 0x0000b30000082a02 */ /* 0x000fe20000000f00 */
[----:B------:R-:W-:Y:S02]  /*0c20*/  IMAD.MOV.U32 R83, RZ, RZ, RZ ;  /* 0x000000ffff537224 */ /* 0x000fe400078e00ff */
[----:B------:R-:W-:Y:S01]  /*0c30*/  IMAD.MOV.U32 R143, RZ, RZ, RZ ;  /* 0x000000ffff8f7224 */ /* 0x000fe200078e00ff */
[----:B------:R-:W-:Y:S01]  /*0c40*/  @P1 ISETP.NE.U32.AND P5, PT, RZ, c[0x0][0x2e0], PT ;  /* 0x0000b800ff001a0c */ /* 0x000fe20003fa5070 */
[----:B------:R-:W-:Y:S01]  /*0c50*/  @P2 IMAD.MOV.U32 R83, RZ, RZ, c[0x0][0x2c8] ;  /* 0x0000b200ff532624 */ /* 0x000fe200078e00ff */
[----:B------:R-:W-:Y:S01]  /*0c60*/  ISETP.NE.U32.AND P2, PT, R144, RZ, PT ;  /* 0x000000ff9000720c */ /* 0x000fe20003f45070 */
[----:B------:R-:W-:Y:S01]  /*0c70*/  @P3 IMAD.MOV.U32 R143, RZ, RZ, c[0x0][0x2dc] ;  /* 0x0000b700ff8f3624 */ /* 0x000fe200078e00ff */
[----:B------:R-:W-:-:S02]  /*0c80*/  LEA.HI.X R145, R6, c[0x0][0x264], R145, 0x2, P4 ;  /* 0x0000990006917a11 */ /* 0x000fc400020f1491 */
[----:B------:R-:W-:Y:S02]  /*0c90*/  PLOP3.LUT P4, PT, PT, PT, PT, 0x8, 0x0 ;  /* 0x000000000000781c */ /* 0x000fe40003f8e170 */
[----:B------:R-:W-:Y:S02]  /*0ca0*/  @P1 ISETP.NE.AND.EX P4, PT, RZ, c[0x0][0x2e4], PT, P5 ;  /* 0x0000b900ff001a0c */ /* 0x000fe40003f85350 */
[----:B------:R-:W-:Y:S02]  /*0cb0*/  ISETP.NE.AND.EX P2, PT, R143, RZ, PT, P2 ;  /* 0x000000ff8f00720c */ /* 0x000fe40003f45320 */
[----:B------:R-:W-:Y:S01]  /*0cc0*/  MOV R142, c[0x0][0x18c] ;  /* 0x00006300008e7a02 */ /* 0x000fe20000000f00 */
        /* <DEDUP_REMOVED lines=11> */
[----:B------:R-:W-:Y:S01]  /*0d80*/  CS2R R140, SRZ ;  /* 0x00000000008c7805 */ /* 0x000fe2000001ff00 */
[----:B------:R-:W-:Y:S02]  /*0d90*/  IADD3 R2, R142, c[0x0][0x168], RZ ;  /* 0x00005a008e027a10 */ /* 0x000fe40007ffe0ff */
[----:B------:R-:W0:Y:S01]  /*0da0*/  I2F.RP R6, R9 ;  /* 0x0000000900067306 */ /* 0x000e220000209400 */
[----:B------:R-:W-:Y:S02]  /*0db0*/  IABS R12, R142 ;  /* 0x0000008e000c7213 */ /* 0x000fe40000000000 */
[----:B------:R-:W-:Y:S02]  /*0dc0*/  IADD3 R7, R2, -0x1, RZ ;  /* 0xffffffff02077810 */ /* 0x000fe40007ffe0ff */
[----:B------:R-:W-:-:S02]  /*0dd0*/  IADD3 R12, RZ, -R12, RZ ;  /* 0x8000000cff0c7210 */ /* 0x000fc40007ffe0ff */
[----:B------:R-:W-:Y:S02]  /*0de0*/  IABS R2, R7 ;  /* 0x0000000700027213 */ /* 0x000fe40000000000 */
[----:B------:R-:W-:-:S04]  /*0df0*/  LOP3.LUT R7, R7, R142, RZ, 0x3c, !PT ;  /* 0x0000008e07077212 */ /* 0x000fc800078e3cff */
[----:B------:R-:W-:Y:S01]  /*0e00*/  ISETP.GE.AND P2, PT, R7, RZ, PT ;  /* 0x000000ff0700720c */ /* 0x000fe20003f46270 */
[----:B0-----:R-:W0:Y:S02]  /*0e10*/  MUFU.RCP R6, R6 ;  /* 0x0000000600067308 */ /* 0x001e240000001000 */
[----:B0-----:R-:W-:-:S06]  /*0e20*/  IADD3 R4, R6, 0xffffffe, RZ ;  /* 0x0ffffffe06047810 */ /* 0x001fcc0007ffe0ff */
[----:B------:R0:W1:Y:S02]  /*0e30*/  F2I.FTZ.U32.TRUNC.NTZ R5, R4 ;  /* 0x0000000400057305 */ /* 0x000064000021f000 */
        /* <DEDUP_REMOVED lines=17> */
.L_x_1339:
        /* <DEDUP_REMOVED lines=18> */
.L_x_1340:
[----:B------:R-:W-:-:S13]  /*1070*/  ISETP.GE.AND P0, PT, R139, 0x1, PT ;  /* 0x000000018b00780c */ /* 0x000fda0003f06270 */
[----:B------:R-:W-:Y:S05]  /*1080*/  @!P0 EXIT ;  /* 0x000000000000894d */ /* 0x000fea0003800000 */
[----:B------:R-:W0:Y:S01]  /*1090*/  S2R R138, SR_TID.X ;  /* 0x00000000008a7919 */ /* 0x000e220000002100 */
[----:B------:R-:W-:Y:S01]  /*10a0*/  LEA R82, P0, R0, R83, 0x2 ;  /* 0x0000005300527211 */ /* 0x000fe200078010ff */
[----:B------:R-:W-:Y:S01]  /*10b0*/  CS2R R134, SRZ ;  /* 0x0000000000867805 */ /* 0x000fe2000001ff00 */
[----:B-----5:R-:W-:Y:S01]  /*10c0*/  LOP3.LUT R136, R136, 0xff, RZ, 0xc0, !PT ;  /* 0x000000ff88887812 */ /* 0x020fe200078ec0ff */
[----:B------:R-:W1:Y:S01]  /*10d0*/  S2R R137, SR_LANEID ;  /* 0x0000000000897919 */ /* 0x000e620000000000 */
[----:B------:R-:W-:Y:S01]  /*10e0*/  LEA.HI.X R83, R0, R8, R3, 0x2, P0 ;  /* 0x0000000800537211 */ /* 0x000fe200000f1403 */
[C---:B0-----:R-:W-:Y:S01]  /*10f0*/  IMAD.SHL.U32 R5, R138.reuse, 0x10, RZ ;  /* 0x000000108a057824 */ /* 0x041fe200078e00ff */
[----:B------:R-:W-:-:S04]  /*1100*/  LOP3.LUT R2, R138, 0x1f, RZ, 0xc0, !PT ;  /* 0x0000001f8a027812 */ /* 0x000fc800078ec0ff */
[----:B------:R-:W-:-:S04]  /*1110*/  LOP3.LUT R0, R2, 0xfffffe00, R5, 0xf8, !PT ;  /* 0xfffffe0002007812 */ /* 0x000fc800078ef805 */
[----:B-1----:R-:W-:Y:S02]  /*1120*/  SHF.R.S32.HI R81, RZ, 0x1f, R0 ;  /* 0x0000001fff517819 */ /* 0x002fe40000011400 */
.L_x_1387:
        /* <DEDUP_REMOVED lines=10> */
[----:B-----5:R-:W-:Y:S05]  /*11d0*/  @!P0 EXIT ;  /* 0x000000000000894d */ /* 0x020fea0003800000 */
[----:B------:R-:W-:Y:S01]  /*11e0*/  IMAD.SHL.U32 R132, R138, 0x10, RZ ;  /* 0x000000108a847824 */ /* 0x000fe200078e00ff */
[----:B------:R-:W-:Y:S01]  /*11f0*/  LOP3.LUT R130, R130, 0xfffffbff, RZ, 0xc0, !PT ;  /* 0xfffffbff82827812 */ /* 0x000fe200078ec0ff */
[C---:B------:R-:W-:Y:S01]  /*1200*/  IMAD.SHL.U32 R3, R0.reuse, 0x4, RZ ;  /* 0x0000000400037824 */ /* 0x040fe200078e00ff */
[----:B------:R-:W-:Y:S01]  /*1210*/  BAR.SYNC.DEFER_BLOCKING 0x0 ;  /* 0x0000000000007b1d */ /* 0x000fe20000010000 */
[----:B------:R-:W-:Y:S01]  /*1220*/  SHF.L.U64.HI R7, R0, 0x2, R81 ;  /* 0x0000000200077819 */ /* 0x000fe20000010251 */
[----:B------:R-:W-:Y:S01]  /*1230*/  HFMA2.MMA R13, -RZ, RZ, 0, 0 ;  /* 0x00000000ff0d7435 */ /* 0x000fe200000001ff */
[----:B------:R-:W-:Y:S01]  /*1240*/  LOP3.LUT R131, R132, 0xfffffe00, RZ, 0xc0, !PT ;  /* 0xfffffe0084837812 */ /* 0x000fe200078ec0ff */
[----:B------:R-:W-:Y:S01]  /*1250*/  CS2R R8, SRZ ;  /* 0x0000000000087805 */ /* 0x000fe2000001ff00 */
[----:B------:R-:W-:Y:S01]  /*1260*/  CS2R R10, SRZ ;  /* 0x00000000000a7805 */ /* 0x000fe2000001ff00 */
[----:B------:R-:W-:Y:S01]  /*1270*/  CS2R R16, SRZ ;  /* 0x0000000000107805 */ /* 0x000fe2000001ff00 */
[----:B------:R-:W-:Y:S01]  /*1280*/  LOP3.LUT R80, R131, 0x1f, R138, 0xf8, !PT ;  /* 0x0000001f83507812 */ /* 0x000fe200078ef88a */
[----:B------:R-:W-:Y:S01]  /*1290*/  IMAD.MOV.U32 R15, RZ, RZ, RZ ;  /* 0x000000ffff0f7224 */ /* 0x000fe200078e00ff */
[----:B------:R-:W-:Y:S01]  /*12a0*/  HFMA2.MMA R21, -RZ, RZ, 0, 0 ;  /* 0x00000000ff157435 */ /* 0x000fe200000001ff */
[----:B------:R-:W-:Y:S01]  /*12b0*/  IMAD.MOV.U32 R22, RZ, RZ, RZ ;  /* 0x000000ffff167224 */ /* 0x000fe200078e00ff */
[C---:B------:R-:W-:Y:S01]  /*12c0*/  LOP3.LUT R2, R80.reuse, 0x20, RZ, 0xfc, !PT ;  /* 0x0000002050027812 */ /* 0x040fe200078efcff */
[----:B------:R-:W-:Y:S01]  /*12d0*/  IMAD.MOV.U32 R19, RZ, RZ, RZ ;  /* 0x000000ffff137224 */ /* 0x000fe200078e00ff */
[----:B------:R-:W-:Y:S01]  /*12e0*/  LOP3.LUT R4, R80, 0x40, RZ, 0xfc, !PT ;  /* 0x0000004050047812 */ /* 0x000fe200078efcff */
[----:B------:R-:W-:Y:S01]  /*12f0*/  IMAD.MOV.U32 R34, RZ, RZ, RZ ;  /* 0x000000ffff227224 */ /* 0x000fe200078e00ff */
[----:B------:R-:W-:-:S02]  /*1300*/  ISETP.GE.AND P0, PT, R2, R133, PT ;  /* 0x000000850200720c */ /* 0x000fc40003f06270 */
[-C--:B------:R-:W-:Y:S02]  /*1310*/  ISETP.GE.AND P6, PT, R4, R133.reuse, PT ;  /* 0x000000850400720c */ /* 0x080fe40003fc6270 */
[C---:B------:R-:W-:Y:S02]  /*1320*/  LOP3.LUT R6, R80.reuse, 0x60, RZ, 0xfc, !PT ;  /* 0x0000006050067812 */ /* 0x040fe400078efcff */
[----:B------:R-:W-:Y:S02]  /*1330*/  LOP3.LUT R2, R80, 0x80, RZ, 0xfc, !PT ;  /* 0x0000008050027812 */ /* 0x000fe400078efcff */
[-C--:B------:R-:W-:Y:S02]  /*1340*/  ISETP.GE.AND P5, PT, R6, R133.reuse, PT ;  /* 0x000000850600720c */ /* 0x080fe40003fa6270 */
[----:B------:R-:W-:Y:S02]  /*1350*/  ISETP.GE.AND P4, PT, R2, R133, PT ;  /* 0x000000850200720c */ /* 0x000fe40003f86270 */
[----:B------:R-:W-:-:S02]  /*1360*/  IADD3 R4, P1, R152, R3, RZ ;  /* 0x0000000398047210 */ /* 0x000fc40007f3e0ff */
[----:B------:R-:W-:Y:S02]  /*1370*/  @P0 LOP3.LUT R130, R130, 0x400, RZ, 0xfc, !PT ;  /* 0x0000040082820812 */ /* 0x000fe400078efcff */
[-C--:B------:R-:W-:Y:S02]  /*1380*/  ISETP.GE.AND P0, PT, R0, R133.reuse, PT ;  /* 0x000000850000720c */ /* 0x080fe40003f06270 */
[----:B------:R-:W-:Y:S02]  /*1390*/  LOP3.LUT R130, R130, 0xfffffdff, RZ, 0xc0, !PT ;  /* 0xfffffdff82827812 */ /* 0x000fe400078ec0ff */
[----:B------:R-:W-:Y:S02]  /*13a0*/  LOP3.LUT R0, R80, 0xa0, RZ, 0xfc, !PT ;  /* 0x000000a050007812 */ /* 0x000fe400078efcff */
[----:B------:R-:W-:Y:S02]  /*13b0*/  @P6 LOP3.LUT R130, R130, 0x200, RZ, 0xfc, !PT ;  /* 0x0000020082826812 */ /* 0x000fe400078efcff */
[----:B------:R-:W-:Y:S01]  /*13c0*/  ISETP.GE.AND P3, PT, R0, R133, PT ;  /* 0x000000850000720c */ /* 0x000fe20003f66270 */
[----:B------:R-:W-:Y:S01]  /*13d0*/  IMAD.MOV.U32 R0, RZ, RZ, RZ ;  /* 0x000000ffff007224 */ /* 0x000fe200078e00ff */
[----:B------:R-:W-:-:S02]  /*13e0*/  LOP3.LUT R130, R130, 0xfffffeff, RZ, 0xc0, !PT ;  /* 0xfffffeff82827812 */ /* 0x000fc400078ec0ff */
[----:B------:R-:W-:Y:S02]  /*13f0*/  LOP3.LUT R6, R80, 0xc0, RZ, 0xfc, !PT ;  /* 0x000000c050067812 */ /* 0x000fe400078efcff */
[----:B------:R-:W-:Y:S02]  /*1400*/  @P5 LOP3.LUT R130, R130, 0x100, RZ, 0xfc, !PT ;  /* 0x0000010082825812 */ /* 0x000fe400078efcff */
[----:B------:R-:W-:Y:S02]  /*1410*/  IADD3.X R5, R151, R7, RZ, P1, !PT ;  /* 0x0000000797057210 */ /* 0x000fe40000ffe4ff */
[----:B------:R-:W-:Y:S02]  /*1420*/  LOP3.LUT R130, R130, 0xfffff7ff, RZ, 0xc0, !PT ;  /* 0xfffff7ff82827812 */ /* 0x000fe400078ec0ff */
[----:B------:R-:W-:Y:S01]  /*1430*/  ISETP.GE.AND P2, PT, R6, R133, PT ;  /* 0x000000850600720c */ /* 0x000fe20003f46270 */
[----:B------:R0:W2:Y:S01]  /*1440*/  @!P5 LDG.E R9, [R4.64+0x180] ;  /* 0x000180040409d981 */ /* 0x0000a2000c1e1900 */
[----:B------:R-:W-:-:S02]  /*1450*/  @P0 LOP3.LUT R130, R130, 0x800, RZ, 0xfc, !PT ;  /* 0x0000080082820812 */ /* 0x000fc400078efcff */
[----:B------:R-:W-:Y:S01]  /*1460*/  IADD3 R2, P0, R150, R3, RZ ;  /* 0x0000000396027210 */ /* 0x000fe20007f1e0ff */
[----:B------:R0:W3:Y:S01]  /*1470*/  @!P4 LDG.E R8, [R4.64+0x200] ;  /* 0x000200040408c981 */ /* 0x0000e2000c1e1900 */
[----:B------:R-:W-:Y:S02]  /*1480*/  LOP3.LUT R130, R130, 0xffffff7f, RZ, 0xc0, !PT ;  /* 0xffffff7f82827812 */ /* 0x000fe400078ec0ff */
[----:B------:R-:W-:Y:S01]  /*1490*/  LOP3.LUT R12, R80, 0xe0, RZ, 0xfc, !PT ;  /* 0x000000e0500c7812 */ /* 0x000fe200078efcff */
[----:B------:R-:W-:Y:S01]  /*14a0*/  IMAD.X R3, R148, 0x1, R7, P0 ;  /* 0x0000000194037824 */ /* 0x000fe200000e0607 */
[----:B------:R-:W-:Y:S01]  /*14b0*/  @P4 LOP3.LUT R130, R130, 0x80, RZ, 0xfc, !PT ;  /* 0x0000008082824812 */ /* 0x000fe200078efcff */
[----:B------:R-:W-:Y:S01]  /*14c0*/  CS2R R6, SRZ ;  /* 0x0000000000067805 */ /* 0x000fe2000001ff00 */
[----:B------:R-:W-:Y:S01]  /*14d0*/  LOP3.LUT R14, R80, 0x100, RZ, 0xfc, !PT ;  /* 0x00000100500e7812 */ /* 0x000fe200078efcff */
[----:B------:R0:W4:Y:S01]  /*14e0*/  @!P3 LDG.E R11, [R4.64+0x280] ;  /* 0x00028004040bb981 */ /* 0x000122000c1e1900 */
        /* <DEDUP_REMOVED lines=40> */
[----:B------:R-:W-:Y:S01]  /*1770*/  LOP3.LUT R130, R130, 0xfffffffb, RZ, 0xc0, !PT ;  /* 0xfffffffb82827812 */ /* 0x000fe200078ec0ff */
[----:B------:R-:W-:-:S03]  /*1780*/  IMAD.IADD R114, R131, 0x1, R137 ;  /* 0x0000000183727824 */ /* 0x000fc600078e0289 */
[----:B------:R-:W-:Y:S02]  /*1790*/  @P6 LOP3.LUT R130, R130, 0x4, RZ, 0xfc, !PT ;  /* 0x0000000482826812 */ /* 0x000fe400078efcff */
[----:B------:R-:W-:Y:S02]  /*17a0*/  P2R R44, PR, RZ, 0x40 ;  /* 0x00000040ff2c7803 */ /* 0x000fe40000000000 */
[----:B------:R-:W-:Y:S02]  /*17b0*/  LOP3.LUT P6, RZ, R130, 0x8, RZ, 0xc0, !PT ;  /* 0x0000000882ff7812 */ /* 0x000fe400078cc0ff */
[C---:B------:R-:W-:Y:S02]  /*17c0*/  LEA.HI.SX32 R129, R114.reuse, R114, 0x1b ;  /* 0x0000007272817211 */ /* 0x040fe400078fdaff */
[----:B------:R-:W-:Y:S02]  /*17d0*/  IADD3 R23, R114, 0x20, RZ ;  /* 0x0000002072177810 */ /* 0x000fe40007ffe0ff */
[----:B------:R-:W-:-:S02]  /*17e0*/  P2R R43, PR, RZ, 0x40 ;  /* 0x00000040ff2b7803 */ /* 0x000fc40000000000 */
[----:B------:R-:W-:Y:S01]  /*17f0*/  IADD3 R127, R114, 0x40, RZ ;  /* 0x00000040727f7810 */ /* 0x000fe20007ffe0ff */
[----:B------:R-:W-:Y:S01]  /*1800*/  IMAD.SHL.U32 R129, R129, 0x4, RZ ;  /* 0x0000000481817824 */ /* 0x000fe200078e00ff */
[----:B------:R-:W-:Y:S02]  /*1810*/  LOP3.LUT P6, RZ, R130, 0x10, RZ, 0xc0, !PT ;  /* 0x0000001082ff7812 */ /* 0x000fe400078cc0ff */
[C---:B------:R-:W-:Y:S02]  /*1820*/  IADD3 R25, R114.reuse, 0x60, RZ ;  /* 0x0000006072197810 */ /* 0x040fe40007ffe0ff */
[C---:B------:R-:W-:Y:S02]  /*1830*/  IADD3 R125, R114.reuse, 0x80, RZ ;  /* 0x00000080727d7810 */ /* 0x040fe40007ffe0ff */
[----:B------:R-:W-:Y:S02]  /*1840*/  IADD3 R27, R114, 0xa0, RZ ;  /* 0x000000a0721b7810 */ /* 0x000fe40007ffe0ff */
[----:B------:R-:W-:-:S02]  /*1850*/  LEA.HI.SX32 R128, R23, R114, 0x1b ;  /* 0x0000007217807211 */ /* 0x000fc400078fdaff */
[C---:B------:R-:W-:Y:S02]  /*1860*/  IADD3 R123, R114.reuse, 0xc0, RZ ;  /* 0x000000c0727b7810 */ /* 0x040fe40007ffe0ff */
[-C--:B------:R-:W-:Y:S02]  /*1870*/  LEA.HI.SX32 R127, R127, R114.reuse, 0x1b ;  /* 0x000000727f7f7211 */ /* 0x080fe400078fdaff */
[----:B------:R-:W-:Y:S02]  /*1880*/  P2R R42, PR, RZ, 0x40 ;  /* 0x00000040ff2a7803 */ /* 0x000fe40000000000 */
[----:B------:R-:W-:Y:S02]  /*1890*/  IADD3 R29, R114, 0xe0, RZ ;  /* 0x000000e0721d7810 */ /* 0x000fe40007ffe0ff */
[----:B------:R-:W-:Y:S02]  /*18a0*/  LEA.HI.SX32 R126, R25, R114, 0x1b ;  /* 0x00000072197e7211 */ /* 0x000fe400078fdaff */
[----:B------:R-:W-:-:S02]  /*18b0*/  LOP3.LUT P6, RZ, R130, 0x20, RZ, 0xc0, !PT ;  /* 0x0000002082ff7812 */ /* 0x000fc400078cc0ff */
[C---:B------:R-:W-:Y:S02]  /*18c0*/  IADD3 R121, R114.reuse, 0x100, RZ ;  /* 0x0000010072797810 */ /* 0x040fe40007ffe0ff */
[-C--:B------:R-:W-:Y:S02]  /*18d0*/  LEA.HI.SX32 R125, R125, R114.reuse, 0x1b ;  /* 0x000000727d7d7211 */ /* 0x080fe400078fdaff */
[C---:B0-----:R-:W-:Y:S02]  /*18e0*/  IADD3 R5, R114.reuse, 0x120, RZ ;  /* 0x0000012072057810 */ /* 0x041fe40007ffe0ff */
[-C--:B------:R-:W-:Y:S02]  /*18f0*/  LEA.HI.SX32 R124, R27, R114.reuse, 0x1b ;  /* 0x000000721b7c7211 */ /* 0x080fe400078fdaff */
        /* <DEDUP_REMOVED lines=10> */
[C---:B------:R-:W-:Y:S02]  /*19a0*/  IADD3 R115, R114.reuse, 0x1c0, RZ ;  /* 0x000001c072737810 */ /* 0x040fe40007ffe0ff */
[-C--:B------:R-:W-:Y:S02]  /*19b0*/  LEA.HI.SX32 R119, R119, R114.reuse, 0x1b ;  /* 0x0000007277777211 */ /* 0x080fe400078fdaff */
[----:B------:R-:W-:Y:S02]  /*19c0*/  IADD3 R35, R114, 0x1e0, RZ ;  /* 0x000001e072237810 */ /* 0x000fe40007ffe0ff */
[----:B------:R-:W-:-:S02]  /*19d0*/  LEA.HI.SX32 R118, R31, R114, 0x1b ;  /* 0x000000721f767211 */ /* 0x000fc400078fdaff */
[-C--:B------:R-:W-:Y:S02]  /*19e0*/  LEA.HI.SX32 R117, R117, R114.reuse, 0x1b ;  /* 0x0000007275757211 */ /* 0x080fe400078fdaff */
[----:B------:R-:W-:Y:S02]  /*19f0*/  P2R R40, PR, RZ, 0x40 ;  /* 0x00000040ff287803 */ /* 0x000fe40000000000 */
[-C--:B------:R-:W-:Y:S02]  /*1a00*/  LEA.HI.SX32 R116, R33, R114.reuse, 0x1b ;  /* 0x0000007221747211 */ /* 0x080fe400078fdaff */
[----:B------:R-:W-:Y:S02]  /*1a10*/  LEA R113, R137, R131, 0x4 ;  /* 0x0000008389717211 */ /* 0x000fe400078e20ff */
        /* <DEDUP_REMOVED lines=14> */
[----:B--2---:R0:W-:Y:S04]  /*1b00*/  STS [R129], R0 ;  /* 0x0000000081007388 */ /* 0x0041e80000000800 */
[----:B---3--:R-:W-:Y:S04]  /*1b10*/  STS [R128.X4+0x80], R7 ;  /* 0x0000800780007388 */ /* 0x008fe80000004800 */
[----:B-----5:R1:W-:Y:S04]  /*1b20*/  STS [R127.X4+0x100], R6 ;  /* 0x000100067f007388 */ /* 0x0203e80000004800 */
[----:B------:R-:W-:Y:S04]  /*1b30*/  STS [R126.X4+0x180], R9 ;  /* 0x000180097e007388 */ /* 0x000fe80000004800 */
[----:B------:R-:W-:Y:S04]  /*1b40*/  STS [R125.X4+0x200], R8 ;  /* 0x000200087d007388 */ /* 0x000fe80000004800 */
[----:B----4-:R-:W-:Y:S04]  /*1b50*/  STS [R124.X4+0x280], R11 ;  /* 0x0002800b7c007388 */ /* 0x010fe80000004800 */
[----:B------:R-:W-:Y:S04]  /*1b60*/  STS [R123.X4+0x300], R10 ;  /* 0x0003000a7b007388 */ /* 0x000fe80000004800 */
[----:B------:R-:W-:Y:S04]  /*1b70*/  STS [R122.X4+0x380], R13 ;  /* 0x0003800d7a007388 */ /* 0x000fe80000004800 */
[----:B------:R-:W-:Y:S04]  /*1b80*/  STS [R121.X4+0x400], R16 ;  /* 0x0004001079007388 */ /* 0x000fe80000004800 */
[----:B------:R2:W-:Y:S04]  /*1b90*/  STS [R120.X4+0x480], R15 ;  /* 0x0004800f78007388 */ /* 0x0005e80000004800 */
[----:B------:R-:W-:Y:S04]  /*1ba0*/  STS [R119.X4+0x500], R22 ;  /* 0x0005001677007388 */ /* 0x000fe80000004800 */
[----:B------:R3:W-:Y:S04]  /*1bb0*/  STS [R118.X4+0x580], R17 ;  /* 0x0005801176007388 */ /* 0x0007e80000004800 */
[----:B------:R-:W-:Y:S04]  /*1bc0*/  STS [R117.X4+0x600], R28 ;  /* 0x0006001c75007388 */ /* 0x000fe80000004800 */
[----:B------:R4:W-:Y:S04]  /*1bd0*/  STS [R116.X4+0x680], R19 ;  /* 0x0006801374007388 */ /* 0x0009e80000004800 */
        /* <DEDUP_REMOVED lines=19> */
[----:B0-----:R-:W-:-:S03]  /*1d10*/  MOV R0, RZ ;  /* 0x000000ff00007202 */ /* 0x001fc60000000f00 */
[----:B------:R-:W-:Y:S06]  /*1d20*/  BAR.SYNC.DEFER_BLOCKING 0x0 ;  /* 0x0000000000007b1d */ /* 0x000fec0000010000 */
[----:B------:R-:W5:Y:S01]  /*1d30*/  @!P6 LDG.E R0, [R2.64] ;  /* 0x000000040200e981 */ /* 0x000f62000c1e1900 */
[----:B------:R-:W-:-:S13]  /*1d40*/  ISETP.NE.AND P6, PT, R18, RZ, PT ;  /* 0x000000ff1200720c */ /* 0x000fda0003fc5270 */
[----:B------:R-:W5:Y:S01]  /*1d50*/  @!P6 LDG.E R5, [R2.64+0x80] ;  /* 0x000080040205e981 */ /* 0x000f62000c1e1900 */
[----:B------:R-:W-:-:S13]  /*1d60*/  ISETP.NE.AND P6, PT, R37, RZ, PT ;  /* 0x000000ff2500720c */ /* 0x000fda0003fc5270 */
[----:B------:R-:W5:Y:S01]  /*1d70*/  @!P6 LDG.E R4, [R2.64+0x100] ;  /* 0x000100040204e981 */ /* 0x000f62000c1e1900 */
[----:B------:R-:W-:Y:S01]  /*1d80*/  ISETP.NE.AND P6, PT, R38, RZ, PT ;  /* 0x000000ff2600720c */ /* 0x000fe20003fc5270 */
[----:B-1----:R-:W-:-:S12]  /*1d90*/  IMAD.MOV.U32 R6, RZ, RZ, RZ ;  /* 0x000000ffff067224 */ /* 0x002fd800078e00ff */
[----:B------:R-:W5:Y:S01]  /*1da0*/  @!P6 LDG.E R23, [R2.64+0x180] ;  /* 0x000180040217e981 */ /* 0x000f62000c1e1900 */
[----:B------:R-:W-:Y:S01]  /*1db0*/  ISETP.NE.AND P6, PT, R39, RZ, PT ;  /* 0x000000ff2700720c */ /* 0x000fe20003fc5270 */
[----:B--2---:R-:W-:Y:S01]  /*1dc0*/  CS2R R14, SRZ ;  /* 0x00000000000e7805 */ /* 0x004fe2000001ff00 */
[----:B------:R-:W-:Y:S01]  /*1dd0*/  HFMA2.MMA R8, -RZ, RZ, 0, 0 ;  /* 0x00000000ff087435 */ /* 0x000fe200000001ff */
[----:B---3--:R-:W-:Y:S01]  /*1de0*/  CS2R R16, SRZ ;  /* 0x0000000000107805 */ /* 0x008fe2000001ff00 */
[----:B------:R-:W-:Y:S01]  /*1df0*/  IMAD.MOV.U32 R10, RZ, RZ, RZ ;  /* 0x000000ffff0a7224 */ /* 0x000fe200078e00ff */
[----:B------:R-:W-:Y:S01]  /*1e00*/  MOV R12, RZ ;  /* 0x000000ff000c7202 */ /* 0x000fe20000000f00 */
[----:B----4-:R-:W-:Y:S01]  /*1e10*/  IMAD.MOV.U32 R19, RZ, RZ, RZ ;  /* 0x000000ffff137224 */ /* 0x010fe200078e00ff */
[----:B------:R-:W2:Y:S01]  /*1e20*/  @!P3 LDG.E R14, [R2.64+0x600] ;  /* 0x00060004020eb981 */ /* 0x000ea2000c1e1900 */
[----:B------:R-:W-:Y:S02]  /*1e30*/  IMAD.MOV.U32 R21, RZ, RZ, RZ ;  /* 0x000000ffff157224 */ /* 0x000fe400078e00ff */
[----:B------:R-:W-:Y:S01]  /*1e40*/  IMAD.MOV.U32 R25, RZ, RZ, RZ ;  /* 0x000000ffff197224 */ /* 0x000fe200078e00ff */
[----:B------:R-:W3:Y:S04]  /*1e50*/  @!P5 LDG.E R12, [R2.64+0x500] ;  /* 0x00050004020cd981 */ /* 0x000ee8000c1e1900 */
[----:B------:R-:W4:Y:S01]  /*1e60*/  @!P6 LDG.E R6, [R2.64+0x200] ;  /* 0x000200040206e981 */ /* 0x000f22000c1e1900 */
[----:B------:R-:W-:Y:S01]  /*1e70*/  ISETP.NE.AND P6, PT, R40, RZ, PT ;  /* 0x000000ff2800720c */ /* 0x000fe20003fc5270 */
[----:B------:R-:W-:-:S02]  /*1e80*/  IMAD.MOV.U32 R27, RZ, RZ, RZ ;  /* 0x000000ffff1b7224 */ /* 0x000fc400078e00ff */
        /* <DEDUP_REMOVED lines=13> */
[----:B------:R-:W-:-:S03]  /*1f60*/  LOP3.LUT R130, R130, 0xfffffffd, RZ, 0xc0, !PT ;  /* 0xfffffffd82827812 */ /* 0x000fc600078ec0ff */
[----:B------:R-:W0:Y:S01]  /*1f70*/  S2R R138, SR_TID.X ;  /* 0x00000000008a7919 */ /* 0x000e220000002100 */
[----:B------:R-:W-:Y:S01]  /*1f80*/  @P5 LOP3.LUT R130, R130, 0x2, RZ, 0xfc, !PT ;  /* 0x0000000282825812 */ /* 0x000fe200078efcff */
[----:B------:R-:W-:Y:S01]  /*1f90*/  ULDC.U8 UR6, c[0x0][0x188] ;  /* 0x0000620000067ab9 */ /* 0x000fe20000000000 */
[----:B------:R-:W-:Y:S01]  /*1fa0*/  BSSY B0, `(.L_x_1341) ;  /* 0x0000046000007945 */ /* 0x000fe20003800000 */
[----:B-----5:R-:W-:Y:S04]  /*1fb0*/  STS [R129], R0 ;  /* 0x0000000081007388 */ /* 0x020fe80000000800 */
[----:B------:R-:W-:Y:S04]  /*1fc0*/  STS [R128.X4+0x80], R5 ;  /* 0x0000800580007388 */ /* 0x000fe80000004800 */
[----:B------:R-:W-:Y:S04]  /*1fd0*/  STS [R127.X4+0x100], R4 ;  /* 0x000100047f007388 */ /* 0x000fe80000004800 */
[----:B------:R-:W-:Y:S04]  /*1fe0*/  STS [R126.X4+0x180], R23 ;  /* 0x000180177e007388 */ /* 0x000fe80000004800 */
[----:B----4-:R-:W-:Y:S04]  /*1ff0*/  STS [R125.X4+0x200], R6 ;  /* 0x000200067d007388 */ /* 0x010fe80000004800 */
[----:B--2---:R-:W-:Y:S04]  /*2000*/  STS [R124.X4+0x280], R15 ;  /* 0x0002800f7c007388 */ /* 0x004fe80000004800 */
        /* <DEDUP_REMOVED lines=63> */
.L_x_1342:
[----:B---34-:R-:W-:Y:S05]  /*2400*/  BSYNC B0 ;  /* 0x0000000000007941 */ /* 0x018fea0003800000 */
.L_x_1341:
        /* <DEDUP_REMOVED lines=36> */
.L_x_1344:
[----:B------:R-:W-:Y:S05]  /*2650*/  BSYNC B0 ;  /* 0x0000000000007941 */ /* 0x000fea0003800000 */
.L_x_1343:
        /* <DEDUP_REMOVED lines=36> */
.L_x_1346:
[----:B------:R-:W-:Y:S05]  /*28a0*/  BSYNC B0 ;  /* 0x0000000000007941 */ /* 0x000fea0003800000 */
.L_x_1345:
        /* <DEDUP_REMOVED lines=36> */
.L_x_1348:
[----:B------:R-:W-:Y:S05]  /*2af0*/  BSYNC B0 ;  /* 0x0000000000007941 */ /* 0x000fea0003800000 */
.L_x_1347:
        /* <DEDUP_REMOVED lines=36> */
.L_x_1350:
[----:B------:R-:W-:Y:S05]  /*2d40*/  BSYNC B0 ;  /* 0x0000000000007941 */ /* 0x000fea0003800000 */
.L_x_1349:
        /* <DEDUP_REMOVED lines=36> */
.L_x_1352:
[----:B------:R-:W-:Y:S05]  /*2f90*/  BSYNC B0 ;  /* 0x0000000000007941 */ /* 0x000fea0003800000 */
.L_x_1351:
        /* <DEDUP_REMOVED lines=36> */
.L_x_1354:
[----:B------:R-:W-:Y:S05]  /*31e0*/  BSYNC B0 ;  /* 0x0000000000007941 */ /* 0x000fea0003800000 */
.L_x_1353:
        /* <DEDUP_REMOVED lines=36> */
.L_x_1356:
[----:B------:R-:W-:Y:S05]  /*3430*/  BSYNC B0 ;  /* 0x0000000000007941 */ /* 0x000fea0003800000 */
.L_x_1355:
        /* <DEDUP_REMOVED lines=36> */
.L_x_1358:
[----:B------:R-:W-:Y:S05]  /*3680*/  BSYNC B0 ;  /* 0x0000000000007941 */ /* 0x000fea0003800000 */
.L_x_1357:
        /* <DEDUP_REMOVED lines=36> */
.L_x_1360:
[----:B------:R-:W-:Y:S05]  /*38d0*/  BSYNC B0 ;  /* 0x0000000000007941 */ /* 0x000fea0003800000 */
.L_x_1359:
        /* <DEDUP_REMOVED lines=36> */
.L_x_1362:
[----:B------:R-:W-:Y:S05]  /*3b20*/  BSYNC B0 ;  /* 0x0000000000007941 */ /* 0x000fea0003800000 */
.L_x_1361:
        /* <DEDUP_REMOVED lines=36> */
.L_x_1364:
[----:B------:R-:W-:Y:S05]  /*3d70*/  BSYNC B0 ;  /* 0x0000000000007941 */ /* 0x000fea0003800000 */
.L_x_1363:
        /* <DEDUP_REMOVED lines=36> */
.L_x_1366:
[----:B------:R-:W-:Y:S05]  /*3fc0*/  BSYNC B0 ;  /* 0x0000000000007941 */ /* 0x000fea0003800000 */
.L_x_1365:
        /* <DEDUP_REMOVED lines=42> */
.L_x_1368:
[----:B------:R-:W-:Y:S05]  /*4270*/  BSYNC B0 ;  /* 0x0000000000007941 */ /* 0x000fea0003800000 */
.L_x_1367:
[----:B------:R-:W-:Y:S01]  /*4280*/  FSETP.GTU.FTZ.AND P5, PT, R98, 20, PT ;  /* 0x41a000006200780b */ /* 0x000fe20003fbc000 */
[----:B------:R-:W-:Y:S01]  /*4290*/  BSSY B0, `(.L_x_1369) ;  /* 0x0000026000007945 */ /* 0x000fe20003800000 */
[----:B------:R-:W-:Y:S01]  /*42a0*/  IMAD.MOV.U32 R152, RZ, RZ, R150 ;  /* 0x000000ffff987224 */ /* 0x000fe200078e0096 */
[----:B------:R-:W-:Y:S01]  /*42b0*/  MOV R150, R2 ;  /* 0x0000000200967202 */ /* 0x000fe20000000f00 */
[----:B------:R-:W-:Y:S01]  /*42c0*/  IMAD.MOV.U32 R148, RZ, RZ, R3 ;  /* 0x000000ffff947224 */ /* 0x000fe200078e0003 */
[----:B------:R-:W-:Y:S01]  /*42d0*/  ISETP.EQ.OR P5, PT, RZ, UR6, P5 ;  /* 0x00000006ff007c0c */ /* 0x000fe2000afa2670 */
[----:B------:R-:W-:-:S12]  /*42e0*/  FADD.FTZ R97, R0, R153 ;  /* 0x0000009900617221 */ /* 0x000fd80000010000 */
        /* <DEDUP_REMOVED lines=32> */
.L_x_1370:
[----:B------:R-:W-:Y:S05]  /*44f0*/  BSYNC B0 ;  /* 0x0000000000007941 */ /* 0x000fea0003800000 */
.L_x_1369:
        /* <DEDUP_REMOVED lines=42> */
.L_x_1372:
[----:B------:R-:W-:Y:S05]  /*47a0*/  BSYNC B0 ;  /* 0x0000000000007941 */ /* 0x000fea0003800000 */
.L_x_1371:
        /* <DEDUP_REMOVED lines=30> */
.L_x_1383:
[----:B------:R-:W-:Y:S01]  /*4990*/  SHF.R.S32.HI R53, RZ, 0x1f, R54 ;  /* 0x0000001fff357819 */ /* 0x000fe20000011436 */
[--C-:B------:R-:W-:Y:S01]  /*49a0*/  IMAD.WIDE.U32 R2, R54, c[0x0][0x1b0], R80.reuse ;  /* 0x00006c0036027a25 */ /* 0x100fe200078e0050 */
[----:B------:R-:W-:Y:S01]  /*49b0*/  P2R R26, PR, RZ, 0x10 ;  /* 0x00000010ff1a7803 */ /* 0x000fe20000000000 */
[----:B------:R-:W-:Y:S01]  /*49c0*/  CS2R R10, SRZ ;  /* 0x00000000000a7805 */ /* 0x000fe2000001ff00 */
[----:B------:R-:W-:Y:S01]  /*49d0*/  LOP3.LUT P4, RZ, R130, 0x80, RZ, 0xc0, !PT ;  /* 0x0000008082ff7812 */ /* 0x000fe2000788c0ff */
[----:B------:R-:W-:Y:S01]  /*49e0*/  IMAD R5, R53, c[0x0][0x1b0], RZ ;  /* 0x00006c0035057a24 */ /* 0x000fe200078e02ff */
[----:B------:R-:W-:Y:S01]  /*49f0*/  LEA R4, P5, R2, R149, 0x2 ;  /* 0x0000009502047211 */ /* 0x000fe200078a10ff */
[----:B------:R-:W-:Y:S01]  /*4a00*/  IMAD.WIDE.U32 R6, R54, c[0x0][0x1d0], R80 ;  /* 0x0000740036067a25 */ /* 0x000fe200078e0050 */
[----:B------:R-:W-:Y:S01]  /*4a10*/  P2R R16, PR, RZ, 0x10 ;  /* 0x00000010ff107803 */ /* 0x000fe20000000000 */
[----:B01----:R-:W-:Y:S01]  /*4a20*/  CS2R R18, SRZ ;  /* 0x0000000000127805 */ /* 0x003fe2000001ff00 */
[----:B------:R-:W-:Y:S01]  /*4a30*/  LOP3.LUT P4, RZ, R130, 0x100, RZ, 0xc0, !PT ;  /* 0x0000010082ff7812 */ /* 0x000fe2000788c0ff */
[----:B------:R-:W-:Y:S01]  /*4a40*/  IMAD R5, R54, c[0x0][0x1b4], R5 ;  /* 0x00006d0036057a24 */ /* 0x000fe200078e0205 */
[----:B------:R-:W-:Y:S01]  /*4a50*/  P2R R28, PR, RZ, 0x8 ;  /* 0x00000008ff1c7803 */ /* 0x000fe20000000000 */
[----:B------:R-:W-:Y:S01]  /*4a60*/  IMAD.WIDE.U32 R8, R161, c[0x0][0x190], RZ ;  /* 0x00006400a1087a25 */ /* 0x000fe200078e00ff */
[----:B------:R-:W-:Y:S01]  /*4a70*/  P2R R15, PR, RZ, 0x10 ;  /* 0x00000010ff0f7803 */ /* 0x000fe20000000000 */
[----:B------:R-:W-:Y:S01]  /*4a80*/  CS2R R20, SRZ ;  /* 0x0000000000147805 */ /* 0x000fe2000001ff00 */
[----:B------:R-:W-:Y:S01]  /*4a90*/  IADD3 R0, R3, R5, RZ ;  /* 0x0000000503007210 */ /* 0x000fe20007ffe0ff */
[----:B------:R-:W-:Y:S01]  /*4aa0*/  IMAD R3, R53, c[0x0][0x1d0], RZ ;  /* 0x0000740035037a24 */ /* 0x000fe200078e02ff */
[----:B------:R-:W-:Y:S01]  /*4ab0*/  LOP3.LUT P4, RZ, R130, 0x200, RZ, 0xc0, !PT ;  /* 0x0000020082ff7812 */ /* 0x000fe2000788c0ff */
[----:B------:R-:W-:Y:S01]  /*4ac0*/  IMAD.MOV.U32 R17, RZ, RZ, RZ ;  /* 0x000000ffff117224 */ /* 0x000fe200078e00ff */
[----:B------:R-:W-:Y:S01]  /*4ad0*/  LEA.HI.X R5, R2, R147, R0, 0x2, P5 ;  /* 0x0000009302057211 */ /* 0x000fe200028f1400 */
[----:B------:R-:W-:Y:S01]  /*4ae0*/  IMAD R3, R54, c[0x0][0x1d4], R3 ;  /* 0x0000750036037a24 */ /* 0x000fe200078e0203 */
[----:B------:R-:W-:Y:S01]  /*4af0*/  LEA R2, P5, R6, R146, 0x2 ;  /* 0x0000009206027211 */ /* 0x000fe200078a10ff */
[----:B------:R-:W-:Y:S01]  /*4b00*/  CS2R R22, SRZ ;  /* 0x0000000000167805 */ /* 0x000fe2000001ff00 */
[----:B------:R-:W-:Y:S01]  /*4b10*/  P2R R14, PR, RZ, 0x10 ;  /* 0x00000010ff0e7803 */ /* 0x000fe20000000000 */
[----:B------:R-:W-:Y:S01]  /*4b20*/  IMAD.IADD R0, R7, 0x1, R3 ;  /* 0x0000000107007824 */ /* 0x000fe200078e0203 */
[C---:B------:R-:W-:Y:S01]  /*4b30*/  LOP3.LUT P4, RZ, R130.reuse, 0x400, RZ, 0xc0, !PT ;  /* 0x0000040082ff7812 */ /* 0x040fe2000788c0ff */
[----:B------:R-:W-:Y:S01]  /*4b40*/  CS2R R24, SRZ ;  /* 0x0000000000187805 */ /* 0x000fe2000001ff00 */
[----:B------:R-:W-:Y:S01]  /*4b50*/  LOP3.LUT P3, RZ, R130, 0x40, RZ, 0xc0, !PT ;  /* 0x0000004082ff7812 */ /* 0x000fe2000786c0ff */
[----:B------:R-:W-:Y:S01]  /*4b60*/  IMAD.MOV.U32 R27, RZ, RZ, RZ ;  /* 0x000000ffff1b7224 */ /* 0x000fe200078e00ff */
[----:B------:R-:W-:Y:S01]  /*4b70*/  LEA.HI.X R3, R6, R145, R0, 0x2, P5 ;  /* 0x0000009106037211 */ /* 0x000fe200028f1400 */
[----:B------:R-:W-:Y:S01]  /*4b80*/  IMAD R0, R160, c[0x0][0x190], RZ ;  /* 0x00006400a0007a24 */ /* 0x000fe200078e02ff */
[----:B------:R-:W-:-:S02]  /*4b90*/  P2R R13, PR, RZ, 0x10 ;  /* 0x00000010ff0d7803 */ /* 0x000fc40000000000 */
[C---:B------:R-:W-:Y:S01]  /*4ba0*/  LOP3.LUT P4, RZ, R130.reuse, 0x800, RZ, 0xc0, !PT ;  /* 0x0000080082ff7812 */ /* 0x040fe2000788c0ff */
[----:B------:R-:W-:Y:S01]  /*4bb0*/  IMAD R7, R161, c[0x0][0x194], R0 ;  /* 0x00006500a1077a24 */ /* 0x000fe200078e0200 */
[----:B------:R-:W-:Y:S01]  /*4bc0*/  P2R R29, PR, RZ, 0x4 ;  /* 0x00000004ff1d7803 */ /* 0x000fe20000000000 */
[----:B------:R-:W-:Y:S01]  /*4bd0*/  IMAD.MOV.U32 R0, RZ, RZ, RZ ;  /* 0x000000ffff007224 */ /* 0x000fe200078e00ff */
[C---:B------:R-:W-:Y:S01]  /*4be0*/  LOP3.LUT P2, RZ, R130.reuse, 0x20, RZ, 0xc0, !PT ;  /* 0x0000002082ff7812 */ /* 0x040fe2000784c0ff */
[----:B------:R-:W-:Y:S01]  /*4bf0*/  IMAD.IADD R9, R9, 0x1, R7 ;  /* 0x0000000109097824 */ /* 0x000fe200078e0207 */
[----:B------:R-:W-:Y:S01]  /*4c00*/  P2R R30, PR, RZ, 0x2 ;  /* 0x00000002ff1e7803 */ /* 0x000fe20000000000 */
[----:B------:R-:W-:Y:S01]  /*4c10*/  IMAD R7, R53, c[0x0][0x198], RZ ;  /* 0x0000660035077a24 */ /* 0x000fe200078e02ff */
[----:B------:R-:W-:Y:S01]  /*4c20*/  LOP3.LUT P1, RZ, R130, 0x10, RZ, 0xc0, !PT ;  /* 0x0000001082ff7812 */ /* 0x000fe2000782c0ff */
[----:B------:R-:W-:Y:S01]  /*4c30*/  IMAD.WIDE.U32 R8, R54, c[0x0][0x198], R8 ;  /* 0x0000660036087a25 */ /* 0x000fe200078e0008 */
[----:B------:R-:W-:Y:S01]  /*4c40*/  P2R R31, PR, RZ, 0x1 ;  /* 0x00000001ff1f7803 */ /* 0x000fe20000000000 */
[----:B------:R-:W2:Y:S01]  /*4c50*/  @!P3 LDG.E R17, [R4.64+0x280] ;  /* 0x000280040411b981 */ /* 0x000ea2000c1e1900 */
[----:B------:R-:W-:Y:S01]  /*4c60*/  LOP3.LUT P0, RZ, R130, 0x8, RZ, 0xc0, !PT ;  /* 0x0000000882ff7812 */ /* 0x000fe2000780c0ff */
[----:B------:R-:W-:Y:S01]  /*4c70*/  IMAD R7, R54, c[0x0][0x19c], R7 ;  /* 0x0000670036077a24 */ /* 0x000fe200078e0207 */
[----:B------:R-:W-:Y:S01]  /*4c80*/  LEA R6, P5, R8, c[0x0][0x250], 0x2 ;  /* 0x0000940008067a11 */ /* 0x000fe200078a10ff */
[----:B------:R-:W3:Y:S01]  /*4c90*/  @!P4 LDG.E R0, [R4.64] ;  /* 0x000000040400c981 */ /* 0x000ee2000c1e1900 */
[----:B------:R-:W-:-:S02]  /*4ca0*/  ISETP.NE.AND P4, PT, R13, RZ, PT ;  /* 0x000000ff0d00720c */ /* 0x000fc40003f85270 */
[----:B------:R-:W-:Y:S02]  /*4cb0*/  IADD3 R7, R9, R7, RZ ;  /* 0x0000000709077210 */ /* 0x000fe40007ffe0ff */
[----:B------:R-:W-:Y:S01]  /*4cc0*/  MOV R12, RZ ;  /* 0x000000ff000c7202 */ /* 0x000fe20000000f00 */
[----:B------:R-:W4:Y:S01]  /*4cd0*/  @!P1 LDG.E R19, [R4.64+0x380] ;  /* 0x0003800404139981 */ /* 0x000f22000c1e1900 */
[----:B------:R-:W-:Y:S02]  /*4ce0*/  LEA.HI.X R7, R8, c[0x0][0x254], R7, 0x2, P5 ;  /* 0x0000950008077a11 */ /* 0x000fe400028f1407 */
[----:B------:R-:W-:Y:S01]  /*4cf0*/  CS2R R8, SRZ ;  /* 0x0000000000087805 */ /* 0x000fe2000001ff00 */
[C---:B------:R-:W-:Y:S01]  /*4d00*/  LOP3.LUT P5, RZ, R130.reuse, 0x4, RZ, 0xc0, !PT ;  /* 0x0000000482ff7812 */ /* 0x040fe200078ac0ff */
[----:B-----5:R-:W5:Y:S01]  /*4d10*/  @!P2 LDG.E R12, [R4.64+0x300] ;  /* 0x00030004040ca981 */ /* 0x020f62000c1e1900 */
[----:B------:R-:W-:-:S03]  /*4d20*/  LOP3.LUT P6, RZ, R130, 0x2, RZ, 0xc0, !PT ;  /* 0x0000000282ff7812 */ /* 0x000fc600078cc0ff */
[----:B------:R-:W2:Y:S01]  /*4d30*/  @!P4 LDG.E R9, [R4.64+0x80] ;  /* 0x000080040409c981 */ /* 0x000ea2000c1e1900 */
[----:B------:R-:W-:Y:S02]  /*4d40*/  ISETP.NE.AND P4, PT, R14, RZ, PT ;  /* 0x000000ff0e00720c */ /* 0x000fe40003f85270 */
[----:B------:R-:W-:Y:S01]  /*4d50*/  ISETP.NE.AND P3, PT, R28, RZ, PT ;  /* 0x000000ff1c00720c */ /* 0x000fe20003f65270 */
[----:B------:R-:W4:Y:S01]  /*4d60*/  @!P0 LDG.E R18, [R4.64+0x400] ;  /* 0x0004000404128981 */ /* 0x000f22000c1e1900 */
[----:B------:R-:W-:Y:S02]  /*4d70*/  ISETP.NE.AND P2, PT, R29, RZ, PT ;  /* 0x000000ff1d00720c */ /* 0x000fe40003f45270 */
[----:B------:R-:W-:Y:S01]  /*4d80*/  ISETP.NE.AND P1, PT, R30, RZ, PT ;  /* 0x000000ff1e00720c */ /* 0x000fe20003f25270 */
[----:B------:R-:W4:Y:S04]  /*4d90*/  @!P5 LDG.E R21, [R4.64+0x480] ;  /* 0x000480040415d981 */ /* 0x000f28000c1e1900 */
[----:B------:R-:W4:Y:S04]  /*4da0*/  @!P6 LDG.E R20, [R4.64+0x500] ;  /* 0x000500040414e981 */ /* 0x000f28000c1e1900 */
[----:B------:R-:W4:Y:S01]  /*4db0*/  @!P4 LDG.E R8, [R4.64+0x100] ;  /* 0x000100040408c981 */ /* 0x000f22000c1e1900 */
[----:B------:R-:W-:-:S02]  /*4dc0*/  ISETP.NE.AND P4, PT, R15, RZ, PT ;  /* 0x000000ff0f00720c */ /* 0x000fc40003f85270 */
[----:B------:R-:W-:Y:S01]  /*4dd0*/  ISETP.NE.AND P0, PT, R31, RZ, PT ;  /* 0x000000ff1f00720c */ /* 0x000fe20003f05270 */
[----:B------:R-:W5:Y:S04]  /*4de0*/  @!P3 LDG.E R22, [R4.64+0x600] ;  /* 0x000600040416b981 */ /* 0x000f68000c1e1900 */
[----:B------:R-:W5:Y:S04]  /*4df0*/  @!P2 LDG.E R25, [R4.64+0x680] ;  /* 0x000680040419a981 */ /* 0x000f68000c1e1900 */
[----:B------:R-:W5:Y:S04]  /*4e00*/  @!P1 LDG.E R24, [R4.64+0x700] ;  /* 0x0007000404189981 */ /* 0x000f68000c1e1900 */
[----:B------:R-:W5:Y:S01]  /*4e10*/  @!P4 LDG.E R11, [R4.64+0x180] ;  /* 0x00018004040bc981 */ /* 0x000f62000c1e1900 */
[----:B------:R-:W-:-:S03]  /*4e20*/  ISETP.NE.AND P4, PT, R16, RZ, PT ;  /* 0x000000ff1000720c */ /* 0x000fc60003f85270 */
[----:B------:R-:W5:Y:S04]  /*4e30*/  @!P0 LDG.E R27, [R4.64+0x780] ;  /* 0x00078004041b8981 */ /* 0x000f68000c1e1900 */
[----:B------:R-:W5:Y:S06]  /*4e40*/  LDG.E R6, [R6.64] ;  /* 0x0000000406067981 */ /* 0x000f6c000c1e1900 */
[----:B------:R-:W5:Y:S01]  /*4e50*/  @!P4 LDG.E R10, [R4.64+0x200] ;  /* 0x00020004040ac981 */ /* 0x000f62000c1e1900 */
[----:B------:R-:W-:-:S13]  /*4e60*/  ISETP.NE.AND P4, PT, R26, RZ, PT ;  /* 0x000000ff1a00720c */ /* 0x000fda0003f85270 */
[----:B------:R-:W5:Y:S04]  /*4e70*/  @!P4 LDG.E R23, [R4.64+0x580] ;  /* 0x000580040417c981 */ /* 0x000f68000c1e1900 */
[----:B------:R-:W0:Y:S02]  /*4e80*/  S2R R138, SR_TID.X ;  /* 0x00000000008a7919 */ /* 0x000e240000002100 */
[----:B0-----:R-:W-:-:S05]  /*4e90*/  IMAD.SHL.U32 R132, R138, 0x10, RZ ;  /* 0x000000108a847824 */ /* 0x001fca00078e00ff */
[----:B------:R-:W-:Y:S01]  /*4ea0*/  ISETP.GE.U32.AND P5, PT, R132, R133, PT ;  /* 0x000000858400720c */ /* 0x000fe20003fa6070 */
[----:B---3--:R0:W-:Y:S04]  /*4eb0*/  STS [R129], R0 ;  /* 0x0000000081007388 */ /* 0x0081e80000000800 */
[----:B--2---:R-:W-:Y:S04]  /*4ec0*/  STS [R128.X4+0x80], R9 ;  /* 0x0000800980007388 */ /* 0x004fe80000004800 */
[----:B----4-:R-:W-:Y:S04]  /*4ed0*/  STS [R127.X4+0x100], R8 ;  /* 0x000100087f007388 */ /* 0x010fe80000004800 */
        /* <DEDUP_REMOVED lines=15> */
[----:B------:R-:W2:Y:S01]  /*4fd0*/  LDS R5, [R113.X4+0x4] ;  /* 0x0000040071057984 */ /* 0x000ea20000004800 */
[----:B0-----:R-:W-:-:S04]  /*4fe0*/  FMUL.FTZ R0, R6, 1.4426950216293334961 ;  /* 0x3fb8aa3b06007820 */ /* 0x001fc80000410000 */
[----:B------:R-:W-:-:S06]  /*4ff0*/  FMUL.FTZ R6, R0, R112 ;  /* 0x0000007000067220 */ /* 0x000fcc0000410000 */
[----:B------:R-:W0:Y:S01]  /*5000*/  MUFU.EX2 R6, R6 ;  /* 0x0000000600067308 */ /* 0x000e220000000800 */
[----:B------:R-:W-:-:S07]  /*5010*/  FMUL.FTZ R7, R0, R111 ;  /* 0x0000006f00077220 */ /* 0x000fce0000410000 */
[----:B------:R-:W3:Y:S01]  /*5020*/  MUFU.EX2 R7, R7 ;  /* 0x0000000700077308 */ /* 0x000ee20000000800 */
[----:B0-----:R-:W-:Y:S01]  /*5030*/  FSEL R52, R6, 1, !P5 ;  /* 0x3f80000006347808 */ /* 0x001fe20006800000 */
[----:B-1----:R-:W-:-:S05]  /*5040*/  FMUL.FTZ R4, R63, R4 ;  /* 0x000000043f047220 */ /* 0x002fca0000410000 */
[----:B------:R-:W-:Y:S02]  /*5050*/  FSEL R51, R4, RZ, !P5 ;  /* 0x000000ff04337208 */ /* 0x000fe40006800000 */
[----:B------:R-:W-:Y:S01]  /*5060*/  IADD3 R4, R132, 0x1, RZ ;  /* 0x0000000184047810 */ /* 0x000fe20007ffe0ff */
[----:B--2---:R-:W-:-:S03]  /*5070*/  FMUL.FTZ R5, R62, R5 ;  /* 0x000000053e057220 */ /* 0x004fc60000410000 */
        /* <DEDUP_REMOVED lines=106> */
[----:B------:R-:W-:Y:S01]  /*5720*/  LOP3.LUT P6, RZ, R130, 0x40, RZ, 0xc0, !PT ;  /* 0x0000004082ff7812 */ /* 0x000fe200078cc0ff */
[----:B------:R-:W-:-:S03]  /*5730*/  FMUL.FTZ R7, R0, R98 ;  /* 0x0000006200077220 */ /* 0x000fc60000410000 */
[----:B------:R-:W-:Y:S02]  /*5740*/  P2R R40, PR, RZ, 0x40 ;  /* 0x00000040ff287803 */ /* 0x000fe40000000000 */
[C---:B------:R-:W-:Y:S01]  /*5750*/  LOP3.LUT P6, RZ, R130.reuse, 0x80, RZ, 0xc0, !PT ;  /* 0x0000008082ff7812 */ /* 0x040fe200078cc0ff */
[----:B------:R-:W2:Y:S03]  /*5760*/  MUFU.EX2 R7, R7 ;  /* 0x0000000700077308 */ /* 0x000ea60000000800 */
[----:B------:R-:W-:Y:S02]  /*5770*/  P2R R41, PR, RZ, 0x40 ;  /* 0x00000040ff297803 */ /* 0x000fe40000000000 */
[----:B------:R-:W-:Y:S02]  /*5780*/  LOP3.LUT P6, RZ, R130, 0x100, RZ, 0xc0, !PT ;  /* 0x0000010082ff7812 */ /* 0x000fe400078cc0ff */
[----:B------:R-:W-:-:S02]  /*5790*/  IADD3 R4, R132, 0xe, RZ ;  /* 0x0000000e84047810 */ /* 0x000fc40007ffe0ff */
[----:B------:R-:W-:Y:S02]  /*57a0*/  P2R R42, PR, RZ, 0x40 ;  /* 0x00000040ff2a7803 */ /* 0x000fe40000000000 */
[----:B------:R-:W-:Y:S01]  /*57b0*/  LOP3.LUT P6, RZ, R130, 0x200, RZ, 0xc0, !PT ;  /* 0x0000020082ff7812 */ /* 0x000fe200078cc0ff */
[----:B0-----:R-:W-:Y:S01]  /*57c0*/  FMUL.FTZ R5, R70, R5 ;  /* 0x0000000546057220 */ /* 0x001fe20000410000 */
[----:B-1----:R-:W-:Y:S02]  /*57d0*/  FSEL R22, R6, 1, !P5 ;  /* 0x3f80000006167808 */ /* 0x002fe40006800000 */
[----:B------:R-:W-:Y:S02]  /*57e0*/  ISETP.GE.U32.AND P5, PT, R4, R133, PT ;  /* 0x000000850400720c */ /* 0x000fe40003fa6070 */
[----:B------:R-:W-:Y:S01]  /*57f0*/  P2R R43, PR, RZ, 0x40 ;  /* 0x00000040ff2b7803 */ /* 0x000fe20000000000 */
[----:B------:R-:W-:Y:S01]  /*5800*/  IMAD.MOV.U32 R87, RZ, RZ, RZ ;  /* 0x000000ffff577224 */ /* 0x000fe200078e00ff */
[----:B------:R-:W-:Y:S01]  /*5810*/  LOP3.LUT P6, RZ, R130, 0x400, RZ, 0xc0, !PT ;  /* 0x0000040082ff7812 */ /* 0x000fe200078cc0ff */
[----:B------:R-:W-:Y:S01]  /*5820*/  IMAD.MOV.U32 R12, RZ, RZ, RZ ;  /* 0x000000ffff0c7224 */ /* 0x000fe200078e00ff */
[----:B------:R-:W-:Y:S01]  /*5830*/  FSEL R19, R5, RZ, !P5 ;  /* 0x000000ff05137208 */ /* 0x000fe20006800000 */
[----:B------:R-:W-:Y:S01]  /*5840*/  FMUL.FTZ R5, R0, R97 ;  /* 0x0000006100057220 */ /* 0x000fe20000410000 */
[----:B------:R-:W-:Y:S01]  /*5850*/  IADD3 R0, R132, 0xf, RZ ;  /* 0x0000000f84007810 */ /* 0x000fe20007ffe0ff */
[----:B------:R-:W-:Y:S01]  /*5860*/  CS2R R10, SRZ ;  /* 0x00000000000a7805 */ /* 0x000fe2000001ff00 */
[----:B------:R-:W-:Y:S01]  /*5870*/  P2R R86, PR, RZ, 0x40 ;  /* 0x00000040ff567803 */ /* 0x000fe20000000000 */
[----:B------:R-:W-:Y:S01]  /*5880*/  CS2R R8, SRZ ;  /* 0x0000000000087805 */ /* 0x000fe2000001ff00 */
[----:B------:R-:W-:Y:S01]  /*5890*/  LOP3.LUT P6, RZ, R130, 0x800, RZ, 0xc0, !PT ;  /* 0x0000080082ff7812 */ /* 0x000fe200078cc0ff */
[----:B------:R-:W0:Y:S01]  /*58a0*/  LDS R4, [R113.X4+0x3c] ;  /* 0x00003c0071047984 */ /* 0x000e220000004800 */
[----:B--2---:R-:W-:-:S02]  /*58b0*/  FSEL R20, R7, 1, !P5 ;  /* 0x3f80000007147808 */ /* 0x004fc40006800000 */
[----:B------:R-:W-:Y:S01]  /*58c0*/  ISETP.GE.U32.AND P5, PT, R0, R133, PT ;  /* 0x000000850000720c */ /* 0x000fe20003fa6070 */
[----:B------:R-:W-:-:S10]  /*58d0*/  HFMA2.MMA R0, -RZ, RZ, 0, 0 ;  /* 0x00000000ff007435 */ /* 0x000fd400000001ff */
[----:B------:R-:W2:Y:S01]  /*58e0*/  @!P6 LDG.E R0, [R2.64] ;  /* 0x000000040200e981 */ /* 0x000ea2000c1e1900 */
[----:B------:R-:W-:-:S13]  /*58f0*/  ISETP.NE.AND P6, PT, R86, RZ, PT ;  /* 0x000000ff5600720c */ /* 0x000fda0003fc5270 */
[----:B------:R-:W3:Y:S01]  /*5900*/  @!P6 LDG.E R87, [R2.64+0x80] ;  /* 0x000080040257e981 */ /* 0x000ee2000c1e1900 */
[----:B------:R-:W-:-:S13]  /*5910*/  ISETP.NE.AND P6, PT, R43, RZ, PT ;  /* 0x000000ff2b00720c */ /* 0x000fda0003fc5270 */
[----:B------:R-:W4:Y:S01]  /*5920*/  @!P6 LDG.E R12, [R2.64+0x100] ;  /* 0x00010004020ce981 */ /* 0x000f22000c1e1900 */
[----:B------:R-:W-:-:S13]  /*5930*/  ISETP.NE.AND P6, PT, R42, RZ, PT ;  /* 0x000000ff2a00720c */ /* 0x000fda0003fc5270 */
[----:B------:R-:W5:Y:S01]  /*5940*/  @!P6 LDG.E R11, [R2.64+0x180] ;  /* 0x00018004020be981 */ /* 0x000f62000c1e1900 */
[----:B------:R-:W-:-:S13]  /*5950*/  ISETP.NE.AND P6, PT, R41, RZ, PT ;  /* 0x000000ff2900720c */ /* 0x000fda0003fc5270 */
[----:B------:R-:W5:Y:S01]  /*5960*/  @!P6 LDG.E R10, [R2.64+0x200] ;  /* 0x00020004020ae981 */ /* 0x000f62000c1e1900 */
[----:B------:R-:W-:-:S13]  /*5970*/  ISETP.NE.AND P6, PT, R40, RZ, PT ;  /* 0x000000ff2800720c */ /* 0x000fda0003fc5270 */
[----:B------:R-:W5:Y:S01]  /*5980*/  @!P6 LDG.E R9, [R2.64+0x280] ;  /* 0x000280040209e981 */ /* 0x000f62000c1e1900 */
[----:B------:R-:W-:Y:S01]  /*5990*/  ISETP.NE.AND P6, PT, R16, RZ, PT ;  /* 0x000000ff1000720c */ /* 0x000fe20003fc5270 */
[----:B------:R-:W-:Y:S01]  /*59a0*/  CS2R R6, SRZ ;  /* 0x0000000000067805 */ /* 0x000fe2000001ff00 */
[----:B------:R-:W1:Y:S11]  /*59b0*/  MUFU.EX2 R5, R5 ;  /* 0x0000000500057308 */ /* 0x000e760000000800 */
[----:B------:R-:W5:Y:S01]  /*59c0*/  @!P6 LDG.E R8, [R2.64+0x300] ;  /* 0x000300040208e981 */ /* 0x000f62000c1e1900 */
[----:B------:R-:W-:Y:S01]  /*59d0*/  ISETP.NE.AND P6, PT, R15, RZ, PT ;  /* 0x000000ff0f00720c */ /* 0x000fe20003fc5270 */
[----:B0-----:R-:W-:-:S12]  /*59e0*/  FMUL.FTZ R4, R55, R4 ;  /* 0x0000000437047220 */ /* 0x001fd80000410000 */
[----:B------:R-:W5:Y:S01]  /*59f0*/  @!P6 LDG.E R7, [R2.64+0x380] ;  /* 0x000380040207e981 */ /* 0x000f62000c1e1900 */
[----:B------:R-:W-:Y:S02]  /*5a00*/  ISETP.NE.AND P6, PT, R13, RZ, PT ;  /* 0x000000ff0d00720c */ /* 0x000fe40003fc5270 */
[----:B-1----:R-:W-:Y:S02]  /*5a10*/  FSEL R18, R5, 1, !P5 ;  /* 0x3f80000005127808 */ /* 0x002fe40006800000 */
[----:B------:R-:W-:Y:S02]  /*5a20*/  FSEL R17, R4, RZ, !P5 ;  /* 0x000000ff04117208 */ /* 0x000fe40006800000 */
[----:B------:R-:W-:-:S07]  /*5a30*/  LOP3.LUT P5, RZ, R130, 0x4, RZ, 0xc0, !PT ;  /* 0x0000000482ff7812 */ /* 0x000fce00078ac0ff */
[----:B------:R-:W5:Y:S01]  /*5a40*/  @!P6 LDG.E R6, [R2.64+0x400] ;  /* 0x000400040206e981 */ /* 0x000f62000c1e1900 */
[----:B------:R-:W-:Y:S01]  /*5a50*/  ISETP.NE.AND P6, PT, R14, RZ, PT ;  /* 0x000000ff0e00720c */ /* 0x000fe20003fc5270 */
[----:B------:R-:W-:Y:S01]  /*5a60*/  CS2R R4, SRZ ;  /* 0x0000000000047805 */ /* 0x000fe2000001ff00 */
[----:B------:R-:W-:Y:S01]  /*5a70*/  CS2R R40, SRZ ;  /* 0x0000000000287805 */ /* 0x000fe2000001ff00 */
[----:B------:R-:W-:Y:S01]  /*5a80*/  CS2R R42, SRZ ;  /* 0x00000000002a7805 */ /* 0x000fe2000001ff00 */
[----:B------:R-:W-:-:S03]  /*5a90*/  MOV R89, RZ ;  /* 0x000000ff00597202 */ /* 0x000fc60000000f00 */
[----:B------:R-:W5:Y:S04]  /*5aa0*/  @!P5 LDG.E R5, [R2.64+0x480] ;  /* 0x000480040205d981 */ /* 0x000f68000c1e1900 */
[----:B------:R-:W5:Y:S04]  /*5ab0*/  @!P4 LDG.E R41, [R2.64+0x580] ;  /* 0x000580040229c981 */ /* 0x000f68000c1e1900 */
[----:B------:R-:W5:Y:S04]  /*5ac0*/  @!P6 LDG.E R4, [R2.64+0x500] ;  /* 0x000500040204e981 */ /* 0x000f68000c1e1900 */
[----:B------:R-:W5:Y:S04]  /*5ad0*/  @!P3 LDG.E R40, [R2.64+0x600] ;  /* 0x000600040228b981 */ /* 0x000f68000c1e1900 */
[----:B------:R-:W5:Y:S04]  /*5ae0*/  @!P2 LDG.E R43, [R2.64+0x680] ;  /* 0x00068004022ba981 */ /* 0x000f68000c1e1900 */
[----:B------:R-:W5:Y:S04]  /*5af0*/  @!P1 LDG.E R42, [R2.64+0x700] ;  /* 0x00070004022a9981 */ /* 0x000f68000c1e1900 */
[----:B------:R-:W5:Y:S01]  /*5b00*/  @!P0 LDG.E R89, [R2.64+0x780] ;  /* 0x0007800402598981 */ /* 0x000f62000c1e1900 */
[----:B------:R-:W-:-:S05]  /*5b10*/  IMAD.IADD R13, R131, 0x1, R137 ;  /* 0x00000001830d7824 */ /* 0x000fca00078e0289 */
[----:B------:R-:W-:-:S05]  /*5b20*/  LEA.HI.SX32 R13, R13, R13, 0x1b ;  /* 0x0000000d0d0d7211 */ /* 0x000fca00078fdaff */
[----:B------:R-:W-:Y:S01]  /*5b30*/  IMAD.SHL.U32 R129, R13, 0x4, RZ ;  /* 0x000000040d817824 */ /* 0x000fe200078e00ff */
[----:B------:R-:W-:-:S04]  /*5b40*/  ISETP.NE.AND P5, PT, R135, RZ, PT ;  /* 0x000000ff8700720c */ /* 0x000fc80003fa5270 */
        /* <DEDUP_REMOVED lines=46> */
[----:B------:R-:W-:Y:S02]  /*5e30*/  IMAD.MOV.U32 R40, RZ, RZ, R159 ;  /* 0x000000ffff287224 */ /* 0x000fe400078e009f */
        /* <DEDUP_REMOVED lines=8> */
.L_x_1375:
[----:B------:R-:W-:Y:S01]  /*5ec0*/  MOV R41, R158 ;  /* 0x0000009e00297202 */ /* 0x000fe20000000f00 */
[----:B------:R-:W-:Y:S02]  /*5ed0*/  IMAD.MOV.U32 R40, RZ, RZ, R159 ;  /* 0x000000ffff287224 */ /* 0x000fe400078e009f */
[----:B------:R-:W-:Y:S02]  /*5ee0*/  IMAD R88, R162, c[0x0][0x230], RZ ;  /* 0x00008c00a2587a24 */ /* 0x000fe400078e02ff */
[----:B------:R-:W-:-:S04]  /*5ef0*/  IMAD.WIDE.U32 R42, R155, c[0x0][0x230], R40 ;  /* 0x00008c009b2a7a25 */ /* 0x000fc800078e0028 */
[----:B------:R-:W-:-:S04]  /*5f00*/  IMAD R41, R155, c[0x0][0x234], R88 ;  /* 0x00008d009b297a24 */ /* 0x000fc800078e0258 */
        /* <DEDUP_REMOVED lines=8> */
.L_x_1374:
[-C--:B01234-:R-:W-:Y:S01]  /*5f90*/  FFMA.FTZ R40, R51, R50.reuse, R49 ;  /* 0x0000003233287223 */ /* 0x09ffe20000010031 */
        /* <DEDUP_REMOVED lines=57> */
[----:B------:R-:W-:Y:S02]  /*6330*/  @!P5 LOP3.LUT R163, R40, 0x3ffffff8, RZ, 0xc0, !PT ;  /* 0x3ffffff828a3d812 */ /* 0x000fe400078ec0ff */
[----:B------:R-:W-:-:S03]  /*6340*/  SHF.R.U32.HI R40, RZ, 0x5, R138 ;  /* 0x00000005ff287819 */ /* 0x000fc6000001168a */
[----:B------:R-:W-:Y:S04]  /*6350*/  @!P5 STS.64 [R163+0x2100], R88 ;  /* 0x00210058a300d388 */ /* 0x000fe80000000a00 */
[----:B------:R-:W-:Y:S01]  /*6360*/  BAR.SYNC.DEFER_BLOCKING 0x0 ;  /* 0x0000000000007b1d */ /* 0x000fe20000010000 */
[----:B------:R-:W-:-:S04]  /*6370*/  ISETP.NE.AND P5, PT, R40, RZ, PT ;  /* 0x000000ff2800720c */ /* 0x000fc80003fa5270 */
[----:B------:R-:W-:Y:S01]  /*6380*/  ISETP.NE.AND P6, PT, R137, RZ, P5 ;  /* 0x000000ff8900720c */ /* 0x000fe20002fc5270 */
[----:B------:R-:W-:Y:S04]  /*6390*/  SHFL.UP PT, R89, R89, 0x1, RZ ;  /* 0x0420000059597989 */ /* 0x000fe800000e00ff */
[----:B------:R-:W-:Y:S04]  /*63a0*/  SHFL.UP PT, R88, R88, 0x1, RZ ;  /* 0x0420000058587989 */ /* 0x000fe800000e00ff */
[----:B------:R-:W0:Y:S02]  /*63b0*/  LDS.128 R40, [0x2100] ;  /* 0x00210000ff287984 */ /* 0x000e240000000c00 */
[----:B0-----:R-:W-:-:S02]  /*63c0*/  FFMA.FTZ R43, R41, R42, R43 ;  /* 0x0000002a292b7223 */ /* 0x001fc4000001002b */
[----:B------:R-:W-:Y:S01]  /*63d0*/  @P6 FFMA.FTZ R41, R88, R41, R89 ;  /* 0x0000002958296223 */ /* 0x000fe20000010059 */
[----:B------:R-:W-:-:S04]  /*63e0*/  @P5 ISETP.NE.AND P6, PT, R137, RZ, PT ;  /* 0x000000ff8900520c */ /* 0x000fc80003fc5270 */
[----:B------:R-:W-:Y:S01]  /*63f0*/  @P5 MOV R89, R41 ;  /* 0x0000002900595202 */ /* 0x000fe20000000f00 */
[----:B------:R-:W-:-:S05]  /*6400*/  @P5 FMUL.FTZ R41, R88, R40 ;  /* 0x0000002858295220 */ /* 0x000fca0000410000 */
[----:B------:R-:W-:-:S05]  /*6410*/  @P5 FSEL R41, R40, R41, !P6 ;  /* 0x0000002928295208 */ /* 0x000fca0007000000 */
[----:B------:R-:W-:Y:S01]  /*6420*/  @P5 IMAD.MOV.U32 R88, RZ, RZ, R41 ;  /* 0x000000ffff585224 */ /* 0x000fe200078e0029 */
[----:B------:R-:W-:Y:S05]  /*6430*/  @P5 BRA `(.L_x_1377) ;  /* 0x0000007000005947 */ /* 0x000fea0003800000 */
[----:B------:R-:W-:Y:S01]  /*6440*/  ISETP.NE.AND P5, PT, R137, RZ, PT ;  /* 0x000000ff8900720c */ /* 0x000fe20003fa5270 */
[----:B------:R-:W-:-:S12]  /*6450*/  FMUL.FTZ R40, R40, R42 ;  /* 0x0000002a28287220 */ /* 0x000fd80000410000 */
[----:B-----5:R0:W-:Y:S01]  /*6460*/  @!P5 STS.64 [0x2118], R86 ;  /* 0x00211856ff00d388 */ /* 0x0201e20000000a00 */
[----:B------:R-:W-:Y:S01]  /*6470*/  @!P5 IMAD.MOV.U32 R88, RZ, RZ, R86 ;  /* 0x000000ffff58d224 */ /* 0x000fe200078e0056 */
[-C--:B------:R-:W-:Y:S01]  /*6480*/  @!P5 MOV R89, R87.reuse ;  /* 0x000000570059d202 */ /* 0x080fe20000000f00 */
[C---:B0-----:R-:W-:Y:S02]  /*6490*/  FFMA.FTZ R87, R40.reuse, R87, R43 ;  /* 0x0000005728577223 */ /* 0x041fe4000001002b */
[----:B------:R-:W-:Y:S02]  /*64a0*/  FMUL.FTZ R86, R40, R86 ;  /* 0x0000005628567220 */ /* 0x000fe40000410000 */
.L_x_1377:
[----:B------:R-:W-:Y:S05]  /*64b0*/  BSYNC B0 ;  /* 0x0000000000007941 */ /* 0x000fea0003800000 */
.L_x_1376:
        /* <DEDUP_REMOVED lines=44> */
.L_x_1380:
        /* <DEDUP_REMOVED lines=32> */
.L_x_1381:
[----:B------:R0:W5:Y:S02]  /*6980*/  LDG.E R19, [R82.64] ;  /* 0x0000000452137981 */ /* 0x000164000c1e1900 */
.L_x_1382:
        /* <DEDUP_REMOVED lines=16> */
.L_x_1379:
[----:B------:R-:W-:Y:S05]  /*6a90*/  BSYNC B0 ;  /* 0x0000000000007941 */ /* 0x000fea0003800000 */
.L_x_1378:
        /* <DEDUP_REMOVED lines=20> */
.L_x_1373:
[----:B------:R-:W-:Y:S01]  /*6be0*/  BAR.SYNC.DEFER_BLOCKING 0x0 ;  /* 0x0000000000007b1d */ /* 0x000fe20000010000 */
[----:B------:R-:W-:-:S05]  /*6bf0*/  ISETP.NE.AND P0, PT, R138, RZ, PT ;  /* 0x000000ff8a00720c */ /* 0x000fca0003f05270 */
[----:B------:R-:W2:Y:S01]  /*6c00*/  S2R R29, SR_CTAID.X ;  /* 0x00000000001d7919 */ /* 0x000ea20000002500 */
[----:B------:R-:W-:Y:S03]  /*6c10*/  BSSY B0, `(.L_x_1384) ;  /* 0x0000037000007945 */ /* 0x000fe60003800000 */
[----:B------:R-:W-:Y:S04]  /*6c20*/  STS [R113.X4], R96 ;  /* 0x0000006071007388 */ /* 0x000fe80000004800 */
[----:B------:R-:W-:Y:S01]  /*6c30*/  STS [R113.X4+0x4], R95 ;  /* 0x0000045f71007388 */ /* 0x000fe20000004800 */
[----:B--2---:R-:W-:Y:S01]  /*6c40*/  SHF.R.S32.HI R0, RZ, 0x1f, R29 ;  /* 0x0000001fff007819 */ /* 0x004fe2000001141d */
[----:B------:R-:W-:-:S02]  /*6c50*/  IMAD.WIDE.U32 R2, R29, c[0x0][0x210], RZ ;  /* 0x000084001d027a25 */ /* 0x000fc400078e00ff */
[----:B------:R-:W-:Y:S02]  /*6c60*/  STS [R113.X4+0x8], R94 ;  /* 0x0000085e71007388 */ /* 0x000fe40000004800 */
[----:B------:R-:W-:Y:S02]  /*6c70*/  IMAD R0, R0, c[0x0][0x210], RZ ;  /* 0x0000840000007a24 */ /* 0x000fe400078e02ff */
[----:B------:R-:W-:Y:S02]  /*6c80*/  STS [R113.X4+0xc], R93 ;  /* 0x00000c5d71007388 */ /* 0x000fe40000004800 */
[----:B------:R-:W-:Y:S02]  /*6c90*/  IMAD R7, R29, c[0x0][0x214], R0 ;  /* 0x000085001d077a24 */ /* 0x000fe400078e0200 */
[----:B------:R-:W-:Y:S04]  /*6ca0*/  STS [R113.X4+0x10], R92 ;  /* 0x0000105c71007388 */ /* 0x000fe80000004800 */
[----:B------:R-:W-:Y:S01]  /*6cb0*/  STS [R113.X4+0x14], R91 ;  /* 0x0000145b71007388 */ /* 0x000fe20000004800 */
[----:B------:R-:W-:-:S03]  /*6cc0*/  IADD3 R27, R3, R7, RZ ;  /* 0x00000007031b7210 */ /* 0x000fc60007ffe0ff */
        /* <DEDUP_REMOVED lines=22> */
[----:B01----:R-:W-:Y:S04]  /*6e30*/  LDS R19, [R118.X4+0x580] ;  /* 0x0005800076137984 */ /* 0x003fe80000004800 */
        /* <DEDUP_REMOVED lines=20> */
.L_x_1385:
[----:B------:R-:W-:Y:S05]  /*6f80*/  BSYNC B0 ;  /* 0x0000000000007941 */ /* 0x000fea0003800000 */
.L_x_1384:
[----:B------:R-:W-:Y:S01]  /*6f90*/  MOV R5, R27 ;  /* 0x0000001b00057202 */ /* 0x000fe20000000f00 */
[----:B------:R-:W-:Y:S01]  /*6fa0*/  IMAD.MOV.U32 R4, RZ, RZ, R2 ;  /* 0x000000ffff047224 */ /* 0x000fe200078e0002 */
[----:B------:R-:W-:Y:S01]  /*6fb0*/  LOP3.LUT R3, R132, 0xfffffe00, RZ, 0xc0, !PT ;  /* 0xfffffe0084037812 */ /* 0x000fe200078ec0ff */
[----:B------:R-:W-:Y:S01]  /*6fc0*/  IMAD R2, R160, c[0x0][0x218], RZ ;  /* 0x00008600a0027a24 */ /* 0x000fe200078e02ff */
[----:B------:R-:W-:Y:S01]  /*6fd0*/  SHF.R.S32.HI R29, RZ, 0x1f, R134 ;  /* 0x0000001fff1d7819 */ /* 0x000fe20000011486 */
[----:B------:R-:W-:Y:S01]  /*6fe0*/  IMAD.WIDE.U32 R4, R161, c[0x0][0x218], R4 ;  /* 0x00008600a1047a25 */ /* 0x000fe200078e0004 */
[----:B------:R-:W-:Y:S02]  /*6ff0*/  LOP3.LUT R0, R3, 0x1f, R138, 0xf8, !PT ;  /* 0x0000001f03007812 */ /* 0x000fe400078ef88a */
[----:B------:R-:W-:Y:S01]  /*7000*/  IADD3 R135, R135, 0x1, RZ ;  /* 0x0000000187877810 */ /* 0x000fe20007ffe0ff */
[----:B------:R-:W-:Y:S01]  /*7010*/  IMAD R8, R161, c[0x0][0x21c], R2 ;  /* 0x00008700a1087a24 */ /* 0x000fe200078e0202 */
[----:B0-----:R-:W-:Y:S01]  /*7020*/  IADD3 R7, P0, R134, R4, RZ ;  /* 0x0000000486077210 */ /* 0x001fe20007f1e0ff */
[----:B------:R-:W-:Y:S01]  /*7030*/  IMAD.MOV.U32 R27, RZ, RZ, 0x4 ;  /* 0x00000004ff1b7424 */ /* 0x000fe200078e00ff */
[C---:B------:R-:W-:Y:S01]  /*7040*/  LOP3.LUT R6, R0.reuse, 0x20, RZ, 0xfc, !PT ;  /* 0x0000002000067812 */ /* 0x040fe200078efcff */
[----:B------:R-:W-:Y:S01]  /*7050*/  IMAD.IADD R140, R133, 0x1, R140 ;  /* 0x00000001858c7824 */ /* 0x000fe200078e028c */
[----:B------:R-:W-:Y:S01]  /*7060*/  IADD3.X R4, R29, R8, R5, P0, !PT ;  /* 0x000000081d047210 */ /* 0x000fe200007fe405 */
[C---:B------:R-:W-:Y:S01]  /*7070*/  IMAD.WIDE R2, R0.reuse, R27, c[0x0][0x288] ;  /* 0x0000a20000027625 */ /* 0x040fe200078e021b */
[----:B------:R-:W-:-:S02]  /*7080*/  LOP3.LUT R8, R0, 0x40, RZ, 0xfc, !PT ;  /* 0x0000004000087812 */ /* 0x000fc400078efcff */
[-C--:B------:R-:W-:Y:S02]  /*7090*/  ISETP.GE.AND P3, PT, R6, R25.reuse, PT ;  /* 0x000000190600720c */ /* 0x080fe40003f66270 */
[-C--:B------:R-:W-:Y:S02]  /*70a0*/  ISETP.GE.AND P4, PT, R8, R25.reuse, PT ;  /* 0x000000190800720c */ /* 0x080fe40003f86270 */
[C---:B------:R-:W-:Y:S02]  /*70b0*/  LOP3.LUT R10, R0.reuse, 0x60, RZ, 0xfc, !PT ;  /* 0x00000060000a7812 */ /* 0x040fe400078efcff */
[----:B------:R-:W-:Y:S02]  /*70c0*/  LOP3.LUT R12, R0, 0x80, RZ, 0xfc, !PT ;  /* 0x00000080000c7812 */ /* 0x000fe400078efcff */
[----:B------:R-:W-:Y:S02]  /*70d0*/  LEA R6, P0, R7, R2, 0x2 ;  /* 0x0000000207067211 */ /* 0x000fe400078010ff */
[----:B------:R-:W-:-:S02]  /*70e0*/  ISETP.GE.AND P5, PT, R10, R25, PT ;  /* 0x000000190a00720c */ /* 0x000fc40003fa6270 */
[----:B------:R-:W-:Y:S02]  /*70f0*/  ISETP.GE.AND P6, PT, R12, R25, PT ;  /* 0x000000190c00720c */ /* 0x000fe40003fc6270 */
[C---:B------:R-:W-:Y:S02]  /*7100*/  LOP3.LUT R2, R0.reuse, 0xa0, RZ, 0xfc, !PT ;  /* 0x000000a000027812 */ /* 0x040fe400078efcff */
[----:B------:R-:W-:Y:S02]  /*7110*/  LOP3.LUT R8, R0, 0xc0, RZ, 0xfc, !PT ;  /* 0x000000c000087812 */ /* 0x000fe400078efcff */
[----:B------:R-:W-:Y:S01]  /*7120*/  LEA.HI.X R7, R7, R3, R4, 0x2, P0 ;  /* 0x0000000307077211 */ /* 0x000fe200000f1404 */
[----:B------:R-:W-:Y:S01]  /*7130*/  IMAD.MOV.U32 R3, RZ, RZ, R147 ;  /* 0x000000ffff037224 */ /* 0x000fe200078e0093 */
        /* <DEDUP_REMOVED lines=30> */
[----:B------:R-:W-:-:S02]  /*7320*/  MOV R2, R149 ;  /* 0x0000009500027202 */ /* 0x000fc40000000f00 */
[----:B------:R-:W-:Y:S01]  /*7330*/  MOV R147, R145 ;  /* 0x0000009100937202 */ /* 0x000fe20000000f00 */
[----:B------:R0:W-:Y:S01]  /*7340*/  @!P6 STG.E [R6.64+0x580], R19 ;  /* 0x000580130600e986 */ /* 0x0001e2000c101904 */
[C---:B------:R-:W-:Y:S01]  /*7350*/  IADD3 R134, R133.reuse, R134, RZ ;  /* 0x0000008685867210 */ /* 0x040fe20007ffe0ff */
[C---:B------:R-:W-:Y:S02]  /*7360*/  IMAD.WIDE R2, R133.reuse, 0x4, R2 ;  /* 0x0000000485027825 */ /* 0x040fe400078e0202 */
[----:B------:R0:W-:Y:S02]  /*7370*/  @!P1 STG.E [R6.64+0x680], R21 ;  /* 0x0006801506009986 */ /* 0x0001e4000c101904 */
[----:B------:R-:W-:Y:S01]  /*7380*/  IMAD.WIDE R4, R133, 0x4, R146 ;  /* 0x0000000485047825 */ /* 0x000fe200078e0292 */
[----:B------:R-:W-:Y:S01]  /*7390*/  MOV R147, R3 ;  /* 0x0000000300937202 */ /* 0x000fe20000000f00 */
[----:B------:R0:W-:Y:S02]  /*73a0*/  @!P2 STG.E [R6.64+0x700], R115 ;  /* 0x000700730600a986 */ /* 0x0001e4000c101904 */
[----:B------:R-:W-:Y:S01]  /*73b0*/  IMAD.MOV.U32 R149, RZ, RZ, R2 ;  /* 0x000000ffff957224 */ /* 0x000fe200078e0002 */
[----:B------:R-:W-:Y:S01]  /*73c0*/  MOV R145, R5 ;  /* 0x0000000500917202 */ /* 0x000fe20000000f00 */
[----:B------:R0:W-:Y:S01]  /*73d0*/  @!P3 STG.E [R6.64+0x780], R23 ;  /* 0x000780170600b986 */ /* 0x0001e2000c101904 */
[----:B------:R-:W-:-:S03]  /*73e0*/  IMAD.MOV.U32 R146, RZ, RZ, R4 ;  /* 0x000000ffff927224 */ /* 0x000fc600078e0004 */
[----:B------:R0:W-:Y:S01]  /*73f0*/  @!P0 STG.E [R6.64+0x600], R117 ;  /* 0x0006007506008986 */ /* 0x0001e2000c101904 */
[----:B------:R-:W-:-:S13]  /*7400*/  ISETP.GE.AND P0, PT, R135, R139, PT ;  /* 0x0000008b8700720c */ /* 0x000fda0003f06270 */
[----:B0-----:R-:W-:Y:S01]  /*7410*/  @P0 CALL.REL.NOINC `(.L_x_1386) ;  /* 0x0000001000000944 */ /* 0x001fe20003c00000 */
[----:B------:R-:W-:Y:S05]  /*7420*/  BRA `(.L_x_1387) ;  /* 0xffff9d0000007947 */ /* 0x000fea000383ffff */
.L_x_1386:
[----:B------:R-:W-:Y:S05]  /*7430*/  EXIT ;  /* 0x000000000000794d */ /* 0x000fea0003800000 */
.L_x_1388:
        /* <DEDUP_REMOVED lines=12> */
.L_x_8842:


//--------------------- .text._Z25selective_scan_fwd_kernelI32Selective_Scan_fwd_kernel_traitsILi64ELi16ELi1ELb0ELb1ELb1ELb0ELb1EfffEEv13SSMParamsBase --------------------------
	.section	.text._Z25selective_scan_fwd_kernelI32Selective_Scan_fwd_kernel_traitsILi64ELi16ELi1ELb0ELb1ELb1ELb0ELb1EfffEEv13SSMParamsBase,"ax",@progbits
	.sectioninfo	@"SHI_REGISTERS=168"
	.align	128
        .global         _Z25selective_scan_fwd_kernelI32Selective_Scan_fwd_kernel_traitsILi64ELi16ELi1ELb0ELb1ELb1ELb0ELb1EfffEEv13SSMParamsBase
        .type           _Z25selective_scan_fwd_kernelI32Selective_Scan_fwd_kernel_traitsILi64ELi16ELi1ELb0ELb1ELb1ELb0ELb1EfffEEv13SSMParamsBase,@function
        .size           _Z25selective_scan_fwd_kernelI32Selective_Scan_fwd_kernel_traitsILi64ELi16ELi1ELb0ELb1ELb1ELb0ELb1EfffEEv13SSMParamsBase,(.L_x_8843 - _Z25selective_scan_fwd_kernelI32Selective_Scan_fwd_kernel_traitsILi64ELi16ELi1ELb0ELb1ELb1ELb0ELb1EfffEEv13SSMParamsBase)
        .other          _Z25selective_scan_fwd_kernelI32Selective_Scan_fwd_kernel_traitsILi64ELi16ELi1ELb0ELb1ELb1ELb0ELb1EfffEEv13SSMParamsBase,@"STO_CUDA_ENTRY STV_DEFAULT"
_Z25selective_scan_fwd_kernelI32Selective_Scan_fwd_kernel_traitsILi64ELi16ELi1ELb0ELb1ELb1ELb0ELb1EfffEEv13SSMParamsBase:
.text._Z25selective_scan_fwd_kernelI32Selective_Scan_fwd_kernel_traitsILi64ELi16ELi1ELb0ELb1ELb1ELb0ELb1EfffEEv13SSMParamsBase:
        /* <DEDUP_REMOVED lines=35> */
.L_x_1389:
        /* <DEDUP_REMOVED lines=28> */
.L_x_1390:
        /* <DEDUP_REMOVED lines=11> */
.L_x_1391:
        /* <DEDUP_REMOVED lines=68> */
[----:B------:R-:W-:Y:S02]  /*08e0*/  ISETP.GE.AND P3, PT, R8, RZ, PT ;  /* 0x000000ff0800720c */ /* 0x000fe40003f66270 */
[----:B------:R-:W-:Y:S01]  /*08f0*/  ISETP.NE.AND P2, PT, RZ, c[0x0][0x174], PT ;  /* 0x00005d00ff007a0c */ /* 0x000fe20003f45270 */
[----:B------:R-:W-:Y:S02]  /*0900*/  IMAD R4, R15, c[0x0][0x1a0], RZ ;  /* 0x000068000f047a24 */ /* 0x000fe400078e02ff */
[----:B------:R-:W-:-:S02]  /*0910*/  IMAD.WIDE.U32 R6, R153, c[0x0][0x1a0], RZ ;  /* 0x0000680099067a25 */ /* 0x000fc400078e00ff */
[----:B------:R-:W-:Y:S02]  /*0920*/  @P1 IADD3 R10, R10, 0x1, RZ ;  /* 0x000000010a0a1810 */ /* 0x000fe40007ffe0ff */
[----:B------:R-:W-:Y:S02]  /*0930*/  IMAD R9, R153, c[0x0][0x1a4], R4 ;  /* 0x0000690099097a24 */ /* 0x000fe400078e0204 */
[----:B------:R-:W-:Y:S02]  /*0940*/  IMAD R12, R15, c[0x0][0x1f0], RZ ;  /* 0x00007c000f0c7a24 */ /* 0x000fe400078e02ff */
[----:B------:R-:W-:Y:S01]  /*0950*/  IMAD.WIDE.U32 R4, R153, c[0x0][0x1e0], RZ ;  /* 0x0000780099047a25 */ /* 0x000fe200078e00ff */
[----:B------:R-:W-:-:S03]  /*0960*/  MOV R8, R6 ;  /* 0x0000000600087202 */ /* 0x000fc60000000f00 */
        /* <DEDUP_REMOVED lines=9> */
[C---:B------:R-:W-:Y:S01]  /*0a00*/  IMAD R15, R162.reuse, c[0x0][0x1ec], R15 ;  /* 0x00007b00a20f7a24 */ /* 0x040fe200078e020f */
[----:B------:R-:W-:Y:S01]  /*0a10*/  IADD3 R7, R7, R17, RZ ;  /* 0x0000001107077210 */ /* 0x000fe20007ffe0ff */
[----:B------:R-:W-:Y:S01]  /*0a20*/  IMAD.WIDE.U32 R154, R162, c[0x0][0x1e8], R4 ;  /* 0x00007a00a29a7a25 */ /* 0x000fe200078e0004 */
[----:B------:R-:W-:-:S03]  /*0a30*/  SHF.R.S32.HI R12, RZ, 0x1f, R13 ;  /* 0x0000001fff0c7819 */ /* 0x000fc6000001140d */
[----:B------:R-:W-:Y:S01]  /*0a40*/  IMAD.IADD R5, R155, 0x1, R15 ;  /* 0x000000019b057824 */ /* 0x000fe200078e020f */
[----:B------:R-:W-:Y:S01]  /*0a50*/  LEA R155, P1, R154, c[0x0][0x270], 0x2 ;  /* 0x00009c009a9b7a11 */ /* 0x000fe200078210ff */
[----:B------:R-:W-:-:S04]  /*0a60*/  IMAD.WIDE.U32 R156, R162, c[0x0][0x1f8], R6 ;  /* 0x00007e00a29c7a25 */ /* 0x000fc800078e0006 */
[----:B------:R-:W-:Y:S02]  /*0a70*/  IMAD R17, R163, c[0x0][0x1f8], RZ ;  /* 0x00007e00a3117a24 */ /* 0x000fe400078e02ff */
[----:B------:R-:W-:Y:S01]  /*0a80*/  IMAD R6, R12, c[0x0][0x1b8], RZ ;  /* 0x00006e000c067a24 */ /* 0x000fe200078e02ff */
[----:B------:R-:W-:Y:S01]  /*0a90*/  LEA.HI.X R154, R154, c[0x0][0x274], R5, 0x2, P1 ;  /* 0x00009d009a9a7a11 */ /* 0x000fe200008f1405 */
[----:B------:R-:W-:Y:S02]  /*0aa0*/  IMAD R17, R162, c[0x0][0x1fc], R17 ;  /* 0x00007f00a2117a24 */ /* 0x000fe400078e0211 */
[----:B------:R-:W-:-:S04]  /*0ab0*/  IMAD.WIDE.U32 R4, R13, c[0x0][0x1b8], R8 ;  /* 0x00006e000d047a25 */ /* 0x000fc800078e0008 */
[----:B------:R-:W-:Y:S01]  /*0ac0*/  IMAD R79, R13, c[0x0][0x1bc], R6 ;  /* 0x00006f000d4f7a24 */ /* 0x000fe200078e0206 */
[----:B------:R-:W-:Y:S02]  /*0ad0*/  IADD3 R9, R157, R17, RZ ;  /* 0x000000119d097210 */ /* 0x000fe40007ffe0ff */
[----:B------:R-:W-:Y:S01]  /*0ae0*/  LEA R90, P2, R4, c[0x0][0x258], 0x2 ;  /* 0x00009600045a7a11 */ /* 0x000fe200078410ff */
[----:B------:R-:W-:Y:S01]  /*0af0*/  IMAD.IADD R79, R5, 0x1, R79 ;  /* 0x00000001054f7824 */ /* 0x000fe200078e024f */
[----:B------:R-:W-:Y:S02]  /*0b00*/  LEA R157, P1, R156, c[0x0][0x278], 0x2 ;  /* 0x00009e009c9d7a11 */ /* 0x000fe400078210ff */
[----:B------:R-:W-:Y:S02]  /*0b10*/  ISETP.NE.U32.AND P3, PT, RZ, c[0x0][0x2d8], PT ;  /* 0x0000b600ff007a0c */ /* 0x000fe40003f65070 */
[----:B------:R-:W-:Y:S02]  /*0b20*/  LEA.HI.X R79, R4, c[0x0][0x25c], R79, 0x2, P2 ;  /* 0x00009700044f7a11 */ /* 0x000fe400010f144f */
[----:B------:R-:W-:-:S02]  /*0b30*/  LEA.HI.X R156, R156, c[0x0][0x27c], R9, 0x2, P1 ;  /* 0x00009f009c9c7a11 */ /* 0x000fc400008f1409 */
[----:B------:R-:W-:Y:S02]  /*0b40*/  ISETP.NE.U32.AND P2, PT, RZ, c[0x0][0x2c8], PT ;  /* 0x0000b200ff007a0c */ /* 0x000fe40003f45070 */
[----:B------:R-:W-:Y:S02]  /*0b50*/  ISETP.NE.AND.EX P3, PT, RZ, c[0x0][0x2dc], PT, P3 ;  /* 0x0000b700ff007a0c */ /* 0x000fe40003f65330 */
[----:B------:R-:W-:Y:S01]  /*0b60*/  ISETP.NE.U32.AND P1, PT, RZ, c[0x0][0x2e0], PT ;  /* 0x0000b800ff007a0c */ /* 0x000fe20003f25070 */
[----:B------:R-:W-:Y:S01]  /*0b70*/  IMAD.WIDE.U32 R10, R153, c[0x0][0x1c0], RZ ;  /* 0x00007000990a7a25 */ /* 0x000fe200078e00ff */
[----:B------:R-:W-:-:S03]  /*0b80*/  ISETP.NE.AND.EX P2, PT, RZ, c[0x0][0x2cc], PT, P2 ;  /* 0x0000b300ff007a0c */ /* 0x000fc60003f45320 */
[----:B------:R-:W-:Y:S01]  /*0b90*/  IMAD R19, R153, c[0x0][0x1c4], R14 ;  /* 0x0000710099137a24 */ /* 0x000fe200078e020e */
[----:B------:R-:W-:Y:S01]  /*0ba0*/  ISETP.NE.AND.EX P1, PT, RZ, c[0x0][0x2e4], PT, P1 ;  /* 0x0000b900ff007a0c */ /* 0x000fe20003f25310 */
[----:B------:R-:W-:Y:S01]  /*0bb0*/  IMAD R12, R12, c[0x0][0x1d8], RZ ;  /* 0x000076000c0c7a24 */ /* 0x000fe200078e02ff */
[----:B------:R-:W-:Y:S01]  /*0bc0*/  HFMA2.MMA R159, -RZ, RZ, 0, 0 ;  /* 0x00000000ff9f7435 */ /* 0x000fe200000001ff */
[----:B------:R-:W-:Y:S02]  /*0bd0*/  IMAD.IADD R11, R11, 0x1, R19 ;  /* 0x000000010b0b7824 */ /* 0x000fe400078e0213 */
[C---:B------:R-:W-:Y:S02]  /*0be0*/  IMAD R77, R13.reuse, c[0x0][0x1dc], R12 ;  /* 0x000077000d4d7a24 */ /* 0x040fe400078e020c */
[----:B------:R-:W-:-:S04]  /*0bf0*/  IMAD.WIDE.U32 R6, R13, c[0x0][0x1d8], R10 ;  /* 0x000076000d067a25 */ /* 0x000fc800078e000a */
[----:B------:R-:W-:Y:S01]  /*0c00*/  @P3 IMAD.MOV.U32 R159, RZ, RZ, c[0x0][0x2d8] ;  /* 0x0000b600ff9f3624 */ /* 0x000fe200078e00ff */
[----:B------:R-:W-:Y:S01]  /*0c10*/  LEA R78, P4, R6, c[0x0][0x260], 0x2 ;  /* 0x00009800064e7a11 */ /* 0x000fe200078810ff */
[----:B------:R-:W-:Y:S02]  /*0c20*/  IMAD.IADD R77, R7, 0x1, R77 ;  /* 0x00000001074d7824 */ /* 0x000fe400078e024d */
[----:B------:R-:W-:Y:S01]  /*0c30*/  IMAD.MOV.U32 R83, RZ, RZ, RZ ;  /* 0x000000ffff537224 */ /* 0x000fe200078e00ff */
[----:B------:R-:W-:Y:S01]  /*0c40*/  @P2 MOV R83, c[0x0][0x2c8] ;  /* 0x0000b20000532a02 */ /* 0x000fe20000000f00 */
[----:B------:R-:W-:Y:S01]  /*0c50*/  IMAD.MOV.U32 R8, RZ, RZ, RZ ;  /* 0x000000ffff087224 */ /* 0x000fe200078e00ff */
[----:B------:R-:W-:Y:S01]  /*0c60*/  @P1 ISETP.NE.U32.AND P5, PT, RZ, c[0x0][0x2e0], PT ;  /* 0x0000b800ff001a0c */ /* 0x000fe20003fa5070 */
[----:B------:R-:W-:Y:S01]  /*0c70*/  IMAD.MOV.U32 R164, RZ, RZ, RZ ;  /* 0x000000ffffa47224 */ /* 0x000fe200078e00ff */
[----:B------:R-:W-:Y:S01]  /*0c80*/  @P3 MOV R164, c[0x0][0x2dc] ;  /* 0x0000b70000a43a02 */ /* 0x000fe20000000f00 */
[----:B------:R-:W-:Y:S01]  /*0c90*/  @P2 IMAD.MOV.U32 R8, RZ, RZ, c[0x0][0x2cc] ;  /* 0x0000b300ff082624 */ /* 0x000fe200078e00ff */
[----:B------:R-:W-:-:S02]  /*0ca0*/  ISETP.NE.U32.AND P2, PT, R159, RZ, PT ;  /* 0x000000ff9f00720c */ /* 0x000fc40003f45070 */
[----:B------:R-:W-:Y:S02]  /*0cb0*/  LEA.HI.X R77, R6, c[0x0][0x264], R77, 0x2, P4 ;  /* 0x00009900064d7a11 */ /* 0x000fe400020f144d */
[----:B------:R-:W-:Y:S02]  /*0cc0*/  PLOP3.LUT P4, PT, PT, PT, PT, 0x8, 0x0 ;  /* 0x000000000000781c */ /* 0x000fe40003f8e170 */
[----:B------:R-:W-:Y:S02]  /*0cd0*/  @P1 ISETP.NE.AND.EX P4, PT, RZ, c[0x0][0x2e4], PT, P5 ;  /* 0x0000b900ff001a0c */ /* 0x000fe40003f85350 */
[----:B------:R-:W-:Y:S01]  /*0ce0*/  ISETP.NE.AND.EX P2, PT, R164, RZ, PT, P2 ;  /* 0x000000ffa400720c */ /* 0x000fe20003f45320 */
[----:B------:R-:W-:Y:S01]  /*0cf0*/  IMAD.MOV.U32 R76, RZ, RZ, c[0x0][0x18c] ;  /* 0x00006300ff4c7624 */ /* 0x000fe200078e00ff */
[----:B----4-:R-:W-:Y:S01]  /*0d00*/  IADD3 R165, -R153, R2, RZ ;  /* 0x0000000299a57210 */ /* 0x010fe20007ffe1ff */
        /* <DEDUP_REMOVED lines=8> */
[----:B--2---:R-:W-:-:S02]  /*0d90*/  @!P0 SHF.R.S32.HI R96, RZ, 0x1f, R91 ;  /* 0x0000001fff608819 */ /* 0x004fc4000001145b */
[----:B------:R-:W-:Y:S05]  /*0da0*/  @P4 BRA P2, `(.L_x_1392) ;  /* 0x000001e000004947 */ /* 0x000fea0001000000 */
[-C--:B------:R-:W-:Y:S01]  /*0db0*/  IABS R9, R76.reuse ;  /* 0x0000004c00097213 */ /* 0x080fe20000000000 */
        /* <DEDUP_REMOVED lines=29> */
.L_x_1392:
        /* <DEDUP_REMOVED lines=18> */
.L_x_1393:
        /* <DEDUP_REMOVED lines=12> */
.L_x_1440:
        /* <DEDUP_REMOVED lines=154> */
[----:B----4-:R-:W-:Y:S04]  /*1b10*/  STS [R68], R5 ;  /* 0x0000000544007388 */ /* 0x010fe80000000800 */
[----:B---3--:R-:W-:Y:S04]  /*1b20*/  STS [R67.X4+0x80], R0 ;  /* 0x0000800043007388 */ /* 0x008fe80000004800 */
[----:B-----5:R-:W-:Y:S04]  /*1b30*/  STS [R66.X4+0x100], R7 ;  /* 0x0001000742007388 */ /* 0x020fe80000004800 */
[----:B--2---:R0:W-:Y:S04]  /*1b40*/  STS [R65.X4+0x180], R4 ;  /* 0x0001800441007388 */ /* 0x0041e80000004800 */
[----:B------:R-:W-:Y:S04]  /*1b50*/  STS [R64.X4+0x200], R9 ;  /* 0x0002000940007388 */ /* 0x000fe80000004800 */
        /* <DEDUP_REMOVED lines=9> */
[----:B------:R-:W-:Y:S04]  /*1bf0*/  STS [R54.X4+0x700], R35 ;  /* 0x0007002336007388 */ /* 0x000fe80000004800 */
        /* <DEDUP_REMOVED lines=20> */
[----:B------:R-:W-:Y:S01]  /*1d40*/  IMAD.MOV.U32 R0, RZ, RZ, RZ ;  /* 0x000000ffff007224 */ /* 0x000fe200078e00ff */
[----:B-1----:R-:W-:-:S04]  /*1d50*/  MOV R17, RZ ;  /* 0x000000ff00117202 */ /* 0x002fc80000000f00 */
[----:B------:R-:W4:Y:S01]  /*1d60*/  @!P6 LDG.E R5, [R2.64] ;  /* 0x000000040205e981 */ /* 0x000f22000c1e1900 */
[----:B------:R-:W-:-:S13]  /*1d70*/  ISETP.NE.AND P6, PT, R32, RZ, PT ;  /* 0x000000ff2000720c */ /* 0x000fda0003fc5270 */
[----:B------:R-:W5:Y:S01]  /*1d80*/  @!P6 LDG.E R0, [R2.64+0x80] ;  /* 0x000080040200e981 */ /* 0x000f62000c1e1900 */
[----:B------:R-:W-:-:S13]  /*1d90*/  ISETP.NE.AND P6, PT, R34, RZ, PT ;  /* 0x000000ff2200720c */ /* 0x000fda0003fc5270 */
[----:B------:R-:W5:Y:S01]  /*1da0*/  @!P6 LDG.E R17, [R2.64+0x100] ;  /* 0x000100040211e981 */ /* 0x000f62000c1e1900 */
[----:B------:R-:W-:Y:S01]  /*1db0*/  ISETP.NE.AND P6, PT, R36, RZ, PT ;  /* 0x000000ff2400720c */ /* 0x000fe20003fc5270 */
[----:B------:R-:W-:-:S12]  /*1dc0*/  CS2R R18, SRZ ;  /* 0x0000000000127805 */ /* 0x000fd8000001ff00 */
[----:B------:R-:W5:Y:S01]  /*1dd0*/  @!P6 LDG.E R4, [R2.64+0x180] ;  /* 0x000180040204e981 */ /* 0x000f62000c1e1900 */
[----:B------:R-:W-:Y:S01]  /*1de0*/  ISETP.NE.AND P6, PT, R38, RZ, PT ;  /* 0x000000ff2600720c */ /* 0x000fe20003fc5270 */
[----:B------:R-:W-:-:S12]  /*1df0*/  IMAD.MOV.U32 R6, RZ, RZ, RZ ;  /* 0x000000ffff067224 */ /* 0x000fd800078e00ff */
[----:B------:R-:W5:Y:S01]  /*1e00*/  @!P6 LDG.E R19, [R2.64+0x200] ;  /* 0x000200040213e981 */ /* 0x000f62000c1e1900 */
[----:B------:R-:W-:Y:S01]  /*1e10*/  ISETP.NE.AND P6, PT, R39, RZ, PT ;  /* 0x000000ff2700720c */ /* 0x000fe20003fc5270 */
[----:B------:R-:W-:Y:S01]  /*1e20*/  CS2R R20, SRZ ;  /* 0x0000000000147805 */ /* 0x000fe2000001ff00 */
[----:B------:R-:W-:Y:S01]  /*1e30*/  IMAD.MOV.U32 R8, RZ, RZ, RZ ;  /* 0x000000ffff087224 */ /* 0x000fe200078e00ff */
[----:B--2---:R-:W-:Y:S01]  /*1e40*/  CS2R R22, SRZ ;  /* 0x0000000000167805 */ /* 0x004fe2000001ff00 */
[----:B------:R-:W-:Y:S01]  /*1e50*/  HFMA2.MMA R27, -RZ, RZ, 0, 0 ;  /* 0x00000000ff1b7435 */ /* 0x000fe200000001ff */
[----:B------:R-:W-:Y:S01]  /*1e60*/  CS2R R24, SRZ ;  /* 0x0000000000187805 */ /* 0x000fe2000001ff00 */
[----:B---3--:R-:W-:Y:S01]  /*1e70*/  IMAD.MOV.U32 R29, RZ, RZ, RZ ;  /* 0x000000ffff1d7224 */ /* 0x008fe200078e00ff */
[----:B------:R-:W2:Y:S04]  /*1e80*/  @!P4 LDG.E R20, [R2.64+0x580] ;  /* 0x000580040214c981 */ /* 0x000ea8000c1e1900 */
[----:B------:R-:W3:Y:S04]  /*1e90*/  @!P5 LDG.E R25, [R2.64+0x500] ;  /* 0x000500040219d981 */ /* 0x000ee8000c1e1900 */
[----:B------:R-:W2:Y:S01]  /*1ea0*/  @!P6 LDG.E R6, [R2.64+0x280] ;  /* 0x000280040206e981 */ /* 0x000ea2000c1e1900 */
        /* <DEDUP_REMOVED lines=16> */
[----:B----4-:R-:W-:Y:S04]  /*1fb0*/  STS [R68], R5 ;  /* 0x0000000544007388 */ /* 0x010fe80000000800 */
[----:B-----5:R-:W-:Y:S04]  /*1fc0*/  STS [R67.X4+0x80], R0 ;  /* 0x0000800043007388 */ /* 0x020fe80000004800 */
[----:B------:R-:W-:Y:S04]  /*1fd0*/  STS [R66.X4+0x100], R17 ;  /* 0x0001001142007388 */ /* 0x000fe80000004800 */
[----:B------:R-:W-:Y:S04]  /*1fe0*/  STS [R65.X4+0x180], R4 ;  /* 0x0001800441007388 */ /* 0x000fe80000004800 */
[----:B------:R-:W-:Y:S04]  /*1ff0*/  STS [R64.X4+0x200], R19 ;  /* 0x0002001340007388 */ /* 0x000fe80000004800 */
        /* <DEDUP_REMOVED lines=64> */
.L_x_1395:
[----:B---34-:R-:W-:Y:S05]  /*2400*/  BSYNC B0 ;  /* 0x0000000000007941 */ /* 0x018fea0003800000 */
.L_x_1394:
        /* <DEDUP_REMOVED lines=36> */
.L_x_1397:
[----:B------:R-:W-:Y:S05]  /*2650*/  BSYNC B0 ;  /* 0x0000000000007941 */ /* 0x000fea0003800000 */
.L_x_1396:
        /* <DEDUP_REMOVED lines=36> */
.L_x_1399:
[----:B------:R-:W-:Y:S05]  /*28a0*/  BSYNC B0 ;  /* 0x0000000000007941 */ /* 0x000fea0003800000 */
.L_x_1398:
        /* <DEDUP_REMOVED lines=36> */
.L_x_1401:
[----:B------:R-:W-:Y:S05]  /*2af0*/  BSYNC B0 ;  /* 0x0000000000007941 */ /* 0x000fea0003800000 */
.L_x_1400:
        /* <DEDUP_REMOVED lines=36> */
.L_x_1403:
[----:B------:R-:W-:Y:S05]  /*2d40*/  BSYNC B0 ;  /* 0x0000000000007941 */ /* 0x000fea0003800000 */
.L_x_1402:
        /* <DEDUP_REMOVED lines=36> */
.L_x_1405:
[----:B------:R-:W-:Y:S05]  /*2f90*/  BSYNC B0 ;  /* 0x0000000000007941 */ /* 0x000fea0003800000 */
.L_x_1404:
        /* <DEDUP_REMOVED lines=36> */
.L_x_1407:
[----:B------:R-:W-:Y:S05]  /*31e0*/  BSYNC B0 ;  /* 0x0000000000007941 */ /* 0x000fea0003800000 */
.L_x_1406:
        /* <DEDUP_REMOVED lines=36> */
.L_x_1409:
[----:B------:R-:W-:Y:S05]  /*3430*/  BSYNC B0 ;  /* 0x0000000000007941 */ /* 0x000fea0003800000 */
.L_x_1408:
        /* <DEDUP_REMOVED lines=36> */
.L_x_1411:
[----:B------:R-:W-:Y:S05]  /*3680*/  BSYNC B0 ;  /* 0x0000000000007941 */ /* 0x000fea0003800000 */
.L_x_1410:
        /* <DEDUP_REMOVED lines=36> */
.L_x_1413:
[----:B------:R-:W-:Y:S05]  /*38d0*/  BSYNC B0 ;  /* 0x0000000000007941 */ /* 0x000fea0003800000 */
.L_x_1412:
        /* <DEDUP_REMOVED lines=36> */
.L_x_1415:
[----:B------:R-:W-:Y:S05]  /*3b20*/  BSYNC B0 ;  /* 0x0000000000007941 */ /* 0x000fea0003800000 */
.L_x_1414:
        /* <DEDUP_REMOVED lines=36> */
.L_x_1417:
[----:B------:R-:W-:Y:S05]  /*3d70*/  BSYNC B0 ;  /* 0x0000000000007941 */ /* 0x000fea0003800000 */
.L_x_1416:
        /* <DEDUP_REMOVED lines=36> */
.L_x_1419:
[----:B------:R-:W-:Y:S05]  /*3fc0*/  BSYNC B0 ;  /* 0x0000000000007941 */ /* 0x000fea0003800000 */
.L_x_1418:
        /* <DEDUP_REMOVED lines=38> */
.L_x_1421:
[----:B------:R-:W-:Y:S05]  /*4230*/  BSYNC B0 ;  /* 0x0000000000007941 */ /* 0x000fea0003800000 */
.L_x_1420:
        /* <DEDUP_REMOVED lines=40> */
.L_x_1423:
[----:B------:R-:W-:Y:S05]  /*44c0*/  BSYNC B0 ;  /* 0x0000000000007941 */ /* 0x000fea0003800000 */
.L_x_1422:
        /* <DEDUP_REMOVED lines=42> */
.L_x_1425:
[----:B------:R-:W-:Y:S05]  /*4770*/  BSYNC B0 ;  /* 0x0000000000007941 */ /* 0x000fea0003800000 */
.L_x_1424:
        /* <DEDUP_REMOVED lines=30> */
.L_x_1436:
[----:B------:R-:W-:Y:S01]  /*4960*/  SHF.R.S32.HI R97, RZ, 0x1f, R0 ;  /* 0x0000001fff617819 */ /* 0x000fe20000011400 */
[----:B------:R-:W-:Y:S01]  /*4970*/  IMAD R89, R163, c[0x0][0x190], RZ ;  /* 0x00006400a3597a24 */ /* 0x000fe200078e02ff */
[--C-:B------:R-:W-:Y:S01]  /*4980*/  SHF.R.S32.HI R85, RZ, 0x1f, R84.reuse ;  /* 0x0000001fff557819 */ /* 0x100fe20000011454 */
[----:B------:R-:W-:Y:S01]  /*4990*/  IMAD.MOV.U32 R107, RZ, RZ, RZ ;  /* 0x000000ffff6b7224 */ /* 0x000fe200078e00ff */
[----:B------:R-:W-:Y:S01]  /*49a0*/  P2R R102, PR, RZ, 0x10 ;  /* 0x00000010ff667803 */ /* 0x000fe20000000000 */
[----:B------:R-:W-:Y:S01]  /*49b0*/  IMAD R41, R97, c[0x0][0x1b0], RZ ;  /* 0x00006c0061297a24 */ /* 0x000fe200078e02ff */
[C---:B------:R-:W-:Y:S01]  /*49c0*/  LOP3.LUT P4, RZ, R69.reuse, 0x80, RZ, 0xc0, !PT ;  /* 0x0000008045ff7812 */ /* 0x040fe2000788c0ff */
[C---:B01----:R-:W-:Y:S01]  /*49d0*/  IMAD.WIDE.U32 R42, R0.reuse, c[0x0][0x1b0], R84 ;  /* 0x00006c00002a7a25 */ /* 0x043fe200078e0054 */
        /* <DEDUP_REMOVED lines=13> */
[----:B------:R-:W-:Y:S01]  /*4ab0*/  IMAD R89, R162, c[0x0][0x194], R89 ;  /* 0x00006500a2597a24 */ /* 0x000fe200078e0259 */
[----:B------:R-:W-:Y:S01]  /*4ac0*/  LEA.HI.X R41, R42, R79, R41, 0x2, P5 ;  /* 0x0000004f2a297211 */ /* 0x000fe200028f1429 */
[----:B------:R-:W-:Y:S01]  /*4ad0*/  IMAD R43, R0, c[0x0][0x1d4], R43 ;  /* 0x00007500002b7a24 */ /* 0x000fe200078e022b */
[C---:B------:R-:W-:Y:S01]  /*4ae0*/  LEA R42, P5, R86.reuse, R78, 0x2 ;  /* 0x0000004e562a7211 */ /* 0x040fe200078a10ff */
[----:B------:R-:W-:Y:S01]  /*4af0*/  CS2R R114, SRZ ;  /* 0x0000000000727805 */ /* 0x000fe2000001ff00 */
[----:B------:R-:W-:Y:S01]  /*4b00*/  LOP3.LUT P4, RZ, R69, 0x200, RZ, 0xc0, !PT ;  /* 0x0000020045ff7812 */ /* 0x000fe2000788c0ff */
[----:B------:R-:W-:Y:S01]  /*4b10*/  IMAD.IADD R43, R87, 0x1, R43 ;  /* 0x00000001572b7824 */ /* 0x000fe200078e022b */
[----:B------:R-:W-:Y:S01]  /*4b20*/  P2R R104, PR, RZ, 0x4 ;  /* 0x00000004ff687803 */ /* 0x000fe20000000000 */
[----:B------:R-:W-:Y:S01]  /*4b30*/  CS2R R116, SRZ ;  /* 0x0000000000747805 */ /* 0x000fe2000001ff00 */
[----:B------:R-:W-:Y:S01]  /*4b40*/  P2R R99, PR, RZ, 0x10 ;  /* 0x00000010ff637803 */ /* 0x000fe20000000000 */
[----:B------:R0:W2:Y:S01]  /*4b50*/  @!P3 LDG.E R110, [R40.64+0x280] ;  /* 0x00028004286eb981 */ /* 0x0000a2000c1e1900 */
[----:B------:R-:W-:Y:S01]  /*4b60*/  LEA.HI.X R43, R86, R77, R43, 0x2, P5 ;  /* 0x0000004d562b7211 */ /* 0x000fe200028f142b */
[----:B------:R-:W-:Y:S01]  /*4b70*/  IMAD.WIDE.U32 R86, R162, c[0x0][0x190], RZ ;  /* 0x00006400a2567a25 */ /* 0x000fe200078e00ff */
[C---:B------:R-:W-:Y:S01]  /*4b80*/  LOP3.LUT P4, RZ, R69.reuse, 0x400, RZ, 0xc0, !PT ;  /* 0x0000040045ff7812 */ /* 0x040fe2000788c0ff */
[----:B------:R-:W-:Y:S01]  /*4b90*/  HFMA2.MMA R120, -RZ, RZ, 0, 0 ;  /* 0x00000000ff787435 */ /* 0x000fe200000001ff */
[----:B------:R-:W-:Y:S01]  /*4ba0*/  LOP3.LUT P2, RZ, R69, 0x20, RZ, 0xc0, !PT ;  /* 0x0000002045ff7812 */ /* 0x000fe2000784c0ff */
[----:B------:R-:W-:Y:S01]  /*4bb0*/  CS2R R118, SRZ ;  /* 0x0000000000767805 */ /* 0x000fe2000001ff00 */
[----:B------:R-:W-:Y:S01]  /*4bc0*/  IADD3 R87, R87, R89, RZ ;  /* 0x0000005957577210 */ /* 0x000fe20007ffe0ff */
[----:B------:R-:W-:Y:S01]  /*4bd0*/  IMAD R89, R97, c[0x0][0x198], RZ ;  /* 0x0000660061597a24 */ /* 0x000fe200078e02ff */
[----:B------:R-:W-:-:S02]  /*4be0*/  P2R R98, PR, RZ, 0x10 ;  /* 0x00000010ff627803 */ /* 0x000fc40000000000 */
[C---:B------:R-:W-:Y:S01]  /*4bf0*/  LOP3.LUT P4, RZ, R69.reuse, 0x800, RZ, 0xc0, !PT ;  /* 0x0000080045ff7812 */ /* 0x040fe2000788c0ff */
[C---:B------:R-:W-:Y:S01]  /*4c00*/  IMAD R89, R0.reuse, c[0x0][0x19c], R89 ;  /* 0x0000670000597a24 */ /* 0x040fe200078e0259 */
[----:B------:R-:W-:Y:S01]  /*4c10*/  P2R R105, PR, RZ, 0x2 ;  /* 0x00000002ff697803 */ /* 0x000fe20000000000 */
[----:B------:R-:W-:Y:S01]  /*4c20*/  IMAD.WIDE.U32 R86, R0, c[0x0][0x198], R86 ;  /* 0x0000660000567a25 */ /* 0x000fe200078e0056 */
[----:B------:R-:W-:Y:S02]  /*4c30*/  LOP3.LUT P1, RZ, R69, 0x10, RZ, 0xc0, !PT ;  /* 0x0000001045ff7812 */ /* 0x000fe4000782c0ff */
[----:B------:R-:W-:Y:S01]  /*4c40*/  P2R R106, PR, RZ, 0x1 ;  /* 0x00000001ff6a7803 */ /* 0x000fe20000000000 */
[----:B------:R-:W-:Y:S01]  /*4c50*/  IMAD.IADD R87, R87, 0x1, R89 ;  /* 0x0000000157577824 */ /* 0x000fe200078e0259 */
[----:B------:R-:W-:Y:S01]  /*4c60*/  LEA R88, P5, R86, c[0x0][0x250], 0x2 ;  /* 0x0000940056587a11 */ /* 0x000fe200078a10ff */
[----:B------:R0:W3:Y:S01]  /*4c70*/  @!P2 LDG.E R111, [R40.64+0x300] ;  /* 0x00030004286fa981 */ /* 0x0000e2000c1e1900 */
[----:B------:R-:W-:-:S02]  /*4c80*/  LOP3.LUT P0, RZ, R69, 0x8, RZ, 0xc0, !PT ;  /* 0x0000000845ff7812 */ /* 0x000fc4000780c0ff */
[----:B------:R-:W-:Y:S02]  /*4c90*/  LEA.HI.X R89, R86, c[0x0][0x254], R87, 0x2, P5 ;  /* 0x0000950056597a11 */ /* 0x000fe400028f1457 */
[----:B------:R-:W-:Y:S01]  /*4ca0*/  CS2R R86, SRZ ;  /* 0x0000000000567805 */ /* 0x000fe2000001ff00 */
[C---:B------:R-:W-:Y:S02]  /*4cb0*/  LOP3.LUT P5, RZ, R69.reuse, 0x4, RZ, 0xc0, !PT ;  /* 0x0000000445ff7812 */ /* 0x040fe400078ac0ff */
[----:B------:R-:W-:Y:S01]  /*4cc0*/  LOP3.LUT P6, RZ, R69, 0x2, RZ, 0xc0, !PT ;  /* 0x0000000245ff7812 */ /* 0x000fe200078cc0ff */
[----:B------:R0:W4:Y:S04]  /*4cd0*/  @!P1 LDG.E R112, [R40.64+0x380] ;  /* 0x0003800428709981 */ /* 0x000128000c1e1900 */
[----:B------:R0:W5:Y:S01]  /*4ce0*/  @!P4 LDG.E R87, [R40.64] ;  /* 0x000000042857c981 */ /* 0x000162000c1e1900 */
[----:B------:R-:W-:-:S02]  /*4cf0*/  ISETP.NE.AND P4, PT, R98, RZ, PT ;  /* 0x000000ff6200720c */ /* 0x000fc40003f85270 */
        /* <DEDUP_REMOVED lines=175> */
[-C--:B------:R-:W-:Y:S02]  /*57f0*/  ISETP.GE.U32.AND P5, PT, R87, R70.reuse, PT ;  /* 0x000000465700720c */ /* 0x080fe40003fa6070 */
[----:B------:R-:W-:Y:S01]  /*5800*/  IADD3 R41, R41, 0xf, RZ ;  /* 0x0000000f29297810 */ /* 0x000fe20007ffe0ff */
[----:B------:R-:W-:Y:S01]  /*5810*/  CS2R R110, SRZ ;  /* 0x00000000006e7805 */ /* 0x000fe2000001ff00 */
[----:B------:R-:W-:Y:S01]  /*5820*/  P2R R103, PR, RZ, 0x40 ;  /* 0x00000040ff677803 */ /* 0x000fe20000000000 */
[----:B------:R-:W-:Y:S01]  /*5830*/  CS2R R108, SRZ ;  /* 0x00000000006c7805 */ /* 0x000fe2000001ff00 */
[----:B------:R-:W-:Y:S01]  /*5840*/  LOP3.LUT P6, RZ, R69, 0x800, RZ, 0xc0, !PT ;  /* 0x0000080045ff7812 */ /* 0x000fe200078cc0ff */
[----:B------:R-:W0:Y:S01]  /*5850*/  LDS R87, [R52.X4+0x3c] ;  /* 0x00003c0034577984 */ /* 0x000e220000004800 */
[----:B--2---:R-:W-:Y:S02]  /*5860*/  FSEL R142, R86, 1, !P5 ;  /* 0x3f800000568e7808 */ /* 0x004fe40006800000 */
[----:B------:R-:W-:Y:S01]  /*5870*/  FSEL R143, R68, RZ, !P5 ;  /* 0x000000ff448f7208 */ /* 0x000fe20006800000 */
[----:B------:R-:W-:Y:S01]  /*5880*/  IMAD.MOV.U32 R107, RZ, RZ, RZ ;  /* 0x000000ffff6b7224 */ /* 0x000fe200078e00ff */
[----:B------:R-:W-:Y:S01]  /*5890*/  ISETP.GE.U32.AND P5, PT, R41, R70, PT ;  /* 0x000000462900720c */ /* 0x000fe20003fa6070 */
[----:B------:R-:W-:Y:S01]  /*58a0*/  CS2R R88, SRZ ;  /* 0x0000000000587805 */ /* 0x000fe2000001ff00 */
[----:B------:R-:W-:Y:S01]  /*58b0*/  IMAD.MOV.U32 R112, RZ, RZ, RZ ;  /* 0x000000ffff707224 */ /* 0x000fe200078e00ff */
[----:B------:R-:W2:Y:S01]  /*58c0*/  @!P1 LDG.E R111, [R42.64+0x700] ;  /* 0x000700042a6f9981 */ /* 0x000ea2000c1e1900 */
[----:B---3--:R-:W-:-:S02]  /*58d0*/  FSEL R144, R40, 1, !P5 ;  /* 0x3f80000028907808 */ /* 0x008fc40006800000 */
[----:B------:R-:W-:Y:S02]  /*58e0*/  CS2R R40, SRZ ;  /* 0x0000000000287805 */ /* 0x000fe4000001ff00 */
        /* <DEDUP_REMOVED lines=21> */
[----:B------:R-:W-:Y:S01]  /*5a40*/  CS2R R104, SRZ ;  /* 0x0000000000687805 */ /* 0x000fe2000001ff00 */
[----:B------:R-:W-:Y:S01]  /*5a50*/  MOV R103, RZ ;  /* 0x000000ff00677202 */ /* 0x000fe20000000f00 */
[----:B------:R-:W-:-:S04]  /*5a60*/  IMAD.MOV.U32 R106, RZ, RZ, RZ ;  /* 0x000000ffff6a7224 */ /* 0x000fc800078e00ff */
[----:B------:R-:W3:Y:S04]  /*5a70*/  @!P4 LDG.E R104, [R42.64+0x580] ;  /* 0x000580042a68c981 */ /* 0x000ee8000c1e1900 */
[----:B------:R-:W3:Y:S01]  /*5a80*/  @!P6 LDG.E R87, [R42.64+0x400] ;  /* 0x000400042a57e981 */ /* 0x000ee2000c1e1900 */
[----:B------:R-:W-:-:S03]  /*5a90*/  ISETP.NE.AND P6, PT, R98, RZ, PT ;  /* 0x000000ff6200720c */ /* 0x000fc60003fc5270 */
[----:B------:R-:W3:Y:S04]  /*5aa0*/  @!P5 LDG.E R40, [R42.64+0x480] ;  /* 0x000480042a28d981 */ /* 0x000ee8000c1e1900 */
[----:B------:R-:W3:Y:S04]  /*5ab0*/  @!P3 LDG.E R105, [R42.64+0x600] ;  /* 0x000600042a69b981 */ /* 0x000ee8000c1e1900 */
[----:B------:R-:W3:Y:S04]  /*5ac0*/  @!P2 LDG.E R106, [R42.64+0x680] ;  /* 0x000680042a6aa981 */ /* 0x000ee8000c1e1900 */
[----:B------:R-:W3:Y:S01]  /*5ad0*/  @!P6 LDG.E R103, [R42.64+0x500] ;  /* 0x000500042a67e981 */ /* 0x000ee2000c1e1900 */
[----:B------:R-:W-:-:S04]  /*5ae0*/  IADD3 R68, R150, R73, RZ ;  /* 0x0000004996447210 */ /* 0x000fc80007ffe0ff */
        /* <DEDUP_REMOVED lines=58> */
.L_x_1428:
[----:B------:R-:W-:Y:S02]  /*5e90*/  IMAD R42, R96, c[0x0][0x230], RZ ;  /* 0x00008c00602a7a24 */ /* 0x000fe400078e02ff */
[----:B------:R-:W-:Y:S02]  /*5ea0*/  IMAD.MOV.U32 R40, RZ, RZ, R95 ;  /* 0x000000ffff287224 */ /* 0x000fe400078e005f */
[----:B------:R-:W-:Y:S02]  /*5eb0*/  IMAD.MOV.U32 R41, RZ, RZ, R94 ;  /* 0x000000ffff297224 */ /* 0x000fe400078e005e */
[C---:B------:R-:W-:Y:S02]  /*5ec0*/  IMAD R43, R91.reuse, c[0x0][0x234], R42 ;  /* 0x00008d005b2b7a24 */ /* 0x040fe400078e022a */
[----:B------:R-:W-:-:S05]  /*5ed0*/  IMAD.WIDE.U32 R40, R91, c[0x0][0x230], R40 ;  /* 0x00008c005b287a25 */ /* 0x000fca00078e0028 */
[----:B------:R-:W-:Y:S01]  /*5ee0*/  IADD3 R41, R41, R43, RZ ;  /* 0x0000002b29297210 */ /* 0x000fe20007ffe0ff */
[----:B------:R-:W-:-:S04]  /*5ef0*/  IMAD R43, R97, c[0x0][0x240], RZ ;  /* 0x00009000612b7a24 */ /* 0x000fc800078e02ff */
[C---:B------:R-:W-:Y:S02]  /*5f00*/  IMAD R43, R0.reuse, c[0x0][0x244], R43 ;  /* 0x00009100002b7a24 */ /* 0x040fe400078e022b */
[----:B------:R-:W-:-:S04]  /*5f10*/  IMAD.WIDE.U32 R40, R0, c[0x0][0x240], R40 ;  /* 0x0000900000287a25 */ /* 0x000fc800078e0028 */
[----:B------:R-:W-:Y:S01]  /*5f20*/  IMAD.IADD R41, R43, 0x1, R41 ;  /* 0x000000012b297824 */ /* 0x000fe200078e0229 */
[----:B------:R-:W-:-:S04]  /*5f30*/  LEA R42, P5, R40, c[0x0][0x290], 0x2 ;  /* 0x0000a400282a7a11 */ /* 0x000fc800078a10ff */
[----:B------:R-:W-:-:S05]  /*5f40*/  LEA.HI.X R43, R40, c[0x0][0x294], R41, 0x2, P5 ;  /* 0x0000a500282b7a11 */ /* 0x000fca00028f1429 */
[----:B------:R0:W5:Y:S04]  /*5f50*/  LDG.E R87, [R42.64] ;  /* 0x000000042a577981 */ /* 0x000168000c1e1900 */
.L_x_1427:
        /* <DEDUP_REMOVED lines=56> */
[----:B------:R-:W-:Y:S02]  /*62e0*/  ISETP.NE.AND P5, PT, R73, 0x1f, PT ;  /* 0x0000001f4900780c */ /* 0x000fe40003fa5270 */
[----:B------:R-:W-:-:S11]  /*62f0*/  SHF.R.U32.HI R41, RZ, 0x5, R152 ;  /* 0x00000005ff297819 */ /* 0x000fd60000011698 */
[----:B------:R-:W-:-:S04]  /*6300*/  @!P5 SHF.R.U32.HI R40, RZ, 0x2, R152 ;  /* 0x00000002ff28d819 */ /* 0x000fc80000011698 */
[----:B------:R-:W-:-:S05]  /*6310*/  @!P5 LOP3.LUT R40, R40, 0x3ffffff8, RZ, 0xc0, !PT ;  /* 0x3ffffff82828d812 */ /* 0x000fca00078ec0ff */
        /* <DEDUP_REMOVED lines=9> */
[----:B------:R-:W-:-:S03]  /*63b0*/  @P5 ISETP.NE.AND P6, PT, R73, RZ, PT ;  /* 0x000000ff4900520c */ /* 0x000fc60003fc5270 */
[----:B------:R-:W-:Y:S02]  /*63c0*/  @P5 IMAD.MOV.U32 R89, RZ, RZ, R41 ;  /* 0x000000ffff595224 */ /* 0x000fe400078e0029 */
[----:B------:R-:W-:-:S05]  /*63d0*/  @P5 FMUL.FTZ R41, R88, R40 ;  /* 0x0000002858295220 */ /* 0x000fca0000410000 */
[----:B------:R-:W-:-:S04]  /*63e0*/  @P5 FSEL R41, R40, R41, !P6 ;  /* 0x0000002928295208 */ /* 0x000fc80007000000 */
[----:B------:R-:W-:Y:S01]  /*63f0*/  @P5 MOV R88, R41 ;  /* 0x0000002900585202 */ /* 0x000fe20000000f00 */
[----:B------:R-:W-:Y:S05]  /*6400*/  @P5 BRA `(.L_x_1430) ;  /* 0x0000007000005947 */ /* 0x000fea0003800000 */
[----:B------:R-:W-:Y:S01]  /*6410*/  ISETP.NE.AND P5, PT, R73, RZ, PT ;  /* 0x000000ff4900720c */ /* 0x000fe20003fa5270 */
[----:B------:R-:W-:-:S12]  /*6420*/  FMUL.FTZ R40, R40, R42 ;  /* 0x0000002a28287220 */ /* 0x000fd80000410000 */
[----:B-----5:R0:W-:Y:S01]  /*6430*/  @!P5 STS.64 [0x2118], R86 ;  /* 0x00211856ff00d388 */ /* 0x0201e20000000a00 */
[----:B------:R-:W-:Y:S02]  /*6440*/  @!P5 IMAD.MOV.U32 R88, RZ, RZ, R86 ;  /* 0x000000ffff58d224 */ /* 0x000fe400078e0056 */
[----:B------:R-:W-:Y:S02]  /*6450*/  @!P5 IMAD.MOV.U32 R89, RZ, RZ, R87 ;  /* 0x000000ffff59d224 */ /* 0x000fe400078e0057 */
[C---:B0-----:R-:W-:Y:S02]  /*6460*/  FFMA.FTZ R87, R40.reuse, R87, R43 ;  /* 0x0000005728577223 */ /* 0x041fe4000001002b */
[----:B------:R-:W-:Y:S02]  /*6470*/  FMUL.FTZ R86, R40, R86 ;  /* 0x0000005628567220 */ /* 0x000fe40000410000 */
.L_x_1430:
[----:B------:R-:W-:Y:S05]  /*6480*/  BSYNC B0 ;  /* 0x0000000000007941 */ /* 0x000fea0003800000 */
.L_x_1429:
        /* <DEDUP_REMOVED lines=44> */
.L_x_1433:
        /* <DEDUP_REMOVED lines=13> */
[----:B0-----:R-:W-:Y:S01]  /*6820*/  IMAD.MOV.U32 R40, RZ, RZ, RZ ;  /* 0x000000ffff287224 */ /* 0x001fe200078e00ff */
        /* <DEDUP_REMOVED lines=18> */
.L_x_1434:
[----:B------:R0:W5:Y:S02]  /*6950*/  LDG.E R41, [R82.64] ;  /* 0x0000000452297981 */ /* 0x000164000c1e1900 */
.L_x_1435:
        /* <DEDUP_REMOVED lines=16> */
.L_x_1432:
[----:B------:R-:W-:Y:S05]  /*6a60*/  BSYNC B0 ;  /* 0x0000000000007941 */ /* 0x000fea0003800000 */
.L_x_1431:
        /* <DEDUP_REMOVED lines=20> */
.L_x_1426:
[----:B------:R-:W-:Y:S01]  /*6bb0*/  BAR.SYNC.DEFER_BLOCKING 0x0 ;  /* 0x0000000000007b1d */ /* 0x000fe20000010000 */
[----:B------:R-:W-:Y:S01]  /*6bc0*/  ISETP.NE.AND P0, PT, R152, RZ, PT ;  /* 0x000000ff9800720c */ /* 0x000fe20003f05270 */
[----:B------:R-:W-:Y:S01]  /*6bd0*/  IMAD.WIDE.U32 R2, R153, c[0x0][0x210], RZ ;  /* 0x0000840099027a25 */ /* 0x000fe200078e00ff */
[----:B------:R-:W-:-:S03]  /*6be0*/  SHF.R.S32.HI R40, RZ, 0x1f, R153 ;  /* 0x0000001fff287819 */ /* 0x000fc60000011499 */
[----:B------:R-:W-:Y:S02]  /*6bf0*/  BSSY B0, `(.L_x_1437) ;  /* 0x0000036000007945 */ /* 0x000fe40003800000 */
[----:B------:R-:W-:-:S04]  /*6c00*/  IMAD R0, R40, c[0x0][0x210], RZ ;  /* 0x0000840028007a24 */ /* 0x000fc800078e02ff */
[----:B------:R-:W-:Y:S01]  /*6c10*/  IMAD R7, R153, c[0x0][0x214], R0 ;  /* 0x0000850099077a24 */ /* 0x000fe200078e0200 */
[----:B------:R-:W-:Y:S04]  /*6c20*/  STS [R52.X4], R31 ;  /* 0x0000001f34007388 */ /* 0x000fe80000004800 */
[----:B------:R-:W-:Y:S04]  /*6c30*/  STS [R52.X4+0x4], R30 ;  /* 0x0000041e34007388 */ /* 0x000fe80000004800 */
[----:B------:R-:W-:Y:S04]  /*6c40*/  STS [R52.X4+0x8], R29 ;  /* 0x0000081d34007388 */ /* 0x000fe80000004800 */
[----:B------:R-:W-:Y:S04]  /*6c50*/  STS [R52.X4+0xc], R28 ;  /* 0x00000c1c34007388 */ /* 0x000fe80000004800 */
[----:B------:R2:W-:Y:S04]  /*6c60*/  STS [R52.X4+0x10], R27 ;  /* 0x0000101b34007388 */ /* 0x0005e80000004800 */
[----:B------:R-:W-:Y:S04]  /*6c70*/  STS [R52.X4+0x14], R26 ;  /* 0x0000141a34007388 */ /* 0x000fe80000004800 */
[----:B------:R-:W-:Y:S01]  /*6c80*/  STS [R52.X4+0x18], R25 ;  /* 0x0000181934007388 */ /* 0x000fe20000004800 */
[----:B--2---:R-:W-:-:S03]  /*6c90*/  IADD3 R27, R3, R7, RZ ;  /* 0x00000007031b7210 */ /* 0x004fc60007ffe0ff */
        /* <DEDUP_REMOVED lines=31> */
[----:B------:R-:W-:Y:S01]  /*6e90*/  SHF.R.S32.HI R5, RZ, 0x1f, R151 ;  /* 0x0000001fff057819 */ /* 0x000fe20000011497 */
[----:B------:R-:W-:Y:S01]  /*6ea0*/  IMAD R29, R163, c[0x0][0x218], RZ ;  /* 0x00008600a31d7a24 */ /* 0x000fe200078e02ff */
[----:B------:R-:W-:-:S03]  /*6eb0*/  IADD3 R4, P0, R84, R151, RZ ;  /* 0x0000009754047210 */ /* 0x000fc60007f1e0ff */
[----:B------:R-:W-:Y:S01]  /*6ec0*/  IMAD R29, R162, c[0x0][0x21c], R29 ;  /* 0x00008700a21d7a24 */ /* 0x000fe200078e021d */
[----:B------:R-:W-:-:S05]  /*6ed0*/  LEA.HI.X.SX32 R5, R84, R5, 0x1, P0 ;  /* 0x0000000554057211 */ /* 0x000fca00000f0eff */
[----:B------:R-:W-:-:S04]  /*6ee0*/  IMAD.WIDE.U32 R4, R153, c[0x0][0x210], R4 ;  /* 0x0000840099047a25 */ /* 0x000fc800078e0004 */
[----:B------:R-:W-:-:S04]  /*6ef0*/  IMAD.IADD R5, R7, 0x1, R5 ;  /* 0x0000000107057824 */ /* 0x000fc800078e0205 */
[----:B------:R-:W-:-:S05]  /*6f00*/  IMAD.WIDE.U32 R4, R162, c[0x0][0x218], R4 ;  /* 0x00008600a2047a25 */ /* 0x000fca00078e0004 */
[----:B------:R-:W-:Y:S02]  /*6f10*/  IADD3 R5, R5, R29, RZ ;  /* 0x0000001d05057210 */ /* 0x000fe40007ffe0ff */
[----:B------:R-:W-:-:S04]  /*6f20*/  LEA R6, P0, R4, c[0x0][0x288], 0x2 ;  /* 0x0000a20004067a11 */ /* 0x000fc800078010ff */
[----:B------:R-:W-:-:S05]  /*6f30*/  LEA.HI.X R7, R4, c[0x0][0x28c], R5, 0x2, P0 ;  /* 0x0000a30004077a11 */ /* 0x000fca00000f1405 */
[----:B------:R2:W-:Y:S04]  /*6f40*/  STG.E [R6.64], R9 ;  /* 0x0000000906007986 */ /* 0x0005e8000c101904 */
.L_x_1438:
[----:B------:R-:W-:Y:S05]  /*6f50*/  BSYNC B0 ;  /* 0x0000000000007941 */ /* 0x000fea0003800000 */
.L_x_1437:
[----:B------:R-:W-:Y:S01]  /*6f60*/  MOV R5, R27 ;  /* 0x0000001b00057202 */ /* 0x000fe20000000f00 */
[----:B------:R-:W-:Y:S01]  /*6f70*/  IMAD.MOV.U32 R4, RZ, RZ, R2 ;  /* 0x000000ffff047224 */ /* 0x000fe200078e0002 */
[C---:B------:R-:W-:Y:S01]  /*6f80*/  LOP3.LUT R0, R84.reuse, 0x20, RZ, 0xfc, !PT ;  /* 0x0000002054007812 */ /* 0x040fe200078efcff */
[----:B--2---:R-:W-:Y:S01]  /*6f90*/  IMAD R7, R163, c[0x0][0x218], RZ ;  /* 0x00008600a3077a24 */ /* 0x004fe200078e02ff */
        /* <DEDUP_REMOVED lines=68> */
.L_x_1439:
[----:B------:R-:W-:Y:S05]  /*73e0*/  EXIT ;  /* 0x000000000000794d */ /* 0x000fea0003800000 */
.L_x_1441:
        /* <DEDUP_REMOVED lines=9> */
.L_x_8843:


//--------------------- .text._Z25selective_scan_fwd_kernelI32Selective_Scan_fwd_kernel_traitsILi64ELi16ELi1ELb0ELb1ELb1ELb1ELb0EfffEEv13SSMParamsBase --------------------------
	.section	.text._Z25selective_scan_fwd_kernelI32Selective_Scan_fwd_kernel_traitsILi64ELi16ELi1ELb0ELb1ELb1ELb1ELb0EfffEEv13SSMParamsBase,"ax",@progbits
	.sectioninfo	@"SHI_REGISTERS=159"
	.align	128
        .global         _Z25selective_scan_fwd_kernelI32Selective_Scan_fwd_kernel_traitsILi64ELi16ELi1ELb0ELb1ELb1ELb1ELb0EfffEEv13SSMParamsBase
        .type           _Z25selective_scan_fwd_kernelI32Selective_Scan_fwd_kernel_traitsILi64ELi16ELi1ELb0ELb1ELb1ELb1ELb0EfffEEv13SSMParamsBase,@function
        .size           _Z25selective_scan_fwd_kernelI32Selective_Scan_fwd_kernel_traitsILi64ELi16ELi1ELb0ELb1ELb1ELb1ELb0EfffEEv13SSMParamsBase,(.L_x_8844 - _Z25selective_scan_fwd_kernelI32Selective_Scan_fwd_kernel_traitsILi64ELi16ELi1ELb0ELb1ELb1ELb1ELb0EfffEEv13SSMParamsBase)
        .other          _Z25selective_scan_fwd_kernelI32Selective_Scan_fwd_kernel_traitsILi64ELi16ELi1ELb0ELb1ELb1ELb1ELb0EfffEEv13SSMParamsBase,@"STO_CUDA_ENTRY STV_DEFAULT"
_Z25selective_scan_fwd_kernelI32Selective_Scan_fwd_kernel_traitsILi64ELi16ELi1ELb0ELb1ELb1ELb1ELb0EfffEEv13SSMParamsBase:
.text._Z25selective_scan_fwd_kernelI32Selective_Scan_fwd_kernel_traitsILi64ELi16ELi1ELb0ELb1ELb1ELb1ELb0EfffEEv13SSMParamsBase:
        /* <DEDUP_REMOVED lines=50> */
.L_x_1442:
        /* <DEDUP_REMOVED lines=11> */
[----:B------:R-:W-:Y:S02]  /*03d0*/  USHF.R.S32.HI UR36, URZ, 0x1f, UR11 ;  /* 0x0000001f3f247899 */ /* 0x000fe4000801140b */
[----:B------:R-:W-:Y:S01]  /*03e0*/  PLOP3.LUT P0, PT, PT, PT, UP4, 0x80, 0x0 ;  /* 0x000000000000781c */ /* 0x000fe20003f0f048 */
[----:B------:R-:W-:-:S02]  /*03f0*/  UMOV UR30, URZ ;  /* 0x0000003f001e7c82 */ /* 0x000fc40008000000 */
[----:B------:R-:W-:Y:S02]  /*0400*/  UMOV UR31, URZ ;  /* 0x0000003f001f7c82 */ /* 0x000fe40008000000 */
[----:B------:R-:W-:Y:S02]  /*0410*/  UMOV UR5, URZ ;  /* 0x0000003f00057c82 */ /* 0x000fe40008000000 */
[----:B0-----:R-:W-:Y:S02]  /*0420*/  USHF.R.S32.HI UR14, URZ, 0x1f, UR13 ;  /* 0x0000001f3f0e7899 */ /* 0x001fe4000801140d */
[----:B------:R-:W-:Y:S02]  /*0430*/  @UP4 UIMAD.WIDE.U32 UR16, UR13, UR18, URZ ;  /* 0x000000120d1042a5 */ /* 0x000fe4000f8e003f */
[----:B------:R-:W-:-:S04]  /*0440*/  @UP4 UIMAD UR4, UR14, UR18, URZ ;  /* 0x000000120e0442a4 */ /* 0x000fc8000f8e023f */
[----:B------:R-:W-:-:S03]  /*0450*/  @UP4 UIMAD UR10, UR13, UR19, UR4 ;  /* 0x000000130d0a42a4 */ /* 0x000fc6000f8e0204 */
[----:B------:R-:W-:Y:S02]  /*0460*/  ULDC.64 UR18, c[0x0][0x2d0] ;  /* 0x0000b40000127ab9 */ /* 0x000fe40000000a00 */
[----:B------:R-:W-:Y:S02]  /*0470*/  UISETP.NE.U32.AND UP1, UPT, URZ, UR18, UPT ;  /* 0x000000123f00728c */ /* 0x000fe4000bf25070 */
[----:B------:R-:W-:Y:S02]  /*0480*/  UMOV UR4, URZ ;  /* 0x0000003f00047c82 */ /* 0x000fe40008000000 */
[----:B------:R-:W-:Y:S01]  /*0490*/  @UP4 UIADD3 UR17, UR17, UR10, URZ ;  /* 0x0000000a11114290 */ /* 0x000fe2000fffe03f */
[----:B------:R-:W-:Y:S06]  /*04a0*/  @P0 BRA `(.L_x_1443) ;  /* 0x000000a000000947 */ /* 0x000fec0003800000 */
[----:B------:R-:W-:Y:S02]  /*04b0*/  ULDC.64 UR20, c[0x0][0x230] ;  /* 0x00008c0000147ab9 */ /* 0x000fe40000000a00 */
[----:B------:R-:W-:Y:S02]  /*04c0*/  UIMAD UR10, UR12, UR20, URZ ;  /* 0x000000140c0a72a4 */ /* 0x000fe4000f8e023f */
[----:B------:R-:W-:-:S02]  /*04d0*/  UIMAD.WIDE.U32 UR16, UR15, UR20, URZ ;  /* 0x000000140f1072a5 */ /* 0x000fc4000f8e003f */
[----:B------:R-:W-:-:S03]  /*04e0*/  UIMAD UR10, UR15, UR21, UR10 ;  /* 0x000000150f0a72a4 */ /* 0x000fc6000f8e020a */
[----:B------:R-:W-:Y:S02]  /*04f0*/  ULDC.64 UR20, c[0x0][0x238] ;  /* 0x00008e0000147ab9 */ /* 0x000fe40000000a00 */
[----:B------:R-:W-:Y:S02]  /*0500*/  UIADD3 UR17, UR17, UR10, URZ ;  /* 0x0000000a11117290 */ /* 0x000fe4000fffe03f */
[----:B------:R-:W-:Y:S02]  /*0510*/  UIMAD UR10, UR14, UR20, URZ ;  /* 0x000000140e0a72a4 */ /* 0x000fe4000f8e023f */
[----:B------:R-:W-:Y:S02]  /*0520*/  UIMAD.WIDE.U32 UR16, UR13, UR20, UR16 ;  /* 0x000000140d1072a5 */ /* 0x000fe4000f8e0010 */
[----:B------:R-:W-:-:S04]  /*0530*/  UIMAD UR10, UR13, UR21, UR10 ;  /* 0x000000150d0a72a4 */ /* 0x000fc8000f8e020a */
[----:B------:R-:W-:-:S07]  /*0540*/  UIADD3 UR17, UR10, UR17, URZ ;  /* 0x000000110a117290 */ /* 0x000fce000fffe03f */
.L_x_1443:
        /* <DEDUP_REMOVED lines=12> */
.L_x_1444:
        /* <DEDUP_REMOVED lines=13> */
[----:B------:R-:W-:Y:S01]  /*06e0*/  UMOV UR8, URZ ;  /* 0x0000003f00087c82 */ /* 0x000fe20008000000 */
[----:B------:R-:W-:Y:S01]  /*06f0*/  MOV R3, UR7 ;  /* 0x0000000700037c02 */ /* 0x000fe20008000f00 */
[----:B------:R-:W-:Y:S02]  /*0700*/  UMOV UR9, URZ ;  /* 0x0000003f00097c82 */ /* 0x000fe40008000000 */
[----:B------:R-:W-:-:S02]  /*0710*/  ULDC.64 UR22, c[0x0][0x280] ;  /* 0x0000a00000167ab9 */ /* 0x000fc40000000a00 */
[----:B------:R-:W2:Y:S01]  /*0720*/  @!P3 LDG.E R2, [R2.64] ;  /* 0x0000001c0202b981 */ /* 0x000ea2000c1e1900 */
[----:B------:R-:W-:Y:S02]  /*0730*/  UISETP.NE.U32.AND UP1, UPT, URZ, UR20, UPT ;  /* 0x000000143f00728c */ /* 0x000fe4000bf25070 */
[----:B------:R-:W-:Y:S02]  /*0740*/  UMOV UR6, URZ ;  /* 0x0000003f00067c82 */ /* 0x000fe40008000000 */
[----:B------:R-:W-:Y:S02]  /*0750*/  UISETP.NE.AND.EX UP1, UPT, URZ, UR21, UPT, UP1 ;  /* 0x000000153f00728c */ /* 0x000fe4000bf25310 */
[----:B------:R-:W-:Y:S02]  /*0760*/  UMOV UR7, URZ ;  /* 0x0000003f00077c82 */ /* 0x000fe40008000000 */
[----:B------:R-:W-:Y:S01]  /*0770*/  UISETP.NE.U32.AND UP3, UPT, URZ, UR18, UPT ;  /* 0x000000123f00728c */ /* 0x000fe2000bf65070 */
[----:B------:R-:W-:Y:S01]  /*0780*/  IMAD.MOV.U32 R133, RZ, RZ, RZ ;  /* 0x000000ffff857224 */ /* 0x000fe200078e00ff */
[----:B------:R-:W-:Y:S01]  /*0790*/  IABS R10, c[0x0][0x174] ;  /* 0x00005d00000a7a13 */ /* 0x000fe20000000000 */
[----:B------:R-:W-:-:S02]  /*07a0*/  ULDC.64 UR38, c[0x0][0x2e0] ;  /* 0x0000b80000267ab9 */ /* 0x000fc40000000a00 */
[----:B------:R-:W-:Y:S02]  /*07b0*/  ULDC UR43, c[0x0][0x174] ;  /* 0x00005d00002b7ab9 */ /* 0x000fe40000000800 */
[----:B------:R-:W-:Y:S02]  /*07c0*/  @UP1 UMOV UR6, UR20 ;  /* 0x0000001400061c82 */ /* 0x000fe40008000000 */
[----:B------:R-:W-:Y:S02]  /*07d0*/  UISETP.EQ.U32.AND UP2, UPT, UR6, URZ, UPT ;  /* 0x0000003f0600728c */ /* 0x000fe4000bf42070 */
[----:B------:R-:W-:Y:S02]  /*07e0*/  @UP1 UMOV UR7, UR21 ;  /* 0x0000001500071c82 */ /* 0x000fe40008000000 */
[----:B------:R-:W-:Y:S02]  /*07f0*/  UISETP.EQ.OR.EX UP2, UPT, UR7, URZ, !UP4, UP2 ;  /* 0x0000003f0700728c */ /* 0x000fe4000e742720 */
[----:B------:R-:W-:-:S02]  /*0800*/  @UP1 UMOV UR8, UR20 ;  /* 0x0000001400081c82 */ /* 0x000fc40008000000 */
[----:B------:R-:W-:Y:S02]  /*0810*/  @UP1 UMOV UR9, UR21 ;  /* 0x0000001500091c82 */ /* 0x000fe40008000000 */
[----:B------:R-:W-:Y:S02]  /*0820*/  UISETP.NE.AND.EX UP1, UPT, URZ, UR19, UPT, UP3 ;  /* 0x000000133f00728c */ /* 0x000fe4000bf25330 */
[----:B------:R-:W-:Y:S02]  /*0830*/  UISETP.NE.U32.AND UP3, UPT, URZ, UR22, UPT ;  /* 0x000000163f00728c */ /* 0x000fe4000bf65070 */
[----:B------:R-:W-:Y:S02]  /*0840*/  ULDC.64 UR20, c[0x0][0x268] ;  /* 0x00009a0000147ab9 */ /* 0x000fe40000000a00 */
[----:B------:R-:W-:Y:S02]  /*0850*/  UISETP.NE.AND.EX UP3, UPT, URZ, UR23, UPT, UP3 ;  /* 0x000000173f00728c */ /* 0x000fe4000bf65330 */
[----:B------:R-:W-:Y:S01]  /*0860*/  @!UP2 ULEA UR8, UP6, UR11, UR8, 0x2 ;  /* 0x000000080b08a291 */ /* 0x000fe2000f8c103f */
[----:B------:R-:W-:Y:S01]  /*0870*/  PLOP3.LUT P4, PT, PT, PT, UP2, 0x80, 0x0 ;  /* 0x000000000000781c */ /* 0x000fe20003f8f028 */
[----:B------:R-:W-:-:S02]  /*0880*/  UISETP.NE.U32.AND UP5, UPT, URZ, UR20, UPT ;  /* 0x000000143f00728c */ /* 0x000fc4000bfa5070 */
[----:B------:R-:W-:Y:S02]  /*0890*/  @!UP2 ULEA.HI.X UR9, UR11, UR9, UR36, 0x2, UP6 ;  /* 0x000000090b09a291 */ /* 0x000fe4000b0f1424 */
[----:B------:R-:W-:Y:S01]  /*08a0*/  UISETP.NE.AND.EX UP2, UPT, URZ, UR21, UPT, UP5 ;  /* 0x000000153f00728c */ /* 0x000fe2000bf45350 */
[----:B------:R-:W-:Y:S01]  /*08b0*/  PLOP3.LUT P2, PT, PT, PT, UP3, 0x80, 0x0 ;  /* 0x000000000000781c */ /* 0x000fe20003f4f038 */
[----:B------:R-:W-:Y:S01]  /*08c0*/  ULDC.64 UR40, c[0x0][0x2c8] ;  /* 0x0000b20000287ab9 */ /* 0x000fe20000000a00 */
[----:B------:R-:W-:Y:S01]  /*08d0*/  MOV R4, UR8 ;  /* 0x0000000800047c02 */ /* 0x000fe20008000f00 */
[----:B------:R-:W-:-:S05]  /*08e0*/  IMAD.U32 R5, RZ, RZ, UR9 ;  /* 0x00000009ff057e24 */ /* 0x000fca000f8e00ff */
[----:B------:R0:W3:Y:S01]  /*08f0*/  @!P4 LDG.E R9, [R4.64] ;  /* 0x0000001c0409c981 */ /* 0x0000e2000c1e1900 */
[----:B------:R-:W1:Y:S02]  /*0900*/  R2UR UR42, R10 ;  /* 0x000000000a2a73c2 */ /* 0x000e6400000e0000 */
[----:B-1----:R-:W1:Y:S08]  /*0910*/  I2F.RP R0, UR42 ;  /* 0x0000002a00007d06 */ /* 0x002e700008209400 */
[----:B-1----:R-:W1:Y:S02]  /*0920*/  MUFU.RCP R0, R0 ;  /* 0x0000000000007308 */ /* 0x002e640000001000 */
[----:B-1----:R-:W-:Y:S01]  /*0930*/  IADD3 R8, R0, 0xffffffe, RZ ;  /* 0x0ffffffe00087810 */ /* 0x002fe20007ffe0ff */
[----:B--2---:R-:W1:Y:S02]  /*0940*/  @!P3 R2UR UR10, R2 ;  /* 0x00000000020ab3c2 */ /* 0x004e6400000e0000 */
[----:B-1----:R-:W-:-:S06]  /*0950*/  @!UP0 UIMAD.WIDE UR6, UR10, 0x4, UR30 ;  /* 0x000000040a0688a5 */ /* 0x002fcc000f8e021e */
[----:B------:R-:W-:Y:S02]  /*0960*/  IMAD.U32 R2, RZ, RZ, UR6 ;  /* 0x00000006ff027e24 */ /* 0x000fe4000f8e00ff */
[----:B------:R-:W-:-:S05]  /*0970*/  IMAD.U32 R3, RZ, RZ, UR7 ;  /* 0x00000007ff037e24 */ /* 0x000fca000f8e00ff */
[----:B------:R1:W2:Y:S01]  /*0980*/  @!P3 LDG.E R11, [R2.64] ;  /* 0x0000001c020bb981 */ /* 0x0002a2000c1e1900 */
[----:B------:R-:W-:Y:S02]  /*0990*/  @UP1 UIADD3 UR6, UP5, UR11, UR18, URZ ;  /* 0x000000120b061290 */ /* 0x000fe4000ffbe03f */
[----:B------:R-:W-:Y:S02]  /*09a0*/  @UP3 ULEA UR18, UP6, UR13, UR22, 0x2 ;  /* 0x000000160d123291 */ /* 0x000fe4000f8c103f */
[----:B------:R-:W-:Y:S02]  /*09b0*/  @UP1 ULEA.HI.X.SX32 UR7, UR11, UR19, 0x1, UP5 ;  /* 0x000000130b071291 */ /* 0x000fe4000a8f0e3f */
[----:B------:R-:W-:Y:S02]  /*09c0*/  @UP3 ULEA.HI.X UR19, UR13, UR23, UR14, 0x2, UP6 ;  /* 0x000000170d133291 */ /* 0x000fe4000b0f140e */
[----:B------:R-:W-:-:S04]  /*09d0*/  IMAD.U32 R6, RZ, RZ, UR18 ;  /* 0x00000012ff067e24 */ /* 0x000fc8000f8e00ff */
[----:B------:R-:W-:-:S05]  /*09e0*/  MOV R7, UR19 ;  /* 0x0000001300077c02 */ /* 0x000fca0008000f00 */
[----:B------:R4:W5:Y:S01]  /*09f0*/  @P2 LDG.E R133, [R6.64] ;  /* 0x0000001c06852981 */ /* 0x000962000c1e1900 */
[----:B------:R-:W3:Y:S01]  /*0a00*/  F2I.FTZ.U32.TRUNC.NTZ R8, R8 ;  /* 0x0000000800087305 */ /* 0x000ee2000021f000 */
[----:B------:R-:W-:Y:S01]  /*0a10*/  @UP2 ULEA UR8, UP5, UR13, UR20, 0x2 ;  /* 0x000000140d082291 */ /* 0x000fe2000f8a103f */
[----:B-1----:R-:W-:-:S03]  /*0a20*/  MOV R3, UR7 ;  /* 0x0000000700037c02 */ /* 0x002fc60008000f00 */
[----:B------:R-:W-:Y:S02]  /*0a30*/  @UP2 ULEA.HI.X UR9, UR13, UR21, UR14, 0x2, UP5 ;  /* 0x000000150d092291 */ /* 0x000fe4000a8f140e */
[----:B0-----:R-:W-:Y:S01]  /*0a40*/  MOV R4, UR8 ;  /* 0x0000000800047c02 */ /* 0x001fe20008000f00 */
[----:B---3--:R-:W0:Y:S03]  /*0a50*/  R2UR UR7, R8 ;  /* 0x00000000080773c2 */ /* 0x008e2600000e0000 */
[----:B------:R-:W-:Y:S01]  /*0a60*/  IMAD.U32 R5, RZ, RZ, UR9 ;  /* 0x00000009ff057e24 */ /* 0x000fe2000f8e00ff */
[----:B------:R-:W-:Y:S02]  /*0a70*/  ULDC.64 UR8, c[0x0][0x1e0] ;  /* 0x0000780000087ab9 */ /* 0x000fe40000000a00 */
[----:B------:R-:W-:Y:S01]  /*0a80*/  UIMAD UR27, UR36, UR8, URZ ;  /* 0x00000008241b72a4 */ /* 0x000fe2000f8e023f */
[----:B------:R-:W-:Y:S01]  /*0a90*/  IABS R0, UR13 ;  /* 0x0000000d00007c13 */ /* 0x000fe20008000000 */
[----:B------:R-:W-:-:S02]  /*0aa0*/  UIMAD.WIDE.U32 UR20, UR11, UR8, URZ ;  /* 0x000000080b1472a5 */ /* 0x000fc4000f8e003f */
[----:B------:R-:W-:-:S03]  /*0ab0*/  UIMAD UR27, UR11, UR9, UR27 ;  /* 0x000000090b1b72a4 */ /* 0x000fc6000f8e021b */
[----:B------:R-:W-:Y:S01]  /*0ac0*/  ULDC.64 UR8, c[0x0][0x1f0] ;  /* 0x00007c0000087ab9 */ /* 0x000fe20000000a00 */
[----:B------:R-:W1:Y:S01]  /*0ad0*/  R2UR UR37, R0 ;  /* 0x00000000002573c2 */ /* 0x000e6200000e0000 */
[----:B------:R-:W-:Y:S02]  /*0ae0*/  UIMAD UR34, UR36, UR8, URZ ;  /* 0x00000008242272a4 */ /* 0x000fe4000f8e023f */
[----:B------:R-:W-:Y:S02]  /*0af0*/  UIMAD.WIDE.U32 UR18, UR11, UR8, URZ ;  /* 0x000000080b1272a5 */ /* 0x000fe4000f8e003f */
[----:B------:R-:W-:Y:S01]  /*0b00*/  UIMAD UR34, UR11, UR9, UR34 ;  /* 0x000000090b2272a4 */ /* 0x000fe2000f8e0222 */
[----:B------:R-:W-:Y:S02]  /*0b10*/  IMAD.U32 R2, RZ, RZ, UR6 ;  /* 0x00000006ff027e24 */ /* 0x000fe4000f8e00ff */
[----:B------:R-:W-:Y:S02]  /*0b20*/  ULDC.64 UR8, c[0x0][0x1a0] ;  /* 0x0000680000087ab9 */ /* 0x000fe40000000a00 */
[----:B------:R-:W-:-:S02]  /*0b30*/  UIMAD UR26, UR36, UR8, URZ ;  /* 0x00000008241a72a4 */ /* 0x000fc4000f8e023f */
[----:B0-----:R-:W-:Y:S02]  /*0b40*/  UIADD3 UR6, URZ, -UR7, URZ ;  /* 0x800000073f067290 */ /* 0x001fe4000fffe03f */
[----:B------:R-:W-:Y:S02]  /*0b50*/  UIMAD.WIDE.U32 UR24, UR11, UR8, URZ ;  /* 0x000000080b1872a5 */ /* 0x000fe4000f8e003f */
[----:B------:R-:W-:Y:S01]  /*0b60*/  UIMAD UR26, UR11, UR9, UR26 ;  /* 0x000000090b1a72a4 */ /* 0x000fe2000f8e021a */
[----:B------:R-:W-:Y:S02]  /*0b70*/  PLOP3.LUT P0, PT, PT, PT, UP1, 0x80, 0x0 ;  /* 0x000000000000781c */ /* 0x000fe40003f0f018 */
[----:B------:R-:W-:Y:S02]  /*0b80*/  ULDC.64 UR8, c[0x0][0x1c0] ;  /* 0x0000700000087ab9 */ /* 0x000fe40000000a00 */
[----:B------:R-:W-:Y:S02]  /*0b90*/  UISETP.NE.U32.AND UP1, UPT, URZ, UR38, UPT ;  /* 0x000000263f00728c */ /* 0x000fe4000bf25070 */
[----:B------:R-:W-:-:S02]  /*0ba0*/  UIMAD UR10, UR36, UR8, URZ ;  /* 0x00000008240a72a4 */ /* 0x000fc4000f8e023f */
[----:B------:R-:W-:-:S03]  /*0bb0*/  UIMAD.WIDE.U32 UR22, UR11, UR8, URZ ;  /* 0x000000080b1672a5 */ /* 0x000fc6000f8e003f */
[----:B------:R-:W-:Y:S02]  /*0bc0*/  UMOV UR8, UR6 ;  /* 0x0000000600087c82 */ /* 0x000fe40008000000 */
[----:B------:R-:W-:Y:S02]  /*0bd0*/  UIMAD UR8, UR8, UR42, URZ ;  /* 0x0000002a080872a4 */ /* 0x000fe4000f8e023f */
[----:B------:R-:W-:Y:S02]  /*0be0*/  UISETP.NE.AND.EX UP1, UPT, URZ, UR39, UPT, UP1 ;  /* 0x000000273f00728c */ /* 0x000fe4000bf25310 */
[----:B------:R-:W-:Y:S02]  /*0bf0*/  UMOV UR6, URZ ;  /* 0x0000003f00067c82 */ /* 0x000fe40008000000 */
[----:B------:R-:W-:-:S04]  /*0c00*/  UIMAD.WIDE.U32 UR6, UR7, UR8, UR6 ;  /* 0x00000008070672a5 */ /* 0x000fc8000f8e0006 */
[----:B-1----:R-:W-:Y:S01]  /*0c10*/  UIMAD.WIDE.U32 UR32, UR7, UR37, URZ ;  /* 0x00000025072072a5 */ /* 0x002fe2000f8e003f */
[----:B------:R-:W-:Y:S02]  /*0c20*/  PLOP3.LUT P1, PT, PT, PT, UP2, 0x80, 0x0 ;  /* 0x000000000000781c */ /* 0x000fe40003f2f028 */
[----:B------:R-:W-:Y:S02]  /*0c30*/  @UP1 UISETP.NE.U32.AND UP3, UPT, URZ, UR38, UPT ;  /* 0x000000263f00128c */ /* 0x000fe4000bf65070 */
[----:B------:R-:W-:Y:S02]  /*0c40*/  UIMAD UR10, UR11, UR9, UR10 ;  /* 0x000000090b0a72a4 */ /* 0x000fe4000f8e020a */
[----:B------:R-:W-:Y:S02]  /*0c50*/  UPLOP3.LUT UP2, UPT, UPT, UPT, UPT, 0x40, 0x0 ;  /* 0x000000000000789c */ /* 0x000fe40003f4e870 */
[----:B------:R-:W-:Y:S02]  /*0c60*/  UMOV UR9, URZ ;  /* 0x0000003f00097c82 */ /* 0x000fe40008000000 */
[----:B------:R-:W-:-:S02]  /*0c70*/  UMOV UR35, UR33 ;  /* 0x0000002100237c82 */ /* 0x000fc40008000000 */
[----:B------:R-:W-:Y:S02]  /*0c80*/  @UP1 UMOV UR9, UR39 ;  /* 0x0000002700091c82 */ /* 0x000fe40008000000 */
[----:B------:R-:W-:Y:S02]  /*0c90*/  @UP1 UISETP.NE.AND.EX UP2, UPT, URZ, UR39, UPT, UP3 ;  /* 0x000000273f00128c */ /* 0x000fe4000bf45330 */
[----:B------:R-:W-:Y:S02]  /*0ca0*/  UIADD3 UR39, -UR35, URZ, URZ ;  /* 0x0000003f23277290 */ /* 0x000fe4000fffe13f */
[----:B------:R-:W-:Y:S02]  /*0cb0*/  ULDC.64 UR32, c[0x0][0x1f8] ;  /* 0x00007e0000207ab9 */ /* 0x000fe40000000a00 */
[----:B------:R-:W-:Y:S02]  /*0cc0*/  UIMAD UR37, UR42, UR39, UR37 ;  /* 0x000000272a2572a4 */ /* 0x000fe4000f8e0225 */
[----:B------:R-:W-:-:S02]  /*0cd0*/  UIADD3 UR19, UR19, UR34, URZ ;  /* 0x0000002213137290 */ /* 0x000fc4000fffe03f */
[----:B------:R-:W-:Y:S02]  /*0ce0*/  UISETP.GT.U32.AND UP5, UPT, UR42, UR37, UPT ;  /* 0x000000252a00728c */ /* 0x000fe4000bfa4070 */
[----:B------:R-:W-:Y:S02]  /*0cf0*/  UIMAD UR39, UR14, UR32, URZ ;  /* 0x000000200e2772a4 */ /* 0x000fe4000f8e023f */
[----:B------:R-:W-:Y:S02]  /*0d00*/  UMOV UR8, URZ ;  /* 0x0000003f00087c82 */ /* 0x000fe40008000000 */
[----:B------:R-:W-:-:S05]  /*0d10*/  ULDC.64 UR6, c[0x0][0x1e8] ;  /* 0x00007a0000067ab9 */ /* 0x000fca0000000a00 */
[----:B------:R-:W-:-:S04]  /*0d20*/  @!UP5 UIADD3 UR37, UR37, -UR42, URZ ;  /* 0x8000002a2525d290 */ /* 0x000fc8000fffe03f */
[----:B------:R-:W-:Y:S02]  /*0d30*/  UISETP.GE.U32.AND UP3, UPT, UR37, UR42, UPT ;  /* 0x0000002a2500728c */ /* 0x000fe4000bf66070 */
[----:B------:R-:W-:Y:S02]  /*0d40*/  UIMAD UR39, UR13, UR33, UR39 ;  /* 0x000000210d2772a4 */ /* 0x000fe4000f8e0227 */
[----:B------:R-:W-:Y:S02]  /*0d50*/  UIMAD.WIDE.U32 UR32, UR13, UR32, UR18 ;  /* 0x000000200d2072a5 */ /* 0x000fe4000f8e0012 */
[----:B------:R-:W-:Y:S02]  /*0d60*/  ULOP3.LUT UR18, UR13, UR43, URZ, 0x3c, !UPT ;  /* 0x0000002b0d127292 */ /* 0x000fe4000f8e3c3f */
[----:B------:R-:W-:Y:S02]  /*0d70*/  @!UP5 UIADD3 UR35, UR35, 0x1, URZ ;  /* 0x000000012323d890 */ /* 0x000fe4000fffe03f */
[----:B------:R-:W-:-:S02]  /*0d80*/  @UP1 UMOV UR8, UR38 ;  /* 0x0000002600081c82 */ /* 0x000fc40008000000 */
[----:B------:R-:W-:Y:S02]  /*0d90*/  UIMAD UR38, UR14, UR6, URZ ;  /* 0x000000060e2672a4 */ /* 0x000fe4000f8e023f */
[----:B------:R-:W-:Y:S02]  /*0da0*/  UISETP.GE.AND UP5, UPT, UR18, URZ, UPT ;  /* 0x0000003f1200728c */ /* 0x000fe4000bfa6270 */
[----:B------:R-:W-:Y:S02]  /*0db0*/  @UP3 UIADD3 UR35, UR35, 0x1, URZ ;  /* 0x0000000123233890 */ /* 0x000fe4000fffe03f */
[----:B------:R-:W-:Y:S02]  /*0dc0*/  UIADD3 UR21, UR21, UR27, URZ ;  /* 0x0000001b15157290 */ /* 0x000fe4000fffe03f */
[----:B------:R-:W-:Y:S02]  /*0dd0*/  UISETP.NE.AND UP3, UPT, URZ, UR43, UPT ;  /* 0x0000002b3f00728c */ /* 0x000fe4000bf65270 */
[----:B------:R-:W-:-:S02]  /*0de0*/  UIMAD UR34, UR13, UR7, UR38 ;  /* 0x000000070d2272a4 */ /* 0x000fc4000f8e0226 */
[----:B------:R-:W-:Y:S02]  /*0df0*/  UIMAD.WIDE.U32 UR6, UR13, UR6, UR20 ;  /* 0x000000060d0672a5 */ /* 0x000fe4000f8e0014 */
[----:B------:R-:W-:Y:S02]  /*0e00*/  UMOV UR37, UR35 ;  /* 0x0000002300257c82 */ /* 0x000fe40008000000 */
[----:B------:R-:W-:Y:S02]  /*0e10*/  ULDC.64 UR20, c[0x0][0x278] ;  /* 0x00009e0000147ab9 */ /* 0x000fe40000000a00 */
[----:B------:R-:W-:Y:S02]  /*0e20*/  UIADD3 UR34, UR7, UR34, URZ ;  /* 0x0000002207227290 */ /* 0x000fe4000fffe03f */
[----:B------:R-:W-:Y:S02]  /*0e30*/  UIADD3 UR7, UR33, UR39, URZ ;  /* 0x0000002721077290 */ /* 0x000fe4000fffe03f */
[----:B------:R-:W-:-:S02]  /*0e40*/  ULEA UR20, UP6, UR32, UR20, 0x2 ;  /* 0x0000001420147291 */ /* 0x000fc4000f8c103f */
[----:B------:R-:W-:Y:S02]  /*0e50*/  @!UP5 UIADD3 UR37, -UR37, URZ, URZ ;  /* 0x0000003f2525d290 */ /* 0x000fe4000fffe13f */
[----:B------:R-:W-:Y:S02]  /*0e60*/  @!UP3 ULOP3.LUT UR37, URZ, UR43, URZ, 0x33, !UPT ;  /* 0x0000002b3f25b292 */ /* 0x000fe4000f8e333f */
[----:B------:R-:W-:Y:S02]  /*0e70*/  UISETP.NE.U32.AND UP1, UPT, URZ, UR40, UPT ;  /* 0x000000283f00728c */ /* 0x000fe4000bf25070 */
[----:B------:R-:W-:Y:S02]  /*0e80*/  ULDC.64 UR18, c[0x0][0x270] ;  /* 0x00009c0000127ab9 */ /* 0x000fe40000000a00 */
[----:B------:R-:W-:Y:S02]  /*0e90*/  ULEA.HI.X UR21, UR32, UR21, UR7, 0x2, UP6 ;  /* 0x0000001520157291 */ /* 0x000fe4000b0f1407 */
[----:B------:R-:W-:-:S02]  /*0ea0*/  ULEA UR18, UP5, UR6, UR18, 0x2 ;  /* 0x0000001206127291 */ /* 0x000fc4000f8a103f */
[----:B------:R-:W-:Y:S02]  /*0eb0*/  UIADD3 UR7, UR25, UR26, URZ ;  /* 0x0000001a19077290 */ /* 0x000fe4000fffe03f */
[----:B------:R-:W-:Y:S02]  /*0ec0*/  USHF.R.S32.HI UR25, URZ, 0x1f, UR37 ;  /* 0x0000001f3f197899 */ /* 0x000fe40008011425 */
[----:B------:R-:W-:Y:S02]  /*0ed0*/  UISETP.NE.AND.EX UP1, UPT, URZ, UR41, UPT, UP1 ;  /* 0x000000293f00728c */ /* 0x000fe4000bf25310 */
[----:B------:R-:W-:Y:S02]  /*0ee0*/  ULDC.64 UR32, c[0x0][0x1b8] ;  /* 0x00006e0000207ab9 */ /* 0x000fe40000000a00 */
[----:B------:R-:W-:Y:S02]  /*0ef0*/  ULEA.HI.X UR19, UR6, UR19, UR34, 0x2, UP5 ;  /* 0x0000001306137291 */ /* 0x000fe4000a8f1422 */
[----:B------:R-:W-:-:S02]  /*0f00*/  UIADD3 UR23, UR23, UR10, URZ ;  /* 0x0000000a17177290 */ /* 0x000fc4000fffe03f */
[----:B------:R-:W-:Y:S02]  /*0f10*/  ULDC.64 UR34, c[0x0][0x1d8] ;  /* 0x0000760000227ab9 */ /* 0x000fe40000000a00 */
[----:B------:R-:W-:Y:S02]  /*0f20*/  UIMAD UR10, UR25, UR32, URZ ;  /* 0x00000020190a72a4 */ /* 0x000fe4000f8e023f */
[----:B------:R-:W-:Y:S02]  /*0f30*/  UMOV UR6, UR24 ;  /* 0x0000001800067c82 */ /* 0x000fe40008000000 */
[----:B------:R-:W-:Y:S02]  /*0f40*/  UIMAD UR25, UR25, UR34, URZ ;  /* 0x00000022191972a4 */ /* 0x000fe4000f8e023f */
[----:B------:R-:W-:Y:S02]  /*0f50*/  UIMAD.WIDE.U32 UR6, UR37, UR32, UR6 ;  /* 0x00000020250672a5 */ /* 0x000fe4000f8e0006 */
[----:B------:R-:W-:-:S02]  /*0f60*/  UIMAD UR10, UR37, UR33, UR10 ;  /* 0x00000021250a72a4 */ /* 0x000fc4000f8e020a */
[----:B------:R-:W-:Y:S02]  /*0f70*/  UIMAD.WIDE.U32 UR32, UR37, UR34, UR22 ;  /* 0x00000022252072a5 */ /* 0x000fe4000f8e0016 */
[----:B------:R-:W-:Y:S02]  /*0f80*/  UIMAD UR37, UR37, UR35, UR25 ;  /* 0x00000023252572a4 */ /* 0x000fe4000f8e0219 */
[----:B------:R-:W-:Y:S02]  /*0f90*/  UMOV UR27, URZ ;  /* 0x0000003f001b7c82 */ /* 0x000fe40008000000 */
[----:B------:R-:W-:Y:S02]  /*0fa0*/  UMOV UR38, URZ ;  /* 0x0000003f00267c82 */ /* 0x000fe40008000000 */
[----:B------:R-:W-:Y:S02]  /*0fb0*/  ULDC.64 UR34, c[0x0][0x2d8] ;  /* 0x0000b60000227ab9 */ /* 0x000fe40000000a00 */
[----:B------:R-:W-:-:S02]  /*0fc0*/  @UP1 UMOV UR27, UR40 ;  /* 0x00000028001b1c82 */ /* 0x000fc40008000000 */
[----:B------:R-:W-:Y:S02]  /*0fd0*/  @UP1 UMOV UR38, UR41 ;  /* 0x0000002900261c82 */ /* 0x000fe40008000000 */
[----:B------:R-:W-:Y:S02]  /*0fe0*/  UISETP.NE.U32.AND UP1, UPT, URZ, UR34, UPT ;  /* 0x000000223f00728c */ /* 0x000fe4000bf25070 */
[----:B------:R-:W-:Y:S02]  /*0ff0*/  ULDC.64 UR22, c[0x0][0x258] ;  /* 0x0000960000167ab9 */ /* 0x000fe40000000a00 */
[----:B------:R-:W-:Y:S01]  /*1000*/  UISETP.NE.AND.EX UP1, UPT, URZ, UR35, UPT, UP1 ;  /* 0x000000233f00728c */ /* 0x000fe2000bf25310 */
[----:B------:R-:W-:Y:S01]  /*1010*/  PRMT R130, RZ, 0x7610, R130 ;  /* 0x00007610ff827816 */ /* 0x000fe20000000082 */
[----:B------:R-:W-:Y:S02]  /*1020*/  ULEA UR22, UP3, UR6, UR22, 0x2 ;  /* 0x0000001606167291 */ /* 0x000fe4000f86103f */
[----:B------:R-:W-:-:S02]  /*1030*/  UIADD3 UR10, UR7, UR10, URZ ;  /* 0x0000000a070a7290 */ /* 0x000fc4000fffe03f */
[----:B------:R-:W-:Y:S01]  /*1040*/  ULDC.64 UR24, c[0x0][0x260] ;  /* 0x0000980000187ab9 */ /* 0x000fe20000000a00 */
[----:B------:R-:W-:Y:S01]  /*1050*/  IMAD.MOV.U32 R134, RZ, RZ, RZ ;  /* 0x000000ffff867224 */ /* 0x000fe200078e00ff */
[----:B------:R-:W-:Y:S01]  /*1060*/  UIADD3 UR7, UR33, UR37, URZ ;  /* 0x0000002521077290 */ /* 0x000fe2000fffe03f */
[----:B------:R4:W5:Y:S01]  /*1070*/  @P0 LDG.E.U8 R130, [R2.64] ;  /* 0x0000001c02820981 */ /* 0x000962000c1e1100 */
[----:B------:R-:W-:Y:S02]  /*1080*/  ULEA UR24, UP5, UR32, UR24, 0x2 ;  /* 0x0000001820187291 */ /* 0x000fe4000f8a103f */
[----:B------:R-:W-:Y:S01]  /*1090*/  ULEA.HI.X UR23, UR6, UR23, UR10, 0x2, UP3 ;  /* 0x0000001706177291 */ /* 0x000fe200098f140a */
[----:B------:R4:W5:Y:S02]  /*10a0*/  @P1 LDG.E R134, [R4.64] ;  /* 0x0000001c04861981 */ /* 0x000964000c1e1900 */
[----:B------:R-:W-:Y:S02]  /*10b0*/  UMOV UR6, URZ ;  /* 0x0000003f00067c82 */ /* 0x000fe40008000000 */
[----:B------:R-:W-:-:S02]  /*10c0*/  @UP1 UMOV UR6, UR34 ;  /* 0x0000002200061c82 */ /* 0x000fc40008000000 */
[----:B------:R-:W-:Y:S01]  /*10d0*/  ULEA.HI.X UR25, UR32, UR25, UR7, 0x2, UP5 ;  /* 0x0000001920197291 */ /* 0x000fe2000a8f1407 */
[----:B------:R-:W-:Y:S02]  /*10e0*/  ISETP.NE.U32.AND P0, PT, RZ, UR6, PT ;  /* 0x00000006ff007c0c */ /* 0x000fe4000bf05070 */
[----:B------:R-:W-:Y:S02]  /*10f0*/  UMOV UR7, URZ ;  /* 0x0000003f00077c82 */ /* 0x000fe40008000000 */
[----:B------:R-:W-:Y:S01]  /*1100*/  @UP1 UMOV UR7, UR35 ;  /* 0x0000002300071c82 */ /* 0x000fe20008000000 */
[----:B------:R-:W-:Y:S02]  /*1110*/  PLOP3.LUT P1, PT, PT, PT, UP2, 0x80, 0x0 ;  /* 0x000000000000781c */ /* 0x000fe40003f2f028 */
[----:B------:R-:W-:Y:S01]  /*1120*/  ISETP.NE.AND.EX P0, PT, RZ, UR7, PT, P0 ;  /* 0x00000007ff007c0c */ /* 0x000fe2000bf05300 */
[----:B------:R-:W-:Y:S02]  /*1130*/  UMOV UR10, URZ ;  /* 0x0000003f000a7c82 */ /* 0x000fe40008000000 */
[----:B------:R-:W-:-:S02]  /*1140*/  ULDC UR26, c[0x0][0x18c] ;  /* 0x00006300001a7ab9 */ /* 0x000fc40000000800 */
[----:B------:R-:W-:Y:S01]  /*1150*/  UMOV UR32, URZ ;  /* 0x0000003f00207c82 */ /* 0x000fe20008000000 */
[----:B------:R4:W0:Y:S01]  /*1160*/  @!P4 R2UR UR10, R9 ;  /* 0x00000000090ac3c2 */ /* 0x00082200000e0000 */
[----:B------:R-:W-:Y:S02]  /*1170*/  UMOV UR33, URZ ;  /* 0x0000003f00217c82 */ /* 0x000fe40008000000 */
[----:B------:R-:W-:Y:S02]  /*1180*/  USEL UR26, UR26, 0x800, UP4 ;  /* 0x000008001a1a7887 */ /* 0x000fe4000a000000 */
[----:B------:R-:W-:Y:S02]  /*1190*/  @UP1 UMOV UR32, UR34 ;  /* 0x0000002200201c82 */ /* 0x000fe40008000000 */
[----:B------:R-:W-:Y:S01]  /*11a0*/  @UP1 UMOV UR33, UR35 ;  /* 0x0000002300211c82 */ /* 0x000fe20008000000 */
[----:B--2---:R-:W1:Y:S02]  /*11b0*/  @!P3 R2UR UR39, R11 ;  /* 0x000000000b27b3c2 */ /* 0x004e6400000e0000 */
[----:B-1----:R-:W-:-:S02]  /*11c0*/  @!UP0 USHF.R.S32.HI UR12, URZ, 0x1f, UR39 ;  /* 0x0000001f3f0c8899 */ /* 0x002fc40008011427 */
[----:B------:R-:W-:Y:S01]  /*11d0*/  @!UP0 UMOV UR15, UR39 ;  /* 0x00000027000f8c82 */ /* 0x000fe20008000000 */
[----:B0---4-:R-:W-:Y:S05]  /*11e0*/  @P1 BRA P0, `(.L_x_1445) ;  /* 0x0000021000001947 */ /* 0x011fea0000000000 */
[----:B------:R-:W-:Y:S01]  /*11f0*/  IABS R5, UR26 ;  /* 0x0000001a00057c13 */ /* 0x000fe20008000000 */
[----:B------:R-:W-:Y:S01]  /*1200*/  ULDC UR8, c[0x0][0x168] ;  /* 0x00005a0000087ab9 */ /* 0x000fe20000000800 */
[----:B------:R-:W-:Y:S01]  /*1210*/  IABS R8, UR26 ;  /* 0x0000001a00087c13 */ /* 0x000fe20008000000 */
[----:B------:R-:W-:Y:S01]  /*1220*/  UIADD3 UR8, UR26, UR8, URZ ;  /* 0x000000081a087290 */ /* 0x000fe2000fffe03f */
[----:B------:R-:W0:Y:S01]  /*1230*/  I2F.RP R0, R5 ;  /* 0x0000000500007306 */ /* 0x000e220000209400 */
[----:B------:R-:W-:Y:S02]  /*1240*/  UMOV UR9, URZ ;  /* 0x0000003f00097c82 */ /* 0x000fe40008000000 */
[----:B------:R-:W-:-:S06]  /*1250*/  UIADD3 UR8, UR8, -0x1, URZ ;  /* 0xffffffff08087890 */ /* 0x000fcc000fffe03f */
[----:B------:R-:W-:Y:S01]  /*1260*/  IMAD.U32 R4, RZ, RZ, UR8 ;  /* 0x00000008ff047e24 */ /* 0x000fe2000f8e00ff */
[----:B------:R-:W-:-:S04]  /*1270*/  ULOP3.LUT UR8, UR8, UR26, URZ, 0x3c, !UPT ;  /* 0x0000001a08087292 */ /* 0x000fc8000f8e3c3f */
[----:B------:R-:W-:Y:S01]  /*1280*/  IABS R4, R4 ;  /* 0x0000000400047213 */ /* 0x000fe20000000000 */
[----:B0-----:R-:W0:Y:S01]  /*1290*/  MUFU.RCP R0, R0 ;  /* 0x0000000000007308 */ /* 0x001e220000001000 */
[----:B------:R-:W-:Y:S01]  /*12a0*/  ISETP.LE.AND P2, PT, RZ, UR8, PT ;  /* 0x00000008ff007c0c */ /* 0x000fe2000bf43270 */
[----:B------:R-:W-:Y:S01]  /*12b0*/  UMOV UR8, URZ ;  /* 0x0000003f00087c82 */ /* 0x000fe20008000000 */
[----:B0-----:R-:W-:Y:S02]  /*12c0*/  IADD3 R2, R0, 0xffffffe, RZ ;  /* 0x0ffffffe00027810 */ /* 0x001fe40007ffe0ff */
[----:B------:R-:W-:-:S03]  /*12d0*/  IADD3 R0, RZ, -R8, RZ ;  /* 0x80000008ff007210 */ /* 0x000fc60007ffe0ff */
        /* <DEDUP_REMOVED lines=12> */
[----:B------:R-:W-:-:S11]  /*13a0*/  ISETP.NE.AND P1, PT, RZ, UR26, PT ;  /* 0x0000001aff007c0c */ /* 0x000fd6000bf25270 */
[----:B------:R-:W-:-:S05]  /*13b0*/  @P0 IADD3 R2, R2, 0x1, RZ ;  /* 0x0000000102020810 */ /* 0x000fca0007ffe0ff */
[----:B------:R-:W-:Y:S01]  /*13c0*/  @!P2 IMAD.MOV R2, RZ, RZ, -R2 ;  /* 0x000000ffff02a224 */ /* 0x000fe200078e0a02 */
[----:B------:R-:W-:-:S05]  /*13d0*/  @!P1 LOP3.LUT R2, RZ, UR26, RZ, 0x33, !PT ;  /* 0x0000001aff029c12 */ /* 0x000fca000f8e33ff */
[----:B------:R-:W-:Y:S01]  /*13e0*/  IMAD.MOV.U32 R132, RZ, RZ, R2 ;  /* 0x000000ffff847224 */ /* 0x000fe200078e0002 */
[----:B------:R-:W-:Y:S05]  /*13f0*/  BRA `(.L_x_1446) ;  /* 0x000001c000007947 */ /* 0x000fea0003800000 */
.L_x_1445:
[----:B------:R-:W-:Y:S02]  /*1400*/  UISETP.NE.AND UP0, UPT, UR11, URZ, UPT ;  /* 0x0000003f0b00728c */ /* 0x000fe4000bf05270 */
[----:B------:R-:W-:-:S04]  /*1410*/  ULEA UR8, UP1, UR11, UR8, 0x2 ;  /* 0x000000080b087291 */ /* 0x000fc8000f82103f */
[----:B------:R-:W-:Y:S01]  /*1420*/  PLOP3.LUT P0, PT, PT, PT, UP0, 0x80, 0x0 ;  /* 0x000000000000781c */ /* 0x000fe20003f0f008 */
[----:B------:R-:W-:Y:S01]  /*1430*/  ULEA.HI.X UR9, UR11, UR9, UR36, 0x2, UP1 ;  /* 0x000000090b097291 */ /* 0x000fe200088f1424 */
[----:B------:R-:W-:-:S05]  /*1440*/  MOV R2, UR8 ;  /* 0x0000000800027c02 */ /* 0x000fca0008000f00 */
[----:B------:R-:W-:Y:S01]  /*1450*/  IMAD.U32 R3, RZ, RZ, UR9 ;  /* 0x00000009ff037e24 */ /* 0x000fe2000f8e00ff */
[----:B------:R-:W-:-:S04]  /*1460*/  UMOV UR8, URZ ;  /* 0x0000003f00087c82 */ /* 0x000fc80008000000 */
[----:B------:R-:W2:Y:S04]  /*1470*/  LDG.E R0, [R2.64] ;  /* 0x0000001c02007981 */ /* 0x000ea8000c1e1900 */
[----:B------:R-:W3:Y:S02]  /*1480*/  @P0 LDG.E R6, [R2.64+-0x4] ;  /* 0xfffffc1c02060981 */ /* 0x000ee4000c1e1900 */
[----:B---3--:R-:W0:Y:S02]  /*1490*/  @P0 R2UR UR9, R6 ;  /* 0x00000000060903c2 */ /* 0x008e2400000e0000 */
[----:B0-----:R-:W-:-:S04]  /*14a0*/  @UP0 UIADD3 UR8, UR9, 0x1, URZ ;  /* 0x0000000109080890 */ /* 0x001fc8000fffe03f */
[----:B------:R-:W-:-:S06]  /*14b0*/  UIMAD.WIDE UR34, UR8, 0x4, UR32 ;  /* 0x00000004082278a5 */ /* 0x000fcc000f8e0220 */
[----:B------:R-:W-:Y:S01]  /*14c0*/  IMAD.U32 R4, RZ, RZ, UR34 ;  /* 0x00000022ff047e24 */ /* 0x000fe2000f8e00ff */
[----:B------:R-:W-:-:S05]  /*14d0*/  MOV R5, UR35 ;  /* 0x0000002300057c02 */ /* 0x000fca0008000f00 */
        /* <DEDUP_REMOVED lines=14> */
.L_x_1446:
[----:B------:R-:W-:-:S13]  /*15c0*/  ISETP.GE.AND P0, PT, R132, 0x1, PT ;  /* 0x000000018400780c */ /* 0x000fda0003f06270 */
[----:B------:R-:W-:Y:S05]  /*15d0*/  @!P0 EXIT ;  /* 0x000000000000894d */ /* 0x000fea0003800000 */
[----:B------:R-:W0:Y:S01]  /*15e0*/  S2R R83, SR_TID.X ;  /* 0x0000000000537919 */ /* 0x000e220000002100 */
[----:B------:R-:W-:Y:S01]  /*15f0*/  ULEA UR27, UP0, UR11, UR27, 0x2 ;  /* 0x0000001b0b1b7291 */ /* 0x000fe2000f80103f */
[----:B-----5:R-:W-:Y:S01]  /*1600*/  LOP3.LUT R130, R130, 0xff, RZ, 0xc0, !PT ;  /* 0x000000ff82827812 */ /* 0x020fe200078ec0ff */
[----:B------:R-:W-:Y:S01]  /*1610*/  UMOV UR10, URZ ;  /* 0x0000003f000a7c82 */ /* 0x000fe20008000000 */
[----:B------:R-:W1:Y:S01]  /*1620*/  S2R R131, SR_LANEID ;  /* 0x0000000000837919 */ /* 0x000e620000000000 */
[----:B------:R-:W-:-:S03]  /*1630*/  ULEA.HI.X UR38, UR11, UR38, UR36, 0x2, UP0 ;  /* 0x000000260b267291 */ /* 0x000fc600080f1424 */
[----:B------:R-:W-:Y:S01]  /*1640*/  UMOV UR11, URZ ;  /* 0x0000003f000b7c82 */ /* 0x000fe20008000000 */
[----:B0-----:R-:W-:-:S05]  /*1650*/  IMAD.SHL.U32 R0, R83, 0x10, RZ ;  /* 0x0000001053007824 */ /* 0x001fca00078e00ff */
[----:B------:R-:W-:-:S04]  /*1660*/  LOP3.LUT R0, R0, 0xfffffe00, RZ, 0xc0, !PT ;  /* 0xfffffe0000007812 */ /* 0x000fc800078ec0ff */
[----:B------:R-:W-:-:S04]  /*1670*/  LOP3.LUT R82, R0, 0x1f, R83, 0xf8, !PT ;  /* 0x0000001f00527812 */ /* 0x000fc800078ef853 */
[----:B------:R-:W-:Y:S02]  /*1680*/  SHF.R.S32.HI R83, RZ, 0x1f, R82 ;  /* 0x0000001fff537819 */ /* 0x000fe40000011452 */
        /* <DEDUP_REMOVED lines=14> */
[----:B-1----:R-:W-:Y:S02]  /*1770*/  LOP3.LUT R115, R82, 0x1e0, RZ, 0xfc, !PT ;  /* 0x000001e052737812 */ /* 0x002fe400078efcff */
.L_x_1495:
[----:B------:R-:W-:-:S04]  /*1780*/  UISETP.NE.U32.AND UP0, UPT, UR6, URZ, UPT ;  /* 0x0000003f0600728c */ /* 0x000fc8000bf05070 */
[----:B------:R-:W-:-:S06]  /*1790*/  UISETP.NE.AND.EX UP0, UPT, UR7, URZ, UPT, UP0 ;  /* 0x0000003f0700728c */ /* 0x000fcc000bf05300 */
[----:B------:R-:W-:-:S05]  /*17a0*/  PLOP3.LUT P0, PT, PT, PT, UP0, 0x80, 0x0 ;  /* 0x000000000000781c */ /* 0x000fca0003f0f008 */
[----:B------:R-:W-:-:S04]  /*17b0*/  @UP0 UIADD3 UR34, UR10, UR8, URZ ;  /* 0x000000080a220290 */ /* 0x000fc8000fffe03f */
[----:B------:R-:W-:-:S06]  /*17c0*/  @UP0 UIMAD.WIDE UR34, UR34, 0x4, UR32 ;  /* 0x00000004222208a5 */ /* 0x000fcc000f8e0220 */
[----:B------:R-:W-:Y:S01]  /*17d0*/  MOV R2, UR34 ;  /* 0x0000002200027c02 */ /* 0x000fe20008000f00 */
[----:B------:R-:W-:-:S05]  /*17e0*/  IMAD.U32 R3, RZ, RZ, UR35 ;  /* 0x00000023ff037e24 */ /* 0x000fca000f8e00ff */
[----:B------:R-:W2:Y:S04]  /*17f0*/  @P0 LDG.E R4, [R2.64] ;  /* 0x0000001c02040981 */ /* 0x000ea8000c1e1900 */
[----:B------:R-:W3:Y:S01]  /*1800*/  @P0 LDG.E R0, [R2.64+0x4] ;  /* 0x0000041c02000981 */ /* 0x000ee2000c1e1900 */
[----:B------:R-:W-:Y:S02]  /*1810*/  ULDC UR35, c[0x0][0x168] ;  /* 0x00005a0000237ab9 */ /* 0x000fe40000000800 */
[----:B------:R-:W-:-:S04]  /*1820*/  @!UP0 UIADD3 UR35, -UR11, UR35, URZ ;  /* 0x000000230b238290 */ /* 0x000fc8000fffe13f */
[----:B------:R-:W-:Y:S01]  /*1830*/  UISETP.LT.AND UP1, UPT, UR35, UR26, UPT ;  /* 0x0000001a2300728c */ /* 0x000fe2000bf21270 */
[----:B0-2---:R-:W0:Y:S08]  /*1840*/  @P0 R2UR UR39, R4 ;  /* 0x00000000042703c2 */ /* 0x005e3000000e0000 */
[----:B---3--:R-:W0:Y:S02]  /*1850*/  @P0 R2UR UR34, R0 ;  /* 0x00000000002203c2 */ /* 0x008e2400000e0000 */
[----:B0-----:R-:W-:-:S02]  /*1860*/  @UP0 UIADD3 UR39, -UR39, UR34, URZ ;  /* 0x0000002227270290 */ /* 0x001fc4000fffe13f */
[----:B------:R-:W-:-:S04]  /*1870*/  @!UP0 USEL UR39, UR35, UR26, UP1 ;  /* 0x0000001a23278287 */ /* 0x000fc80008800000 */
[----:B------:R-:W-:-:S06]  /*1880*/  UISETP.GE.AND UP0, UPT, UR39, 0x1, UPT ;  /* 0x000000012700788c */ /* 0x000fcc000bf06270 */
[----:B------:R-:W-:-:S13]  /*1890*/  PLOP3.LUT P0, PT, PT, PT, UP0, 0x80, 0x0 ;  /* 0x000000000000781c */ /* 0x000fda0003f0f008 */
[----:B------:R-:W-:Y:S05]  /*18a0*/  @!P0 EXIT ;  /* 0x000000000000894d */ /* 0x000fea0003800000 */
[----:B------:R-:W-:Y:S01]  /*18b0*/  ISETP.GE.AND P1, PT, R129, UR39, PT ;  /* 0x0000002781007c0c */ /* 0x000fe2000bf26270 */
[----:B------:R-:W-:Y:S01]  /*18c0*/  IMAD.SHL.U32 R2, R82, 0x4, RZ ;  /* 0x0000000452027824 */ /* 0x000fe200078e00ff */
[----:B------:R-:W-:Y:S01]  /*18d0*/  ISETP.GE.AND P0, PT, R128, UR39, PT ;  /* 0x0000002780007c0c */ /* 0x000fe2000bf06270 */
[----:B------:R-:W-:Y:S01]  /*18e0*/  BAR.SYNC.DEFER_BLOCKING 0x0 ;  /* 0x0000000000007b1d */ /* 0x000fe20000010000 */
[----:B------:R-:W-:Y:S01]  /*18f0*/  LOP3.LUT R114, R114, 0xfffff7ff, RZ, 0xc0, !PT ;  /* 0xfffff7ff72727812 */ /* 0x000fe200078ec0ff */
[----:B------:R-:W-:Y:S01]  /*1900*/  CS2R R6, SRZ ;  /* 0x0000000000067805 */ /* 0x000fe2000001ff00 */
[----:B------:R-:W-:Y:S01]  /*1910*/  ISETP.GE.AND P6, PT, R127, UR39, PT ;  /* 0x000000277f007c0c */ /* 0x000fe2000bfc6270 */
[----:B------:R-:W-:Y:S01]  /*1920*/  CS2R R12, SRZ ;  /* 0x00000000000c7805 */ /* 0x000fe2000001ff00 */
[----:B------:R-:W-:Y:S01]  /*1930*/  SHF.L.U64.HI R0, R82, 0x2, R83 ;  /* 0x0000000252007819 */ /* 0x000fe20000010253 */
[----:B------:R-:W-:Y:S01]  /*1940*/  CS2R R8, SRZ ;  /* 0x0000000000087805 */ /* 0x000fe2000001ff00 */
[----:B------:R-:W-:Y:S01]  /*1950*/  ISETP.GE.AND P5, PT, R126, UR39, PT ;  /* 0x000000277e007c0c */ /* 0x000fe2000bfa6270 */
[----:B------:R-:W-:Y:S01]  /*1960*/  CS2R R10, SRZ ;  /* 0x00000000000a7805 */ /* 0x000fe2000001ff00 */
[----:B------:R-:W-:Y:S01]  /*1970*/  ISETP.GE.AND P3, PT, R125, UR39, PT ;  /* 0x000000277d007c0c */ /* 0x000fe2000bf66270 */
[----:B------:R-:W-:Y:S01]  /*1980*/  CS2R R14, SRZ ;  /* 0x00000000000e7805 */ /* 0x000fe2000001ff00 */
[----:B------:R-:W-:Y:S01]  /*1990*/  @P1 LOP3.LUT R114, R114, 0x800, RZ, 0xfc, !PT ;  /* 0x0000080072721812 */ /* 0x000fe200078efcff */
[----:B------:R-:W-:Y:S01]  /*19a0*/  CS2R R16, SRZ ;  /* 0x0000000000107805 */ /* 0x000fe2000001ff00 */
[----:B------:R-:W-:Y:S01]  /*19b0*/  IADD3 R4, P1, R2, UR18, RZ ;  /* 0x0000001202047c10 */ /* 0x000fe2000ff3e0ff */
[----:B------:R-:W-:Y:S01]  /*19c0*/  CS2R R18, SRZ ;  /* 0x0000000000127805 */ /* 0x000fe2000001ff00 */
[----:B------:R-:W-:Y:S01]  /*19d0*/  LOP3.LUT R114, R114, 0xfffffbff, RZ, 0xc0, !PT ;  /* 0xfffffbff72727812 */ /* 0x000fe200078ec0ff */
[----:B------:R-:W-:Y:S01]  /*19e0*/  CS2R R20, SRZ ;  /* 0x0000000000147805 */ /* 0x000fe2000001ff00 */
[----:B------:R-:W-:-:S02]  /*19f0*/  IADD3.X R5, R0, UR19, RZ, P1, !PT ;  /* 0x0000001300057c10 */ /* 0x000fc40008ffe4ff */
[----:B------:R-:W-:Y:S02]  /*1a00*/  @P0 LOP3.LUT R114, R114, 0x400, RZ, 0xfc, !PT ;  /* 0x0000040072720812 */ /* 0x000fe400078efcff */
[----:B------:R-:W-:Y:S02]  /*1a10*/  IADD3 R2, P0, R2, UR20, RZ ;  /* 0x0000001402027c10 */ /* 0x000fe4000ff1e0ff */
[C---:B------:R-:W-:Y:S01]  /*1a20*/  LOP3.LUT P1, RZ, R114.reuse, 0x400, RZ, 0xc0, !PT ;  /* 0x0000040072ff7812 */ /* 0x040fe2000782c0ff */
[----:B------:R0:W2:Y:S01]  /*1a30*/  @!P6 LDG.E R9, [R4.64+0x180] ;  /* 0x0001801c0409e981 */ /* 0x0000a2000c1e1900 */
[----:B------:R-:W-:Y:S02]  /*1a40*/  LOP3.LUT R114, R114, 0xfffffdff, RZ, 0xc0, !PT ;  /* 0xfffffdff72727812 */ /* 0x000fe400078ec0ff */
[----:B------:R-:W-:Y:S01]  /*1a50*/  IADD3.X R3, R0, UR21, RZ, P0, !PT ;  /* 0x0000001500037c10 */ /* 0x000fe200087fe4ff */
[----:B------:R-:W-:Y:S01]  /*1a60*/  HFMA2.MMA R0, -RZ, RZ, 0, 0 ;  /* 0x00000000ff007435 */ /* 0x000fe200000001ff */
[----:B------:R-:W-:Y:S01]  /*1a70*/  @P6 LOP3.LUT R114, R114, 0x200, RZ, 0xfc, !PT ;  /* 0x0000020072726812 */ /* 0x000fe200078efcff */
[----:B------:R0:W3:Y:S01]  /*1a80*/  @!P5 LDG.E R8, [R4.64+0x200] ;  /* 0x0002001c0408d981 */ /* 0x0000e2000c1e1900 */
[----:B------:R-:W-:-:S02]  /*1a90*/  ISETP.GE.AND P2, PT, R124, UR39, PT ;  /* 0x000000277c007c0c */ /* 0x000fc4000bf46270 */
[C---:B------:R-:W-:Y:S01]  /*1aa0*/  LOP3.LUT P0, RZ, R114.reuse, 0x800, RZ, 0xc0, !PT ;  /* 0x0000080072ff7812 */ /* 0x040fe2000780c0ff */
[----:B------:R0:W4:Y:S01]  /*1ab0*/  @!P3 LDG.E R11, [R4.64+0x280] ;  /* 0x0002801c040bb981 */ /* 0x000122000c1e1900 */
[----:B------:R-:W-:Y:S02]  /*1ac0*/  LOP3.LUT R114, R114, 0xfffffeff, RZ, 0xc0, !PT ;  /* 0xfffffeff72727812 */ /* 0x000fe400078ec0ff */
[----:B------:R-:W-:Y:S01]  /*1ad0*/  ISETP.GE.AND P4, PT, R82, UR39, PT ;  /* 0x0000002752007c0c */ /* 0x000fe2000bf86270 */
[----:B------:R0:W5:Y:S01]  /*1ae0*/  @!P1 LDG.E R6, [R4.64+0x100] ;  /* 0x0001001c04069981 */ /* 0x000162000c1e1900 */
[----:B------:R-:W-:-:S04]  /*1af0*/  @P5 LOP3.LUT R114, R114, 0x100, RZ, 0xfc, !PT ;  /* 0x0000010072725812 */ /* 0x000fc800078efcff */
[----:B------:R-:W-:Y:S01]  /*1b00*/  LOP3.LUT R114, R114, 0xffffff7f, RZ, 0xc0, !PT ;  /* 0xffffff7f72727812 */ /* 0x000fe200078ec0ff */
[----:B------:R0:W2:Y:S03]  /*1b10*/  @!P2 LDG.E R10, [R4.64+0x300] ;  /* 0x0003001c040aa981 */ /* 0x0000a6000c1e1900 */
[----:B------:R-:W-:Y:S01]  /*1b20*/  @P3 LOP3.LUT R114, R114, 0x80, RZ, 0xfc, !PT ;  /* 0x0000008072723812 */ /* 0x000fe200078efcff */
[----:B------:R0:W2:Y:S01]  /*1b30*/  @!P0 LDG.E R7, [R4.64+0x80] ;  /* 0x0000801c04078981 */ /* 0x0000a2000c1e1900 */
[----:B------:R-:W-:Y:S02]  /*1b40*/  ISETP.GE.AND P0, PT, R123, UR39, PT ;  /* 0x000000277b007c0c */ /* 0x000fe4000bf06270 */
[----:B------:R-:W-:Y:S01]  /*1b50*/  LOP3.LUT R114, R114, 0xffffffbf, RZ, 0xc0, !PT ;  /* 0xffffffbf72727812 */ /* 0x000fe200078ec0ff */
[----:B------:R0:W2:Y:S03]  /*1b60*/  @!P4 LDG.E R0, [R4.64] ;  /* 0x0000001c0400c981 */ /* 0x0000a6000c1e1900 */
[----:B------:R-:W-:-:S04]  /*1b70*/  @P2 LOP3.LUT R114, R114, 0x40, RZ, 0xfc, !PT ;  /* 0x0000004072722812 */ /* 0x000fc800078efcff */
[----:B------:R-:W-:-:S03]  /*1b80*/  LOP3.LUT R114, R114, 0xffffffdf, RZ, 0xc0, !PT ;  /* 0xffffffdf72727812 */ /* 0x000fc600078ec0ff */
[----:B------:R0:W3:Y:S01]  /*1b90*/  @!P0 LDG.E R13, [R4.64+0x380] ;  /* 0x0003801c040d8981 */ /* 0x0000e2000c1e1900 */
[----:B------:R-:W-:Y:S02]  /*1ba0*/  @P0 LOP3.LUT R114, R114, 0x20, RZ, 0xfc, !PT ;  /* 0x0000002072720812 */ /* 0x000fe400078efcff */
[----:B------:R-:W-:Y:S02]  /*1bb0*/  ISETP.GE.AND P0, PT, R122, UR39, PT ;  /* 0x000000277a007c0c */ /* 0x000fe4000bf06270 */
[----:B------:R-:W-:-:S11]  /*1bc0*/  LOP3.LUT R114, R114, 0xffffffef, RZ, 0xc0, !PT ;  /* 0xffffffef72727812 */ /* 0x000fd600078ec0ff */
[----:B------:R-:W-:Y:S01]  /*1bd0*/  @P0 LOP3.LUT R114, R114, 0x10, RZ, 0xfc, !PT ;  /* 0x0000001072720812 */ /* 0x000fe200078efcff */
[----:B------:R0:W4:Y:S01]  /*1be0*/  @!P0 LDG.E R12, [R4.64+0x400] ;  /* 0x0004001c040c8981 */ /* 0x000122000c1e1900 */
[----:B------:R-:W-:Y:S02]  /*1bf0*/  ISETP.GE.AND P0, PT, R121, UR39, PT ;  /* 0x0000002779007c0c */ /* 0x000fe4000bf06270 */
[----:B------:R-:W-:Y:S02]  /*1c00*/  LOP3.LUT R114, R114, 0xfffffff7, RZ, 0xc0, !PT ;  /* 0xfffffff772727812 */ /* 0x000fe400078ec0ff */
[----:B------:R-:W-:Y:S02]  /*1c10*/  ISETP.GE.AND P6, PT, R120, UR39, PT ;  /* 0x0000002778007c0c */ /* 0x000fe4000bfc6270 */
[----:B------:R-:W-:Y:S02]  /*1c20*/  ISETP.GE.AND P5, PT, R119, UR39, PT ;  /* 0x0000002777007c0c */ /* 0x000fe4000bfa6270 */
[----:B------:R-:W-:-:S02]  /*1c30*/  ISETP.GE.AND P3, PT, R118, UR39, PT ;  /* 0x0000002776007c0c */ /* 0x000fc4000bf66270 */
[----:B------:R-:W-:Y:S02]  /*1c40*/  ISETP.GE.AND P2, PT, R117, UR39, PT ;  /* 0x0000002775007c0c */ /* 0x000fe4000bf46270 */
[----:B------:R-:W-:Y:S01]  /*1c50*/  ISETP.GE.AND P1, PT, R116, UR39, PT ;  /* 0x0000002774007c0c */ /* 0x000fe2000bf26270 */
[----:B------:R0:W4:Y:S01]  /*1c60*/  @!P0 LDG.E R15, [R4.64+0x480] ;  /* 0x0004801c040f8981 */ /* 0x000122000c1e1900 */
[----:B------:R-:W-:Y:S02]  /*1c70*/  @P0 LOP3.LUT R114, R114, 0x8, RZ, 0xfc, !PT ;  /* 0x0000000872720812 */ /* 0x000fe400078efcff */
[----:B------:R-:W-:Y:S01]  /*1c80*/  ISETP.GE.AND P0, PT, R115, UR39, PT ;  /* 0x0000002773007c0c */ /* 0x000fe2000bf06270 */
[----:B------:R0:W4:Y:S04]  /*1c90*/  @!P6 LDG.E R14, [R4.64+0x500] ;  /* 0x0005001c040ee981 */ /* 0x000128000c1e1900 */
[----:B------:R0:W4:Y:S04]  /*1ca0*/  @!P5 LDG.E R17, [R4.64+0x580] ;  /* 0x0005801c0411d981 */ /* 0x000128000c1e1900 */
[----:B------:R0:W4:Y:S04]  /*1cb0*/  @!P3 LDG.E R16, [R4.64+0x600] ;  /* 0x0006001c0410b981 */ /* 0x000128000c1e1900 */
[----:B------:R0:W4:Y:S04]  /*1cc0*/  @!P2 LDG.E R19, [R4.64+0x680] ;  /* 0x0006801c0413a981 */ /* 0x000128000c1e1900 */
[----:B------:R0:W4:Y:S04]  /*1cd0*/  @!P1 LDG.E R20, [R4.64+0x700] ;  /* 0x0007001c04149981 */ /* 0x000128000c1e1900 */
[----:B------:R0:W4:Y:S04]  /*1ce0*/  @!P0 LDG.E R18, [R4.64+0x780] ;  /* 0x0007801c04128981 */ /* 0x000128000c1e1900 */
[----:B------:R-:W1:Y:S01]  /*1cf0*/  S2R R113, SR_TID.X ;  /* 0x0000000000717919 */ /* 0x000e620000002100 */
[----:B------:R-:W-:-:S04]  /*1d00*/  LOP3.LUT R114, R114, 0xfffffffb, RZ, 0xc0, !PT ;  /* 0xfffffffb72727812 */ /* 0x000fc800078ec0ff */
[----:B------:R-:W-:Y:S02]  /*1d10*/  @P6 LOP3.LUT R114, R114, 0x4, RZ, 0xfc, !PT ;  /* 0x0000000472726812 */ /* 0x000fe400078efcff */
[----:B------:R-:W-:Y:S02]  /*1d20*/  P2R R48, PR, RZ, 0x40 ;  /* 0x00000040ff307803 */ /* 0x000fe40000000000 */
[----:B------:R-:W-:Y:S01]  /*1d30*/  LOP3.LUT P6, RZ, R114, 0x8, RZ, 0xc0, !PT ;  /* 0x0000000872ff7812 */ /* 0x000fe200078cc0ff */
[----:B-1----:R-:W-:-:S05]  /*1d40*/  IMAD.SHL.U32 R112, R113, 0x10, RZ ;  /* 0x0000001071707824 */ /* 0x002fca00078e00ff */
[----:B------:R-:W-:-:S05]  /*1d50*/  LOP3.LUT R112, R112, 0xfffffe00, RZ, 0xc0, !PT ;  /* 0xfffffe0070707812 */ /* 0x000fca00078ec0ff */
[----:B------:R-:W-:Y:S01]  /*1d60*/  IMAD.IADD R95, R112, 0x1, R131 ;  /* 0x00000001705f7824 */ /* 0x000fe200078e0283 */
[----:B------:R-:W-:-:S04]  /*1d70*/  P2R R43, PR, RZ, 0x40 ;  /* 0x00000040ff2b7803 */ /* 0x000fc80000000000 */
[C---:B------:R-:W-:Y:S02]  /*1d80*/  LEA.HI.SX32 R111, R95.reuse, R95, 0x1b ;  /* 0x0000005f5f6f7211 */ /* 0x040fe400078fdaff */
[C---:B------:R-:W-:Y:S02]  /*1d90*/  IADD3 R110, R95.reuse, 0x20, RZ ;  /* 0x000000205f6e7810 */ /* 0x040fe40007ffe0ff */
[C---:B------:R-:W-:Y:S02]  /*1da0*/  IADD3 R22, R95.reuse, 0x40, RZ ;  /* 0x000000405f167810 */ /* 0x040fe40007ffe0ff */
[----:B------:R-:W-:Y:S02]  /*1db0*/  LOP3.LUT P6, RZ, R114, 0x10, RZ, 0xc0, !PT ;  /* 0x0000001072ff7812 */ /* 0x000fe400078cc0ff */
[C---:B------:R-:W-:Y:S02]  /*1dc0*/  IADD3 R108, R95.reuse, 0x60, RZ ;  /* 0x000000605f6c7810 */ /* 0x040fe40007ffe0ff */
[----:B------:R-:W-:-:S02]  /*1dd0*/  IADD3 R24, R95, 0x80, RZ ;  /* 0x000000805f187810 */ /* 0x000fc40007ffe0ff */
[----:B------:R-:W-:Y:S02]  /*1de0*/  SHF.L.U32 R111, R111, 0x2, RZ ;  /* 0x000000026f6f7819 */ /* 0x000fe400000006ff */
[C---:B------:R-:W-:Y:S02]  /*1df0*/  IADD3 R106, R95.reuse, 0xa0, RZ ;  /* 0x000000a05f6a7810 */ /* 0x040fe40007ffe0ff */
[-C--:B------:R-:W-:Y:S02]  /*1e00*/  LEA.HI.SX32 R110, R110, R95.reuse, 0x1b ;  /* 0x0000005f6e6e7211 */ /* 0x080fe400078fdaff */
[----:B0-----:R-:W-:Y:S02]  /*1e10*/  IADD3 R4, R95, 0xc0, RZ ;  /* 0x000000c05f047810 */ /* 0x001fe40007ffe0ff */
[----:B------:R-:W-:Y:S02]  /*1e20*/  LEA.HI.SX32 R109, R22, R95, 0x1b ;  /* 0x0000005f166d7211 */ /* 0x000fe400078fdaff */
[----:B------:R-:W-:-:S02]  /*1e30*/  P2R R42, PR, RZ, 0x40 ;  /* 0x00000040ff2a7803 */ /* 0x000fc40000000000 */
[C---:B------:R-:W-:Y:S02]  /*1e40*/  IADD3 R104, R95.reuse, 0xe0, RZ ;  /* 0x000000e05f687810 */ /* 0x040fe40007ffe0ff */
        /* <DEDUP_REMOVED lines=24> */
[----:B------:R-:W-:Y:S02]  /*1fd0*/  LOP3.LUT P6, RZ, R114, 0x80, RZ, 0xc0, !PT ;  /* 0x0000008072ff7812 */ /* 0x000fe400078cc0ff */
[-C--:B------:R-:W-:Y:S02]  /*1fe0*/  LEA.HI.SX32 R97, R32, R95.reuse, 0x1b ;  /* 0x0000005f20617211 */ /* 0x080fe400078fdaff */
        /* <DEDUP_REMOVED lines=10> */
[----:B------:R-:W-:Y:S01]  /*2090*/  IMAD.MOV.U32 R4, RZ, RZ, RZ ;  /* 0x000000ffff047224 */ /* 0x000fe200078e00ff */
[----:B--2---:R-:W-:Y:S04]  /*20a0*/  STS [R111], R0 ;  /* 0x000000006f007388 */ /* 0x004fe80000000800 */
[----:B------:R-:W-:Y:S04]  /*20b0*/  STS [R110.X4+0x80], R7 ;  /* 0x000080076e007388 */ /* 0x000fe80000004800 */
[----:B-----5:R-:W-:Y:S04]  /*20c0*/  STS [R109.X4+0x100], R6 ;  /* 0x000100066d007388 */ /* 0x020fe80000004800 */
[----:B------:R-:W-:Y:S04]  /*20d0*/  STS [R108.X4+0x180], R9 ;  /* 0x000180096c007388 */ /* 0x000fe80000004800 */
[----:B---3--:R-:W-:Y:S04]  /*20e0*/  STS [R107.X4+0x200], R8 ;  /* 0x000200086b007388 */ /* 0x008fe80000004800 */
[----:B----4-:R-:W-:Y:S04]  /*20f0*/  STS [R106.X4+0x280], R11 ;  /* 0x0002800b6a007388 */ /* 0x010fe80000004800 */
        /* <DEDUP_REMOVED lines=27> */
[----:B------:R-:W-:Y:S01]  /*22b0*/  BAR.SYNC.DEFER_BLOCKING 0x0 ;  /* 0x0000000000007b1d */ /* 0x000fe20000010000 */
[----:B0-----:R-:W-:-:S05]  /*22c0*/  CS2R R12, SRZ ;  /* 0x00000000000c7805 */ /* 0x001fca000001ff00 */
[----:B------:R-:W4:Y:S01]  /*22d0*/  @!P6 LDG.E R21, [R2.64+0x80] ;  /* 0x0000801c0215e981 */ /* 0x000f22000c1e1900 */
[----:B------:R-:W-:-:S13]  /*22e0*/  ISETP.NE.AND P6, PT, R27, RZ, PT ;  /* 0x000000ff1b00720c */ /* 0x000fda0003fc5270 */
[----:B------:R-:W5:Y:S01]  /*22f0*/  @!P6 LDG.E R4, [R2.64+0x100] ;  /* 0x0001001c0204e981 */ /* 0x000f62000c1e1900 */
[----:B------:R-:W-:Y:S02]  /*2300*/  ISETP.NE.AND P6, PT, R29, RZ, PT ;  /* 0x000000ff1d00720c */ /* 0x000fe40003fc5270 */
[----:B------:R-:W-:-:S11]  /*2310*/  MOV R6, RZ ;  /* 0x000000ff00067202 */ /* 0x000fd60000000f00 */
[----:B------:R-:W4:Y:S01]  /*2320*/  @!P6 LDG.E R13, [R2.64+0x180] ;  /* 0x0001801c020de981 */ /* 0x000f22000c1e1900 */
[----:B------:R-:W-:Y:S01]  /*2330*/  ISETP.NE.AND P6, PT, R31, RZ, PT ;  /* 0x000000ff1f00720c */ /* 0x000fe20003fc5270 */
[----:B-1----:R-:W-:Y:S01]  /*2340*/  CS2R R14, SRZ ;  /* 0x00000000000e7805 */ /* 0x002fe2000001ff00 */
[----:B------:R-:W-:Y:S01]  /*2350*/  IMAD.MOV.U32 R8, RZ, RZ, RZ ;  /* 0x000000ffff087224 */ /* 0x000fe200078e00ff */
[----:B--2---:R-:W-:Y:S01]  /*2360*/  CS2R R16, SRZ ;  /* 0x0000000000107805 */ /* 0x004fe2000001ff00 */
[----:B------:R-:W-:Y:S01]  /*2370*/  IMAD.MOV.U32 R10, RZ, RZ, RZ ;  /* 0x000000ffff0a7224 */ /* 0x000fe200078e00ff */
[----:B---3--:R-:W-:Y:S01]  /*2380*/  CS2R R18, SRZ ;  /* 0x0000000000127805 */ /* 0x008fe2000001ff00 */
[----:B------:R-:W-:Y:S01]  /*2390*/  IMAD.MOV.U32 R0, RZ, RZ, RZ ;  /* 0x000000ffff007224 */ /* 0x000fe200078e00ff */
[----:B------:R-:W-:Y:S01]  /*23a0*/  HFMA2.MMA R23, -RZ, RZ, 0, 0 ;  /* 0x00000000ff177435 */ /* 0x000fe200000001ff */
[----:B------:R-:W-:Y:S01]  /*23b0*/  IMAD.MOV.U32 R25, RZ, RZ, RZ ;  /* 0x000000ffff197224 */ /* 0x000fe200078e00ff */
[----:B------:R-:W2:Y:S04]  /*23c0*/  @!P3 LDG.E R14, [R2.64+0x600] ;  /* 0x0006001c020eb981 */ /* 0x000ea8000c1e1900 */
[----:B------:R-:W3:Y:S01]  /*23d0*/  @!P6 LDG.E R6, [R2.64+0x200] ;  /* 0x0002001c0206e981 */ /* 0x000ee2000c1e1900 */
[----:B------:R-:W-:-:S03]  /*23e0*/  ISETP.NE.AND P6, PT, R33, RZ, PT ;  /* 0x000000ff2100720c */ /* 0x000fc60003fc5270 */
[----:B------:R-:W2:Y:S04]  /*23f0*/  @!P4 LDG.E R0, [R2.64] ;  /* 0x0000001c0200c981 */ /* 0x000ea8000c1e1900 */
[----:B------:R-:W3:Y:S04]  /*2400*/  @!P5 LDG.E R23, [R2.64+0x580] ;  /* 0x0005801c0217d981 */ /* 0x000ee8000c1e1900 */
[----:B------:R-:W3:Y:S04]  /*2410*/  @!P2 LDG.E R25, [R2.64+0x680] ;  /* 0x0006801c0219a981 */ /* 0x000ee8000c1e1900 */
[----:B------:R-:W3:Y:S01]  /*2420*/  @!P6 LDG.E R15, [R2.64+0x280] ;  /* 0x0002801c020fe981 */ /* 0x000ee2000c1e1900 */
[----:B------:R-:W-:-:S03]  /*2430*/  ISETP.NE.AND P6, PT, R40, RZ, PT ;  /* 0x000000ff2800720c */ /* 0x000fc60003fc5270 */
[----:B------:R-:W3:Y:S04]  /*2440*/  @!P1 LDG.E R18, [R2.64+0x700] ;  /* 0x0007001c02129981 */ /* 0x000ee8000c1e1900 */
[----:B------:R-:W3:Y:S06]  /*2450*/  @!P0 LDG.E R16, [R2.64+0x780] ;  /* 0x0007801c02108981 */ /* 0x000eec000c1e1900 */
        /* <DEDUP_REMOVED lines=14> */
[----:B----4-:R-:W-:Y:S04]  /*2540*/  STS [R110.X4+0x80], R21 ;  /* 0x000080156e007388 */ /* 0x010fe80000004800 */
[----:B-----5:R-:W-:Y:S04]  /*2550*/  STS [R109.X4+0x100], R4 ;  /* 0x000100046d007388 */ /* 0x020fe80000004800 */
[----:B------:R-:W-:Y:S04]  /*2560*/  STS [R108.X4+0x180], R13 ;  /* 0x0001800d6c007388 */ /* 0x000fe80000004800 */
        /* <DEDUP_REMOVED lines=65> */
.L_x_1448:
[----:B---34-:R-:W-:Y:S05]  /*2980*/  BSYNC B0 ;  /* 0x0000000000007941 */ /* 0x018fea0003800000 */
.L_x_1447:
        /* <DEDUP_REMOVED lines=36> */
.L_x_1450:
[----:B------:R-:W-:Y:S05]  /*2bd0*/  BSYNC B0 ;  /* 0x0000000000007941 */ /* 0x000fea0003800000 */
.L_x_1449:
        /* <DEDUP_REMOVED lines=36> */
.L_x_1452:
[----:B------:R-:W-:Y:S05]  /*2e20*/  BSYNC B0 ;  /* 0x0000000000007941 */ /* 0x000fea0003800000 */
.L_x_1451:
        /* <DEDUP_REMOVED lines=36> */
.L_x_1454:
[----:B------:R-:W-:Y:S05]  /*3070*/  BSYNC B0 ;  /* 0x0000000000007941 */ /* 0x000fea0003800000 */
.L_x_1453:
        /* <DEDUP_REMOVED lines=36> */
.L_x_1456:
[----:B------:R-:W-:Y:S05]  /*32c0*/  BSYNC B0 ;  /* 0x0000000000007941 */ /* 0x000fea0003800000 */
.L_x_1455:
        /* <DEDUP_REMOVED lines=36> */
.L_x_1458:
[----:B------:R-:W-:Y:S05]  /*3510*/  BSYNC B0 ;  /* 0x0000000000007941 */ /* 0x000fea0003800000 */
.L_x_1457:
        /* <DEDUP_REMOVED lines=36> */
.L_x_1460:
[----:B------:R-:W-:Y:S05]  /*3760*/  BSYNC B0 ;  /* 0x0000000000007941 */ /* 0x000fea0003800000 */
.L_x_1459:
        /* <DEDUP_REMOVED lines=36> */
.L_x_1462:
[----:B------:R-:W-:Y:S05]  /*39b0*/  BSYNC B0 ;  /* 0x0000000000007941 */ /* 0x000fea0003800000 */
.L_x_1461:
        /* <DEDUP_REMOVED lines=36> */
.L_x_1464:
[----:B------:R-:W-:Y:S05]  /*3c00*/  BSYNC B0 ;  /* 0x0000000000007941 */ /* 0x000fea0003800000 */
.L_x_1463:
        /* <DEDUP_REMOVED lines=36> */
.L_x_1466:
[----:B------:R-:W-:Y:S05]  /*3e50*/  BSYNC B0 ;  /* 0x0000000000007941 */ /* 0x000fea0003800000 */
.L_x_1465:
        /* <DEDUP_REMOVED lines=36> */
.L_x_1468:
[----:B------:R-:W-:Y:S05]  /*40a0*/  BSYNC B0 ;  /* 0x0000000000007941 */ /* 0x000fea0003800000 */
.L_x_1467:
        /* <DEDUP_REMOVED lines=36> */
.L_x_1470:
[----:B------:R-:W-:Y:S05]  /*42f0*/  BSYNC B0 ;  /* 0x0000000000007941 */ /* 0x000fea0003800000 */
.L_x_1469:
        /* <DEDUP_REMOVED lines=36> */
.L_x_1472:
[----:B------:R-:W-:Y:S05]  /*4540*/  BSYNC B0 ;  /* 0x0000000000007941 */ /* 0x000fea0003800000 */
.L_x_1471:
        /* <DEDUP_REMOVED lines=36> */
.L_x_1474:
[----:B------:R-:W-:Y:S05]  /*4790*/  BSYNC B0 ;  /* 0x0000000000007941 */ /* 0x000fea0003800000 */
.L_x_1473:
[----:B------:R-:W-:Y:S01]  /*47a0*/  FSETP.GTU.FTZ.AND P5, PT, R72, 20, PT ;  /* 0x41a000004800780b */ /* 0x000fe20003fbc000 */
[----:B------:R-:W-:Y:S01]  /*47b0*/  BSSY B0, `(.L_x_1475) ;  /* 0x0000027000007945 */ /* 0x000fe20003800000 */
[----:B------:R-:W-:Y:S02]  /*47c0*/  IMAD.MOV.U32 R6, RZ, RZ, c[0x0][0x16c] ;  /* 0x00005b00ff067624 */ /* 0x000fe400078e00ff */
[----:B------:R-:W-:Y:S01]  /*47d0*/  ISETP.EQ.OR P5, PT, RZ, UR34, P5 ;  /* 0x00000022ff007c0c */ /* 0x000fe2000afa2670 */
[-C--:B------:R-:W-:Y:S02]  /*47e0*/  FMUL.FTZ R71, R47, R134.reuse ;  /* 0x000000862f477220 */ /* 0x080fe40000410000 */
[-C--:B------:R-:W-:Y:S02]  /*47f0*/  FMUL.FTZ R70, R46, R134.reuse ;  /* 0x000000862e467220 */ /* 0x080fe40000410000 */
[----:B------:R-:W-:Y:S02]  /*4800*/  FMUL.FTZ R69, R5, R134 ;  /* 0x0000008605457220 */ /* 0x000fe40000410000 */
[----:B------:R-:W-:-:S06]  /*4810*/  FADD.FTZ R68, R68, R133 ;  /* 0x0000008544447221 */ /* 0x000fcc0000010000 */
        /* <DEDUP_REMOVED lines=32> */
.L_x_1476:
[----:B------:R-:W-:Y:S05]  /*4a20*/  BSYNC B0 ;  /* 0x0000000000007941 */ /* 0x000fea0003800000 */
.L_x_1475:
[----:B------:R-:W-:Y:S01]  /*4a30*/  FSETP.GTU.FTZ.AND P5, PT, R68, 20, PT ;  /* 0x41a000004400780b */ /* 0x000fe20003fbc000 */
[----:B------:R-:W-:Y:S01]  /*4a40*/  BSSY B0, `(.L_x_1477) ;  /* 0x0000029000007945 */ /* 0x000fe20003800000 */
[-C--:B------:R-:W-:Y:S02]  /*4a50*/  FMUL.FTZ R67, R45, R134.reuse ;  /* 0x000000862d437220 */ /* 0x080fe40000410000 */
        /* <DEDUP_REMOVED lines=39> */
.L_x_1478:
[----:B------:R-:W-:Y:S05]  /*4cd0*/  BSYNC B0 ;  /* 0x0000000000007941 */ /* 0x000fea0003800000 */
.L_x_1477:
[----:B------:R-:W-:Y:S01]  /*4ce0*/  ISETP.GE.AND P5, PT, R6, 0x1, PT ;  /* 0x000000010600780c */ /* 0x000fe20003fa6270 */
[----:B------:R-:W-:Y:S01]  /*4cf0*/  UIMAD.WIDE UR18, UR39, 0x4, UR18 ;  /* 0x00000004271278a5 */ /* 0x000fe2000f8e0212 */
[----:B------:R-:W-:Y:S01]  /*4d00*/  BAR.SYNC.DEFER_BLOCKING 0x0 ;  /* 0x0000000000007b1d */ /* 0x000fe20000010000 */
[----:B------:R-:W-:Y:S01]  /*4d10*/  UIMAD.WIDE UR20, UR39, 0x4, UR20 ;  /* 0x00000004271478a5 */ /* 0x000fe2000f8e0214 */
[-C--:B------:R-:W-:Y:S02]  /*4d20*/  FMUL.FTZ R60, R9, R134.reuse ;  /* 0x00000086093c7220 */ /* 0x080fe40000410000 */
[-C--:B------:R-:W-:Y:S02]  /*4d30*/  FMUL.FTZ R59, R37, R134.reuse ;  /* 0x00000086253b7220 */ /* 0x080fe40000410000 */
[-C--:B------:R-:W-:Y:S02]  /*4d40*/  FMUL.FTZ R58, R53, R134.reuse ;  /* 0x00000086353a7220 */ /* 0x080fe40000410000 */
[----:B------:R-:W-:-:S02]  /*4d50*/  FMUL.FTZ R57, R36, R134 ;  /* 0x0000008624397220 */ /* 0x000fc40000410000 */
[-C--:B------:R-:W-:Y:S02]  /*4d60*/  FMUL.FTZ R56, R11, R134.reuse ;  /* 0x000000860b387220 */ /* 0x080fe40000410000 */
[----:B------:R-:W-:Y:S01]  /*4d70*/  FMUL.FTZ R55, R35, R134 ;  /* 0x0000008623377220 */ /* 0x000fe20000410000 */
[----:B------:R-:W-:Y:S05]  /*4d80*/  @!P5 BRA `(.L_x_1479) ;  /* 0x000024400000d947 */ /* 0x000fea0003800000 */
        /* <DEDUP_REMOVED lines=17> */
.L_x_1489:
[----:B------:R-:W-:Y:S01]  /*4ea0*/  SHF.R.S32.HI R33, RZ, 0x1f, R34 ;  /* 0x0000001fff217819 */ /* 0x000fe20000011422 */
[----:B------:R-:W-:Y:S01]  /*4eb0*/  IMAD.WIDE.U32 R4, R34, c[0x0][0x1b0], R82 ;  /* 0x00006c0022047a25 */ /* 0x000fe200078e0052 */
[----:B------:R-:W-:Y:S01]  /*4ec0*/  P2R R26, PR, RZ, 0x8 ;  /* 0x00000008ff1a7803 */ /* 0x000fe20000000000 */
[----:B------:R-:W-:Y:S01]  /*4ed0*/  ULDC.64 UR34, c[0x0][0x190] ;  /* 0x0000640000227ab9 */ /* 0x000fe20000000a00 */
[----:B------:R-:W-:Y:S01]  /*4ee0*/  LOP3.LUT P3, RZ, R114, 0x40, RZ, 0xc0, !PT ;  /* 0x0000004072ff7812 */ /* 0x000fe2000786c0ff */
[C---:B-1----:R-:W-:Y:S01]  /*4ef0*/  IMAD R3, R33.reuse, c[0x0][0x1b0], RZ ;  /* 0x00006c0021037a24 */ /* 0x042fe200078e02ff */
[----:B------:R-:W-:Y:S01]  /*4f00*/  LEA R2, P5, R4, UR22, 0x2 ;  /* 0x0000001604027c11 */ /* 0x000fe2000f8a10ff */
[----:B------:R-:W-:Y:S01]  /*4f10*/  IMAD R7, R33, c[0x0][0x1d0], RZ ;  /* 0x0000740021077a24 */ /* 0x000fe200078e02ff */
[----:B------:R-:W-:Y:S01]  /*4f20*/  P2R R25, PR, RZ, 0x8 ;  /* 0x00000008ff197803 */ /* 0x000fe20000000000 */
[----:B------:R-:W-:Y:S01]  /*4f30*/  IMAD R3, R34, c[0x0][0x1b4], R3 ;  /* 0x00006d0022037a24 */ /* 0x000fe200078e0203 */
[----:B------:R-:W-:Y:S01]  /*4f40*/  UIMAD UR40, UR14, UR34, URZ ;  /* 0x000000220e2872a4 */ /* 0x000fe2000f8e023f */
[----:B------:R-:W-:Y:S01]  /*4f50*/  LOP3.LUT P3, RZ, R114, 0x80, RZ, 0xc0, !PT ;  /* 0x0000008072ff7812 */ /* 0x000fe2000786c0ff */
[----:B------:R-:W-:Y:S01]  /*4f60*/  IMAD R7, R34, c[0x0][0x1d4], R7 ;  /* 0x0000750022077a24 */ /* 0x000fe200078e0207 */
[----:B------:R-:W-:Y:S01]  /*4f70*/  UIMAD.WIDE.U32 UR36, UR13, UR34, URZ ;  /* 0x000000220d2472a5 */ /* 0x000fe2000f8e003f */
[----:B------:R-:W-:Y:S01]  /*4f80*/  IMAD.IADD R3, R5, 0x1, R3 ;  /* 0x0000000105037824 */ /* 0x000fe200078e0203 */
[----:B------:R-:W-:Y:S01]  /*4f90*/  UIMAD UR34, UR13, UR35, UR40 ;  /* 0x000000230d2272a4 */ /* 0x000fe2000f8e0228 */
[----:B------:R-:W-:Y:S01]  /*4fa0*/  P2R R24, PR, RZ, 0x8 ;  /* 0x00000008ff187803 */ /* 0x000fe20000000000 */
[----:B------:R-:W-:Y:S01]  /*4fb0*/  CS2R R10, SRZ ;  /* 0x00000000000a7805 */ /* 0x000fe2000001ff00 */
[----:B------:R-:W-:Y:S01]  /*4fc0*/  LOP3.LUT P3, RZ, R114, 0x100, RZ, 0xc0, !PT ;  /* 0x0000010072ff7812 */ /* 0x000fe2000786c0ff */
[----:B------:R-:W-:Y:S01]  /*4fd0*/  UIADD3 UR34, UR37, UR34, URZ ;  /* 0x0000002225227290 */ /* 0x000fe2000fffe03f */
[----:B------:R-:W-:Y:S01]  /*4fe0*/  LEA.HI.X R3, R4, UR23, R3, 0x2, P5 ;  /* 0x0000001704037c11 */ /* 0x000fe2000a8f1403 */
[----:B------:R-:W-:Y:S01]  /*4ff0*/  IMAD.WIDE.U32 R4, R34, c[0x0][0x1d0], R82 ;  /* 0x0000740022047a25 */ /* 0x000fe200078e0052 */
[----:B------:R-:W-:Y:S01]  /*5000*/  P2R R23, PR, RZ, 0x8 ;  /* 0x00000008ff177803 */ /* 0x000fe20000000000 */
[----:B------:R-:W-:Y:S01]  /*5010*/  CS2R R12, SRZ ;  /* 0x00000000000c7805 */ /* 0x000fe2000001ff00 */
[----:B------:R-:W-:Y:S01]  /*5020*/  LOP3.LUT P3, RZ, R114, 0x200, RZ, 0xc0, !PT ;  /* 0x0000020072ff7812 */ /* 0x000fe2000786c0ff */
[----:B------:R-:W-:Y:S01]  /*5030*/  IMAD.MOV.U32 R0, RZ, RZ, RZ ;  /* 0x000000ffff007224 */ /* 0x000fe200078e00ff */
[----:B------:R-:W-:Y:S01]  /*5040*/  IADD3 R5, R5, R7, RZ ;  /* 0x0000000705057210 */ /* 0x000fe20007ffe0ff */
[----:B------:R-:W-:Y:S01]  /*5050*/  IMAD R7, R33, c[0x0][0x198], RZ ;  /* 0x0000660021077a24 */ /* 0x000fe200078e02ff */
[----:B------:R-:W-:Y:S01]  /*5060*/  LEA R40, P5, R4, UR24, 0x2 ;  /* 0x0000001804287c11 */ /* 0x000fe2000f8a10ff */
[----:B------:R-:W-:Y:S01]  /*5070*/  CS2R R14, SRZ ;  /* 0x00000000000e7805 */ /* 0x000fe2000001ff00 */
[----:B------:R-:W-:Y:S01]  /*5080*/  P2R R22, PR, RZ, 0x8 ;  /* 0x00000008ff167803 */ /* 0x000fe20000000000 */
[----:B------:R-:W-:Y:S01]  /*5090*/  IMAD R9, R34, c[0x0][0x19c], R7 ;  /* 0x0000670022097a24 */ /* 0x000fe200078e0207 */
[----:B------:R-:W-:Y:S01]  /*50a0*/  LEA.HI.X R41, R4, UR25, R5, 0x2, P5 ;  /* 0x0000001904297c11 */ /* 0x000fe2000a8f1405 */
[----:B------:R-:W-:Y:S01]  /*50b0*/  IMAD.U32 R4, RZ, RZ, UR36 ;  /* 0x00000024ff047e24 */ /* 0x000fe2000f8e00ff */
[----:B------:R-:W-:Y:S01]  /*50c0*/  MOV R5, UR37 ;  /* 0x0000002500057c02 */ /* 0x000fe20008000f00 */
[----:B------:R-:W-:Y:S01]  /*50d0*/  IMAD.U32 R5, RZ, RZ, UR34 ;  /* 0x00000022ff057e24 */ /* 0x000fe2000f8e00ff */
[----:B------:R-:W-:Y:S01]  /*50e0*/  LOP3.LUT P3, RZ, R114, 0x400, RZ, 0xc0, !PT ;  /* 0x0000040072ff7812 */ /* 0x000fe2000786c0ff */
[----:B------:R-:W2:Y:S01]  /*50f0*/  @!P4 LDG.E R0, [R2.64] ;  /* 0x0000001c0200c981 */ /* 0x000ea2000c1e1900 */
[----:B------:R-:W-:Y:S01]  /*5100*/  P2R R27, PR, RZ, 0x4 ;  /* 0x00000004ff1b7803 */ /* 0x000fe20000000000 */
[----:B------:R-:W-:Y:S01]  /*5110*/  IMAD.WIDE.U32 R6, R34, c[0x0][0x198], R4 ;  /* 0x0000660022067a25 */ /* 0x000fe200078e0004 */
[----:B------:R-:W-:Y:S01]  /*5120*/  P2R R21, PR, RZ, 0x8 ;  /* 0x00000008ff157803 */ /* 0x000fe20000000000 */
[----:B------:R-:W-:Y:S01]  /*5130*/  CS2R R16, SRZ ;  /* 0x0000000000107805 */ /* 0x000fe2000001ff00 */
[----:B------:R-:W-:Y:S01]  /*5140*/  LOP3.LUT P3, RZ, R114, 0x800, RZ, 0xc0, !PT ;  /* 0x0000080072ff7812 */ /* 0x000fe2000786c0ff */
[----:B------:R-:W-:Y:S01]  /*5150*/  CS2R R18, SRZ ;  /* 0x0000000000127805 */ /* 0x000fe2000001ff00 */
[----:B------:R-:W-:-:S02]  /*5160*/  IADD3 R5, R7, R9, RZ ;  /* 0x0000000907057210 */ /* 0x000fc40007ffe0ff */
[----:B------:R-:W-:Y:S01]  /*5170*/  LEA R4, P5, R6, c[0x0][0x250], 0x2 ;  /* 0x0000940006047a11 */ /* 0x000fe200078a10ff */
[----:B------:R-:W-:Y:S01]  /*5180*/  CS2R R8, SRZ ;  /* 0x0000000000087805 */ /* 0x000fe2000001ff00 */
[----:B------:R-:W-:Y:S02]  /*5190*/  LOP3.LUT P2, RZ, R114, 0x20, RZ, 0xc0, !PT ;  /* 0x0000002072ff7812 */ /* 0x000fe4000784c0ff */
[----:B------:R-:W-:Y:S02]  /*51a0*/  LEA.HI.X R5, R6, c[0x0][0x254], R5, 0x2, P5 ;  /* 0x0000950006057a11 */ /* 0x000fe400028f1405 */
[----:B------:R-:W-:Y:S01]  /*51b0*/  CS2R R6, SRZ ;  /* 0x0000000000067805 */ /* 0x000fe2000001ff00 */
[----:B------:R-:W-:Y:S02]  /*51c0*/  P2R R28, PR, RZ, 0x2 ;  /* 0x00000002ff1c7803 */ /* 0x000fe40000000000 */
[----:B------:R-:W-:Y:S01]  /*51d0*/  LOP3.LUT P1, RZ, R114, 0x10, RZ, 0xc0, !PT ;  /* 0x0000001072ff7812 */ /* 0x000fe2000782c0ff */
[----:B0-----:R0:W3:Y:S01]  /*51e0*/  LDG.E R4, [R4.64] ;  /* 0x0000001c04047981 */ /* 0x0010e2000c1e1900 */
[----:B------:R-:W-:-:S02]  /*51f0*/  P2R R29, PR, RZ, 0x1 ;  /* 0x00000001ff1d7803 */ /* 0x000fc40000000000 */
[C---:B------:R-:W-:Y:S01]  /*5200*/  LOP3.LUT P0, RZ, R114.reuse, 0x8, RZ, 0xc0, !PT ;  /* 0x0000000872ff7812 */ /* 0x040fe2000780c0ff */
[----:B------:R-:W4:Y:S01]  /*5210*/  @!P3 LDG.E R7, [R2.64+0x80] ;  /* 0x0000801c0207b981 */ /* 0x000f22000c1e1900 */
[----:B------:R-:W-:Y:S02]  /*5220*/  ISETP.NE.AND P3, PT, R21, RZ, PT ;  /* 0x000000ff1500720c */ /* 0x000fe40003f65270 */
[C---:B------:R-:W-:Y:S01]  /*5230*/  LOP3.LUT P5, RZ, R114.reuse, 0x4, RZ, 0xc0, !PT ;  /* 0x0000000472ff7812 */ /* 0x040fe200078ac0ff */
[----:B------:R-:W5:Y:S01]  /*5240*/  @!P2 LDG.E R13, [R2.64+0x380] ;  /* 0x0003801c020da981 */ /* 0x000f62000c1e1900 */
[----:B------:R-:W-:Y:S02]  /*5250*/  LOP3.LUT P6, RZ, R114, 0x2, RZ, 0xc0, !PT ;  /* 0x0000000272ff7812 */ /* 0x000fe400078cc0ff */
[----:B------:R-:W-:Y:S01]  /*5260*/  MOV R20, RZ ;  /* 0x000000ff00147202 */ /* 0x000fe20000000f00 */
[----:B------:R-:W3:Y:S04]  /*5270*/  @!P1 LDG.E R12, [R2.64+0x400] ;  /* 0x0004001c020c9981 */ /* 0x000ee8000c1e1900 */
[----:B------:R-:W3:Y:S04]  /*5280*/  @!P0 LDG.E R15, [R2.64+0x480] ;  /* 0x0004801c020f8981 */ /* 0x000ee8000c1e1900 */
[----:B------:R-:W3:Y:S01]  /*5290*/  @!P3 LDG.E R6, [R2.64+0x100] ;  /* 0x0001001c0206b981 */ /* 0x000ee2000c1e1900 */
[----:B------:R-:W-:-:S02]  /*52a0*/  ISETP.NE.AND P3, PT, R22, RZ, PT ;  /* 0x000000ff1600720c */ /* 0x000fc40003f65270 */
[----:B------:R-:W-:Y:S01]  /*52b0*/  ISETP.NE.AND P2, PT, R27, RZ, PT ;  /* 0x000000ff1b00720c */ /* 0x000fe20003f45270 */
[----:B------:R-:W5:Y:S04]  /*52c0*/  @!P5 LDG.E R14, [R2.64+0x500] ;  /* 0x0005001c020ed981 */ /* 0x000f68000c1e1900 */
[----:B------:R-:W5:Y:S06]  /*52d0*/  @!P6 LDG.E R17, [R2.64+0x580] ;  /* 0x0005801c0211e981 */ /* 0x000f6c000c1e1900 */
[----:B------:R-:W5:Y:S01]  /*52e0*/  @!P3 LDG.E R9, [R2.64+0x180] ;  /* 0x0001801c0209b981 */ /* 0x000f62000c1e1900 */
[----:B------:R-:W-:-:S02]  /*52f0*/  ISETP.NE.AND P3, PT, R23, RZ, PT ;  /* 0x000000ff1700720c */ /* 0x000fc40003f65270 */
[----:B------:R-:W-:Y:S01]  /*5300*/  ISETP.NE.AND P1, PT, R28, RZ, PT ;  /* 0x000000ff1c00720c */ /* 0x000fe20003f25270 */
[----:B------:R-:W5:Y:S10]  /*5310*/  @!P2 LDG.E R19, [R2.64+0x680] ;  /* 0x0006801c0213a981 */ /* 0x000f74000c1e1900 */
[----:B------:R-:W5:Y:S01]  /*5320*/  @!P3 LDG.E R8, [R2.64+0x200] ;  /* 0x0002001c0208b981 */ /* 0x000f62000c1e1900 */
[----:B------:R-:W-:-:S02]  /*5330*/  ISETP.NE.AND P3, PT, R24, RZ, PT ;  /* 0x000000ff1800720c */ /* 0x000fc40003f65270 */
[----:B------:R-:W-:Y:S01]  /*5340*/  ISETP.NE.AND P0, PT, R29, RZ, PT ;  /* 0x000000ff1d00720c */ /* 0x000fe20003f05270 */
[----:B------:R-:W5:Y:S10]  /*5350*/  @!P1 LDG.E R20, [R2.64+0x700] ;  /* 0x0007001c02149981 */ /* 0x000f74000c1e1900 */
[----:B------:R-:W5:Y:S01]  /*5360*/  @!P3 LDG.E R11, [R2.64+0x280] ;  /* 0x0002801c020bb981 */ /* 0x000f62000c1e1900 */
[----:B------:R-:W-:-:S03]  /*5370*/  ISETP.NE.AND P3, PT, R25, RZ, PT ;  /* 0x000000ff1900720c */ /* 0x000fc60003f65270 */
[----:B------:R-:W5:Y:S10]  /*5380*/  @!P0 LDG.E R18, [R2.64+0x780] ;  /* 0x0007801c02128981 */ /* 0x000f74000c1e1900 */
[----:B------:R-:W5:Y:S01]  /*5390*/  @!P3 LDG.E R10, [R2.64+0x300] ;  /* 0x0003001c020ab981 */ /* 0x000f62000c1e1900 */
[----:B------:R-:W-:-:S13]  /*53a0*/  ISETP.NE.AND P3, PT, R26, RZ, PT ;  /* 0x000000ff1a00720c */ /* 0x000fda0003f65270 */
[----:B------:R-:W5:Y:S04]  /*53b0*/  @!P3 LDG.E R16, [R2.64+0x600] ;  /* 0x0006001c0210b981 */ /* 0x000f68000c1e1900 */
[----:B------:R-:W1:Y:S04]  /*53c0*/  S2R R113, SR_TID.X ;  /* 0x0000000000717919 */ /* 0x000e680000002100 */
[----:B--2---:R1:W-:Y:S04]  /*53d0*/  STS [R111], R0 ;  /* 0x000000006f007388 */ /* 0x0043e80000000800 */
[----:B----4-:R-:W-:Y:S04]  /*53e0*/  STS [R110.X4+0x80], R7 ;  /* 0x000080076e007388 */ /* 0x010fe80000004800 */
[----:B---3--:R2:W-:Y:S04]  /*53f0*/  STS [R109.X4+0x100], R6 ;  /* 0x000100066d007388 */ /* 0x0085e80000004800 */
        /* <DEDUP_REMOVED lines=14> */
[----:B------:R-:W3:Y:S04]  /*54e0*/  LDS R2, [R96.X4] ;  /* 0x0000000060027984 */ /* 0x000ee80000004800 */
[----:B0-----:R-:W0:Y:S01]  /*54f0*/  LDS R5, [R96.X4+0x4] ;  /* 0x0000040060057984 */ /* 0x001e220000004800 */
[----:B------:R-:W-:-:S04]  /*5500*/  FMUL.FTZ R3, R4, 1.4426950216293334961 ;  /* 0x3fb8aa3b04037820 */ /* 0x000fc80000410000 */
[----:B------:R-:W-:Y:S02]  /*5510*/  FMUL.FTZ R4, R3, R94 ;  /* 0x0000005e03047220 */ /* 0x000fe40000410000 */
[----:B-1----:R-:W-:-:S04]  /*5520*/  IMAD.SHL.U32 R0, R113, 0x10, RZ ;  /* 0x0000001071007824 */ /* 0x002fc800078e00ff */
[----:B------:R-:W1:Y:S01]  /*5530*/  MUFU.EX2 R4, R4 ;  /* 0x0000000400047308 */ /* 0x000e620000000800 */
[----:B------:R-:W-:Y:S01]  /*5540*/  ISETP.GE.U32.AND P5, PT, R0, UR39, PT ;  /* 0x0000002700007c0c */ /* 0x000fe2000bfa6070 */
[----:B--2---:R-:W-:-:S06]  /*5550*/  FMUL.FTZ R6, R3, R93 ;  /* 0x0000005d03067220 */ /* 0x004fcc0000410000 */
[----:B------:R-:W2:Y:S01]  /*5560*/  MUFU.EX2 R6, R6 ;  /* 0x0000000600067308 */ /* 0x000ea20000000800 */
[----:B-1----:R-:W-:Y:S01]  /*5570*/  FSEL R32, R4, 1, !P5 ;  /* 0x3f80000004207808 */ /* 0x002fe20006800000 */
[----:B---3--:R-:W-:-:S05]  /*5580*/  FMUL.FTZ R2, R47, R2 ;  /* 0x000000022f027220 */ /* 0x008fca0000410000 */
[----:B------:R-:W-:Y:S02]  /*5590*/  FSEL R30, R2, RZ, !P5 ;  /* 0x000000ff021e7208 */ /* 0x000fe40006800000 */
[----:B------:R-:W-:Y:S01]  /*55a0*/  IADD3 R2, R0, 0x1, RZ ;  /* 0x0000000100027810 */ /* 0x000fe20007ffe0ff */
[----:B0-----:R-:W-:-:S03]  /*55b0*/  FMUL.FTZ R5, R46, R5 ;  /* 0x000000052e057220 */ /* 0x001fc60000410000 */
[----:B------:R-:W-:-:S04]  /*55c0*/  ISETP.GE.U32.AND P5, PT, R2, UR39, PT ;  /* 0x0000002702007c0c */ /* 0x000fc8000bfa6070 */
[----:B------:R-:W-:Y:S02]  /*55d0*/  FSEL R28, R5, RZ, !P5 ;  /* 0x000000ff051c7208 */ /* 0x000fe40006800000 */
[----:B------:R-:W0:Y:S01]  /*55e0*/  LDS R5, [R96.X4+0x8] ;  /* 0x0000080060057984 */ /* 0x000e220000004800 */
[----:B------:R-:W-:Y:S02]  /*55f0*/  IADD3 R2, R0, 0x2, RZ ;  /* 0x0000000200027810 */ /* 0x000fe40007ffe0ff */
[----:B--2---:R-:W-:Y:S02]  /*5600*/  FSEL R31, R6, 1, !P5 ;  /* 0x3f800000061f7808 */ /* 0x004fe40006800000 */
[----:B------:R-:W-:Y:S02]  /*5610*/  ISETP.GE.U32.AND P5, PT, R2, UR39, PT ;  /* 0x0000002702007c0c */ /* 0x000fe4000bfa6070 */
        /* <DEDUP_REMOVED lines=9> */
[----:B------:R-:W-:-:S03]  /*56b0*/  ISETP.GE.U32.AND P5, PT, R4, UR39, PT ;  /* 0x0000002704007c0c */ /* 0x000fc6000bfa6070 */
        /* <DEDUP_REMOVED lines=8> */
[----:B------:R-:W-:Y:S01]  /*5740*/  ISETP.GE.U32.AND P5, PT, R4, UR39, PT ;  /* 0x0000002704007c0c */ /* 0x000fe2000bfa6070 */
[----:B------:R-:W-:Y:S02]  /*5750*/  FMUL.FTZ R4, R3, R81 ;  /* 0x0000005103047220 */ /* 0x000fe40000410000 */
[----:B-1----:R-:W-:Y:S01]  /*5760*/  FMUL.FTZ R2, R49, R2 ;  /* 0x0000000231027220 */ /* 0x002fe20000410000 */
[----:B--2---:R-:W-:-:S04]  /*5770*/  FSEL R25, R6, 1, !P5 ;  /* 0x3f80000006197808 */ /* 0x004fc80006800000 */
[----:B------:R-:W-:Y:S02]  /*5780*/  FSEL R22, R2, RZ, !P5 ;  /* 0x000000ff02167208 */ /* 0x000fe40006800000 */
[----:B------:R-:W-:Y:S01]  /*5790*/  IADD3 R2, R0, 0x5, RZ ;  /* 0x0000000500027810 */ /* 0x000fe20007ffe0ff */
[----:B------:R-:W1:Y:S03]  /*57a0*/  MUFU.EX2 R4, R4 ;  /* 0x0000000400047308 */ /* 0x000e660000000800 */
[----:B------:R-:W-:Y:S01]  /*57b0*/  ISETP.GE.U32.AND P5, PT, R2, UR39, PT ;  /* 0x0000002702007c0c */ /* 0x000fe2000bfa6070 */
[----:B0-----:R-:W-:-:S05]  /*57c0*/  FMUL.FTZ R5, R44, R5 ;  /* 0x000000052c057220 */ /* 0x001fca0000410000 */
[----:B------:R-:W-:Y:S02]  /*57d0*/  FSEL R20, R5, RZ, !P5 ;  /* 0x000000ff05147208 */ /* 0x000fe40006800000 */
[----:B------:R-:W0:Y:S01]  /*57e0*/  LDS R5, [R96.X4+0x18] ;  /* 0x0000180060057984 */ /* 0x000e220000004800 */
[----:B------:R-:W-:Y:S02]  /*57f0*/  IADD3 R2, R0, 0x6, RZ ;  /* 0x0000000600027810 */ /* 0x000fe40007ffe0ff */
[----:B-1----:R-:W-:Y:S02]  /*5800*/  FSEL R23, R4, 1, !P5 ;  /* 0x3f80000004177808 */ /* 0x002fe40006800000 */
        /* <DEDUP_REMOVED lines=20> */
[----:B-1----:R-:W-:-:S03]  /*5950*/  FMUL.FTZ R2, R51, R2 ;  /* 0x0000000233027220 */ /* 0x002fc60000410000 */
[----:B--2---:R-:W-:Y:S02]  /*5960*/  FSEL R17, R6, 1, !P5 ;  /* 0x3f80000006117808 */ /* 0x004fe40006800000 */
[----:B------:R-:W-:Y:S02]  /*5970*/  FSEL R14, R2, RZ, !P5 ;  /* 0x000000ff020e7208 */ /* 0x000fe40006800000 */
[----:B------:R-:W-:-:S04]  /*5980*/  IADD3 R2, R0, 0x9, RZ ;  /* 0x0000000900027810 */ /* 0x000fc80007ffe0ff */
[----:B------:R-:W-:Y:S01]  /*5990*/  ISETP.GE.U32.AND P5, PT, R2, UR39, PT ;  /* 0x0000002702007c0c */ /* 0x000fe2000bfa6070 */
[----:B0-----:R-:W-:-:S05]  /*59a0*/  FMUL.FTZ R5, R38, R5 ;  /* 0x0000000526057220 */ /* 0x001fca0000410000 */
[----:B------:R-:W-:Y:S02]  /*59b0*/  FSEL R12, R5, RZ, !P5 ;  /* 0x000000ff050c7208 */ /* 0x000fe40006800000 */
[----:B------:R-:W0:Y:S01]  /*59c0*/  LDS R5, [R96.X4+0x28] ;  /* 0x0000280060057984 */ /* 0x000e220000004800 */
[----:B------:R-:W-:-:S06]  /*59d0*/  FMUL.FTZ R4, R3, R77 ;  /* 0x0000004d03047220 */ /* 0x000fcc0000410000 */
[----:B------:R-:W1:Y:S01]  /*59e0*/  MUFU.EX2 R4, R4 ;  /* 0x0000000400047308 */ /* 0x000e620000000800 */
[----:B------:R-:W-:Y:S01]  /*59f0*/  IADD3 R2, R0, 0xa, RZ ;  /* 0x0000000a00027810 */ /* 0x000fe20007ffe0ff */
[----:B------:R-:W-:-:S06]  /*5a00*/  FMUL.FTZ R6, R3, R76 ;  /* 0x0000004c03067220 */ /* 0x000fcc0000410000 */
[----:B------:R-:W2:Y:S01]  /*5a10*/  MUFU.EX2 R6, R6 ;  /* 0x0000000600067308 */ /* 0x000ea20000000800 */
[----:B-1----:R-:W-:Y:S02]  /*5a20*/  FSEL R15, R4, 1, !P5 ;  /* 0x3f800000040f7808 */ /* 0x002fe40006800000 */
[----:B------:R-:W-:Y:S02]  /*5a30*/  ISETP.GE.U32.AND P5, PT, R2, UR39, PT ;  /* 0x0000002702007c0c */ /* 0x000fe4000bfa6070 */
[----:B------:R-:W1:Y:S01]  /*5a40*/  LDS R2, [R96.X4+0x2c] ;  /* 0x00002c0060027984 */ /* 0x000e620000004800 */
[----:B0-----:R-:W-:-:S05]  /*5a50*/  FMUL.FTZ R5, R52, R5 ;  /* 0x0000000534057220 */ /* 0x001fca0000410000 */
[----:B------:R-:W-:Y:S01]  /*5a60*/  FSEL R10, R5, RZ, !P5 ;  /* 0x000000ff050a7208 */ /* 0x000fe20006800000 */
[----:B------:R-:W-:-:S06]  /*5a70*/  FMUL.FTZ R5, R3, R75 ;  /* 0x0000004b03057220 */ /* 0x000fcc0000410000 */
[----:B------:R-:W0:Y:S01]  /*5a80*/  MUFU.EX2 R5, R5 ;  /* 0x0000000500057308 */ /* 0x000e220000000800 */
[----:B------:R-:W-:Y:S02]  /*5a90*/  IADD3 R4, R0, 0xb, RZ ;  /* 0x0000000b00047810 */ /* 0x000fe40007ffe0ff */
[----:B--2---:R-:W-:Y:S02]  /*5aa0*/  FSEL R13, R6, 1, !P5 ;  /* 0x3f800000060d7808 */ /* 0x004fe40006800000 */
[----:B------:R-:W-:-:S04]  /*5ab0*/  ISETP.GE.U32.AND P5, PT, R4, UR39, PT ;  /* 0x0000002704007c0c */ /* 0x000fc8000bfa6070 */
[----:B0-----:R-:W-:Y:S02]  /*5ac0*/  FSEL R11, R5, 1, !P5 ;  /* 0x3f800000050b7808 */ /* 0x001fe40006800000 */
[----:B------:R-:W0:Y:S01]  /*5ad0*/  LDS R5, [R96.X4+0x34] ;  /* 0x0000340060057984 */ /* 0x000e220000004800 */
[----:B-1----:R-:W-:-:S05]  /*5ae0*/  FMUL.FTZ R2, R37, R2 ;  /* 0x0000000225027220 */ /* 0x002fca0000410000 */
[----:B------:R-:W-:Y:S02]  /*5af0*/  FSEL R8, R2, RZ, !P5 ;  /* 0x000000ff02087208 */ /* 0x000fe40006800000 */
[----:B------:R-:W1:Y:S01]  /*5b00*/  LDS R2, [R96.X4+0x30] ;  /* 0x0000300060027984 */ /* 0x000e620000004800 */
[----:B------:R-:W-:-:S04]  /*5b10*/  IADD3 R4, R0, 0xc, RZ ;  /* 0x0000000c00047810 */ /* 0x000fc80007ffe0ff */
[----:B------:R-:W-:Y:S01]  /*5b20*/  ISETP.GE.U32.AND P5, PT, R4, UR39, PT ;  /* 0x0000002704007c0c */ /* 0x000fe2000bfa6070 */
[C---:B------:R-:W-:Y:S02]  /*5b30*/  FMUL.FTZ R7, R3.reuse, R74 ;  /* 0x0000004a03077220 */ /* 0x040fe40000410000 */
[----:B------:R-:W-:-:S04]  /*5b40*/  FMUL.FTZ R111, R3, R73 ;  /* 0x00000049036f7220 */ /* 0x000fc80000410000 */
[----:B------:R-:W2:Y:S01]  /*5b50*/  MUFU.EX2 R7, R7 ;  /* 0x0000000700077308 */ /* 0x000ea20000000800 */
[----:B0-----:R-:W-:Y:S02]  /*5b60*/  FMUL.FTZ R4, R36, R5 ;  /* 0x0000000524047220 */ /* 0x001fe40000410000 */
[----:B------:R-:W0:Y:S05]  /*5b70*/  LDS R5, [R96.X4+0x38] ;  /* 0x0000380060057984 */ /* 0x000e2a0000004800 */
[----:B------:R-:W3:Y:S01]  /*5b80*/  MUFU.EX2 R111, R111 ;  /* 0x0000006f006f7308 */ /* 0x000ee20000000800 */
[----:B-1----:R-:W-:Y:S01]  /*5b90*/  FMUL.FTZ R2, R53, R2 ;  /* 0x0000000235027220 */ /* 0x002fe20000410000 */
[----:B--2---:R-:W-:-:S04]  /*5ba0*/  FSEL R9, R7, 1, !P5 ;  /* 0x3f80000007097808 */ /* 0x004fc80006800000 */
[----:B------:R-:W-:Y:S02]  /*5bb0*/  FSEL R6, R2, RZ, !P5 ;  /* 0x000000ff02067208 */ /* 0x000fe40006800000 */
[----:B------:R-:W-:-:S04]  /*5bc0*/  IADD3 R2, R0, 0xd, RZ ;  /* 0x0000000d00027810 */ /* 0x000fc80007ffe0ff */
[----:B------:R-:W-:Y:S02]  /*5bd0*/  ISETP.GE.U32.AND P5, PT, R2, UR39, PT ;  /* 0x0000002702007c0c */ /* 0x000fe4000bfa6070 */
[----:B------:R-:W-:Y:S02]  /*5be0*/  IADD3 R2, R0, 0xe, RZ ;  /* 0x0000000e00027810 */ /* 0x000fe40007ffe0ff */
[----:B---3--:R-:W-:Y:S02]  /*5bf0*/  FSEL R7, R111, 1, !P5 ;  /* 0x3f8000006f077808 */ /* 0x008fe40006800000 */
[----:B------:R-:W-:Y:S02]  /*5c00*/  FSEL R4, R4, RZ, !P5 ;  /* 0x000000ff04047208 */ /* 0x000fe40006800000 */
[----:B------:R-:W-:Y:S02]  /*5c10*/  ISETP.GE.U32.AND P5, PT, R2, UR39, PT ;  /* 0x0000002702007c0c */ /* 0x000fe4000bfa6070 */
[----:B------:R-:W-:-:S02]  /*5c20*/  P2R R43, PR, RZ, 0x40 ;  /* 0x00000040ff2b7803 */ /* 0x000fc40000000000 */
[----:B------:R-:W-:Y:S01]  /*5c30*/  LOP3.LUT P6, RZ, R114, 0x8, RZ, 0xc0, !PT ;  /* 0x0000000872ff7812 */ /* 0x000fe200078cc0ff */
[----:B0-----:R-:W-:-:S03]  /*5c40*/  FMUL.FTZ R136, R54, R5 ;  /* 0x0000000536887220 */ /* 0x001fc60000410000 */
[----:B------:R-:W-:Y:S02]  /*5c50*/  P2R R42, PR, RZ, 0x40 ;  /* 0x00000040ff2a7803 */ /* 0x000fe40000000000 */
        /* <DEDUP_REMOVED lines=22> */
[----:B------:R-:W-:-:S04]  /*5dc0*/  ISETP.GE.U32.AND P5, PT, R0, UR39, PT ;  /* 0x0000002700007c0c */ /* 0x000fc8000bfa6070 */
[----:B------:R-:W-:Y:S02]  /*5dd0*/  FSEL R0, R136, RZ, !P5 ;  /* 0x000000ff88007208 */ /* 0x000fe40006800000 */
[----:B------:R-:W-:-:S06]  /*5de0*/  CS2R R136, SRZ ;  /* 0x0000000000887805 */ /* 0x000fcc000001ff00 */
[----:B------:R-:W2:Y:S01]  /*5df0*/  @!P6 LDG.E R137, [R40.64+0x80] ;  /* 0x0000801c2889e981 */ /* 0x000ea2000c1e1900 */
[----:B------:R-:W-:Y:S01]  /*5e00*/  ISETP.NE.AND P6, PT, R84, RZ, PT ;  /* 0x000000ff5400720c */ /* 0x000fe20003fc5270 */
[----:B------:R-:W-:Y:S01]  /*5e10*/  CS2R R138, SRZ ;  /* 0x00000000008a7805 */ /* 0x000fe2000001ff00 */
[----:B------:R-:W-:Y:S01]  /*5e20*/  CS2R R140, SRZ ;  /* 0x00000000008c7805 */ /* 0x000fe2000001ff00 */
[----:B------:R-:W-:Y:S01]  /*5e30*/  CS2R R142, SRZ ;  /* 0x00000000008e7805 */ /* 0x000fe2000001ff00 */
[----:B------:R-:W-:Y:S01]  /*5e40*/  FMUL.FTZ R111, R3, R68 ;  /* 0x00000044036f7220 */ /* 0x000fe20000410000 */
[----:B------:R-:W-:Y:S01]  /*5e50*/  CS2R R144, SRZ ;  /* 0x0000000000907805 */ /* 0x000fe2000001ff00 */
[----:B------:R-:W3:Y:S07]  /*5e60*/  @!P4 LDG.E R136, [R40.64] ;  /* 0x0000001c2888c981 */ /* 0x000eee000c1e1900 */
        /* <DEDUP_REMOVED lines=10> */
[----:B------:R-:W0:-:S12]  /*5f10*/  MUFU.EX2 R3, R111 ;  /* 0x0000006f00037308 */ /* 0x000e180000000800 */
[----:B------:R-:W5:Y:S01]  /*5f20*/  @!P6 LDG.E R143, [R40.64+0x380] ;  /* 0x0003801c288fe981 */ /* 0x000f62000c1e1900 */
[----:B------:R-:W-:-:S13]  /*5f30*/  ISETP.NE.AND P6, PT, R135, RZ, PT ;  /* 0x000000ff8700720c */ /* 0x000fda0003fc5270 */
[----:B------:R-:W5:Y:S01]  /*5f40*/  @!P6 LDG.E R144, [R40.64+0x400] ;  /* 0x0004001c2890e981 */ /* 0x000f62000c1e1900 */
[----:B------:R-:W-:Y:S02]  /*5f50*/  ISETP.NE.AND P6, PT, R42, RZ, PT ;  /* 0x000000ff2a00720c */ /* 0x000fe40003fc5270 */
[----:B0-----:R-:W-:Y:S02]  /*5f60*/  FSEL R3, R3, 1, !P5 ;  /* 0x3f80000003037808 */ /* 0x001fe40006800000 */
[----:B------:R-:W-:Y:S01]  /*5f70*/  LOP3.LUT P5, RZ, R114, 0x4, RZ, 0xc0, !PT ;  /* 0x0000000472ff7812 */ /* 0x000fe200078ac0ff */
[----:B------:R-:W-:-:S08]  /*5f80*/  CS2R R146, SRZ ;  /* 0x0000000000927805 */ /* 0x000fd0000001ff00 */
[----:B------:R-:W5:Y:S01]  /*5f90*/  @!P6 LDG.E R145, [R40.64+0x480] ;  /* 0x0004801c2891e981 */ /* 0x000f62000c1e1900 */
[----:B------:R-:W-:Y:S01]  /*5fa0*/  ISETP.NE.AND P6, PT, R43, RZ, PT ;  /* 0x000000ff2b00720c */ /* 0x000fe20003fc5270 */
[----:B------:R-:W-:Y:S01]  /*5fb0*/  CS2R R148, SRZ ;  /* 0x0000000000947805 */ /* 0x000fe2000001ff00 */
[----:B------:R-:W-:Y:S01]  /*5fc0*/  MOV R152, RZ ;  /* 0x000000ff00987202 */ /* 0x000fe20000000f00 */
[----:B------:R-:W-:Y:S01]  /*5fd0*/  IMAD.MOV.U32 R150, RZ, RZ, RZ ;  /* 0x000000ffff967224 */ /* 0x000fe200078e00ff */
[----:B------:R-:W5:Y:S04]  /*5fe0*/  @!P5 LDG.E R146, [R40.64+0x500] ;  /* 0x0005001c2892d981 */ /* 0x000f68000c1e1900 */
[----:B------:R-:W5:Y:S04]  /*5ff0*/  @!P3 LDG.E R148, [R40.64+0x600] ;  /* 0x0006001c2894b981 */ /* 0x000f68000c1e1900 */
[----:B------:R-:W5:Y:S04]  /*6000*/  @!P2 LDG.E R149, [R40.64+0x680] ;  /* 0x0006801c2895a981 */ /* 0x000f68000c1e1900 */
[----:B------:R-:W5:Y:S04]  /*6010*/  @!P6 LDG.E R147, [R40.64+0x580] ;  /* 0x0005801c2893e981 */ /* 0x000f68000c1e1900 */
[----:B------:R-:W5:Y:S04]  /*6020*/  @!P1 LDG.E R152, [R40.64+0x700] ;  /* 0x0007001c28989981 */ /* 0x000f68000c1e1900 */
[----:B------:R-:W5:Y:S01]  /*6030*/  @!P0 LDG.E R150, [R40.64+0x780] ;  /* 0x0007801c28968981 */ /* 0x000f62000c1e1900 */
[----:B------:R-:W-:-:S04]  /*6040*/  IADD3 R42, R112, R131, RZ ;  /* 0x00000083702a7210 */ /* 0x000fc80007ffe0ff */
[----:B------:R-:W-:-:S05]  /*6050*/  LEA.HI.SX32 R42, R42, R42, 0x1b ;  /* 0x0000002a2a2a7211 */ /* 0x000fca00078fdaff */
[----:B------:R-:W-:Y:S01]  /*6060*/  IMAD.SHL.U32 R111, R42, 0x4, RZ ;  /* 0x000000042a6f7824 */ /* 0x000fe200078e00ff */
[----:B------:R-:W-:-:S04]  /*6070*/  ISETP.NE.AND P5, PT, RZ, UR10, PT ;  /* 0x0000000aff007c0c */ /* 0x000fc8000bfa5270 */
[----:B---3--:R0:W-:Y:S04]  /*6080*/  STS [R111+0x1080], R136 ;  /* 0x001080886f007388 */ /* 0x0081e80000000800 */
[----:B--2---:R0:W-:Y:S04]  /*6090*/  STS [R110.X4+0x1100], R137 ;  /* 0x001100896e007388 */ /* 0x0041e80000004800 */
        /* <DEDUP_REMOVED lines=53> */
.L_x_1481:
        /* <DEDUP_REMOVED lines=15> */
.L_x_1480:
        /* <DEDUP_REMOVED lines=58> */
[----:B------:R-:W-:Y:S04]  /*6880*/  SHFL.UP PT, R154, R87, 0x1, RZ ;  /* 0x04200000579a7989 */ /* 0x000fe800000e00ff */
[----:B------:R-:W-:Y:S07]  /*6890*/  SHFL.UP PT, R149, R86, 0x1, RZ ;  /* 0x0420000056957989 */ /* 0x000fee00000e00ff */
[----:B------:R-:W-:-:S04]  /*68a0*/  @!P5 SHF.R.U32.HI R40, RZ, 0x2, R113 ;  /* 0x00000002ff28d819 */ /* 0x000fc80000011671 */
[----:B------:R-:W-:-:S05]  /*68b0*/  @!P5 LOP3.LUT R90, R40, 0x3ffffff8, RZ, 0xc0, !PT ;  /* 0x3ffffff8285ad812 */ /* 0x000fca00078ec0ff */
[----:B------:R0:W-:Y:S04]  /*68c0*/  @!P5 STS.64 [R90+0x2100], R86 ;  /* 0x002100565a00d388 */ /* 0x0001e80000000a00 */
[----:B------:R-:W-:Y:S01]  /*68d0*/  BAR.SYNC.DEFER_BLOCKING 0x0 ;  /* 0x0000000000007b1d */ /* 0x000fe20000010000 */
[----:B------:R-:W-:-:S04]  /*68e0*/  ISETP.NE.AND P5, PT, R91, RZ, PT ;  /* 0x000000ff5b00720c */ /* 0x000fc80003fa5270 */
[----:B------:R-:W-:-:S09]  /*68f0*/  ISETP.NE.AND P6, PT, R131, RZ, P5 ;  /* 0x000000ff8300720c */ /* 0x000fd20002fc5270 */
[----:B-----5:R-:W-:Y:S01]  /*6900*/  @P5 IMAD.MOV.U32 R91, RZ, RZ, R85 ;  /* 0x000000ffff5b5224 */ /* 0x020fe200078e0055 */
[----:B0-----:R-:W-:Y:S01]  /*6910*/  @P5 MOV R90, R84 ;  /* 0x00000054005a5202 */ /* 0x001fe20000000f00 */
[----:B------:R-:W0:Y:S02]  /*6920*/  LDS.128 R40, [0x2100] ;  /* 0x00210000ff287984 */ /* 0x000e240000000c00 */
[----:B0-----:R-:W-:Y:S02]  /*6930*/  FFMA.FTZ R156, R41, R42, R43 ;  /* 0x0000002a299c7223 */ /* 0x001fe4000001002b */
[----:B------:R-:W-:Y:S01]  /*6940*/  @P6 FFMA.FTZ R41, R149, R41, R154 ;  /* 0x0000002995296223 */ /* 0x000fe2000001009a */
[----:B------:R-:W-:Y:S01]  /*6950*/  @P5 ISETP.NE.AND P6, PT, R131, RZ, PT ;  /* 0x000000ff8300520c */ /* 0x000fe20003fc5270 */
[----:B------:R-:W-:-:S03]  /*6960*/  @P5 FMUL.FTZ R43, R149, R40 ;  /* 0x00000028952b5220 */ /* 0x000fc60000410000 */
[----:B------:R-:W-:Y:S02]  /*6970*/  @P5 MOV R154, R41 ;  /* 0x00000029009a5202 */ /* 0x000fe40000000f00 */
[----:B------:R-:W-:-:S05]  /*6980*/  @P5 FSEL R43, R40, R43, !P6 ;  /* 0x0000002b282b5208 */ /* 0x000fca0007000000 */
[----:B------:R-:W-:Y:S01]  /*6990*/  @P5 IMAD.MOV.U32 R149, RZ, RZ, R43 ;  /* 0x000000ffff955224 */ /* 0x000fe200078e002b */
[----:B------:R-:W-:Y:S05]  /*69a0*/  @P5 BRA `(.L_x_1483) ;  /* 0x0000007000005947 */ /* 0x000fea0003800000 */
[----:B------:R-:W-:Y:S01]  /*69b0*/  ISETP.NE.AND P5, PT, R131, RZ, PT ;  /* 0x000000ff8300720c */ /* 0x000fe20003fa5270 */
[----:B------:R-:W-:-:S04]  /*69c0*/  FMUL.FTZ R41, R40, R42 ;  /* 0x0000002a28297220 */ /* 0x000fc80000410000 */
[C---:B------:R-:W-:Y:S02]  /*69d0*/  FFMA.FTZ R91, R41.reuse, R85, R156 ;  /* 0x00000055295b7223 */ /* 0x040fe4000001009c */
[----:B------:R-:W-:-:S06]  /*69e0*/  FMUL.FTZ R90, R41, R84 ;  /* 0x00000054295a7220 */ /* 0x000fcc0000410000 */
[----:B------:R0:W-:Y:S01]  /*69f0*/  @!P5 STS.64 [0x2118], R84 ;  /* 0x00211854ff00d388 */ /* 0x0001e20000000a00 */
[----:B------:R-:W-:Y:S01]  /*6a00*/  @!P5 IMAD.MOV.U32 R149, RZ, RZ, R84 ;  /* 0x000000ffff95d224 */ /* 0x000fe200078e0054 */
[----:B------:R-:W-:Y:S02]  /*6a10*/  @!P5 MOV R154, R85 ;  /* 0x00000055009ad202 */ /* 0x000fe40000000f00 */
.L_x_1483:
[----:B------:R-:W-:Y:S05]  /*6a20*/  BSYNC B0 ;  /* 0x0000000000007941 */ /* 0x000fea0003800000 */
.L_x_1482:
        /* <DEDUP_REMOVED lines=34> */
[----:B------:R-:W-:Y:S01]  /*6c50*/  MOV R5, UR17 ;  /* 0x0000001100057c02 */ /* 0x000fe20008000f00 */
        /* <DEDUP_REMOVED lines=9> */
.L_x_1486:
[----:B-1----:R-:W-:-:S04]  /*6cf0*/  IADD3 R2, R132, -0x1, RZ ;  /* 0xffffffff84027810 */ /* 0x002fc80007ffe0ff */
[----:B------:R-:W-:-:S13]  /*6d00*/  ISETP.NE.AND P5, PT, R2, UR10, PT ;  /* 0x0000000a02007c0c */ /* 0x000fda000bfa5270 */
[----:B------:R-:W-:Y:S05]  /*6d10*/  @!P5 BRA `(.L_x_1487) ;  /* 0x000001f00000d947 */ /* 0x000fea0003800000 */
[----:B------:R-:W-:Y:S01]  /*6d20*/  IABS R4, UR26 ;  /* 0x0000001a00047c13 */ /* 0x000fe20008000000 */
[----:B------:R-:W-:Y:S01]  /*6d30*/  UIADD3 UR36, UR9, -0x1, UR39 ;  /* 0xffffffff09247890 */ /* 0x000fe2000fffe027 */
[----:B------:R-:W-:Y:S01]  /*6d40*/  IABS R11, UR26 ;  /* 0x0000001a000b7c13 */ /* 0x000fe20008000000 */
[----:B------:R-:W-:Y:S01]  /*6d50*/  UMOV UR34, URZ ;  /* 0x0000003f00227c82 */ /* 0x000fe20008000000 */
[----:B------:R1:W2:Y:S03]  /*6d60*/  R2UR UR42, R4 ;  /* 0x00000000042a73c2 */ /* 0x0002a600000e0000 */
[----:B------:R-:W-:Y:S01]  /*6d70*/  IABS R5, UR36 ;  /* 0x0000002400057c13 */ /* 0x000fe20008000000 */
[----:B------:R-:W-:Y:S01]  /*6d80*/  ULOP3.LUT UR36, UR36, UR26, URZ, 0x3c, !UPT ;  /* 0x0000001a24247292 */ /* 0x000fe2000f8e3c3f */
[----:B-1----:R-:W-:-:S03]  /*6d90*/  IADD3 R4, RZ, -R11, RZ ;  /* 0x8000000bff047210 */ /* 0x002fc60007ffe0ff */
[----:B------:R-:W1:Y:S08]  /*6da0*/  R2UR UR37, R5 ;  /* 0x00000000052573c2 */ /* 0x000e7000000e0000 */
[----:B------:R-:W3:Y:S01]  /*6db0*/  R2UR UR41, R4 ;  /* 0x00000000042973c2 */ /* 0x000ee200000e0000 */
[----:B--2---:R-:W2:Y:S08]  /*6dc0*/  I2F.RP R2, UR42 ;  /* 0x0000002a00027d06 */ /* 0x004eb00008209400 */
[----:B--2---:R-:W2:Y:S02]  /*6dd0*/  MUFU.RCP R2, R2 ;  /* 0x0000000200027308 */ /* 0x004ea40000001000 */
[----:B--2---:R-:W-:-:S06]  /*6de0*/  IADD3 R3, R2, 0xffffffe, RZ ;  /* 0x0ffffffe02037810 */ /* 0x004fcc0007ffe0ff */
[----:B------:R-:W2:Y:S02]  /*6df0*/  F2I.FTZ.U32.TRUNC.NTZ R3, R3 ;  /* 0x0000000300037305 */ /* 0x000ea4000021f000 */
[----:B--2---:R-:W2:Y:S02]  /*6e00*/  R2UR UR35, R3 ;  /* 0x00000000032373c2 */ /* 0x004ea400000e0000 */
[----:B--2---:R-:W-:-:S04]  /*6e10*/  UIADD3 UR40, URZ, -UR35, URZ ;  /* 0x800000233f287290 */ /* 0x004fc8000fffe03f */
[----:B------:R-:W-:-:S04]  /*6e20*/  UIMAD UR40, UR40, UR42, URZ ;  /* 0x0000002a282872a4 */ /* 0x000fc8000f8e023f */
[----:B------:R-:W-:-:S04]  /*6e30*/  UIMAD.WIDE.U32 UR34, UR35, UR40, UR34 ;  /* 0x00000028232272a5 */ /* 0x000fc8000f8e0022 */
[----:B-1----:R-:W-:-:S04]  /*6e40*/  UIMAD.WIDE.U32 UR34, UR35, UR37, URZ ;  /* 0x00000025232272a5 */ /* 0x002fc8000f8e003f */
[----:B---3--:R-:W-:-:S04]  /*6e50*/  UIMAD UR34, UR35, UR41, UR37 ;  /* 0x00000029232272a4 */ /* 0x008fc8000f8e0225 */
        /* <DEDUP_REMOVED lines=11> */
.L_x_1487:
[----:B------:R-:W-:Y:S01]  /*6f10*/  IMAD.U32 R2, RZ, RZ, UR27 ;  /* 0x0000001bff027e24 */ /* 0x000fe2000f8e00ff */
[----:B------:R-:W-:-:S05]  /*6f20*/  MOV R3, UR38 ;  /* 0x0000002600037c02 */ /* 0x000fca0008000f00 */
[----:B------:R-:W2:Y:S02]  /*6f30*/  LDG.E R2, [R2.64] ;  /* 0x0000001c02027981 */ /* 0x000ea4000c1e1900 */
[----:B--2---:R1:W2:Y:S01]  /*6f40*/  R2UR UR34, R2 ;  /* 0x00000000022273c2 */ /* 0x0042a200000e0000 */
[----:B------:R-:W-:-:S07]  /*6f50*/  DEPBAR.LE SB1, 0x0, {2} ;  /* 0x000090040000791a */ /* 0x000fce0000000000 */
.L_x_1488:
[----:B------:R-:W-:-:S06]  /*6f60*/  UIMAD.WIDE UR34, UR34, 0x4, UR30 ;  /* 0x00000004222278a5 */ /* 0x000fcc000f8e021e */
[----:B------:R-:W-:Y:S01]  /*6f70*/  MOV R3, UR35 ;  /* 0x0000002300037c02 */ /* 0x000fe20008000f00 */
[----:B------:R-:W-:-:S05]  /*6f80*/  IMAD.U32 R2, RZ, RZ, UR34 ;  /* 0x00000022ff027e24 */ /* 0x000fca000f8e00ff */
[----:B------:R-:W2:Y:S01]  /*6f90*/  LDG.E R3, [R2.64] ;  /* 0x0000001c02037981 */ /* 0x000ea2000c1e1900 */
[----:B------:R-:W-:Y:S01]  /*6fa0*/  MOV R5, UR17 ;  /* 0x0000001100057c02 */ /* 0x000fe20008000f00 */
[----:B------:R-:W-:Y:S02]  /*6fb0*/  IMAD.U32 R4, RZ, RZ, UR16 ;  /* 0x00000010ff047e24 */ /* 0x000fe4000f8e00ff */
[----:B------:R-:W-:-:S04]  /*6fc0*/  IMAD R33, R33, c[0x0][0x240], RZ ;  /* 0x0000900021217a24 */ /* 0x000fc800078e02ff */
[----:B------:R-:W-:Y:S01]  /*6fd0*/  IMAD R33, R34, c[0x0][0x244], R33 ;  /* 0x0000910022217a24 */ /* 0x000fe200078e0221 */
[----:B--2---:R-:W-:Y:S01]  /*6fe0*/  SHF.R.S32.HI R11, RZ, 0x1f, R3 ;  /* 0x0000001fff0b7819 */ /* 0x004fe20000011403 */
        /* <DEDUP_REMOVED lines=9> */
.L_x_1485:
[----:B------:R-:W-:Y:S05]  /*7080*/  BSYNC B0 ;  /* 0x0000000000007941 */ /* 0x000fea0003800000 */
.L_x_1484:
        /* <DEDUP_REMOVED lines=20> */
.L_x_1479:
[----:B------:R-:W-:Y:S01]  /*71d0*/  BAR.SYNC.DEFER_BLOCKING 0x0 ;  /* 0x0000000000007b1d */ /* 0x000fe20000010000 */
[----:B------:R-:W-:Y:S01]  /*71e0*/  ISETP.NE.AND P6, PT, R113, RZ, PT ;  /* 0x000000ff7100720c */ /* 0x000fe20003fc5270 */
[----:B------:R-:W-:Y:S01]  /*71f0*/  IMAD.U32 R4, RZ, RZ, UR39 ;  /* 0x00000027ff047e24 */ /* 0x000fe2000f8e00ff */
[----:B------:R-:W-:Y:S01]  /*7200*/  USHF.R.S32.HI UR40, URZ, 0x1f, UR11 ;  /* 0x0000001f3f287899 */ /* 0x000fe2000801140b */
[----:B-1----:R-:W-:-:S02]  /*7210*/  IADD3 R2, P5, R82, UR11, RZ ;  /* 0x0000000b52027c10 */ /* 0x002fc4000ffbe0ff */
[----:B------:R-:W1:Y:S01]  /*7220*/  S2UR UR41, SR_CTAID.X ;  /* 0x00000000002979c3 */ /* 0x000e620000002500 */
[----:B------:R-:W-:Y:S01]  /*7230*/  ULDC.64 UR36, c[0x0][0x210] ;  /* 0x0000840000247ab9 */ /* 0x000fe20000000a00 */
[----:B------:R-:W-:Y:S01]  /*7240*/  BSSY B0, `(.L_x_1490) ;  /* 0x0000039000007945 */ /* 0x000fe20003800000 */
[----:B------:R-:W-:Y:S01]  /*7250*/  IADD3.X R3, R83, UR40, RZ, P5, !PT ;  /* 0x0000002853037c10 */ /* 0x000fe2000affe4ff */
        /* <DEDUP_REMOVED lines=40> */
[----:B------:R-:W1:Y:S02]  /*74e0*/  LDS R0, [0x1080] ;  /* 0x00108000ff007984 */ /* 0x000e640000000800 */
[----:B-1----:R-:W-:-:S13]  /*74f0*/  ISETP.GE.AND P5, PT, R82, R0, PT ;  /* 0x000000005200720c */ /* 0x002fda0003fa6270 */
[----:B------:R-:W-:Y:S05]  /*7500*/  @P5 BRA `(.L_x_1491) ;  /* 0x000000c000005947 */ /* 0x000fea0003800000 */
[----:B------:R-:W1:Y:S01]  /*7510*/  S2R R5, SR_CTAID.X ;  /* 0x0000000000057919 */ /* 0x000e620000002500 */
[----:B------:R-:W-:Y:S01]  /*7520*/  ULDC.64 UR36, c[0x0][0x218] ;  /* 0x0000860000247ab9 */ /* 0x000fe20000000a00 */
[----:B------:R-:W-:Y:S01]  /*7530*/  MOV R7, UR13 ;  /* 0x0000000d00077c02 */ /* 0x000fe20008000f00 */
[----:B------:R-:W-:-:S04]  /*7540*/  UIMAD UR36, UR14, UR36, URZ ;  /* 0x000000240e2472a4 */ /* 0x000fc8000f8e023f */
[----:B------:R-:W-:Y:S01]  /*7550*/  UIMAD UR36, UR13, UR37, UR36 ;  /* 0x000000250d2472a4 */ /* 0x000fe2000f8e0224 */
[----:B-1----:R-:W-:-:S05]  /*7560*/  IMAD.WIDE.U32 R4, R5, c[0x0][0x210], R2 ;  /* 0x0000840005047a25 */ /* 0x002fca00078e0002 */
[----:B------:R-:W-:-:S05]  /*7570*/  IADD3 R5, R5, UR44, RZ ;  /* 0x0000002c05057c10 */ /* 0x000fca000fffe0ff */
[----:B------:R-:W-:-:S05]  /*7580*/  IMAD.WIDE.U32 R4, R7, c[0x0][0x218], R4 ;  /* 0x0000860007047a25 */ /* 0x000fca00078e0004 */
[----:B------:R-:W-:Y:S02]  /*7590*/  IADD3 R5, R5, UR36, RZ ;  /* 0x0000002405057c10 */ /* 0x000fe4000fffe0ff */
[----:B------:R-:W-:-:S04]  /*75a0*/  LEA R6, P5, R4, c[0x0][0x288], 0x2 ;  /* 0x0000a20004067a11 */ /* 0x000fc800078a10ff */
[----:B------:R-:W-:-:S05]  /*75b0*/  LEA.HI.X R7, R4, c[0x0][0x28c], R5, 0x2, P5 ;  /* 0x0000a30004077a11 */ /* 0x000fca00028f1405 */
[----:B------:R1:W-:Y:S04]  /*75c0*/  STG.E [R6.64], R9 ;  /* 0x0000000906007986 */ /* 0x0003e8000c10191c */
.L_x_1491:
[----:B------:R-:W-:Y:S05]  /*75d0*/  BSYNC B0 ;  /* 0x0000000000007941 */ /* 0x000fea0003800000 */
.L_x_1490:
[----:B------:R-:W-:Y:S01]  /*75e0*/  ULDC.64 UR36, c[0x0][0x218] ;  /* 0x0000860000247ab9 */ /* 0x000fe20000000a00 */
[----:B------:R-:W-:Y:S01]  /*75f0*/  IMAD.MOV.U32 R5, RZ, RZ, 0x4 ;  /* 0x00000004ff057424 */ /* 0x000fe200078e00ff */
[----:B------:R-:W-:Y:S01]  /*7600*/  UMOV UR35, UR43 ;  /* 0x0000002b00237c82 */ /* 0x000fe20008000000 */
[----:B------:R-:W-:Y:S01]  /*7610*/  MOV R8, UR11 ;  /* 0x0000000b00087c02 */ /* 0x000fe20008000f00 */
[----:B------:R-:W-:Y:S01]  /*7620*/  UIMAD UR44, UR14, UR36, URZ ;  /* 0x000000240e2c72a4 */ /* 0x000fe2000f8e023f */
[----:B-1----:R-:W-:Y:S01]  /*7630*/  IMAD.WIDE R6, R82, R5, c[0x0][0x288] ;  /* 0x0000a20052067625 */ /* 0x002fe200078e0205 */
        /* <DEDUP_REMOVED lines=8> */
[C---:B------:R-:W-:Y:S02]  /*76c0*/  LOP3.LUT P3, RZ, R114.reuse, 0x80, RZ, 0xc0, !PT ;  /* 0x0000008072ff7812 */ /* 0x040fe4000786c0ff */
        /* <DEDUP_REMOVED lines=11> */
[----:B------:R-:W-:Y:S02]  /*7780*/  P2R R12, PR, RZ, 0x8 ;  /* 0x00000008ff0c7803 */ /* 0x000fe40000000000 */
[----:B------:R-:W-:Y:S01]  /*7790*/  ULDC.64 UR34, c[0x0][0x208] ;  /* 0x0000820000227ab9 */ /* 0x000fe20000000a00 */
[C---:B------:R-:W-:Y:S01]  /*77a0*/  LOP3.LUT P3, RZ, R114.reuse, 0x200, RZ, 0xc0, !PT ;  /* 0x0000020072ff7812 */ /* 0x040fe2000786c0ff */
[----:B------:R-:W-:Y:S01]  /*77b0*/  UIMAD UR37, UR14, UR34, URZ ;  /* 0x000000220e2572a4 */ /* 0x000fe2000f8e023f */
[C---:B------:R-:W-:Y:S02]  /*77c0*/  LOP3.LUT P2, RZ, R114.reuse, 0x20, RZ, 0xc0, !PT ;  /* 0x0000002072ff7812 */ /* 0x040fe4000784c0ff */
[----:B------:R-:W-:Y:S01]  /*77d0*/  P2R R10, PR, RZ, 0x8 ;  /* 0x00000008ff0a7803 */ /* 0x000fe20000000000 */
[----:B------:R-:W-:Y:S01]  /*77e0*/  UIMAD UR44, UR13, UR35, UR37 ;  /* 0x000000230d2c72a4 */ /* 0x000fe2000f8e0225 */
[----:B------:R-:W-:Y:S01]  /*77f0*/  LOP3.LUT P3, RZ, R114, 0x800, RZ, 0xc0, !PT ;  /* 0x0000080072ff7812 */ /* 0x000fe2000786c0ff */
[----:B------:R-:W-:Y:S01]  /*7800*/  UIMAD.WIDE.U32 UR36, UR41, UR36, URZ ;  /* 0x00000024292472a5 */ /* 0x000fe2000f8e003f */
[----:B------:R1:W-:Y:S01]  /*7810*/  @!P5 STG.E [R6.64+0x100], R13 ;  /* 0x0001000d0600d986 */ /* 0x0003e2000c10191c */
[----:B------:R-:W-:-:S02]  /*7820*/  ISETP.GE.AND P5, PT, R127, R0, PT ;  /* 0x000000007f00720c */ /* 0x000fc40003fa6270 */
[----:B------:R-:W-:Y:S01]  /*7830*/  UIADD3 UR37, UR37, UR43, URZ ;  /* 0x0000002b25257290 */ /* 0x000fe2000fffe03f */
[----:B------:R-:W-:Y:S02]  /*7840*/  P2R R22, PR, RZ, 0x2 ;  /* 0x00000002ff167803 */ /* 0x000fe40000000000 */
[C---:B------:R-:W-:Y:S01]  /*7850*/  LOP3.LUT P1, RZ, R114.reuse, 0x40, RZ, 0xc0, !PT ;  /* 0x0000004072ff7812 */ /* 0x040fe2000782c0ff */
[----:B------:R-:W-:Y:S01]  /*7860*/  UIMAD.WIDE.U32 UR34, UR13, UR34, UR36 ;  /* 0x000000220d2272a5 */ /* 0x000fe2000f8e0024 */
[----:B------:R-:W-:Y:S02]  /*7870*/  P2R R24, PR, RZ, 0x1 ;  /* 0x00000001ff187803 */ /* 0x000fe40000000000 */
[----:B------:R-:W-:Y:S01]  /*7880*/  LOP3.LUT P0, RZ, R114, 0x8, RZ, 0xc0, !PT ;  /* 0x0000000872ff7812 */ /* 0x000fe2000780c0ff */
[----:B------:R-:W-:Y:S01]  /*7890*/  UIADD3 UR36, UP0, UR11, UR34, URZ ;  /* 0x000000220b247290 */ /* 0x000fe2000ff1e03f */
[----:B------:R-:W-:Y:S02]  /*78a0*/  P2R R26, PR, RZ, 0x40 ;  /* 0x00000040ff1a7803 */ /* 0x000fe40000000000 */
[----:B------:R-:W-:Y:S01]  /*78b0*/  @!P5 STG.E [R6.64+0x180], R15 ;  /* 0x0001800f0600d986 */ /* 0x000fe2000c10191c */
[----:B------:R-:W-:Y:S01]  /*78c0*/  ISETP.GE.AND P5, PT, R126, R0, PT ;  /* 0x000000007e00720c */ /* 0x000fe20003fa6270 */
[----:B------:R-:W-:Y:S01]  /*78d0*/  UIADD3.X UR34, UR40, UR44, UR35, UP0, !UPT ;  /* 0x0000002c28227290 */ /* 0x000fe200087fe423 */
[----:B-1----:R-:W-:Y:S01]  /*78e0*/  IMAD.MOV.U32 R13, RZ, RZ, RZ ;  /* 0x000000ffff0d7224 */ /* 0x002fe200078e00ff */
[----:B------:R-:W-:-:S10]  /*78f0*/  LOP3.LUT P6, RZ, R114, 0x10, RZ, 0xc0, !PT ;  /* 0x0000001072ff7812 */ /* 0x000fd400078cc0ff */
        /* <DEDUP_REMOVED lines=23> */
[----:B------:R-:W-:-:S03]  /*7a70*/  ISETP.GE.AND P5, PT, R115, R0, PT ;  /* 0x000000007300720c */ /* 0x000fc60003fa6270 */
[----:B------:R-:W2:Y:S01]  /*7a80*/  S2R R0, SR_CTAID.X ;  /* 0x0000000000007919 */ /* 0x000ea20000002500 */
[----:B-1----:R-:W-:-:S09]  /*7a90*/  MOV R11, UR13 ;  /* 0x0000000d000b7c02 */ /* 0x002fd20008000f00 */
[----:B------:R1:W-:Y:S01]  /*7aa0*/  @!P5 STG.E [R6.64+0x780], R39 ;  /* 0x000780270600d986 */ /* 0x0003e2000c10191c */
[----:B--2---:R-:W-:-:S05]  /*7ab0*/  @!P4 IMAD.WIDE.U32 R8, R0, c[0x0][0x200], R8 ;  /* 0x000080000008ca25 */ /* 0x004fca00078e0008 */
[----:B------:R-:W-:-:S05]  /*7ac0*/  @!P4 IADD3 R9, R9, UR43, RZ ;  /* 0x0000002b0909cc10 */ /* 0x000fca000fffe0ff */
[----:B-1----:R-:W-:-:S04]  /*7ad0*/  @!P4 IMAD.WIDE.U32 R6, R11, c[0x0][0x208], R8 ;  /* 0x000082000b06ca25 */ /* 0x002fc800078e0008 */
        /* <DEDUP_REMOVED lines=11> */
[----:B------:R-:W-:Y:S01]  /*7b90*/  HFMA2.MMA R11, -RZ, RZ, 0, 0 ;  /* 0x00000000ff0b7435 */ /* 0x000fe200000001ff */
[----:B------:R-:W-:Y:S01]  /*7ba0*/  IMAD.MOV.U32 R4, RZ, RZ, RZ ;  /* 0x000000ffff047224 */ /* 0x000fe200078e00ff */
[----:B------:R-:W-:-:S05]  /*7bb0*/  LOP3.LUT P5, RZ, R114, 0x2, RZ, 0xc0, !PT ;  /* 0x0000000272ff7812 */ /* 0x000fca00078ac0ff */
[----:B------:R1:W2:Y:S01]  /*7bc0*/  @!P4 LDG.E R4, [R8.64] ;  /* 0x0000001c0804c981 */ /* 0x0002a2000c1e1900 */
[----:B------:R-:W-:-:S03]  /*7bd0*/  LOP3.LUT P4, RZ, R114, 0x4, RZ, 0xc0, !PT ;  /* 0x0000000472ff7812 */ /* 0x000fc6000788c0ff */
[----:B------:R-:W3:Y:S01]  /*7be0*/  @!P3 LDG.E R11, [R6.64+0x80] ;  /* 0x0000801c060bb981 */ /* 0x000ee2000c1e1900 */
[----:B------:R-:W-:Y:S02]  /*7bf0*/  ISETP.NE.AND P3, PT, R10, RZ, PT ;  /* 0x000000ff0a00720c */ /* 0x000fe40003f65270 */
[----:B------:R-:W-:-:S11]  /*7c00*/  MOV R10, RZ ;  /* 0x000000ff000a7202 */ /* 0x000fd60000000f00 */
[----:B------:R-:W4:Y:S01]  /*7c10*/  @!P3 LDG.E R13, [R6.64+0x180] ;  /* 0x0001801c060db981 */ /* 0x000f22000c1e1900 */
[----:B------:R-:W-:-:S13]  /*7c20*/  ISETP.NE.AND P3, PT, R12, RZ, PT ;  /* 0x000000ff0c00720c */ /* 0x000fda0003f65270 */
[----:B------:R-:W5:Y:S01]  /*7c30*/  @!P3 LDG.E R10, [R6.64+0x100] ;  /* 0x0001001c060ab981 */ /* 0x000f62000c1e1900 */
[----:B------:R-:W-:Y:S02]  /*7c40*/  ISETP.NE.AND P3, PT, R14, RZ, PT ;  /* 0x000000ff0e00720c */ /* 0x000fe40003f65270 */
[----:B------:R-:W-:Y:S01]  /*7c50*/  CS2R R14, SRZ ;  /* 0x00000000000e7805 */ /* 0x000fe2000001ff00 */
[----:B------:R-:W-:Y:S01]  /*7c60*/  IMAD.MOV.U32 R12, RZ, RZ, RZ ;  /* 0x000000ffff0c7224 */ /* 0x000fe200078e00ff */
[----:B-1----:R-:W-:-:S04]  /*7c70*/  CS2R R8, SRZ ;  /* 0x0000000000087805 */ /* 0x002fc8000001ff00 */
[----:B------:R-:W4:Y:S04]  /*7c80*/  @!P6 LDG.E R14, [R6.64+0x400] ;  /* 0x0004001c060ee981 */ /* 0x000f28000c1e1900 */
[----:B------:R-:W4:Y:S04]  /*7c90*/  @!P2 LDG.E R9, [R6.64+0x380] ;  /* 0x0003801c0609a981 */ /* 0x000f28000c1e1900 */
[----:B------:R-:W4:Y:S01]  /*7ca0*/  @!P3 LDG.E R15, [R6.64+0x280] ;  /* 0x0002801c060fb981 */ /* 0x000f22000c1e1900 */
[----:B------:R-:W-:Y:S02]  /*7cb0*/  ISETP.NE.AND P3, PT, R16, RZ, PT ;  /* 0x000000ff1000720c */ /* 0x000fe40003f65270 */
[----:B------:R-:W-:Y:S01]  /*7cc0*/  CS2R R16, SRZ ;  /* 0x0000000000107805 */ /* 0x000fe2000001ff00 */
[----:B------:R-:W-:Y:S01]  /*7cd0*/  ISETP.NE.AND P2, PT, R20, RZ, PT ;  /* 0x000000ff1400720c */ /* 0x000fe20003f45270 */
[----:B------:R-:W4:Y:S01]  /*7ce0*/  @!P1 LDG.E R8, [R6.64+0x300] ;  /* 0x0003001c06089981 */ /* 0x000f22000c1e1900 */
[----:B------:R-:W-:-:S03]  /*7cf0*/  ISETP.NE.AND P1, PT, R22, RZ, PT ;  /* 0x000000ff1600720c */ /* 0x000fc60003f25270 */
[----:B------:R-:W4:Y:S01]  /*7d00*/  @!P0 LDG.E R17, [R6.64+0x480] ;  /* 0x0004801c06118981 */ /* 0x000f22000c1e1900 */
[----:B------:R-:W-:-:S04]  /*7d10*/  ISETP.NE.AND P0, PT, R24, RZ, PT ;  /* 0x000000ff1800720c */ /* 0x000fc80003f05270 */
[----:B------:R-:W4:Y:S01]  /*7d20*/  @!P3 LDG.E R12, [R6.64+0x200] ;  /* 0x0002001c060cb981 */ /* 0x000f22000c1e1900 */
[----:B------:R-:W-:Y:S01]  /*7d30*/  ISETP.NE.AND P3, PT, R18, RZ, PT ;  /* 0x000000ff1200720c */ /* 0x000fe20003f65270 */
[----:B------:R-:W-:Y:S01]  /*7d40*/  HFMA2.MMA R22, -RZ, RZ, 0, 0 ;  /* 0x00000000ff167435 */ /* 0x000fe200000001ff */
[----:B------:R-:W-:Y:S01]  /*7d50*/  CS2R R18, SRZ ;  /* 0x0000000000127805 */ /* 0x000fe2000001ff00 */
[----:B------:R-:W-:Y:S01]  /*7d60*/  CS2R R20, SRZ ;  /* 0x0000000000147805 */ /* 0x000fe2000001ff00 */
[----:B------:R-:W4:Y:S04]  /*7d70*/  @!P4 LDG.E R16, [R6.64+0x500] ;  /* 0x0005001c0610c981 */ /* 0x000f28000c1e1900 */
[----:B------:R-:W4:Y:S04]  /*7d80*/  @!P5 LDG.E R19, [R6.64+0x580] ;  /* 0x0005801c0613d981 */ /* 0x000f28000c1e1900 */
[----:B------:R-:W4:Y:S04]  /*7d90*/  @!P2 LDG.E R21, [R6.64+0x680] ;  /* 0x0006801c0615a981 */ /* 0x000f28000c1e1900 */
[----:B------:R-:W4:Y:S04]  /*7da0*/  @!P3 LDG.E R18, [R6.64+0x600] ;  /* 0x0006001c0612b981 */ /* 0x000f28000c1e1900 */
[----:B------:R-:W4:Y:S04]  /*7db0*/  @!P1 LDG.E R22, [R6.64+0x700] ;  /* 0x0007001c06169981 */ /* 0x000f28000c1e1900 */
[----:B------:R-:W4:Y:S01]  /*7dc0*/  @!P0 LDG.E R20, [R6.64+0x780] ;  /* 0x0007801c06148981 */ /* 0x000f22000c1e1900 */
[----:B------:R-:W-:Y:S01]  /*7dd0*/  ISETP.NE.AND P6, PT, R26, RZ, PT ;  /* 0x000000ff1a00720c */ /* 0x000fe20003fc5270 */
[----:B------:R-:W-:-:S02]  /*7de0*/  UIMAD UR42, UR42, UR36, URZ ;  /* 0x000000242a2a72a4 */ /* 0x000fc4000f8e023f */
[----:B------:R-:W-:Y:S02]  /*7df0*/  UIMAD.WIDE.U32 UR34, UR41, UR36, URZ ;  /* 0x00000024292272a5 */ /* 0x000fe4000f8e003f */
[----:B------:R-:W-:Y:S01]  /*7e00*/  UIMAD UR42, UR41, UR37, UR42 ;  /* 0x00000025292a72a4 */ /* 0x000fe2000f8e022a */
[----:B--2---:R-:W-:Y:S04]  /*7e10*/  STS [R111], R4 ;  /* 0x000000046f007388 */ /* 0x004fe80000000800 */
[----:B---3--:R-:W-:Y:S04]  /*7e20*/  STS [R110.X4+0x80], R11 ;  /* 0x0000800b6e007388 */ /* 0x008fe80000004800 */
[----:B-----5:R-:W-:Y:S04]  /*7e30*/  STS [R109.X4+0x100], R10 ;  /* 0x0001000a6d007388 */ /* 0x020fe80000004800 */
        /* <DEDUP_REMOVED lines=16> */
[----:B------:R-:W3:Y:S04]  /*7f40*/  LDS R11, [R96.X4+0xc] ;  /* 0x00000c00600b7984 */ /* 0x000ee80000004800 */
[----:B------:R-:W4:Y:S04]  /*7f50*/  LDS R15, [R96.X4+0x14] ;  /* 0x00001400600f7984 */ /* 0x000f280000004800 */
[----:B------:R-:W5:Y:S04]  /*7f60*/  LDS R19, [R96.X4+0x1c] ;  /* 0x00001c0060137984 */ /* 0x000f680000004800 */
[----:B------:R-:W0:Y:S04]  /*7f70*/  LDS R23, [R96.X4+0x24] ;  /* 0x0000240060177984 */ /* 0x000e280000004800 */
        /* <DEDUP_REMOVED lines=9> */
[----:B------:R-:W0:Y:S01]  /*8010*/  LDS R35, [R96.X4+0x3c] ;  /* 0x00003c0060237984 */ /* 0x000e220000004800 */
[----:B-1----:R-:W-:-:S02]  /*8020*/  FMUL.FTZ R6, R4, -1.4426950216293334961 ;  /* 0xbfb8aa3b04067820 */ /* 0x002fc40000410000 */
[----:B--2---:R-:W-:Y:S02]  /*8030*/  FMUL.FTZ R10, R9, -1.4426950216293334961 ;  /* 0xbfb8aa3b090a7820 */ /* 0x004fe40000410000 */
[----:B---3--:R-:W-:Y:S02]  /*8040*/  FMUL.FTZ R12, R11, -1.4426950216293334961 ;  /* 0xbfb8aa3b0b0c7820 */ /* 0x008fe40000410000 */
[----:B------:R-:W1:Y:S01]  /*8050*/  MUFU.EX2 R6, R6 ;  /* 0x0000000600067308 */ /* 0x000e620000000800 */
[----:B----4-:R-:W-:Y:S02]  /*8060*/  FMUL.FTZ R16, R15, -1.4426950216293334961 ;  /* 0xbfb8aa3b0f107820 */ /* 0x010fe40000410000 */
[----:B-----5:R-:W-:-:S05]  /*8070*/  FMUL.FTZ R20, R19, -1.4426950216293334961 ;  /* 0xbfb8aa3b13147820 */ /* 0x020fca0000410000 */
[----:B------:R-:W2:Y:S01]  /*8080*/  MUFU.EX2 R10, R10 ;  /* 0x0000000a000a7308 */ /* 0x000ea20000000800 */
[----:B0-----:R-:W-:Y:S02]  /*8090*/  FMUL.FTZ R24, R23, -1.4426950216293334961 ;  /* 0xbfb8aa3b17187820 */ /* 0x001fe40000410000 */
[----:B------:R-:W-:-:S05]  /*80a0*/  FMUL.FTZ R28, R27, -1.4426950216293334961 ;  /* 0xbfb8aa3b1b1c7820 */ /* 0x000fca0000410000 */
[----:B------:R-:W0:Y:S01]  /*80b0*/  MUFU.EX2 R12, R12 ;  /* 0x0000000c000c7308 */ /* 0x000e220000000800 */
[----:B------:R-:W-:Y:S02]  /*80c0*/  FMUL.FTZ R8, R7, -1.4426950216293334961 ;  /* 0xbfb8aa3b07087820 */ /* 0x000fe40000410000 */
[----:B------:R-:W-:-:S05]  /*80d0*/  FMUL.FTZ R14, R13, -1.4426950216293334961 ;  /* 0xbfb8aa3b0d0e7820 */ /* 0x000fca0000410000 */
[----:B------:R-:W3:Y:S01]  /*80e0*/  MUFU.EX2 R16, R16 ;  /* 0x0000001000107308 */ /* 0x000ee20000000800 */
[----:B------:R-:W-:Y:S02]  /*80f0*/  FMUL.FTZ R18, R17, -1.4426950216293334961 ;  /* 0xbfb8aa3b11127820 */ /* 0x000fe40000410000 */
[----:B------:R-:W-:-:S05]  /*8100*/  FMUL.FTZ R22, R21, -1.4426950216293334961 ;  /* 0xbfb8aa3b15167820 */ /* 0x000fca0000410000 */
[----:B------:R-:W4:Y:S01]  /*8110*/  MUFU.EX2 R20, R20 ;  /* 0x0000001400147308 */ /* 0x000f220000000800 */
[----:B------:R-:W-:Y:S02]  /*8120*/  FMUL.FTZ R26, R25, -1.4426950216293334961 ;  /* 0xbfb8aa3b191a7820 */ /* 0x000fe40000410000 */
[----:B------:R-:W-:Y:S02]  /*8130*/  FMUL.FTZ R30, R29, -1.4426950216293334961 ;  /* 0xbfb8aa3b1d1e7820 */ /* 0x000fe40000410000 */
[----:B------:R-:W-:Y:S02]  /*8140*/  FMUL.FTZ R32, R31, -1.4426950216293334961 ;  /* 0xbfb8aa3b1f207820 */ /* 0x000fe40000410000 */
[----:B------:R-:W-:Y:S01]  /*8150*/  FMUL.FTZ R34, R33, -1.4426950216293334961 ;  /* 0xbfb8aa3b21227820 */ /* 0x000fe20000410000 */
[----:B------:R-:W5:Y:S01]  /*8160*/  MUFU.EX2 R24, R24 ;  /* 0x0000001800187308 */ /* 0x000f620000000800 */
[----:B------:R-:W-:Y:S02]  /*8170*/  FMUL.FTZ R36, R35, -1.4426950216293334961 ;  /* 0xbfb8aa3b23247820 */ /* 0x000fe40000410000 */
[----:B-1----:R-:W-:-:S05]  /*8180*/  FADD.FTZ R6, R6, 1 ;  /* 0x3f80000006067421 */ /* 0x002fca0000010000 */
[----:B------:R-:W1:Y:S01]  /*8190*/  MUFU.EX2 R28, R28 ;  /* 0x0000001c001c7308 */ /* 0x000e620000000800 */
[----:B--2---:R-:W-:Y:S02]  /*81a0*/  FADD.FTZ R10, R10, 1 ;  /* 0x3f8000000a0a7421 */ /* 0x004fe40000010000 */
[----:B0-----:R-:W-:-:S05]  /*81b0*/  FADD.FTZ R12, R12, 1 ;  /* 0x3f8000000c0c7421 */ /* 0x001fca0000010000 */
[----:B------:R-:W0:Y:S01]  /*81c0*/  MUFU.EX2 R8, R8 ;  /* 0x0000000800087308 */ /* 0x000e220000000800 */
[----:B---3--:R-:W-:-:S07]  /*81d0*/  FADD.FTZ R16, R16, 1 ;  /* 0x3f80000010107421 */ /* 0x008fce0000010000 */
[----:B------:R-:W2:Y:S01]  /*81e0*/  MUFU.EX2 R14, R14 ;  /* 0x0000000e000e7308 */ /* 0x000ea20000000800 */
[----:B----4-:R-:W-:-:S07]  /*81f0*/  FADD.FTZ R20, R20, 1 ;  /* 0x3f80000014147421 */ /* 0x010fce0000010000 */
[----:B------:R-:W3:Y:S08]  /*8200*/  MUFU.EX2 R18, R18 ;  /* 0x0000001200127308 */ /* 0x000ef00000000800 */
[----:B------:R-:W4:Y:S08]  /*8210*/  MUFU.EX2 R22, R22 ;  /* 0x0000001600167308 */ /* 0x000f300000000800 */
[----:B------:R-:W0:Y:S08]  /*8220*/  MUFU.EX2 R26, R26 ;  /* 0x0000001a001a7308 */ /* 0x000e300000000800 */
[----:B------:R-:W0:Y:S08]  /*8230*/  MUFU.EX2 R30, R30 ;  /* 0x0000001e001e7308 */ /* 0x000e300000000800 */
[----:B------:R-:W0:Y:S08]  /*8240*/  MUFU.EX2 R32, R32 ;  /* 0x0000002000207308 */ /* 0x000e300000000800 */
[----:B------:R-:W0:Y:S08]  /*8250*/  MUFU.EX2 R34, R34 ;  /* 0x0000002200227308 */ /* 0x000e300000000800 */
[----:B------:R-:W0:Y:S08]  /*8260*/  MUFU.EX2 R36, R36 ;  /* 0x0000002400247308 */ /* 0x000e300000000800 */
[----:B------:R-:W0:Y:S01]  /*8270*/  MUFU.RCP R37, R6 ;  /* 0x0000000600257308 */ /* 0x000e220000001000 */
[----:B-----5:R-:W-:-:S02]  /*8280*/  FADD.FTZ R24, R24, 1 ;  /* 0x3f80000018187421 */ /* 0x020fc40000010000 */
[----:B-1----:R-:W-:-:S05]  /*8290*/  FADD.FTZ R28, R28, 1 ;  /* 0x3f8000001c1c7421 */ /* 0x002fca0000010000 */
[----:B------:R-:W1:Y:S08]  /*82a0*/  MUFU.RCP R10, R10 ;  /* 0x0000000a000a7308 */ /* 0x000e700000001000 */
[----:B------:R-:W5:Y:S01]  /*82b0*/  MUFU.RCP R12, R12 ;  /* 0x0000000c000c7308 */ /* 0x000f620000001000 */
[----:B0-----:R-:W-:Y:S02]  /*82c0*/  FADD.FTZ R8, R8, 1 ;  /* 0x3f80000008087421 */ /* 0x001fe40000010000 */
[----:B--2---:R-:W-:-:S05]  /*82d0*/  FADD.FTZ R14, R14, 1 ;  /* 0x3f8000000e0e7421 */ /* 0x004fca0000010000 */
[----:B------:R-:W0:Y:S01]  /*82e0*/  MUFU.RCP R16, R16 ;  /* 0x0000001000107308 */ /* 0x000e220000001000 */
[----:B---3--:R-:W-:Y:S02]  /*82f0*/  FADD.FTZ R18, R18, 1 ;  /* 0x3f80000012127421 */ /* 0x008fe40000010000 */
[----:B----4-:R-:W-:-:S05]  /*8300*/  FADD.FTZ R22, R22, 1 ;  /* 0x3f80000016167421 */ /* 0x010fca0000010000 */
[----:B------:R-:W2:Y:S01]  /*8310*/  MUFU.RCP R20, R20 ;  /* 0x0000001400147308 */ /* 0x000ea20000001000 */
[----:B------:R-:W-:Y:S02]  /*8320*/  FADD.FTZ R26, R26, 1 ;  /* 0x3f8000001a1a7421 */ /* 0x000fe40000010000 */
[----:B------:R-:W-:Y:S02]  /*8330*/  FADD.FTZ R30, R30, 1 ;  /* 0x3f8000001e1e7421 */ /* 0x000fe40000010000 */
[----:B------:R-:W-:Y:S02]  /*8340*/  FADD.FTZ R32, R32, 1 ;  /* 0x3f80000020207421 */ /* 0x000fe40000010000 */
[----:B------:R-:W-:Y:S01]  /*8350*/  FADD.FTZ R34, R34, 1 ;  /* 0x3f80000022227421 */ /* 0x000fe20000010000 */
[----:B------:R-:W3:Y:S01]  /*8360*/  MUFU.RCP R24, R24 ;  /* 0x0000001800187308 */ /* 0x000ee20000001000 */
[----:B------:R-:W-:Y:S02]  /*8370*/  FADD.FTZ R36, R36, 1 ;  /* 0x3f80000024247421 */ /* 0x000fe40000010000 */
[----:B------:R-:W-:-:S05]  /*8380*/  FMUL.FTZ R4, R4, R37 ;  /* 0x0000002504047220 */ /* 0x000fca0000410000 */
[----:B------:R-:W4:Y:S01]  /*8390*/  MUFU.RCP R28, R28 ;  /* 0x0000001c001c7308 */ /* 0x000f220000001000 */
[----:B------:R-:W-:Y:S01]  /*83a0*/  FMUL.FTZ R71, R4, R71 ;  /* 0x0000004704477220 */ /* 0x000fe20000410000 */
[----:B------:R-:W-:Y:S01]  /*83b0*/  BAR.SYNC.DEFER_BLOCKING 0x0 ;  /* 0x0000000000007b1d */ /* 0x000fe20000010000 */
[----:B-1----:R-:W-:Y:S02]  /*83c0*/  FMUL.FTZ R4, R9, R10 ;  /* 0x0000000a09047220 */ /* 0x002fe40000410000 */
[----:B-----5:R-:W-:-:S03]  /*83d0*/  FMUL.FTZ R6, R11, R12 ;  /* 0x0000000c0b067220 */ /* 0x020fc60000410000 */
[----:B------:R-:W1:Y:S01]  /*83e0*/  MUFU.RCP R8, R8 ;  /* 0x0000000800087308 */ /* 0x000e620000001000 */
[----:B------:R-:W-:Y:S02]  /*83f0*/  FMUL.FTZ R69, R4, R69 ;  /* 0x0000004504457220 */ /* 0x000fe40000410000 */
[----:B------:R-:W-:-:S05]  /*8400*/  FMUL.FTZ R67, R6, R67 ;  /* 0x0000004306437220 */ /* 0x000fca0000410000 */
[----:B------:R-:W5:Y:S01]  /*8410*/  MUFU.RCP R14, R14 ;  /* 0x0000000e000e7308 */ /* 0x000f620000001000 */
[----:B0-----:R-:W-:-:S07]  /*8420*/  FMUL.FTZ R4, R15, R16 ;  /* 0x000000100f047220 */ /* 0x001fce0000410000 */
[----:B------:R-:W0:Y:S01]  /*8430*/  MUFU.RCP R18, R18 ;  /* 0x0000001200127308 */ /* 0x000e220000001000 */
[----:B--2---:R-:W-:-:S07]  /*8440*/  FMUL.FTZ R6, R19, R20 ;  /* 0x0000001413067220 */ /* 0x004fce0000410000 */
[----:B------:R-:W2:Y:S08]  /*8450*/  MUFU.RCP R22, R22 ;  /* 0x0000001600167308 */ /* 0x000eb00000001000 */
[----:B------:R-:W0:Y:S08]  /*8460*/  MUFU.RCP R26, R26 ;  /* 0x0000001a001a7308 */ /* 0x000e300000001000 */
[----:B------:R-:W0:Y:S08]  /*8470*/  MUFU.RCP R30, R30 ;  /* 0x0000001e001e7308 */ /* 0x000e300000001000 */
[----:B------:R-:W0:Y:S08]  /*8480*/  MUFU.RCP R32, R32 ;  /* 0x0000002000207308 */ /* 0x000e300000001000 */
[----:B------:R-:W0:Y:S08]  /*8490*/  MUFU.RCP R34, R34 ;  /* 0x0000002200227308 */ /* 0x000e300000001000 */
[----:B------:R-:W0:Y:S01]  /*84a0*/  MUFU.RCP R36, R36 ;  /* 0x0000002400247308 */ /* 0x000e220000001000 */
[----:B------:R-:W-:-:S02]  /*84b0*/  FMUL.FTZ R65, R4, R65 ;  /* 0x0000004104417220 */ /* 0x000fc40000410000 */
[----:B------:R-:W-:Y:S02]  /*84c0*/  FMUL.FTZ R63, R6, R63 ;  /* 0x0000003f063f7220 */ /* 0x000fe40000410000 */
[----:B---3--:R-:W-:Y:S02]  /*84d0*/  FMUL.FTZ R4, R23, R24 ;  /* 0x0000001817047220 */ /* 0x008fe40000410000 */
[----:B----4-:R-:W-:Y:S02]  /*84e0*/  FMUL.FTZ R6, R27, R28 ;  /* 0x0000001c1b067220 */ /* 0x010fe40000410000 */
[----:B------:R-:W-:Y:S02]  /*84f0*/  FMUL.FTZ R61, R4, R61 ;  /* 0x0000003d043d7220 */ /* 0x000fe40000410000 */
[----:B------:R-:W-:Y:S02]  /*8500*/  FMUL.FTZ R59, R6, R59 ;  /* 0x0000003b063b7220 */ /* 0x000fe40000410000 */
[----:B-1----:R-:W-:-:S02]  /*8510*/  FMUL.FTZ R7, R7, R8 ;  /* 0x0000000807077220 */ /* 0x002fc40000410000 */
[----:B-----5:R-:W-:Y:S02]  /*8520*/  FMUL.FTZ R13, R13, R14 ;  /* 0x0000000e0d0d7220 */ /* 0x020fe40000410000 */
[----:B0-----:R-:W-:Y:S02]  /*8530*/  FMUL.FTZ R17, R17, R18 ;  /* 0x0000001211117220 */ /* 0x001fe40000410000 */
[----:B--2---:R-:W-:Y:S02]  /*8540*/  FMUL.FTZ R21, R21, R22 ;  /* 0x0000001615157220 */ /* 0x004fe40000410000 */
        /* <DEDUP_REMOVED lines=52> */
[----:B------:R-:W-:Y:S01]  /*8890*/  BSSY B0, `(.L_x_1492) ;  /* 0x000000e000007945 */ /* 0x000fe20003800000 */
        /* <DEDUP_REMOVED lines=13> */
.L_x_1493:
[----:B------:R-:W-:Y:S05]  /*8970*/  BSYNC B0 ;  /* 0x0000000000007941 */ /* 0x000fea0003800000 */
.L_x_1492:
        /* <DEDUP_REMOVED lines=15> */
[----:B------:R-:W-:Y:S01]  /*8a70*/  IMAD.U32 R5, RZ, RZ, UR36 ;  /* 0x00000024ff057e24 */ /* 0x000fe2000f8e00ff */
        /* <DEDUP_REMOVED lines=32> */
[----:B-1----:R-:W-:Y:S01]  /*8c80*/  @P0 CALL.REL.NOINC `(.L_x_1494) ;  /* 0x0000001000000944 */ /* 0x002fe20003c00000 */
[----:B------:R-:W-:Y:S05]  /*8c90*/  BRA `(.L_x_1495) ;  /* 0xffff8ae000007947 */ /* 0x000fea000383ffff */
.L_x_1494:
[----:B------:R-:W-:Y:S05]  /*8ca0*/  EXIT ;  /* 0x000000000000794d */ /* 0x000fea0003800000 */
.L_x_1496:
        /* <DEDUP_REMOVED lines=13> */
.L_x_8844:


//--------------------- .text._Z25selective_scan_fwd_kernelI32Selective_Scan_fwd_kernel_traitsILi64ELi16ELi1ELb0ELb1ELb1ELb1ELb1EfffEEv13SSMParamsBase --------------------------
	.section	.text._Z25selective_scan_fwd_kernelI32Selective_Scan_fwd_kernel_traitsILi64ELi16ELi1ELb0ELb1ELb1ELb1ELb1EfffEEv13SSMParamsBase,"ax",@progbits
	.sectioninfo	@"SHI_REGISTERS=157"
	.align	128
        .global         _Z25selective_scan_fwd_kernelI32Selective_Scan_fwd_kernel_traitsILi64ELi16ELi1ELb0ELb1ELb1ELb1ELb1EfffEEv13SSMParamsBase
        .type           _Z25selective_scan_fwd_kernelI32Selective_Scan_fwd_kernel_traitsILi64ELi16ELi1ELb0ELb1ELb1ELb1ELb1EfffEEv13SSMParamsBase,@function
        .size           _Z25selective_scan_fwd_kernelI32Selective_Scan_fwd_kernel_traitsILi64ELi16ELi1ELb0ELb1ELb1ELb1ELb1EfffEEv13SSMParamsBase,(.L_x_8845 - _Z25selective_scan_fwd_kernelI32Selective_Scan_fwd_kernel_traitsILi64ELi16ELi1ELb0ELb1ELb1ELb1ELb1EfffEEv13SSMParamsBase)
        .other          _Z25selective_scan_fwd_kernelI32Selective_Scan_fwd_kernel_traitsILi64ELi16ELi1ELb0ELb1ELb1ELb1ELb1EfffEEv13SSMParamsBase,@"STO_CUDA_ENTRY STV_DEFAULT"
_Z25selective_scan_fwd_kernelI32Selective_Scan_fwd_kernel_traitsILi64ELi16ELi1ELb0ELb1ELb1ELb1ELb1EfffEEv13SSMParamsBase:
.text._Z25selective_scan_fwd_kernelI32Selective_Scan_fwd_kernel_traitsILi64ELi16ELi1ELb0ELb1ELb1ELb1ELb1EfffEEv13SSMParamsBase:
        /* <DEDUP_REMOVED lines=49> */
.L_x_1497:
        /* <DEDUP_REMOVED lines=20> */
[----:B------:R-:W-:Y:S02]  /*0450*/  @UP4 UIMAD UR27, UR41, UR27, UR10 ;  /* 0x0000001b291b42a4 */ /* 0x000fe4000f8e020a */
[----:B------:R-:W-:Y:S02]  /*0460*/  @UP4 UMOV UR38, UR8 ;  /* 0x0000000800264c82 */ /* 0x000fe40008000000 */
        /* <DEDUP_REMOVED lines=12> */
[----:B------:R-:W-:Y:S02]  /*0530*/  UIADD3 UR27, UR14, UR9, URZ ;  /* 0x000000090e1b7290 */ /* 0x000fe4000fffe03f */
[----:B------:R-:W-:-:S05]  /*0540*/  UMOV UR38, UR8 ;  /* 0x0000000800267c82 */ /* 0x000fca0008000000 */
.L_x_1498:
[----:B------:R-:W-:Y:S05]  /*0550*/  @!P1 BRA `(.L_x_1499) ;  /* 0x000000b000009947 */ /* 0x000fea0003800000 */
[----:B------:R-:W-:Y:S02]  /*0560*/  ULDC.64 UR14, c[0x0][0x248] ;  /* 0x00009200000e7ab9 */ /* 0x000fe40000000a00 */
[----:B------:R-:W-:Y:S02]  /*0570*/  UIMAD UR10, UR35, UR14, URZ ;  /* 0x0000000e230a72a4 */ /* 0x000fe4000f8e023f */
[----:B------:R-:W-:Y:S02]  /*0580*/  UIMAD.WIDE.U32 UR8, UR34, UR14, URZ ;  /* 0x0000000e220872a5 */ /* 0x000fe4000f8e003f */
[----:B------:R-:W-:Y:S02]  /*0590*/  UIMAD UR10, UR34, UR15, UR10 ;  /* 0x0000000f220a72a4 */ /* 0x000fe4000f8e020a */
[----:B------:R-:W-:-:S02]  /*05a0*/  USHF.L.U32 UR11, UR8, 0x2, URZ ;  /* 0x00000002080b7899 */ /* 0x000fc4000800063f */
[----:B------:R-:W-:Y:S02]  /*05b0*/  UIADD3 UR9, UR10, UR9, URZ ;  /* 0x000000090a097290 */ /* 0x000fe4000fffe03f */
[----:B------:R-:W-:Y:S02]  /*05c0*/  UIADD3 UR30, UP0, UR7, UR11, URZ ;  /* 0x0000000b071e7290 */ /* 0x000fe4000ff1e03f */
[----:B------:R-:W-:Y:S02]  /*05d0*/  USHF.L.U64.HI UR8, UR8, 0x2, UR9 ;  /* 0x0000000208087899 */ /* 0x000fe40008010209 */
[----:B------:R-:W-:Y:S02]  /*05e0*/  UIADD3 UR11, UP2, UR4, UR11, URZ ;  /* 0x0000000b040b7290 */ /* 0x000fe4000ff5e03f */
[----:B------:R-:W-:Y:S02]  /*05f0*/  UIADD3.X UR31, UR6, UR8, URZ, UP0, !UPT ;  /* 0x00000008061f7290 */ /* 0x000fe400087fe43f */
[----:B------:R-:W-:-:S02]  /*0600*/  UIADD3.X UR10, UR5, UR8, URZ, UP2, !UPT ;  /* 0x00000008050a7290 */ /* 0x000fc400097fe43f */
.L_x_1499:
        /* <DEDUP_REMOVED lines=19> */
[----:B------:R-:W2:Y:S01]  /*0740*/  @!P3 LDG.E R4, [R4.64] ;  /* 0x000000200404b981 */ /* 0x000ea2000c1e1900 */
[----:B------:R-:W-:-:S02]  /*0750*/  ULDC.64 UR4, c[0x0][0x2a8] ;  /* 0x0000aa0000047ab9 */ /* 0x000fc40000000a00 */
[----:B------:R-:W-:-:S06]  /*0760*/  UIMAD.WIDE UR4, UR34, UR6, UR4 ;  /* 0x00000006220472a5 */ /* 0x000fcc000f8e0204 */
[----:B------:R-:W-:Y:S02]  /*0770*/  IMAD.U32 R2, RZ, RZ, UR4 ;  /* 0x00000004ff027e24 */ /* 0x000fe4000f8e00ff */
[----:B------:R-:W-:-:S05]  /*0780*/  IMAD.U32 R3, RZ, RZ, UR5 ;  /* 0x00000005ff037e24 */ /* 0x000fca000f8e00ff */
[----:B------:R-:W3:Y:S01]  /*0790*/  LDG.E R10, [R2.64] ;  /* 0x00000020020a7981 */ /* 0x000ee2000c1e1900 */
[----:B------:R-:W-:Y:S02]  /*07a0*/  UISETP.NE.U32.AND UP1, UPT, URZ, UR14, UPT ;  /* 0x0000000e3f00728c */ /* 0x000fe4000bf25070 */
[----:B------:R-:W-:Y:S01]  /*07b0*/  UMOV UR4, URZ ;  /* 0x0000003f00047c82 */ /* 0x000fe20008000000 */
[----:B------:R0:W4:Y:S01]  /*07c0*/  LDG.E R11, [R2.64+0x4] ;  /* 0x00000420020b7981 */ /* 0x000122000c1e1900 */
[----:B------:R-:W-:Y:S02]  /*07d0*/  UISETP.NE.AND.EX UP1, UPT, URZ, UR15, UPT, UP1 ;  /* 0x0000000f3f00728c */ /* 0x000fe4000bf25310 */
[----:B------:R-:W-:Y:S02]  /*07e0*/  UMOV UR5, URZ ;  /* 0x0000003f00057c82 */ /* 0x000fe40008000000 */
[----:B------:R-:W-:Y:S02]  /*07f0*/  UISETP.NE.U32.AND UP3, UPT, URZ, UR12, UPT ;  /* 0x0000000c3f00728c */ /* 0x000fe4000bf65070 */
[----:B------:R-:W-:-:S05]  /*0800*/  UMOV UR6, URZ ;  /* 0x0000003f00067c82 */ /* 0x000fca0008000000 */
[----:B------:R-:W-:Y:S02]  /*0810*/  @UP1 UMOV UR4, UR14 ;  /* 0x0000000e00041c82 */ /* 0x000fe40008000000 */
[----:B------:R-:W-:Y:S02]  /*0820*/  UISETP.EQ.U32.AND UP2, UPT, UR4, URZ, UPT ;  /* 0x0000003f0400728c */ /* 0x000fe4000bf42070 */
[----:B------:R-:W-:Y:S02]  /*0830*/  @UP1 UMOV UR5, UR15 ;  /* 0x0000000f00051c82 */ /* 0x000fe40008000000 */
[----:B------:R-:W-:Y:S02]  /*0840*/  UISETP.EQ.OR.EX UP2, UPT, UR5, URZ, !UP4, UP2 ;  /* 0x0000003f0500728c */ /* 0x000fe4000e742720 */
[----:B------:R-:W-:Y:S02]  /*0850*/  @UP1 UMOV UR6, UR14 ;  /* 0x0000000e00061c82 */ /* 0x000fe40008000000 */
[----:B------:R-:W-:-:S02]  /*0860*/  @UP1 UMOV UR7, UR15 ;  /* 0x0000000f00071c82 */ /* 0x000fc40008000000 */
[----:B------:R-:W-:Y:S02]  /*0870*/  UISETP.NE.AND.EX UP1, UPT, URZ, UR13, UPT, UP3 ;  /* 0x0000000d3f00728c */ /* 0x000fe4000bf25330 */
[----:B------:R-:W-:-:S03]  /*0880*/  ULDC.64 UR14, c[0x0][0x280] ;  /* 0x0000a000000e7ab9 */ /* 0x000fc60000000a00 */
[----:B------:R-:W-:Y:S02]  /*0890*/  @!UP2 ULEA UR6, UP6, UR34, UR6, 0x2 ;  /* 0x000000062206a291 */ /* 0x000fe4000f8c103f */
[----:B------:R-:W-:Y:S01]  /*08a0*/  UISETP.NE.U32.AND UP3, UPT, URZ, UR14, UPT ;  /* 0x0000000e3f00728c */ /* 0x000fe2000bf65070 */
[----:B------:R-:W-:Y:S01]  /*08b0*/  PLOP3.LUT P4, PT, PT, PT, UP2, 0x80, 0x0 ;  /* 0x000000000000781c */ /* 0x000fe20003f8f028 */
[----:B------:R-:W-:Y:S02]  /*08c0*/  @!UP2 ULEA.HI.X UR7, UR34, UR7, UR35, 0x2, UP6 ;  /* 0x000000072207a291 */ /* 0x000fe4000b0f1423 */
[----:B------:R-:W-:Y:S01]  /*08d0*/  UISETP.NE.AND.EX UP3, UPT, URZ, UR15, UPT, UP3 ;  /* 0x0000000f3f00728c */ /* 0x000fe2000bf65330 */
[----:B------:R-:W-:-:S03]  /*08e0*/  IMAD.U32 R6, RZ, RZ, UR6 ;  /* 0x00000006ff067e24 */ /* 0x000fc6000f8e00ff */
[----:B------:R-:W-:Y:S02]  /*08f0*/  MOV R7, UR7 ;  /* 0x0000000700077c02 */ /* 0x000fe40008000f00 */
[----:B------:R-:W-:-:S04]  /*0900*/  PLOP3.LUT P2, PT, PT, PT, UP3, 0x80, 0x0 ;  /* 0x000000000000781c */ /* 0x000fc80003f4f038 */
[----:B------:R1:W4:Y:S01]  /*0910*/  @!P4 LDG.E R9, [R6.64] ;  /* 0x000000200609c981 */ /* 0x000322000c1e1900 */
[----:B------:R-:W0:Y:S02]  /*0920*/  R2UR UR37, R12 ;  /* 0x000000000c2573c2 */ /* 0x000e2400000e0000 */
[----:B0-----:R-:W0:Y:S08]  /*0930*/  I2F.RP R0, UR37 ;  /* 0x0000002500007d06 */ /* 0x001e300008209400 */
[----:B0-----:R-:W0:Y:S01]  /*0940*/  MUFU.RCP R0, R0 ;  /* 0x0000000000007308 */ /* 0x001e220000001000 */
[----:B--2---:R-:W2:Y:S02]  /*0950*/  @!P3 R2UR UR8, R4 ;  /* 0x000000000408b3c2 */ /* 0x004ea400000e0000 */
[----:B--2---:R-:W-:-:S03]  /*0960*/  @!UP0 UIMAD.WIDE UR4, UR8, 0x4, UR30 ;  /* 0x00000004080488a5 */ /* 0x004fc6000f8e021e */
[----:B------:R-:W-:-:S03]  /*0970*/  ULDC.64 UR8, c[0x0][0x268] ;  /* 0x00009a0000087ab9 */ /* 0x000fc60000000a00 */
[----:B------:R-:W-:Y:S01]  /*0980*/  MOV R4, UR4 ;  /* 0x0000000400047c02 */ /* 0x000fe20008000f00 */
[----:B------:R-:W-:Y:S01]  /*0990*/  IMAD.U32 R5, RZ, RZ, UR5 ;  /* 0x00000005ff057e24 */ /* 0x000fe2000f8e00ff */
[----:B------:R-:W-:-:S04]  /*09a0*/  UISETP.NE.U32.AND UP5, UPT, URZ, UR8, UPT ;  /* 0x000000083f00728c */ /* 0x000fc8000bfa5070 */
[----:B------:R2:W4:Y:S01]  /*09b0*/  @!P3 LDG.E R13, [R4.64] ;  /* 0x00000020040db981 */ /* 0x000522000c1e1900 */
[----:B------:R-:W-:Y:S02]  /*09c0*/  UISETP.NE.AND.EX UP2, UPT, URZ, UR9, UPT, UP5 ;  /* 0x000000093f00728c */ /* 0x000fe4000bf45350 */
[----:B------:R-:W-:-:S04]  /*09d0*/  @UP1 UIADD3 UR4, UP5, UR34, UR12, URZ ;  /* 0x0000000c22041290 */ /* 0x000fc8000ffbe03f */
[----:B------:R-:W-:-:S05]  /*09e0*/  @UP1 UIADD3.X UR5, UR35, UR13, URZ, UP5, !UPT ;  /* 0x0000000d23051290 */ /* 0x000fca000affe43f */
[----:B------:R-:W-:Y:S02]  /*09f0*/  @UP2 ULEA UR6, UP5, UR41, UR8, 0x2 ;  /* 0x0000000829062291 */ /* 0x000fe4000f8a103f */
[----:B------:R-:W-:Y:S02]  /*0a00*/  @UP3 ULEA UR8, UP6, UR41, UR14, 0x2 ;  /* 0x0000000e29083291 */ /* 0x000fe4000f8c103f */
[----:B------:R-:W-:Y:S02]  /*0a10*/  @UP2 ULEA.HI.X UR7, UR41, UR9, UR40, 0x2, UP5 ;  /* 0x0000000929072291 */ /* 0x000fe4000a8f1428 */
[----:B------:R-:W-:Y:S02]  /*0a20*/  @UP3 ULEA.HI.X UR9, UR41, UR15, UR40, 0x2, UP6 ;  /* 0x0000000f29093291 */ /* 0x000fe4000b0f1428 */
[----:B-1----:R-:W-:-:S04]  /*0a30*/  IMAD.U32 R6, RZ, RZ, UR8 ;  /* 0x00000008ff067e24 */ /* 0x002fc8000f8e00ff */
[----:B------:R-:W-:Y:S01]  /*0a40*/  IMAD.U32 R7, RZ, RZ, UR9 ;  /* 0x00000009ff077e24 */ /* 0x000fe2000f8e00ff */
[----:B0-----:R-:W-:Y:S01]  /*0a50*/  IADD3 R8, R0, 0xffffffe, RZ ;  /* 0x0ffffffe00087810 */ /* 0x001fe20007ffe0ff */
[----:B---3--:R-:W0:Y:S01]  /*0a60*/  R2UR UR26, R10 ;  /* 0x000000000a1a73c2 */ /* 0x008e2200000e0000 */
[----:B--2---:R-:W-:Y:S01]  /*0a70*/  MOV R5, UR7 ;  /* 0x0000000700057c02 */ /* 0x004fe20008000f00 */
[----:B------:R-:W-:Y:S01]  /*0a80*/  IMAD.U32 R2, RZ, RZ, UR4 ;  /* 0x00000004ff027e24 */ /* 0x000fe2000f8e00ff */
[----:B------:R1:W5:Y:S01]  /*0a90*/  @P2 LDG.E R97, [R6.64] ;  /* 0x0000002006612981 */ /* 0x000362000c1e1900 */
[----:B------:R-:W-:Y:S01]  /*0aa0*/  IMAD.U32 R3, RZ, RZ, UR5 ;  /* 0x00000005ff037e24 */ /* 0x000fe2000f8e00ff */
[----:B------:R-:W2:Y:S01]  /*0ab0*/  F2I.FTZ.U32.TRUNC.NTZ R8, R8 ;  /* 0x0000000800087305 */ /* 0x000ea2000021f000 */
[----:B------:R-:W-:Y:S01]  /*0ac0*/  IABS R0, UR41 ;  /* 0x0000002900007c13 */ /* 0x000fe20008000000 */
[----:B------:R-:W-:Y:S01]  /*0ad0*/  ULDC.64 UR4, c[0x0][0x2c8] ;  /* 0x0000b20000047ab9 */ /* 0x000fe20000000a00 */
[----:B------:R-:W-:Y:S01]  /*0ae0*/  PLOP3.LUT P0, PT, PT, PT, UP1, 0x80, 0x0 ;  /* 0x000000000000781c */ /* 0x000fe20003f0f018 */
[----:B------:R-:W-:Y:S01]  /*0af0*/  ULDC.64 UR8, c[0x0][0x2e0] ;  /* 0x0000b80000087ab9 */ /* 0x000fe20000000a00 */
[----:B--2---:R-:W2:Y:S08]  /*0b00*/  R2UR UR7, R8 ;  /* 0x00000000080773c2 */ /* 0x004eb000000e0000 */
[----:B------:R-:W3:Y:S01]  /*0b10*/  R2UR UR20, R0 ;  /* 0x00000000001473c2 */ /* 0x000ee200000e0000 */
[----:B------:R-:W-:Y:S01]  /*0b20*/  PLOP3.LUT P1, PT, PT, PT, UP2, 0x80, 0x0 ;  /* 0x000000000000781c */ /* 0x000fe20003f2f028 */
[----:B------:R-:W-:Y:S01]  /*0b30*/  IMAD.U32 R4, RZ, RZ, UR6 ;  /* 0x00000006ff047e24 */ /* 0x000fe2000f8e00ff */
[----:B------:R-:W-:-:S02]  /*0b40*/  UISETP.NE.U32.AND UP1, UPT, URZ, UR4, UPT ;  /* 0x000000043f00728c */ /* 0x000fc4000bf25070 */
[----:B------:R-:W-:Y:S02]  /*0b50*/  UISETP.NE.U32.AND UP2, UPT, URZ, UR8, UPT ;  /* 0x000000083f00728c */ /* 0x000fe4000bf45070 */
[----:B------:R-:W-:Y:S02]  /*0b60*/  UMOV UR6, URZ ;  /* 0x0000003f00067c82 */ /* 0x000fe40008000000 */
[----:B--2---:R-:W-:-:S04]  /*0b70*/  UIADD3 UR16, URZ, -UR7, URZ ;  /* 0x800000073f107290 */ /* 0x004fc8000fffe03f */
[----:B------:R-:W-:Y:S02]  /*0b80*/  UIMAD UR16, UR16, UR37, URZ ;  /* 0x00000025101072a4 */ /* 0x000fe4000f8e023f */
[----:B------:R-:W-:Y:S02]  /*0b90*/  UISETP.NE.AND.EX UP1, UPT, URZ, UR5, UPT, UP1 ;  /* 0x000000053f00728c */ /* 0x000fe4000bf25310 */
[----:B------:R-:W-:Y:S02]  /*0ba0*/  UIMAD.WIDE.U32 UR16, UR7, UR16, UR6 ;  /* 0x00000010071072a5 */ /* 0x000fe4000f8e0006 */
[----:B------:R-:W-:Y:S02]  /*0bb0*/  UISETP.NE.AND.EX UP2, UPT, URZ, UR9, UPT, UP2 ;  /* 0x000000093f00728c */ /* 0x000fe4000bf45320 */
[----:B---3--:R-:W-:Y:S02]  /*0bc0*/  UIMAD.WIDE.U32 UR28, UR17, UR20, URZ ;  /* 0x00000014111c72a5 */ /* 0x008fe4000f8e003f */
[----:B------:R-:W-:-:S02]  /*0bd0*/  UMOV UR14, URZ ;  /* 0x0000003f000e7c82 */ /* 0x000fc40008000000 */
[----:B------:R-:W-:Y:S02]  /*0be0*/  UIADD3 UR28, -UR29, URZ, URZ ;  /* 0x0000003f1d1c7290 */ /* 0x000fe4000fffe13f */
[----:B------:R-:W-:Y:S02]  /*0bf0*/  UMOV UR13, URZ ;  /* 0x0000003f000d7c82 */ /* 0x000fe40008000000 */
[----:B------:R-:W-:Y:S02]  /*0c00*/  @UP1 UMOV UR14, UR4 ;  /* 0x00000004000e1c82 */ /* 0x000fe40008000000 */
[----:B------:R-:W-:Y:S02]  /*0c10*/  @UP1 UMOV UR13, UR5 ;  /* 0x00000005000d1c82 */ /* 0x000fe40008000000 */
[----:B------:R-:W-:Y:S02]  /*0c20*/  UIMAD UR28, UR37, UR28, UR20 ;  /* 0x0000001c251c72a4 */ /* 0x000fe4000f8e0214 */
[----:B------:R-:W-:-:S02]  /*0c30*/  @UP2 UISETP.NE.U32.AND UP1, UPT, URZ, UR8, UPT ;  /* 0x000000083f00228c */ /* 0x000fc4000bf25070 */
[----:B------:R-:W-:Y:S02]  /*0c40*/  UMOV UR4, URZ ;  /* 0x0000003f00047c82 */ /* 0x000fe40008000000 */
[----:B------:R-:W-:Y:S02]  /*0c50*/  UMOV UR5, URZ ;  /* 0x0000003f00057c82 */ /* 0x000fe40008000000 */
[----:B------:R-:W-:Y:S02]  /*0c60*/  UPLOP3.LUT UP3, UPT, UPT, UPT, UPT, 0x40, 0x0 ;  /* 0x000000000000789c */ /* 0x000fe40003f6e870 */
[----:B0-----:R-:W-:Y:S02]  /*0c70*/  USHF.R.S32.HI UR25, URZ, 0x1f, UR26 ;  /* 0x0000001f3f197899 */ /* 0x001fe4000801141a */
[----:B------:R-:W-:Y:S02]  /*0c80*/  UISETP.GT.U32.AND UP5, UPT, UR37, UR28, UPT ;  /* 0x0000001c2500728c */ /* 0x000fe4000bfa4070 */
[----:B------:R-:W-:-:S02]  /*0c90*/  @UP2 UMOV UR4, UR8 ;  /* 0x0000000800042c82 */ /* 0x000fc40008000000 */
[----:B------:R-:W-:Y:S02]  /*0ca0*/  @UP2 UMOV UR5, UR9 ;  /* 0x0000000900052c82 */ /* 0x000fe40008000000 */
[----:B------:R-:W-:Y:S02]  /*0cb0*/  @UP2 UISETP.NE.AND.EX UP3, UPT, URZ, UR9, UPT, UP1 ;  /* 0x000000093f00228c */ /* 0x000fe4000bf65310 */
[----:B------:R-:W-:Y:S02]  /*0cc0*/  ULDC.64 UR6, c[0x0][0x1f0] ;  /* 0x00007c0000067ab9 */ /* 0x000fe40000000a00 */
[----:B------:R-:W-:Y:S02]  /*0cd0*/  ULDC.64 UR8, c[0x0][0x1e0] ;  /* 0x0000780000087ab9 */ /* 0x000fe40000000a00 */
[----:B------:R-:W-:Y:S02]  /*0ce0*/  UIMAD UR12, UR25, UR8, URZ ;  /* 0x00000008190c72a4 */ /* 0x000fe4000f8e023f */
[----:B------:R-:W-:-:S02]  /*0cf0*/  UIMAD UR43, UR25, UR22, URZ ;  /* 0x00000016192b72a4 */ /* 0x000fc4000f8e023f */
[----:B------:R-:W-:Y:S02]  /*0d00*/  UIMAD.WIDE.U32 UR18, UR26, UR8, URZ ;  /* 0x000000081a1272a5 */ /* 0x000fe4000f8e003f */
[----:B------:R-:W-:Y:S02]  /*0d10*/  UIMAD UR12, UR26, UR9, UR12 ;  /* 0x000000091a0c72a4 */ /* 0x000fe4000f8e020c */
[----:B------:R-:W-:Y:S02]  /*0d20*/  @!UP5 UIADD3 UR28, UR28, -UR37, URZ ;  /* 0x800000251c1cd290 */ /* 0x000fe4000fffe03f */
[----:B------:R-:W-:Y:S02]  /*0d30*/  UIADD3 UR19, UR19, UR12, URZ ;  /* 0x0000000c13137290 */ /* 0x000fe4000fffe03f */
[----:B------:R-:W-:Y:S02]  /*0d40*/  UIMAD UR12, UR26, UR23, UR43 ;  /* 0x000000171a0c72a4 */ /* 0x000fe4000f8e022b */
[----:B------:R-:W-:-:S02]  /*0d50*/  UISETP.GE.U32.AND UP2, UPT, UR28, UR37, UPT ;  /* 0x000000251c00728c */ /* 0x000fc4000bf46070 */
[----:B------:R-:W-:Y:S02]  /*0d60*/  ULDC UR43, c[0x0][0x174] ;  /* 0x00005d00002b7ab9 */ /* 0x000fe40000000800 */
[----:B------:R-:W-:Y:S02]  /*0d70*/  ULOP3.LUT UR37, UR41, UR43, URZ, 0x3c, !UPT ;  /* 0x0000002b29257292 */ /* 0x000fe4000f8e3c3f */
[----:B------:R-:W-:Y:S02]  /*0d80*/  UIMAD UR24, UR25, UR6, URZ ;  /* 0x00000006191872a4 */ /* 0x000fe4000f8e023f */
[----:B------:R-:W-:Y:S02]  /*0d90*/  ULDC.64 UR20, c[0x0][0x1e8] ;  /* 0x00007a0000147ab9 */ /* 0x000fe40000000a00 */
[----:B------:R-:W-:Y:S02]  /*0da0*/  @!UP5 UIADD3 UR29, UR29, 0x1, URZ ;  /* 0x000000011d1dd890 */ /* 0x000fe4000fffe03f */
[----:B------:R-:W-:-:S02]  /*0db0*/  UIMAD UR36, UR40, UR20, URZ ;  /* 0x00000014282472a4 */ /* 0x000fc4000f8e023f */
[----:B------:R-:W-:Y:S02]  /*0dc0*/  UISETP.GE.AND UP5, UPT, UR37, URZ, UPT ;  /* 0x0000003f2500728c */ /* 0x000fe4000bfa6270 */
[----:B------:R-:W-:Y:S02]  /*0dd0*/  UISETP.NE.AND UP1, UPT, URZ, UR43, UPT ;  /* 0x0000002b3f00728c */ /* 0x000fe4000bf25270 */
[----:B------:R-:W-:Y:S02]  /*0de0*/  UIMAD.WIDE.U32 UR16, UR26, UR6, URZ ;  /* 0x000000061a1072a5 */ /* 0x000fe4000f8e003f */
[----:B------:R-:W-:Y:S02]  /*0df0*/  UIMAD UR24, UR26, UR7, UR24 ;  /* 0x000000071a1872a4 */ /* 0x000fe4000f8e0218 */
[----:B------:R-:W-:Y:S02]  /*0e00*/  UIMAD UR36, UR41, UR21, UR36 ;  /* 0x00000015292472a4 */ /* 0x000fe4000f8e0224 */
[----:B------:R-:W-:-:S02]  /*0e10*/  ULDC.64 UR6, c[0x0][0x1a0] ;  /* 0x0000680000067ab9 */ /* 0x000fc40000000a00 */
[----:B------:R-:W-:Y:S02]  /*0e20*/  UIMAD.WIDE.U32 UR18, UR41, UR20, UR18 ;  /* 0x00000014291272a5 */ /* 0x000fe4000f8e0012 */
[----:B------:R-:W-:Y:S02]  /*0e30*/  UIMAD UR15, UR25, UR6, URZ ;  /* 0x00000006190f72a4 */ /* 0x000fe4000f8e023f */
[----:B------:R-:W-:Y:S02]  /*0e40*/  ULDC.64 UR20, c[0x0][0x1f8] ;  /* 0x00007e0000147ab9 */ /* 0x000fe40000000a00 */
[----:B------:R-:W-:Y:S02]  /*0e50*/  UIMAD UR28, UR40, UR20, URZ ;  /* 0x00000014281c72a4 */ /* 0x000fe4000f8e023f */
[----:B------:R-:W-:Y:S02]  /*0e60*/  UIADD3 UR17, UR17, UR24, URZ ;  /* 0x0000001811117290 */ /* 0x000fe4000fffe03f */
[----:B------:R-:W-:-:S02]  /*0e70*/  @UP2 UIADD3 UR29, UR29, 0x1, URZ ;  /* 0x000000011d1d2890 */ /* 0x000fc4000fffe03f */
[----:B------:R-:W-:Y:S02]  /*0e80*/  UIMAD.WIDE.U32 UR8, UR26, UR6, URZ ;  /* 0x000000061a0872a5 */ /* 0x000fe4000f8e003f */
[----:B------:R-:W-:Y:S02]  /*0e90*/  UIMAD UR15, UR26, UR7, UR15 ;  /* 0x000000071a0f72a4 */ /* 0x000fe4000f8e020f */
[----:B------:R-:W-:Y:S02]  /*0ea0*/  UIMAD.WIDE.U32 UR6, UR26, UR22, URZ ;  /* 0x000000161a0672a5 */ /* 0x000fe4000f8e003f */
[----:B------:R-:W-:Y:S02]  /*0eb0*/  UIADD3 UR19, UR19, UR36, URZ ;  /* 0x0000002413137290 */ /* 0x000fe4000fffe03f */
[----:B------:R-:W-:Y:S02]  /*0ec0*/  ULDC.64 UR22, c[0x0][0x270] ;  /* 0x00009c0000167ab9 */ /* 0x000fe40000000a00 */
[----:B------:R-:W-:-:S02]  /*0ed0*/  UIMAD UR28, UR41, UR21, UR28 ;  /* 0x00000015291c72a4 */ /* 0x000fc4000f8e021c */
[----:B------:R-:W-:Y:S02]  /*0ee0*/  UIMAD.WIDE.U32 UR16, UR41, UR20, UR16 ;  /* 0x00000014291072a5 */ /* 0x000fe4000f8e0010 */
[----:B------:R-:W-:Y:S02]  /*0ef0*/  @!UP5 UIADD3 UR29, -UR29, URZ, URZ ;  /* 0x0000003f1d1dd290 */ /* 0x000fe4000fffe13f */
[----:B------:R-:W-:Y:S02]  /*0f00*/  @!UP1 ULOP3.LUT UR29, URZ, UR43, URZ, 0x33, !UPT ;  /* 0x0000002b3f1d9292 */ /* 0x000fe4000f8e333f */
[----:B------:R-:W-:Y:S02]  /*0f10*/  ULEA UR24, UP2, UR18, UR22, 0x2 ;  /* 0x0000001612187291 */ /* 0x000fe4000f84103f */
[----:B------:R-:W-:Y:S02]  /*0f20*/  UIADD3 UR9, UR9, UR15, URZ ;  /* 0x0000000f09097290 */ /* 0x000fe4000fffe03f */
[----:B------:R-:W-:-:S02]  /*0f30*/  UIADD3 UR15, UR17, UR28, URZ ;  /* 0x0000001c110f7290 */ /* 0x000fc4000fffe03f */
[----:B------:R-:W-:Y:S02]  /*0f40*/  USHF.R.S32.HI UR28, URZ, 0x1f, UR29 ;  /* 0x0000001f3f1c7899 */ /* 0x000fe4000801141d */
[----:B------:R-:W-:Y:S02]  /*0f50*/  ULEA.HI.X UR23, UR18, UR23, UR19, 0x2, UP2 ;  /* 0x0000001712177291 */ /* 0x000fe400090f1413 */
[----:B------:R-:W-:Y:S02]  /*0f60*/  ULDC.64 UR20, c[0x0][0x278] ;  /* 0x00009e0000147ab9 */ /* 0x000fe40000000a00 */
[----:B------:R-:W-:Y:S02]  /*0f70*/  ULDC.64 UR18, c[0x0][0x1b8] ;  /* 0x00006e0000127ab9 */ /* 0x000fe40000000a00 */
[----:B------:R-:W-:Y:S02]  /*0f80*/  UIMAD UR17, UR28, UR18, URZ ;  /* 0x000000121c1172a4 */ /* 0x000fe4000f8e023f */
[----:B------:R-:W-:-:S02]  /*0f90*/  ULEA UR22, UP1, UR16, UR20, 0x2 ;  /* 0x0000001410167291 */ /* 0x000fc4000f82103f */
[----:B------:R-:W-:Y:S02]  /*0fa0*/  UIMAD UR36, UR29, UR19, UR17 ;  /* 0x000000131d2472a4 */ /* 0x000fe4000f8e0211 */
[----:B------:R-:W-:Y:S02]  /*0fb0*/  ULEA.HI.X UR21, UR16, UR21, UR15, 0x2, UP1 ;  /* 0x0000001510157291 */ /* 0x000fe400088f140f */
[----:B------:R-:W-:Y:S02]  /*0fc0*/  UIMAD.WIDE.U32 UR8, UR29, UR18, UR8 ;  /* 0x000000121d0872a5 */ /* 0x000fe4000f8e0008 */
[----:B------:R-:W-:Y:S02]  /*0fd0*/  ULDC.64 UR16, c[0x0][0x1d8] ;  /* 0x0000760000107ab9 */ /* 0x000fe40000000a00 */
[----:B------:R-:W-:Y:S02]  /*0fe0*/  UIADD3 UR7, UR7, UR12, URZ ;  /* 0x0000000c07077290 */ /* 0x000fe4000fffe03f */
[----:B------:R-:W-:-:S02]  /*0ff0*/  UIMAD UR28, UR28, UR16, URZ ;  /* 0x000000101c1c72a4 */ /* 0x000fc4000f8e023f */
[----:B------:R-:W-:Y:S02]  /*1000*/  ULDC.64 UR18, c[0x0][0x258] ;  /* 0x0000960000127ab9 */ /* 0x000fe40000000a00 */
[----:B------:R-:W-:Y:S02]  /*1010*/  ULEA UR20, UP1, UR8, UR18, 0x2 ;  /* 0x0000001208147291 */ /* 0x000fe4000f82103f */
[----:B------:R-:W-:Y:S02]  /*1020*/  UIADD3 UR9, UR9, UR36, URZ ;  /* 0x0000002409097290 */ /* 0x000fe4000fffe03f */
[----:B------:R-:W-:Y:S02]  /*1030*/  UIMAD UR28, UR29, UR17, UR28 ;  /* 0x000000111d1c72a4 */ /* 0x000fe4000f8e021c */
[----:B------:R-:W-:Y:S02]  /*1040*/  UIMAD.WIDE.U32 UR16, UR29, UR16, UR6 ;  /* 0x000000101d1072a5 */ /* 0x000fe4000f8e0006 */
[----:B------:R-:W-:-:S02]  /*1050*/  ULEA.HI.X UR19, UR8, UR19, UR9, 0x2, UP1 ;  /* 0x0000001308137291 */ /* 0x000fc400088f1409 */
[----:B------:R-:W-:Y:S02]  /*1060*/  ULDC.64 UR6, c[0x0][0x2d8] ;  /* 0x0000b60000067ab9 */ /* 0x000fe40000000a00 */
[----:B------:R-:W-:Y:S01]  /*1070*/  UISETP.NE.U32.AND UP1, UPT, URZ, UR6, UPT ;  /* 0x000000063f00728c */ /* 0x000fe2000bf25070 */
[----:B----4-:R-:W0:Y:S01]  /*1080*/  R2UR UR15, R11 ;  /* 0x000000000b0f73c2 */ /* 0x010e2200000e0000 */
[----:B------:R-:W-:Y:S02]  /*1090*/  ULDC.64 UR8, c[0x0][0x260] ;  /* 0x0000980000087ab9 */ /* 0x000fe40000000a00 */
[----:B------:R-:W-:Y:S01]  /*10a0*/  UISETP.NE.AND.EX UP1, UPT, URZ, UR7, UPT, UP1 ;  /* 0x000000073f00728c */ /* 0x000fe2000bf25310 */
[----:B------:R-:W-:Y:S01]  /*10b0*/  PRMT R94, RZ, 0x7610, R94 ;  /* 0x00007610ff5e7816 */ /* 0x000fe2000000005e */
[----:B------:R-:W-:Y:S01]  /*10c0*/  ULEA UR18, UP2, UR16, UR8, 0x2 ;  /* 0x0000000810127291 */ /* 0x000fe2000f84103f */
[----:B------:R-:W-:Y:S01]  /*10d0*/  HFMA2.MMA R98, -RZ, RZ, 0, 0 ;  /* 0x00000000ff627435 */ /* 0x000fe200000001ff */
[----:B------:R-:W-:-:S03]  /*10e0*/  UIADD3 UR17, UR17, UR28, URZ ;  /* 0x0000001c11117290 */ /* 0x000fc6000fffe03f */
[----:B------:R1:W5:Y:S01]  /*10f0*/  @P0 LDG.E.U8 R94, [R2.64] ;  /* 0x00000020025e0981 */ /* 0x000362000c1e1100 */
[----:B------:R-:W-:-:S03]  /*1100*/  ULEA.HI.X UR17, UR16, UR9, UR17, 0x2, UP2 ;  /* 0x0000000910117291 */ /* 0x000fc600090f1411 */
[----:B------:R-:W-:Y:S02]  /*1110*/  UMOV UR9, URZ ;  /* 0x0000003f00097c82 */ /* 0x000fe40008000000 */
[----:B------:R-:W-:Y:S01]  /*1120*/  @UP1 UMOV UR9, UR6 ;  /* 0x0000000600091c82 */ /* 0x000fe20008000000 */
[----:B------:R1:W5:Y:S01]  /*1130*/  @P1 LDG.E R98, [R4.64] ;  /* 0x0000002004621981 */ /* 0x000362000c1e1900 */
[----:B------:R-:W-:Y:S01]  /*1140*/  ISETP.NE.U32.AND P0, PT, RZ, UR9, PT ;  /* 0x00000009ff007c0c */ /* 0x000fe2000bf05070 */
[----:B------:R-:W-:Y:S02]  /*1150*/  UMOV UR8, URZ ;  /* 0x0000003f00087c82 */ /* 0x000fe40008000000 */
[----:B------:R-:W-:Y:S01]  /*1160*/  @UP1 UMOV UR8, UR7 ;  /* 0x0000000700081c82 */ /* 0x000fe20008000000 */
[----:B------:R-:W-:Y:S02]  /*1170*/  PLOP3.LUT P1, PT, PT, PT, UP3, 0x80, 0x0 ;  /* 0x000000000000781c */ /* 0x000fe40003f2f038 */
[----:B------:R-:W-:Y:S01]  /*1180*/  ISETP.NE.AND.EX P0, PT, RZ, UR8, PT, P0 ;  /* 0x00000008ff007c0c */ /* 0x000fe2000bf05300 */
[----:B------:R-:W-:-:S02]  /*1190*/  UMOV UR12, URZ ;  /* 0x0000003f000c7c82 */ /* 0x000fc40008000000 */
[----:B0-----:R-:W-:Y:S02]  /*11a0*/  UIADD3 UR16, -UR26, UR15, URZ ;  /* 0x0000000f1a107290 */ /* 0x001fe4000fffe13f */
[----:B------:R-:W-:Y:S02]  /*11b0*/  UMOV UR28, URZ ;  /* 0x0000003f001c7c82 */ /* 0x000fe40008000000 */
[----:B------:R-:W-:Y:S01]  /*11c0*/  ULDC UR15, c[0x0][0x18c] ;  /* 0x00006300000f7ab9 */ /* 0x000fe20000000800 */
[----:B------:R1:W0:Y:S01]  /*11d0*/  @!P4 R2UR UR12, R9 ;  /* 0x00000000090cc3c2 */ /* 0x00022200000e0000 */
[----:B------:R-:W-:Y:S02]  /*11e0*/  UMOV UR29, URZ ;  /* 0x0000003f001d7c82 */ /* 0x000fe40008000000 */
[----:B------:R-:W-:Y:S02]  /*11f0*/  USEL UR15, UR15, 0x800, UP4 ;  /* 0x000008000f0f7887 */ /* 0x000fe4000a000000 */
[----:B------:R-:W-:-:S02]  /*1200*/  @UP1 UMOV UR28, UR6 ;  /* 0x00000006001c1c82 */ /* 0x000fc40008000000 */
[----:B------:R-:W-:Y:S01]  /*1210*/  @UP1 UMOV UR29, UR7 ;  /* 0x00000007001d1c82 */ /* 0x000fe20008000000 */
[----:B------:R-:W2:Y:S02]  /*1220*/  @!P3 R2UR UR36, R13 ;  /* 0x000000000d24b3c2 */ /* 0x000ea400000e0000 */
[----:B--2---:R-:W-:Y:S02]  /*1230*/  @!UP0 USHF.R.S32.HI UR42, URZ, 0x1f, UR36 ;  /* 0x0000001f3f2a8899 */ /* 0x004fe40008011424 */
[----:B------:R-:W-:Y:S01]  /*1240*/  @!UP0 UMOV UR39, UR36 ;  /* 0x0000002400278c82 */ /* 0x000fe20008000000 */
[----:B01----:R-:W-:Y:S05]  /*1250*/  @P1 BRA P0, `(.L_x_1500) ;  /* 0x000001f000001947 */ /* 0x003fea0000000000 */
[----:B------:R-:W-:Y:S01]  /*1260*/  IABS R5, UR15 ;  /* 0x0000000f00057c13 */ /* 0x000fe20008000000 */
[----:B------:R-:W-:Y:S01]  /*1270*/  UIADD3 UR4, UR16, -0x1, UR15 ;  /* 0xffffffff10047890 */ /* 0x000fe2000fffe00f */
[----:B------:R-:W-:Y:S01]  /*1280*/  IABS R8, UR15 ;  /* 0x0000000f00087c13 */ /* 0x000fe20008000000 */
[----:B------:R-:W-:Y:S01]  /*1290*/  UMOV UR7, URZ ;  /* 0x0000003f00077c82 */ /* 0x000fe20008000000 */
[----:B------:R-:W0:Y:S01]  /*12a0*/  I2F.RP R0, R5 ;  /* 0x0000000500007306 */ /* 0x000e220000209400 */
[----:B------:R-:W-:-:S02]  /*12b0*/  UMOV UR6, URZ ;  /* 0x0000003f00067c82 */ /* 0x000fc40008000000 */
[----:B------:R-:W-:Y:S01]  /*12c0*/  IMAD.U32 R4, RZ, RZ, UR4 ;  /* 0x00000004ff047e24 */ /* 0x000fe2000f8e00ff */
[----:B------:R-:W-:Y:S01]  /*12d0*/  ULOP3.LUT UR4, UR4, UR15, URZ, 0x3c, !UPT ;  /* 0x0000000f04047292 */ /* 0x000fe2000f8e3c3f */
[----:B------:R-:W-:-:S05]  /*12e0*/  IMAD.MOV R8, RZ, RZ, -R8 ;  /* 0x000000ffff087224 */ /* 0x000fca00078e0a08 */
[----:B------:R-:W-:Y:S01]  /*12f0*/  ISETP.LE.AND P2, PT, RZ, UR4, PT ;  /* 0x00000004ff007c0c */ /* 0x000fe2000bf43270 */
[----:B0-----:R-:W0:Y:S02]  /*1300*/  MUFU.RCP R0, R0 ;  /* 0x0000000000007308 */ /* 0x001e240000001000 */
[----:B0-----:R-:W-:Y:S02]  /*1310*/  IADD3 R2, R0, 0xffffffe, RZ ;  /* 0x0ffffffe00027810 */ /* 0x001fe40007ffe0ff */
[----:B------:R-:W-:-:S04]  /*1320*/  IABS R0, R4 ;  /* 0x0000000400007213 */ /* 0x000fc80000000000 */
[----:B------:R0:W1:Y:S02]  /*1330*/  F2I.FTZ.U32.TRUNC.NTZ R3, R2 ;  /* 0x0000000200037305 */ /* 0x000064000021f000 */
        /* <DEDUP_REMOVED lines=10> */
[----:B------:R-:W-:Y:S02]  /*13e0*/  ISETP.NE.AND P1, PT, RZ, UR15, PT ;  /* 0x0000000fff007c0c */ /* 0x000fe4000bf25270 */
[----:B------:R-:W-:-:S13]  /*13f0*/  ISETP.GE.U32.AND P0, PT, R0, R5, PT ;  /* 0x000000050000720c */ /* 0x000fda0003f06070 */
[----:B------:R-:W-:-:S04]  /*1400*/  @P0 IADD3 R3, R3, 0x1, RZ ;  /* 0x0000000103030810 */ /* 0x000fc80007ffe0ff */
[----:B------:R-:W-:Y:S02]  /*1410*/  @!P2 IADD3 R3, -R3, RZ, RZ ;  /* 0x000000ff0303a210 */ /* 0x000fe40007ffe1ff */
[----:B------:R-:W-:-:S05]  /*1420*/  @!P1 LOP3.LUT R3, RZ, UR15, RZ, 0x33, !PT ;  /* 0x0000000fff039c12 */ /* 0x000fca000f8e33ff */
[----:B------:R-:W-:Y:S01]  /*1430*/  IMAD.MOV.U32 R95, RZ, RZ, R3 ;  /* 0x000000ffff5f7224 */ /* 0x000fe200078e0003 */
[----:B------:R-:W-:Y:S05]  /*1440*/  BRA `(.L_x_1501) ;  /* 0x000001c000007947 */ /* 0x000fea0003800000 */
.L_x_1500:
[----:B------:R-:W-:Y:S02]  /*1450*/  UISETP.NE.AND UP0, UPT, UR34, URZ, UPT ;  /* 0x0000003f2200728c */ /* 0x000fe4000bf05270 */
[----:B------:R-:W-:-:S04]  /*1460*/  ULEA UR4, UP1, UR34, UR4, 0x2 ;  /* 0x0000000422047291 */ /* 0x000fc8000f82103f */
[----:B------:R-:W-:Y:S01]  /*1470*/  PLOP3.LUT P0, PT, PT, PT, UP0, 0x80, 0x0 ;  /* 0x000000000000781c */ /* 0x000fe20003f0f008 */
[----:B------:R-:W-:Y:S01]  /*1480*/  ULEA.HI.X UR5, UR34, UR5, UR35, 0x2, UP1 ;  /* 0x0000000522057291 */ /* 0x000fe200088f1423 */
[----:B------:R-:W-:-:S05]  /*1490*/  IMAD.U32 R2, RZ, RZ, UR4 ;  /* 0x00000004ff027e24 */ /* 0x000fca000f8e00ff */
[----:B------:R-:W-:Y:S01]  /*14a0*/  MOV R3, UR5 ;  /* 0x0000000500037c02 */ /* 0x000fe20008000f00 */
[----:B------:R-:W-:-:S04]  /*14b0*/  UMOV UR7, URZ ;  /* 0x0000003f00077c82 */ /* 0x000fc80008000000 */
[----:B------:R-:W2:Y:S04]  /*14c0*/  LDG.E R0, [R2.64] ;  /* 0x0000002002007981 */ /* 0x000ea8000c1e1900 */
[----:B------:R-:W3:Y:S02]  /*14d0*/  @P0 LDG.E R6, [R2.64+-0x4] ;  /* 0xfffffc2002060981 */ /* 0x000ee4000c1e1900 */
[----:B---3--:R-:W0:Y:S02]  /*14e0*/  @P0 R2UR UR4, R6 ;  /* 0x00000000060403c2 */ /* 0x008e2400000e0000 */
[----:B0-----:R-:W-:-:S04]  /*14f0*/  @UP0 UIADD3 UR7, UR4, 0x1, URZ ;  /* 0x0000000104070890 */ /* 0x001fc8000fffe03f */
[----:B------:R-:W-:-:S06]  /*1500*/  UIMAD.WIDE UR4, UR7, 0x4, UR28 ;  /* 0x00000004070478a5 */ /* 0x000fcc000f8e021c */
[----:B------:R-:W-:Y:S02]  /*1510*/  IMAD.U32 R4, RZ, RZ, UR4 ;  /* 0x00000004ff047e24 */ /* 0x000fe4000f8e00ff */
        /* <DEDUP_REMOVED lines=10> */
[----:B------:R-:W-:Y:S02]  /*15c0*/  UISETP.GT.AND UP0, UPT, UR4, URZ, UP0 ;  /* 0x0000003f0400728c */ /* 0x000fe40008704270 */
[----:B------:R-:W-:Y:S02]  /*15d0*/  UIADD3 UR4, UR4, 0x1, URZ ;  /* 0x0000000104047890 */ /* 0x000fe4000fffe03f */
[----:B------:R-:W-:-:S04]  /*15e0*/  USEL UR5, UR5, URZ, UP0 ;  /* 0x0000003f05057287 */ /* 0x000fc80008000000 */
[----:B------:R-:W-:Y:S01]  /*15f0*/  MOV R95, UR4 ;  /* 0x00000004005f7c02 */ /* 0x000fe20008000f00 */
[----:B------:R-:W-:-:S03]  /*1600*/  UIMAD UR6, UR12, UR15, UR5 ;  /* 0x0000000f0c0672a4 */ /* 0x000fc6000f8e0205 */
.L_x_1501:
[----:B------:R-:W-:-:S13]  /*1610*/  ISETP.GE.AND P0, PT, R95, 0x1, PT ;  /* 0x000000015f00780c */ /* 0x000fda0003f06270 */
[----:B------:R-:W-:Y:S05]  /*1620*/  @!P0 EXIT ;  /* 0x000000000000894d */ /* 0x000fea0003800000 */
[----:B------:R-:W0:Y:S01]  /*1630*/  S2R R3, SR_TID.X ;  /* 0x0000000000037919 */ /* 0x000e220000002100 */
[----:B------:R-:W-:Y:S01]  /*1640*/  ULEA UR14, UP0, UR34, UR14, 0x2 ;  /* 0x0000000e220e7291 */ /* 0x000fe2000f80103f */
[----:B-----5:R-:W-:Y:S01]  /*1650*/  LOP3.LUT R94, R94, 0xff, RZ, 0xc0, !PT ;  /* 0x000000ff5e5e7812 */ /* 0x020fe200078ec0ff */
[----:B------:R-:W-:Y:S01]  /*1660*/  UMOV UR5, URZ ;  /* 0x0000003f00057c82 */ /* 0x000fe20008000000 */
[----:B------:R-:W1:Y:S01]  /*1670*/  S2R R96, SR_LANEID ;  /* 0x0000000000607919 */ /* 0x000e620000000000 */
[----:B------:R-:W-:Y:S02]  /*1680*/  ULEA.HI.X UR13, UR34, UR13, UR35, 0x2, UP0 ;  /* 0x0000000d220d7291 */ /* 0x000fe400080f1423 */
[----:B------:R-:W-:Y:S01]  /*1690*/  UMOV UR4, URZ ;  /* 0x0000003f00047c82 */ /* 0x000fe20008000000 */
[----:B0-----:R-:W-:-:S05]  /*16a0*/  IMAD.SHL.U32 R0, R3, 0x10, RZ ;  /* 0x0000001003007824 */ /* 0x001fca00078e00ff */
        /* <DEDUP_REMOVED lines=16> */
.L_x_1550:
[----:B------:R-:W-:-:S04]  /*17b0*/  UISETP.NE.U32.AND UP0, UPT, UR9, URZ, UPT ;  /* 0x0000003f0900728c */ /* 0x000fc8000bf05070 */
[----:B------:R-:W-:-:S06]  /*17c0*/  UISETP.NE.AND.EX UP0, UPT, UR8, URZ, UPT, UP0 ;  /* 0x0000003f0800728c */ /* 0x000fcc000bf05300 */
[----:B------:R-:W-:-:S05]  /*17d0*/  PLOP3.LUT P0, PT, PT, PT, UP0, 0x80, 0x0 ;  /* 0x000000000000781c */ /* 0x000fca0003f0f008 */
[----:B------:R-:W-:-:S04]  /*17e0*/  @UP0 UIADD3 UR34, UR5, UR7, URZ ;  /* 0x0000000705220290 */ /* 0x000fc8000fffe03f */
[----:B------:R-:W-:-:S06]  /*17f0*/  @UP0 UIMAD.WIDE UR34, UR34, 0x4, UR28 ;  /* 0x00000004222208a5 */ /* 0x000fcc000f8e021c */
[----:B------:R-:W-:Y:S01]  /*1800*/  IMAD.U32 R4, RZ, RZ, UR34 ;  /* 0x00000022ff047e24 */ /* 0x000fe2000f8e00ff */
[----:B------:R-:W-:-:S05]  /*1810*/  MOV R5, UR35 ;  /* 0x0000002300057c02 */ /* 0x000fca0008000f00 */
[----:B------:R-:W2:Y:S04]  /*1820*/  @P0 LDG.E R6, [R4.64] ;  /* 0x0000002004060981 */ /* 0x000ea8000c1e1900 */
[----:B------:R-:W3:Y:S01]  /*1830*/  @P0 LDG.E R0, [R4.64+0x4] ;  /* 0x0000042004000981 */ /* 0x000ee2000c1e1900 */
[----:B------:R-:W-:Y:S02]  /*1840*/  @!UP0 UIADD3 UR35, UR16, -UR4, URZ ;  /* 0x8000000410238290 */ /* 0x000fe4000fffe03f */
[----:B------:R-:W-:Y:S02]  /*1850*/  UMOV UR36, UR24 ;  /* 0x0000001800247c82 */ /* 0x000fe40008000000 */
[----:B------:R-:W-:Y:S02]  /*1860*/  UISETP.LT.AND UP1, UPT, UR35, UR15, UPT ;  /* 0x0000000f2300728c */ /* 0x000fe4000bf21270 */
[----:B------:R-:W-:Y:S01]  /*1870*/  UMOV UR37, UR23 ;  /* 0x0000001700257c82 */ /* 0x000fe20008000000 */
[----:B0-2---:R-:W0:Y:S08]  /*1880*/  @P0 R2UR UR12, R6 ;  /* 0x00000000060c03c2 */ /* 0x005e3000000e0000 */
[----:B---3--:R-:W0:Y:S02]  /*1890*/  @P0 R2UR UR34, R0 ;  /* 0x00000000002203c2 */ /* 0x008e2400000e0000 */
[----:B0-----:R-:W-:-:S02]  /*18a0*/  @UP0 UIADD3 UR12, -UR12, UR34, URZ ;  /* 0x000000220c0c0290 */ /* 0x001fc4000fffe13f */
[----:B------:R-:W-:Y:S02]  /*18b0*/  @!UP0 USEL UR12, UR35, UR15, UP1 ;  /* 0x0000000f230c8287 */ /* 0x000fe40008800000 */
[----:B------:R-:W-:Y:S02]  /*18c0*/  UMOV UR34, UR22 ;  /* 0x0000001600227c82 */ /* 0x000fe40008000000 */
[----:B------:R-:W-:Y:S02]  /*18d0*/  UISETP.GE.AND UP0, UPT, UR12, 0x1, UPT ;  /* 0x000000010c00788c */ /* 0x000fe4000bf06270 */
[----:B------:R-:W-:-:S04]  /*18e0*/  UMOV UR35, UR21 ;  /* 0x0000001500237c82 */ /* 0x000fc80008000000 */
        /* <DEDUP_REMOVED lines=13> */
[----:B------:R-:W-:Y:S01]  /*19c0*/  IMAD.MOV.U32 R0, RZ, RZ, RZ ;  /* 0x000000ffff007224 */ /* 0x000fe200078e00ff */
        /* <DEDUP_REMOVED lines=9> */
[----:B------:R-:W-:Y:S01]  /*1a60*/  IMAD.MOV.U32 R21, RZ, RZ, RZ ;  /* 0x000000ffff157224 */ /* 0x000fe200078e00ff */
[----:B------:R-:W-:Y:S01]  /*1a70*/  ISETP.GE.AND P1, PT, R89, UR12, PT ;  /* 0x0000000c59007c0c */ /* 0x000fe2000bf26270 */
[----:B------:R-:W-:Y:S01]  /*1a80*/  IMAD.WIDE R4, R2, 0x4, R4 ;  /* 0x0000000402047825 */ /* 0x000fe200078e0204 */
[----:B------:R-:W-:-:S02]  /*1a90*/  LOP3.LUT R115, R115, 0xfffffbff, RZ, 0xc0, !PT ;  /* 0xfffffbff73737812 */ /* 0x000fc400078ec0ff */
[----:B------:R-:W-:Y:S02]  /*1aa0*/  ISETP.GE.AND P4, PT, R2, UR12, PT ;  /* 0x0000000c02007c0c */ /* 0x000fe4000bf86270 */
[----:B------:R-:W-:Y:S01]  /*1ab0*/  @P5 LOP3.LUT R115, R115, 0x400, RZ, 0xfc, !PT ;  /* 0x0000040073735812 */ /* 0x000fe200078efcff */
[----:B------:R0:W2:Y:S03]  /*1ac0*/  @!P0 LDG.E R13, [R4.64+0x300] ;  /* 0x00030020040d8981 */ /* 0x0000a6000c1e1900 */
[----:B------:R-:W-:Y:S01]  /*1ad0*/  LOP3.LUT R115, R115, 0xfffffdff, RZ, 0xc0, !PT ;  /* 0xfffffdff73737812 */ /* 0x000fe200078ec0ff */
[----:B------:R0:W3:Y:S03]  /*1ae0*/  @!P6 LDG.E R0, [R4.64+0x80] ;  /* 0x000080200400e981 */ /* 0x0000e6000c1e1900 */
[----:B------:R-:W-:Y:S01]  /*1af0*/  @P3 LOP3.LUT R115, R115, 0x200, RZ, 0xfc, !PT ;  /* 0x0000020073733812 */ /* 0x000fe200078efcff */
[----:B------:R0:W4:Y:S03]  /*1b00*/  @!P5 LDG.E R9, [R4.64+0x100] ;  /* 0x000100200409d981 */ /* 0x000126000c1e1900 */
[----:B------:R-:W-:Y:S01]  /*1b10*/  LOP3.LUT R115, R115, 0xfffffeff, RZ, 0xc0, !PT ;  /* 0xfffffeff73737812 */ /* 0x000fe200078ec0ff */
[----:B------:R0:W5:Y:S03]  /*1b20*/  @!P3 LDG.E R6, [R4.64+0x180] ;  /* 0x000180200406b981 */ /* 0x000166000c1e1900 */
        /* <DEDUP_REMOVED lines=8> */
[----:B------:R0:W5:Y:S01]  /*1bb0*/  @!P0 LDG.E R10, [R4.64+0x380] ;  /* 0x00038020040a8981 */ /* 0x000162000c1e1900 */
        /* <DEDUP_REMOVED lines=79> */
[----:B------:R-:W-:Y:S02]  /*20b0*/  IMAD.MOV.U32 R33, RZ, RZ, RZ ;  /* 0x000000ffff217224 */ /* 0x000fe400078e00ff */
[----:B------:R-:W-:Y:S01]  /*20c0*/  IMAD.MOV.U32 R4, RZ, RZ, RZ ;  /* 0x000000ffff047224 */ /* 0x000fe200078e00ff */
[----:B------:R-:W-:Y:S01]  /*20d0*/  MOV R35, RZ ;  /* 0x000000ff00237202 */ /* 0x000fe20000000f00 */
[----:B--2---:R-:W-:Y:S04]  /*20e0*/  STS [R78], R7 ;  /* 0x000000074e007388 */ /* 0x004fe80000000800 */
[----:B---3--:R0:W-:Y:S04]  /*20f0*/  STS [R77.X4+0x80], R0 ;  /* 0x000080004d007388 */ /* 0x0081e80000004800 */
        /* <DEDUP_REMOVED lines=31> */
[----:B0-----:R-:W-:Y:S01]  /*22f0*/  HFMA2.MMA R0, -RZ, RZ, 0, 0 ;  /* 0x00000000ff007435 */ /* 0x001fe200000001ff */
[----:B-1----:R-:W-:Y:S01]  /*2300*/  MOV R14, UR34 ;  /* 0x00000022000e7c02 */ /* 0x002fe20008000f00 */
[----:B------:R-:W-:-:S04]  /*2310*/  IMAD.U32 R15, RZ, RZ, UR35 ;  /* 0x00000023ff0f7e24 */ /* 0x000fc8000f8e00ff */
[----:B------:R-:W-:Y:S01]  /*2320*/  IMAD.WIDE R14, R2, 0x4, R14 ;  /* 0x00000004020e7825 */ /* 0x000fe200078e020e */
[----:B------:R-:W-:Y:S06]  /*2330*/  BAR.SYNC.DEFER_BLOCKING 0x0 ;  /* 0x0000000000007b1d */ /* 0x000fec0000010000 */
[----:B------:R-:W4:Y:S01]  /*2340*/  @!P6 LDG.E R0, [R14.64+0x80] ;  /* 0x000080200e00e981 */ /* 0x000f22000c1e1900 */
[----:B------:R-:W-:-:S13]  /*2350*/  ISETP.NE.AND P6, PT, R34, RZ, PT ;  /* 0x000000ff2200720c */ /* 0x000fda0003fc5270 */
[----:B------:R-:W5:Y:S01]  /*2360*/  @!P6 LDG.E R33, [R14.64+0x100] ;  /* 0x000100200e21e981 */ /* 0x000f62000c1e1900 */
[----:B------:R-:W-:-:S13]  /*2370*/  ISETP.NE.AND P6, PT, R36, RZ, PT ;  /* 0x000000ff2400720c */ /* 0x000fda0003fc5270 */
[----:B------:R-:W4:Y:S01]  /*2380*/  @!P6 LDG.E R4, [R14.64+0x180] ;  /* 0x000180200e04e981 */ /* 0x000f22000c1e1900 */
[----:B------:R-:W-:Y:S01]  /*2390*/  ISETP.NE.AND P6, PT, R38, RZ, PT ;  /* 0x000000ff2600720c */ /* 0x000fe20003fc5270 */
[----:B------:R-:W-:-:S12]  /*23a0*/  IMAD.MOV.U32 R6, RZ, RZ, RZ ;  /* 0x000000ffff067224 */ /* 0x000fd800078e00ff */
[----:B------:R-:W4:Y:S01]  /*23b0*/  @!P6 LDG.E R35, [R14.64+0x200] ;  /* 0x000200200e23e981 */ /* 0x000f22000c1e1900 */
[----:B------:R-:W-:Y:S01]  /*23c0*/  ISETP.NE.AND P6, PT, R40, RZ, PT ;  /* 0x000000ff2800720c */ /* 0x000fe20003fc5270 */
[----:B------:R-:W-:-:S12]  /*23d0*/  IMAD.MOV.U32 R37, RZ, RZ, RZ ;  /* 0x000000ffff257224 */ /* 0x000fd800078e00ff */
[----:B------:R-:W4:Y:S01]  /*23e0*/  @!P6 LDG.E R6, [R14.64+0x280] ;  /* 0x000280200e06e981 */ /* 0x000f22000c1e1900 */
[----:B------:R-:W-:Y:S01]  /*23f0*/  ISETP.NE.AND P6, PT, R42, RZ, PT ;  /* 0x000000ff2a00720c */ /* 0x000fe20003fc5270 */
[----:B------:R-:W-:-:S12]  /*2400*/  HFMA2.MMA R8, -RZ, RZ, 0, 0 ;  /* 0x00000000ff087435 */ /* 0x000fd800000001ff */
[----:B------:R-:W4:Y:S01]  /*2410*/  @!P6 LDG.E R37, [R14.64+0x300] ;  /* 0x000300200e25e981 */ /* 0x000f22000c1e1900 */
[----:B------:R-:W-:Y:S01]  /*2420*/  ISETP.NE.AND P6, PT, R44, RZ, PT ;  /* 0x000000ff2c00720c */ /* 0x000fe20003fc5270 */
[----:B------:R-:W-:-:S12]  /*2430*/  IMAD.MOV.U32 R39, RZ, RZ, RZ ;  /* 0x000000ffff277224 */ /* 0x000fd800078e00ff */
[----:B------:R-:W4:Y:S01]  /*2440*/  @!P6 LDG.E R8, [R14.64+0x380] ;  /* 0x000380200e08e981 */ /* 0x000f22000c1e1900 */
[----:B------:R-:W-:Y:S02]  /*2450*/  ISETP.NE.AND P6, PT, R46, RZ, PT ;  /* 0x000000ff2e00720c */ /* 0x000fe40003fc5270 */
[----:B------:R-:W-:-:S11]  /*2460*/  MOV R10, RZ ;  /* 0x000000ff000a7202 */ /* 0x000fd60000000f00 */
[----:B------:R-:W4:Y:S01]  /*2470*/  @!P6 LDG.E R39, [R14.64+0x400] ;  /* 0x000400200e27e981 */ /* 0x000f22000c1e1900 */
[----:B------:R-:W-:Y:S01]  /*2480*/  ISETP.NE.AND P6, PT, R47, RZ, PT ;  /* 0x000000ff2f00720c */ /* 0x000fe20003fc5270 */
[----:B------:R-:W-:Y:S01]  /*2490*/  IMAD.MOV.U32 R31, RZ, RZ, RZ ;  /* 0x000000ffff1f7224 */ /* 0x000fe200078e00ff */
[----:B------:R-:W-:Y:S01]  /*24a0*/  HFMA2.MMA R12, -RZ, RZ, 0, 0 ;  /* 0x00000000ff0c7435 */ /* 0x000fe200000001ff */
[----:B------:R-:W-:-:S04]  /*24b0*/  IMAD.MOV.U32 R41, RZ, RZ, RZ ;  /* 0x000000ffff297224 */ /* 0x000fc800078e00ff */
[----:B------:R-:W4:Y:S01]  /*24c0*/  @!P4 LDG.E R31, [R14.64] ;  /* 0x000000200e1fc981 */ /* 0x000f22000c1e1900 */
[----:B------:R-:W-:Y:S01]  /*24d0*/  HFMA2.MMA R45, -RZ, RZ, 0, 0 ;  /* 0x00000000ff2d7435 */ /* 0x000fe200000001ff */
[----:B------:R-:W-:Y:S01]  /*24e0*/  IMAD.MOV.U32 R43, RZ, RZ, RZ ;  /* 0x000000ffff2b7224 */ /* 0x000fe200078e00ff */
[----:B--2---:R-:W-:Y:S01]  /*24f0*/  MOV R16, RZ ;  /* 0x000000ff00107202 */ /* 0x004fe20000000f00 */
[----:B---3--:R-:W-:Y:S01]  /*2500*/  IMAD.MOV.U32 R18, RZ, RZ, RZ ;  /* 0x000000ffff127224 */ /* 0x008fe200078e00ff */
[----:B------:R-:W2:Y:S04]  /*2510*/  @!P5 LDG.E R12, [R14.64+0x580] ;  /* 0x000580200e0cd981 */ /* 0x000ea8000c1e1900 */
[----:B------:R-:W3:Y:S01]  /*2520*/  @!P6 LDG.E R10, [R14.64+0x480] ;  /* 0x000480200e0ae981 */ /* 0x000ee2000c1e1900 */
[----:B------:R-:W-:-:S03]  /*2530*/  ISETP.NE.AND P6, PT, R48, RZ, PT ;  /* 0x000000ff3000720c */ /* 0x000fc60003fc5270 */
[----:B------:R-:W2:Y:S04]  /*2540*/  @!P3 LDG.E R43, [R14.64+0x600] ;  /* 0x000600200e2bb981 */ /* 0x000ea8000c1e1900 */
[----:B------:R-:W2:Y:S04]  /*2550*/  @!P2 LDG.E R16, [R14.64+0x680] ;  /* 0x000680200e10a981 */ /* 0x000ea8000c1e1900 */
[----:B------:R-:W2:Y:S04]  /*2560*/  @!P1 LDG.E R45, [R14.64+0x700] ;  /* 0x000700200e2d9981 */ /* 0x000ea8000c1e1900 */
[----:B------:R-:W2:Y:S04]  /*2570*/  @!P6 LDG.E R41, [R14.64+0x500] ;  /* 0x000500200e29e981 */ /* 0x000ea8000c1e1900 */
[----:B------:R-:W2:Y:S01]  /*2580*/  @!P0 LDG.E R18, [R14.64+0x780] ;  /* 0x000780200e128981 */ /* 0x000ea2000c1e1900 */
[----:B------:R-:W-:Y:S01]  /*2590*/  LOP3.LUT R115, R115, 0xfffffffd, RZ, 0xc0, !PT ;  /* 0xfffffffd73737812 */ /* 0x000fe200078ec0ff */
[----:B------:R-:W-:-:S03]  /*25a0*/  ULDC.U8 UR21, c[0x0][0x188] ;  /* 0x0000620000157ab9 */ /* 0x000fc60000000000 */
[----:B------:R-:W-:Y:S01]  /*25b0*/  @P5 LOP3.LUT R115, R115, 0x2, RZ, 0xfc, !PT ;  /* 0x0000000273735812 */ /* 0x000fe200078efcff */
[----:B------:R-:W-:Y:S01]  /*25c0*/  BSSY B0, `(.L_x_1502) ;  /* 0x0000046000007945 */ /* 0x000fe20003800000 */
[----:B----4-:R-:W-:Y:S04]  /*25d0*/  STS [R78], R31 ;  /* 0x0000001f4e007388 */ /* 0x010fe80000000800 */
        /* <DEDUP_REMOVED lines=8> */
[----:B---3--:R-:W-:Y:S04]  /*2660*/  STS [R69.X4+0x480], R10 ;  /* 0x0004800a45007388 */ /* 0x008fe80000004800 */
[----:B--2---:R-:W-:Y:S04]  /*2670*/  STS [R68.X4+0x500], R41 ;  /* 0x0005002944007388 */ /* 0x004fe80000004800 */
        /* <DEDUP_REMOVED lines=58> */
.L_x_1503:
[----:B---34-:R-:W-:Y:S05]  /*2a20*/  BSYNC B0 ;  /* 0x0000000000007941 */ /* 0x018fea0003800000 */
.L_x_1502:
        /* <DEDUP_REMOVED lines=36> */
.L_x_1505:
[----:B------:R-:W-:Y:S05]  /*2c70*/  BSYNC B0 ;  /* 0x0000000000007941 */ /* 0x000fea0003800000 */
.L_x_1504:
        /* <DEDUP_REMOVED lines=36> */
.L_x_1507:
[----:B------:R-:W-:Y:S05]  /*2ec0*/  BSYNC B0 ;  /* 0x0000000000007941 */ /* 0x000fea0003800000 */
.L_x_1506:
        /* <DEDUP_REMOVED lines=36> */
.L_x_1509:
[----:B------:R-:W-:Y:S05]  /*3110*/  BSYNC B0 ;  /* 0x0000000000007941 */ /* 0x000fea0003800000 */
.L_x_1508:
        /* <DEDUP_REMOVED lines=36> */
.L_x_1511:
[----:B------:R-:W-:Y:S05]  /*3360*/  BSYNC B0 ;  /* 0x0000000000007941 */ /* 0x000fea0003800000 */
.L_x_1510:
        /* <DEDUP_REMOVED lines=36> */
.L_x_1513:
[----:B------:R-:W-:Y:S05]  /*35b0*/  BSYNC B0 ;  /* 0x0000000000007941 */ /* 0x000fea0003800000 */
.L_x_1512:
        /* <DEDUP_REMOVED lines=36> */
.L_x_1515:
[----:B------:R-:W-:Y:S05]  /*3800*/  BSYNC B0 ;  /* 0x0000000000007941 */ /* 0x000fea0003800000 */
.L_x_1514:
        /* <DEDUP_REMOVED lines=36> */
.L_x_1517:
[----:B------:R-:W-:Y:S05]  /*3a50*/  BSYNC B0 ;  /* 0x0000000000007941 */ /* 0x000fea0003800000 */
.L_x_1516:
        /* <DEDUP_REMOVED lines=36> */
.L_x_1519:
[----:B------:R-:W-:Y:S05]  /*3ca0*/  BSYNC B0 ;  /* 0x0000000000007941 */ /* 0x000fea0003800000 */
.L_x_1518:
        /* <DEDUP_REMOVED lines=36> */
.L_x_1521:
[----:B------:R-:W-:Y:S05]  /*3ef0*/  BSYNC B0 ;  /* 0x0000000000007941 */ /* 0x000fea0003800000 */
.L_x_1520:
        /* <DEDUP_REMOVED lines=36> */
.L_x_1523:
[----:B------:R-:W-:Y:S05]  /*4140*/  BSYNC B0 ;  /* 0x0000000000007941 */ /* 0x000fea0003800000 */
.L_x_1522:
        /* <DEDUP_REMOVED lines=36> */
.L_x_1525:
[----:B------:R-:W-:Y:S05]  /*4390*/  BSYNC B0 ;  /* 0x0000000000007941 */ /* 0x000fea0003800000 */
.L_x_1524:
        /* <DEDUP_REMOVED lines=36> */
.L_x_1527:
[----:B------:R-:W-:Y:S05]  /*45e0*/  BSYNC B0 ;  /* 0x0000000000007941 */ /* 0x000fea0003800000 */
.L_x_1526:
        /* <DEDUP_REMOVED lines=36> */
.L_x_1529:
[----:B------:R-:W-:Y:S05]  /*4830*/  BSYNC B0 ;  /* 0x0000000000007941 */ /* 0x000fea0003800000 */
.L_x_1528:
[----:B------:R-:W-:Y:S01]  /*4840*/  FSETP.GTU.FTZ.AND P5, PT, R47, 20, PT ;  /* 0x41a000002f00780b */ /* 0x000fe20003fbc000 */
[----:B------:R-:W-:Y:S01]  /*4850*/  BSSY B0, `(.L_x_1530) ;  /* 0x0000026000007945 */ /* 0x000fe20003800000 */
[----:B------:R-:W-:Y:S01]  /*4860*/  MOV R8, c[0x0][0x16c] ;  /* 0x00005b0000087a02 */ /* 0x000fe20000000f00 */
[-C--:B------:R-:W-:Y:S01]  /*4870*/  FMUL.FTZ R46, R22, R98.reuse ;  /* 0x00000062162e7220 */ /* 0x080fe20000410000 */
[----:B------:R-:W-:Y:S01]  /*4880*/  ISETP.EQ.OR P5, PT, RZ, UR21, P5 ;  /* 0x00000015ff007c0c */ /* 0x000fe2000afa2670 */
[----:B------:R-:W-:Y:S02]  /*4890*/  FMUL.FTZ R45, R21, R98 ;  /* 0x00000062152d7220 */ /* 0x000fe40000410000 */
        /* <DEDUP_REMOVED lines=33> */
.L_x_1531:
[----:B------:R-:W-:Y:S05]  /*4ab0*/  BSYNC B0 ;  /* 0x0000000000007941 */ /* 0x000fea0003800000 */
.L_x_1530:
        /* <DEDUP_REMOVED lines=42> */
.L_x_1533:
[----:B------:R-:W-:Y:S05]  /*4d60*/  BSYNC B0 ;  /* 0x0000000000007941 */ /* 0x000fea0003800000 */
.L_x_1532:
[----:B------:R-:W-:Y:S01]  /*4d70*/  ISETP.GE.AND P5, PT, R8, 0x1, PT ;  /* 0x000000010800780c */ /* 0x000fe20003fa6270 */
[----:B------:R-:W-:Y:S01]  /*4d80*/  UIMAD.WIDE UR22, UR12, 0x4, UR36 ;  /* 0x000000040c1678a5 */ /* 0x000fe2000f8e0224 */
[----:B------:R-:W-:Y:S01]  /*4d90*/  BAR.SYNC.DEFER_BLOCKING 0x0 ;  /* 0x0000000000007b1d */ /* 0x000fe20000010000 */
[----:B------:R-:W-:Y:S01]  /*4da0*/  UIMAD.WIDE UR34, UR12, 0x4, UR34 ;  /* 0x000000040c2278a5 */ /* 0x000fe2000f8e0222 */
[-C--:B------:R-:W-:Y:S02]  /*4db0*/  FMUL.FTZ R36, R17, R98.reuse ;  /* 0x0000006211247220 */ /* 0x080fe40000410000 */
[-C--:B------:R-:W-:Y:S02]  /*4dc0*/  FMUL.FTZ R35, R27, R98.reuse ;  /* 0x000000621b237220 */ /* 0x080fe40000410000 */
[----:B------:R-:W-:Y:S01]  /*4dd0*/  UMOV UR24, UR22 ;  /* 0x0000001600187c82 */ /* 0x000fe20008000000 */
[-C--:B------:R-:W-:Y:S01]  /*4de0*/  FMUL.FTZ R34, R9, R98.reuse ;  /* 0x0000006209227220 */ /* 0x080fe20000410000 */
[----:B------:R-:W-:Y:S01]  /*4df0*/  UMOV UR22, UR34 ;  /* 0x0000002200167c82 */ /* 0x000fe20008000000 */
[-C--:B------:R-:W-:Y:S01]  /*4e00*/  FMUL.FTZ R33, R28, R98.reuse ;  /* 0x000000621c217220 */ /* 0x080fe20000410000 */
[----:B------:R-:W-:Y:S01]  /*4e10*/  UMOV UR21, UR35 ;  /* 0x0000002300157c82 */ /* 0x000fe20008000000 */
        /* <DEDUP_REMOVED lines=20> */
[----:B------:R-:W-:-:S05]  /*4f60*/  IMAD.MOV.U32 R15, RZ, RZ, RZ ;  /* 0x000000ffff0f7224 */ /* 0x000fca00078e00ff */
.L_x_1544:
[----:B------:R-:W-:Y:S01]  /*4f70*/  SHF.R.S32.HI R99, RZ, 0x1f, R15 ;  /* 0x0000001fff637819 */ /* 0x000fe2000001140f */
[----:B------:R-:W-:Y:S01]  /*4f80*/  ULDC.64 UR34, c[0x0][0x190] ;  /* 0x0000640000227ab9 */ /* 0x000fe20000000a00 */
[--C-:B------:R-:W-:Y:S01]  /*4f90*/  SHF.R.S32.HI R3, RZ, 0x1f, R2.reuse ;  /* 0x0000001fff037819 */ /* 0x100fe20000011402 */
[----:B------:R-:W-:Y:S01]  /*4fa0*/  UIMAD UR43, UR40, UR34, URZ ;  /* 0x00000022282b72a4 */ /* 0x000fe2000f8e023f */
[----:B------:R-:W-:Y:S01]  /*4fb0*/  P2R R118, PR, RZ, 0x8 ;  /* 0x00000008ff767803 */ /* 0x000fe20000000000 */
[----:B------:R-:W-:Y:S01]  /*4fc0*/  IMAD R4, R99, c[0x0][0x1b0], RZ ;  /* 0x00006c0063047a24 */ /* 0x000fe200078e02ff */
[----:B------:R-:W-:Y:S01]  /*4fd0*/  LOP3.LUT P3, RZ, R115, 0x40, RZ, 0xc0, !PT ;  /* 0x0000004073ff7812 */ /* 0x000fe2000786c0ff */
[C---:B01----:R-:W-:Y:S01]  /*4fe0*/  IMAD.WIDE.U32 R6, R15.reuse, c[0x0][0x1b0], R2 ;  /* 0x00006c000f067a25 */ /* 0x043fe200078e0002 */
[----:B------:R-:W-:Y:S01]  /*4ff0*/  UIMAD.WIDE.U32 UR36, UR41, UR34, URZ ;  /* 0x00000022292472a5 */ /* 0x000fe2000f8e003f */
[----:B------:R-:W-:Y:S01]  /*5000*/  CS2R R12, SRZ ;  /* 0x00000000000c7805 */ /* 0x000fe2000001ff00 */
[----:B------:R-:W-:Y:S01]  /*5010*/  P2R R117, PR, RZ, 0x8 ;  /* 0x00000008ff757803 */ /* 0x000fe20000000000 */
[C---:B------:R-:W-:Y:S01]  /*5020*/  IMAD R5, R15.reuse, c[0x0][0x1b4], R4 ;  /* 0x00006d000f057a24 */ /* 0x040fe200078e0204 */
[C---:B------:R-:W-:Y:S01]  /*5030*/  LEA R4, P5, R6.reuse, UR20, 0x2 ;  /* 0x0000001406047c11 */ /* 0x040fe2000f8a10ff */
[----:B------:R-:W-:Y:S01]  /*5040*/  IMAD.WIDE.U32 R8, R15, c[0x0][0x1d0], R2 ;  /* 0x000074000f087a25 */ /* 0x000fe200078e0002 */
[----:B------:R-:W-:Y:S01]  /*5050*/  LOP3.LUT P3, RZ, R115, 0x80, RZ, 0xc0, !PT ;  /* 0x0000008073ff7812 */ /* 0x000fe2000786c0ff */
[----:B------:R-:W-:Y:S01]  /*5060*/  UIMAD UR34, UR41, UR35, UR43 ;  /* 0x00000023292272a4 */ /* 0x000fe2000f8e022b */
[----:B------:R-:W-:Y:S01]  /*5070*/  IADD3 R5, R7, R5, RZ ;  /* 0x0000000507057210 */ /* 0x000fe20007ffe0ff */
[C---:B------:R-:W-:Y:S01]  /*5080*/  IMAD R10, R99.reuse, c[0x0][0x198], RZ ;  /* 0x00006600630a7a24 */ /* 0x040fe200078e02ff */
[----:B------:R-:W-:Y:S01]  /*5090*/  P2R R116, PR, RZ, 0x8 ;  /* 0x00000008ff747803 */ /* 0x000fe20000000000 */
[----:B------:R-:W-:Y:S01]  /*50a0*/  UIADD3 UR34, UR37, UR34, URZ ;  /* 0x0000002225227290 */ /* 0x000fe2000fffe03f */
[----:B------:R-:W-:Y:S01]  /*50b0*/  LEA.HI.X R5, R6, UR19, R5, 0x2, P5 ;  /* 0x0000001306057c11 */ /* 0x000fe2000a8f1405 */
[----:B------:R-:W-:Y:S01]  /*50c0*/  IMAD R6, R99, c[0x0][0x1d0], RZ ;  /* 0x0000740063067a24 */ /* 0x000fe200078e02ff */
[----:B------:R-:W-:Y:S01]  /*50d0*/  LOP3.LUT P3, RZ, R115, 0x100, RZ, 0xc0, !PT ;  /* 0x0000010073ff7812 */ /* 0x000fe2000786c0ff */
[C---:B------:R-:W-:Y:S01]  /*50e0*/  IMAD R11, R15.reuse, c[0x0][0x19c], R10 ;  /* 0x000067000f0b7a24 */ /* 0x040fe200078e020a */
[----:B------:R-:W-:Y:S01]  /*50f0*/  CS2R R100, SRZ ;  /* 0x0000000000647805 */ /* 0x000fe2000001ff00 */
[----:B------:R-:W-:Y:S01]  /*5100*/  IMAD R7, R15, c[0x0][0x1d4], R6 ;  /* 0x000075000f077a24 */ /* 0x000fe200078e0206 */
[C---:B------:R-:W-:Y:S01]  /*5110*/  LEA R6, P5, R8.reuse, UR18, 0x2 ;  /* 0x0000001208067c11 */ /* 0x040fe2000f8a10ff */
[----:B------:R-:W-:Y:S01]  /*5120*/  CS2R R102, SRZ ;  /* 0x0000000000667805 */ /* 0x000fe2000001ff00 */
[----:B------:R-:W-:Y:S01]  /*5130*/  P2R R114, PR, RZ, 0x8 ;  /* 0x00000008ff727803 */ /* 0x000fe20000000000 */
[----:B------:R-:W-:Y:S01]  /*5140*/  IMAD.IADD R7, R9, 0x1, R7 ;  /* 0x0000000109077824 */ /* 0x000fe200078e0207 */
[C---:B------:R-:W-:Y:S01]  /*5150*/  LOP3.LUT P3, RZ, R115.reuse, 0x200, RZ, 0xc0, !PT ;  /* 0x0000020073ff7812 */ /* 0x040fe2000786c0ff */
[----:B------:R-:W-:Y:S01]  /*5160*/  IMAD.U32 R9, RZ, RZ, UR37 ;  /* 0x00000025ff097e24 */ /* 0x000fe2000f8e00ff */
[----:B------:R-:W-:Y:S01]  /*5170*/  MOV R9, UR34 ;  /* 0x0000002200097c02 */ /* 0x000fe20008000f00 */
[----:B------:R-:W-:Y:S01]  /*5180*/  CS2R R104, SRZ ;  /* 0x0000000000687805 */ /* 0x000fe2000001ff00 */
[----:B------:R-:W-:Y:S01]  /*5190*/  LEA.HI.X R7, R8, UR17, R7, 0x2, P5 ;  /* 0x0000001108077c11 */ /* 0x000fe2000a8f1407 */
[----:B------:R-:W-:Y:S01]  /*51a0*/  CS2R R106, SRZ ;  /* 0x00000000006a7805 */ /* 0x000fe2000001ff00 */
[----:B------:R-:W-:Y:S01]  /*51b0*/  MOV R8, UR36 ;  /* 0x0000002400087c02 */ /* 0x000fe20008000f00 */
[----:B------:R-:W-:Y:S01]  /*51c0*/  CS2R R108, SRZ ;  /* 0x00000000006c7805 */ /* 0x000fe2000001ff00 */
[----:B------:R-:W-:Y:S01]  /*51d0*/  P2R R113, PR, RZ, 0x8 ;  /* 0x00000008ff717803 */ /* 0x000fe20000000000 */
[----:B------:R-:W-:Y:S01]  /*51e0*/  CS2R R110, SRZ ;  /* 0x00000000006e7805 */ /* 0x000fe2000001ff00 */
[----:B------:R-:W-:Y:S01]  /*51f0*/  LOP3.LUT P3, RZ, R115, 0x400, RZ, 0xc0, !PT ;  /* 0x0000040073ff7812 */ /* 0x000fe2000786c0ff */
[----:B------:R-:W-:Y:S01]  /*5200*/  IMAD.WIDE.U32 R8, R15, c[0x0][0x198], R8 ;  /* 0x000066000f087a25 */ /* 0x000fe200078e0008 */
[----:B------:R-:W-:-:S02]  /*5210*/  P2R R119, PR, RZ, 0x4 ;  /* 0x00000004ff777803 */ /* 0x000fc40000000000 */
[----:B------:R-:W-:Y:S01]  /*5220*/  P2R R112, PR, RZ, 0x8 ;  /* 0x00000008ff707803 */ /* 0x000fe20000000000 */
[----:B------:R-:W-:Y:S01]  /*5230*/  IMAD.IADD R9, R9, 0x1, R11 ;  /* 0x0000000109097824 */ /* 0x000fe200078e020b */
[C---:B------:R-:W-:Y:S02]  /*5240*/  LOP3.LUT P3, RZ, R115.reuse, 0x800, RZ, 0xc0, !PT ;  /* 0x0000080073ff7812 */ /* 0x040fe4000786c0ff */
[C---:B------:R-:W-:Y:S02]  /*5250*/  LEA R10, P5, R8.reuse, c[0x0][0x250], 0x2 ;  /* 0x00009400080a7a11 */ /* 0x040fe400078a10ff */
[----:B------:R-:W-:Y:S02]  /*5260*/  LOP3.LUT P2, RZ, R115, 0x20, RZ, 0xc0, !PT ;  /* 0x0000002073ff7812 */ /* 0x000fe4000784c0ff */
[----:B------:R-:W-:Y:S02]  /*5270*/  LEA.HI.X R11, R8, c[0x0][0x254], R9, 0x2, P5 ;  /* 0x00009500080b7a11 */ /* 0x000fe400028f1409 */
[----:B------:R-:W-:Y:S01]  /*5280*/  CS2R R8, SRZ ;  /* 0x0000000000087805 */ /* 0x000fe2000001ff00 */
[----:B------:R-:W-:-:S02]  /*5290*/  P2R R120, PR, RZ, 0x2 ;  /* 0x00000002ff787803 */ /* 0x000fc40000000000 */
[C---:B------:R-:W-:Y:S01]  /*52a0*/  LOP3.LUT P1, RZ, R115.reuse, 0x10, RZ, 0xc0, !PT ;  /* 0x0000001073ff7812 */ /* 0x040fe2000782c0ff */
[----:B------:R-:W2:Y:S01]  /*52b0*/  LDG.E R10, [R10.64] ;  /* 0x000000200a0a7981 */ /* 0x000ea2000c1e1900 */
[----:B------:R-:W-:Y:S02]  /*52c0*/  P2R R121, PR, RZ, 0x1 ;  /* 0x00000001ff797803 */ /* 0x000fe40000000000 */
[C---:B------:R-:W-:Y:S01]  /*52d0*/  LOP3.LUT P0, RZ, R115.reuse, 0x8, RZ, 0xc0, !PT ;  /* 0x0000000873ff7812 */ /* 0x040fe2000780c0ff */
[----:B------:R-:W3:Y:S01]  /*52e0*/  @!P3 LDG.E R8, [R4.64+0x80] ;  /* 0x000080200408b981 */ /* 0x000ee2000c1e1900 */
[----:B------:R-:W-:Y:S02]  /*52f0*/  ISETP.NE.AND P3, PT, R112, RZ, PT ;  /* 0x000000ff7000720c */ /* 0x000fe40003f65270 */
[C---:B------:R-:W-:Y:S01]  /*5300*/  LOP3.LUT P5, RZ, R115.reuse, 0x4, RZ, 0xc0, !PT ;  /* 0x0000000473ff7812 */ /* 0x040fe200078ac0ff */
[----:B------:R-:W4:Y:S01]  /*5310*/  @!P2 LDG.E R102, [R4.64+0x380] ;  /* 0x000380200466a981 */ /* 0x000f22000c1e1900 */
[----:B------:R-:W-:-:S03]  /*5320*/  LOP3.LUT P6, RZ, R115, 0x2, RZ, 0xc0, !PT ;  /* 0x0000000273ff7812 */ /* 0x000fc600078cc0ff */
[----:B------:R-:W5:Y:S04]  /*5330*/  @!P4 LDG.E R9, [R4.64] ;  /* 0x000000200409c981 */ /* 0x000f68000c1e1900 */
[----:B------:R-:W2:Y:S04]  /*5340*/  @!P1 LDG.E R105, [R4.64+0x400] ;  /* 0x0004002004699981 */ /* 0x000ea8000c1e1900 */
[----:B------:R-:W2:Y:S01]  /*5350*/  @!P3 LDG.E R13, [R4.64+0x100] ;  /* 0x00010020040db981 */ /* 0x000ea2000c1e1900 */
[----:B------:R-:W-:Y:S02]  /*5360*/  ISETP.NE.AND P3, PT, R113, RZ, PT ;  /* 0x000000ff7100720c */ /* 0x000fe40003f65270 */
[----:B------:R-:W-:Y:S01]  /*5370*/  ISETP.NE.AND P2, PT, R119, RZ, PT ;  /* 0x000000ff7700720c */ /* 0x000fe20003f45270 */
[----:B------:R-:W4:Y:S04]  /*5380*/  @!P0 LDG.E R104, [R4.64+0x480] ;  /* 0x0004802004688981 */ /* 0x000f28000c1e1900 */
[----:B------:R-:W4:Y:S04]  /*5390*/  @!P5 LDG.E R107, [R4.64+0x500] ;  /* 0x00050020046bd981 */ /* 0x000f28000c1e1900 */
[----:B------:R-:W4:Y:S04]  /*53a0*/  @!P6 LDG.E R106, [R4.64+0x580] ;  /* 0x00058020046ae981 */ /* 0x000f28000c1e1900 */
[----:B------:R-:W4:Y:S01]  /*53b0*/  @!P3 LDG.E R12, [R4.64+0x180] ;  /* 0x00018020040cb981 */ /* 0x000f22000c1e1900 */
[----:B------:R-:W-:-:S02]  /*53c0*/  ISETP.NE.AND P3, PT, R114, RZ, PT ;  /* 0x000000ff7200720c */ /* 0x000fc40003f65270 */
[----:B------:R-:W-:Y:S01]  /*53d0*/  ISETP.NE.AND P1, PT, R120, RZ, PT ;  /* 0x000000ff7800720c */ /* 0x000fe20003f25270 */
[----:B------:R-:W4:Y:S10]  /*53e0*/  @!P2 LDG.E R108, [R4.64+0x680] ;  /* 0x00068020046ca981 */ /* 0x000f34000c1e1900 */
[----:B------:R-:W4:Y:S01]  /*53f0*/  @!P3 LDG.E R101, [R4.64+0x200] ;  /* 0x000200200465b981 */ /* 0x000f22000c1e1900 */
[----:B------:R-:W-:-:S02]  /*5400*/  ISETP.NE.AND P3, PT, R116, RZ, PT ;  /* 0x000000ff7400720c */ /* 0x000fc40003f65270 */
[----:B------:R-:W-:Y:S01]  /*5410*/  ISETP.NE.AND P0, PT, R121, RZ, PT ;  /* 0x000000ff7900720c */ /* 0x000fe20003f05270 */
[----:B------:R-:W4:Y:S10]  /*5420*/  @!P1 LDG.E R111, [R4.64+0x700] ;  /* 0x00070020046f9981 */ /* 0x000f34000c1e1900 */
[----:B------:R-:W4:Y:S01]  /*5430*/  @!P3 LDG.E R100, [R4.64+0x280] ;  /* 0x000280200464b981 */ /* 0x000f22000c1e1900 */
[----:B------:R-:W-:-:S03]  /*5440*/  ISETP.NE.AND P3, PT, R117, RZ, PT ;  /* 0x000000ff7500720c */ /* 0x000fc60003f65270 */
[----:B------:R-:W4:Y:S10]  /*5450*/  @!P0 LDG.E R110, [R4.64+0x780] ;  /* 0x00078020046e8981 */ /* 0x000f34000c1e1900 */
[----:B------:R-:W4:Y:S01]  /*5460*/  @!P3 LDG.E R103, [R4.64+0x300] ;  /* 0x000300200467b981 */ /* 0x000f22000c1e1900 */
[----:B------:R-:W-:-:S13]  /*5470*/  ISETP.NE.AND P3, PT, R118, RZ, PT ;  /* 0x000000ff7600720c */ /* 0x000fda0003f65270 */
[----:B------:R-:W4:Y:S04]  /*5480*/  @!P3 LDG.E R109, [R4.64+0x600] ;  /* 0x00060020046db981 */ /* 0x000f28000c1e1900 */
[----:B-----5:R-:W-:Y:S04]  /*5490*/  STS [R78], R9 ;  /* 0x000000094e007388 */ /* 0x020fe80000000800 */
[----:B---3--:R-:W-:Y:S04]  /*54a0*/  STS [R77.X4+0x80], R8 ;  /* 0x000080084d007388 */ /* 0x008fe80000004800 */
[----:B--2---:R-:W-:Y:S04]  /*54b0*/  STS [R76.X4+0x100], R13 ;  /* 0x0001000d4c007388 */ /* 0x004fe80000004800 */
[----:B----4-:R-:W-:Y:S04]  /*54c0*/  STS [R75.X4+0x180], R12 ;  /* 0x0001800c4b007388 */ /* 0x010fe80000004800 */
        /* <DEDUP_REMOVED lines=15> */
[----:B0-----:R-:W0:Y:S01]  /*55c0*/  S2R R100, SR_TID.X ;  /* 0x0000000000647919 */ /* 0x001e220000002100 */
[----:B------:R-:W-:-:S04]  /*55d0*/  FMUL.FTZ R4, R10, 1.4426950216293334961 ;  /* 0x3fb8aa3b0a047820 */ /* 0x000fc80000410000 */
[----:B------:R-:W-:-:S06]  /*55e0*/  FMUL.FTZ R10, R4, R61 ;  /* 0x0000003d040a7220 */ /* 0x000fcc0000410000 */
[----:B------:R-:W3:Y:S01]  /*55f0*/  MUFU.EX2 R10, R10 ;  /* 0x0000000a000a7308 */ /* 0x000ee20000000800 */
[----:B------:R-:W-:Y:S01]  /*5600*/  FMUL.FTZ R11, R4, R60 ;  /* 0x0000003c040b7220 */ /* 0x000fe20000410000 */
[----:B0-----:R-:W-:-:S04]  /*5610*/  SHF.L.U32 R5, R100, 0x4, RZ ;  /* 0x0000000464057819 */ /* 0x001fc800000006ff */
[----:B------:R-:W-:Y:S01]  /*5620*/  ISETP.GE.U32.AND P5, PT, R5, UR12, PT ;  /* 0x0000000c05007c0c */ /* 0x000fe2000bfa6070 */
[----:B-1----:R-:W-:Y:S01]  /*5630*/  FMUL.FTZ R9, R22, R9 ;  /* 0x0000000916097220 */ /* 0x002fe20000410000 */
[----:B------:R-:W0:Y:S04]  /*5640*/  MUFU.EX2 R11, R11 ;  /* 0x0000000b000b7308 */ /* 0x000e280000000800 */
[----:B------:R-:W-:Y:S02]  /*5650*/  FSEL R148, R9, RZ, !P5 ;  /* 0x000000ff09947208 */ /* 0x000fe40006800000 */
[----:B------:R-:W-:Y:S01]  /*5660*/  IADD3 R9, R5, 0x1, RZ ;  /* 0x0000000105097810 */ /* 0x000fe20007ffe0ff */
[----:B--2---:R-:W-:Y:S01]  /*5670*/  FMUL.FTZ R8, R21, R8 ;  /* 0x0000000815087220 */ /* 0x004fe20000410000 */
[----:B---3--:R-:W-:-:S02]  /*5680*/  FSEL R149, R10, 1, !P5 ;  /* 0x3f8000000a957808 */ /* 0x008fc40006800000 */
[----:B------:R-:W-:-:S04]  /*5690*/  ISETP.GE.U32.AND P5, PT, R9, UR12, PT ;  /* 0x0000000c09007c0c */ /* 0x000fc8000bfa6070 */
[----:B------:R-:W-:Y:S02]  /*56a0*/  FSEL R146, R8, RZ, !P5 ;  /* 0x000000ff08927208 */ /* 0x000fe40006800000 */
[----:B------:R-:W1:Y:S01]  /*56b0*/  LDS R8, [R62.X4+0x8] ;  /* 0x000008003e087984 */ /* 0x000e620000004800 */
[----:B------:R-:W-:Y:S02]  /*56c0*/  IADD3 R9, R5, 0x2, RZ ;  /* 0x0000000205097810 */ /* 0x000fe40007ffe0ff */
[----:B0-----:R-:W-:Y:S02]  /*56d0*/  FSEL R147, R11, 1, !P5 ;  /* 0x3f8000000b937808 */ /* 0x001fe40006800000 */
[----:B------:R-:W-:Y:S02]  /*56e0*/  ISETP.GE.U32.AND P5, PT, R9, UR12, PT ;  /* 0x0000000c09007c0c */ /* 0x000fe4000bfa6070 */
[----:B------:R-:W0:Y:S01]  /*56f0*/  LDS R9, [R62.X4+0xc] ;  /* 0x00000c003e097984 */ /* 0x000e220000004800 */
[----:B------:R-:W-:-:S06]  /*5700*/  FMUL.FTZ R10, R4, R59 ;  /* 0x0000003b040a7220 */ /* 0x000fcc0000410000 */
[----:B------:R-:W2:Y:S01]  /*5710*/  MUFU.EX2 R10, R10 ;  /* 0x0000000a000a7308 */ /* 0x000ea20000000800 */
[----:B------:R-:W-:-:S07]  /*5720*/  FMUL.FTZ R11, R4, R58 ;  /* 0x0000003a040b7220 */ /* 0x000fce0000410000 */
[----:B------:R-:W3:Y:S01]  /*5730*/  MUFU.EX2 R11, R11 ;  /* 0x0000000b000b7308 */ /* 0x000ee20000000800 */
[----:B--2---:R-:W-:Y:S01]  /*5740*/  FSEL R145, R10, 1, !P5 ;  /* 0x3f8000000a917808 */ /* 0x004fe20006800000 */
[----:B-1----:R-:W-:-:S05]  /*5750*/  FMUL.FTZ R8, R23, R8 ;  /* 0x0000000817087220 */ /* 0x002fca0000410000 */
[----:B------:R-:W-:Y:S02]  /*5760*/  FSEL R144, R8, RZ, !P5 ;  /* 0x000000ff08907208 */ /* 0x000fe40006800000 */
[----:B------:R-:W-:Y:S01]  /*5770*/  IADD3 R8, R5, 0x3, RZ ;  /* 0x0000000305087810 */ /* 0x000fe20007ffe0ff */
[----:B0-----:R-:W-:-:S03]  /*5780*/  FMUL.FTZ R9, R20, R9 ;  /* 0x0000000914097220 */ /* 0x001fc60000410000 */
[----:B------:R-:W-:-:S04]  /*5790*/  ISETP.GE.U32.AND P5, PT, R8, UR12, PT ;  /* 0x0000000c08007c0c */ /* 0x000fc8000bfa6070 */
[----:B------:R-:W-:Y:S02]  /*57a0*/  FSEL R142, R9, RZ, !P5 ;  /* 0x000000ff098e7208 */ /* 0x000fe40006800000 */
[----:B------:R-:W0:Y:S01]  /*57b0*/  LDS R9, [R62.X4+0x10] ;  /* 0x000010003e097984 */ /* 0x000e220000004800 */
[----:B------:R-:W-:Y:S02]  /*57c0*/  IADD3 R8, R5, 0x4, RZ ;  /* 0x0000000405087810 */ /* 0x000fe40007ffe0ff */
[----:B---3--:R-:W-:Y:S02]  /*57d0*/  FSEL R143, R11, 1, !P5 ;  /* 0x3f8000000b8f7808 */ /* 0x008fe40006800000 */
[----:B------:R-:W-:Y:S02]  /*57e0*/  ISETP.GE.U32.AND P5, PT, R8, UR12, PT ;  /* 0x0000000c08007c0c */ /* 0x000fe4000bfa6070 */
[----:B------:R-:W1:Y:S01]  /*57f0*/  LDS R8, [R62.X4+0x14] ;  /* 0x000014003e087984 */ /* 0x000e620000004800 */
[----:B------:R-:W-:-:S06]  /*5800*/  FMUL.FTZ R10, R4, R57 ;  /* 0x00000039040a7220 */ /* 0x000fcc0000410000 */
[----:B------:R-:W2:Y:S01]  /*5810*/  MUFU.EX2 R10, R10 ;  /* 0x0000000a000a7308 */ /* 0x000ea20000000800 */
[----:B------:R-:W-:-:S07]  /*5820*/  FMUL.FTZ R11, R4, R56 ;  /* 0x00000038040b7220 */ /* 0x000fce0000410000 */
[----:B------:R-:W3:Y:S01]  /*5830*/  MUFU.EX2 R11, R11 ;  /* 0x0000000b000b7308 */ /* 0x000ee20000000800 */
[----:B--2---:R-:W-:Y:S01]  /*5840*/  FSEL R141, R10, 1, !P5 ;  /* 0x3f8000000a8d7808 */ /* 0x004fe20006800000 */
[----:B0-----:R-:W-:-:S05]  /*5850*/  FMUL.FTZ R9, R24, R9 ;  /* 0x0000000918097220 */ /* 0x001fca0000410000 */
[----:B------:R-:W-:Y:S02]  /*5860*/  FSEL R140, R9, RZ, !P5 ;  /* 0x000000ff098c7208 */ /* 0x000fe40006800000 */
[----:B------:R-:W-:Y:S01]  /*5870*/  IADD3 R9, R5, 0x5, RZ ;  /* 0x0000000505097810 */ /* 0x000fe20007ffe0ff */
[----:B-1----:R-:W-:-:S03]  /*5880*/  FMUL.FTZ R8, R19, R8 ;  /* 0x0000000813087220 */ /* 0x002fc60000410000 */
        /* <DEDUP_REMOVED lines=40> */
[----:B------:R-:W2:Y:S02]  /*5b10*/  MUFU.EX2 R10, R10 ;  /* 0x0000000a000a7308 */ /* 0x000ea40000000800 */
        /* <DEDUP_REMOVED lines=18> */
[----:B------:R-:W-:Y:S01]  /*5c40*/  FMUL.FTZ R11, R4, R48 ;  /* 0x00000030040b7220 */ /* 0x000fe20000410000 */
[----:B------:R-:W-:Y:S02]  /*5c50*/  IADD3 R8, R5, 0xd, RZ ;  /* 0x0000000d05087810 */ /* 0x000fe40007ffe0ff */
[----:B------:R-:W-:-:S04]  /*5c60*/  P2R R112, PR, RZ, 0x40 ;  /* 0x00000040ff707803 */ /* 0x000fc80000000000 */
[----:B------:R-:W2:Y:S01]  /*5c70*/  MUFU.EX2 R11, R11 ;  /* 0x0000000b000b7308 */ /* 0x000ea20000000800 */
[C---:B------:R-:W-:Y:S02]  /*5c80*/  LOP3.LUT P6, RZ, R115.reuse, 0x8, RZ, 0xc0, !PT ;  /* 0x0000000873ff7812 */ /* 0x040fe400078cc0ff */
[----:B-1----:R-:W-:Y:S02]  /*5c90*/  FSEL R125, R10, 1, !P5 ;  /* 0x3f8000000a7d7808 */ /* 0x002fe40006800000 */
[----:B------:R-:W-:Y:S02]  /*5ca0*/  ISETP.GE.U32.AND P5, PT, R8, UR12, PT ;  /* 0x0000000c08007c0c */ /* 0x000fe4000bfa6070 */
[----:B------:R-:W1:Y:S01]  /*5cb0*/  LDS R8, [R62.X4+0x38] ;  /* 0x000038003e087984 */ /* 0x000e620000004800 */
[----:B------:R-:W-:Y:S02]  /*5cc0*/  P2R R153, PR, RZ, 0x40 ;  /* 0x00000040ff997803 */ /* 0x000fe40000000000 */
[----:B------:R-:W-:-:S04]  /*5cd0*/  LOP3.LUT P6, RZ, R115, 0x10, RZ, 0xc0, !PT ;  /* 0x0000001073ff7812 */ /* 0x000fc800078cc0ff */
[----:B------:R-:W-:Y:S01]  /*5ce0*/  P2R R152, PR, RZ, 0x40 ;  /* 0x00000040ff987803 */ /* 0x000fe20000000000 */
[----:B0-----:R-:W-:Y:S01]  /*5cf0*/  FMUL.FTZ R9, R14, R9 ;  /* 0x000000090e097220 */ /* 0x001fe20000410000 */
[----:B------:R-:W-:-:S04]  /*5d00*/  LOP3.LUT P6, RZ, R115, 0x20, RZ, 0xc0, !PT ;  /* 0x0000002073ff7812 */ /* 0x000fc800078cc0ff */
[----:B------:R-:W-:Y:S02]  /*5d10*/  FSEL R122, R9, RZ, !P5 ;  /* 0x000000ff097a7208 */ /* 0x000fe40006800000 */
[----:B------:R-:W-:Y:S02]  /*5d20*/  IADD3 R9, R5, 0xe, RZ ;  /* 0x0000000e05097810 */ /* 0x000fe40007ffe0ff */
[----:B--2---:R-:W-:Y:S02]  /*5d30*/  FSEL R123, R11, 1, !P5 ;  /* 0x3f8000000b7b7808 */ /* 0x004fe40006800000 */
[----:B------:R-:W-:Y:S02]  /*5d40*/  P2R R151, PR, RZ, 0x40 ;  /* 0x00000040ff977803 */ /* 0x000fe40000000000 */
[----:B------:R-:W-:Y:S02]  /*5d50*/  ISETP.GE.U32.AND P5, PT, R9, UR12, PT ;  /* 0x0000000c09007c0c */ /* 0x000fe4000bfa6070 */
[----:B------:R-:W-:Y:S01]  /*5d60*/  LOP3.LUT P6, RZ, R115, 0x40, RZ, 0xc0, !PT ;  /* 0x0000004073ff7812 */ /* 0x000fe200078cc0ff */
[----:B------:R-:W0:Y:S03]  /*5d70*/  LDS R9, [R62.X4+0x3c] ;  /* 0x00003c003e097984 */ /* 0x000e260000004800 */
[----:B------:R-:W-:-:S02]  /*5d80*/  P2R R150, PR, RZ, 0x40 ;  /* 0x00000040ff967803 */ /* 0x000fc40000000000 */
[----:B------:R-:W-:Y:S01]  /*5d90*/  LOP3.LUT P6, RZ, R115, 0x80, RZ, 0xc0, !PT ;  /* 0x0000008073ff7812 */ /* 0x000fe200078cc0ff */
[----:B------:R-:W-:-:S03]  /*5da0*/  FMUL.FTZ R10, R4, R47 ;  /* 0x0000002f040a7220 */ /* 0x000fc60000410000 */
[----:B------:R-:W-:Y:S02]  /*5db0*/  P2R R117, PR, RZ, 0x40 ;  /* 0x00000040ff757803 */ /* 0x000fe40000000000 */
[C---:B------:R-:W-:Y:S01]  /*5dc0*/  LOP3.LUT P6, RZ, R115.reuse, 0x100, RZ, 0xc0, !PT ;  /* 0x0000010073ff7812 */ /* 0x040fe200078cc0ff */
[----:B------:R-:W2:Y:S03]  /*5dd0*/  MUFU.EX2 R10, R10 ;  /* 0x0000000a000a7308 */ /* 0x000ea60000000800 */
[----:B------:R-:W-:Y:S02]  /*5de0*/  P2R R116, PR, RZ, 0x40 ;  /* 0x00000040ff747803 */ /* 0x000fe40000000000 */
[----:B------:R-:W-:-:S04]  /*5df0*/  LOP3.LUT P6, RZ, R115, 0x200, RZ, 0xc0, !PT ;  /* 0x0000020073ff7812 */ /* 0x000fc800078cc0ff */
[----:B------:R-:W-:Y:S02]  /*5e00*/  P2R R114, PR, RZ, 0x40 ;  /* 0x00000040ff727803 */ /* 0x000fe40000000000 */
[----:B------:R-:W-:Y:S01]  /*5e10*/  LOP3.LUT P6, RZ, R115, 0x400, RZ, 0xc0, !PT ;  /* 0x0000040073ff7812 */ /* 0x000fe200078cc0ff */
[----:B-1----:R-:W-:-:S03]  /*5e20*/  FMUL.FTZ R8, R29, R8 ;  /* 0x000000081d087220 */ /* 0x002fc60000410000 */
[----:B------:R-:W-:Y:S02]  /*5e30*/  P2R R113, PR, RZ, 0x40 ;  /* 0x00000040ff717803 */ /* 0x000fe40000000000 */
[----:B------:R-:W-:Y:S02]  /*5e40*/  LOP3.LUT P6, RZ, R115, 0x800, RZ, 0xc0, !PT ;  /* 0x0000080073ff7812 */ /* 0x000fe400078cc0ff */
[----:B------:R-:W-:Y:S01]  /*5e50*/  IADD3 R5, R5, 0xf, RZ ;  /* 0x0000000f05057810 */ /* 0x000fe20007ffe0ff */
[----:B------:R-:W-:Y:S01]  /*5e60*/  FMUL.FTZ R12, R4, R44 ;  /* 0x0000002c040c7220 */ /* 0x000fe20000410000 */
[----:B--2---:R-:W-:Y:S02]  /*5e70*/  FSEL R121, R10, 1, !P5 ;  /* 0x3f8000000a797808 */ /* 0x004fe40006800000 */
[----:B------:R-:W-:Y:S02]  /*5e80*/  FSEL R120, R8, RZ, !P5 ;  /* 0x000000ff08787208 */ /* 0x000fe40006800000 */
[----:B------:R-:W-:-:S02]  /*5e90*/  ISETP.GE.U32.AND P5, PT, R5, UR12, PT ;  /* 0x0000000c05007c0c */ /* 0x000fc4000bfa6070 */
[----:B------:R-:W-:Y:S01]  /*5ea0*/  CS2R R4, SRZ ;  /* 0x0000000000047805 */ /* 0x000fe2000001ff00 */
[----:B0-----:R-:W-:-:S05]  /*5eb0*/  FMUL.FTZ R9, R0, R9 ;  /* 0x0000000900097220 */ /* 0x001fca0000410000 */
[----:B------:R-:W2:Y:S01]  /*5ec0*/  @!P6 LDG.E R4, [R6.64+0x80] ;  /* 0x000080200604e981 */ /* 0x000ea2000c1e1900 */
[----:B------:R-:W-:Y:S02]  /*5ed0*/  ISETP.NE.AND P6, PT, R113, RZ, PT ;  /* 0x000000ff7100720c */ /* 0x000fe40003fc5270 */
[----:B------:R-:W-:Y:S01]  /*5ee0*/  FSEL R118, R9, RZ, !P5 ;  /* 0x000000ff09767208 */ /* 0x000fe20006800000 */
[----:B------:R-:W-:Y:S01]  /*5ef0*/  CS2R R10, SRZ ;  /* 0x00000000000a7805 */ /* 0x000fe2000001ff00 */
[----:B------:R-:W-:Y:S01]  /*5f00*/  CS2R R8, SRZ ;  /* 0x0000000000087805 */ /* 0x000fe2000001ff00 */
[----:B------:R-:W0:Y:S01]  /*5f10*/  MUFU.EX2 R12, R12 ;  /* 0x0000000c000c7308 */ /* 0x000e220000000800 */
[----:B------:R-:W-:Y:S01]  /*5f20*/  IMAD.MOV.U32 R103, RZ, RZ, RZ ;  /* 0x000000ffff677224 */ /* 0x000fe200078e00ff */
[----:B------:R-:W-:Y:S01]  /*5f30*/  CS2R R106, SRZ ;  /* 0x00000000006a7805 */ /* 0x000fe2000001ff00 */
[----:B------:R-:W-:Y:S01]  /*5f40*/  HFMA2.MMA R105, -RZ, RZ, 0, 0 ;  /* 0x00000000ff697435 */ /* 0x000fe200000001ff */
[----:B------:R-:W3:Y:S04]  /*5f50*/  @!P4 LDG.E R5, [R6.64] ;  /* 0x000000200605c981 */ /* 0x000ee8000c1e1900 */
[----:B------:R-:W4:Y:S01]  /*5f60*/  @!P6 LDG.E R9, [R6.64+0x100] ;  /* 0x000100200609e981 */ /* 0x000f22000c1e1900 */
[----:B------:R-:W-:Y:S01]  /*5f70*/  ISETP.NE.AND P6, PT, R114, RZ, PT ;  /* 0x000000ff7200720c */ /* 0x000fe20003fc5270 */
[----:B------:R-:W-:Y:S01]  /*5f80*/  CS2R R108, SRZ ;  /* 0x00000000006c7805 */ /* 0x000fe2000001ff00 */
[----:B------:R-:W-:Y:S01]  /*5f90*/  IMAD.MOV.U32 R110, RZ, RZ, RZ ;  /* 0x000000ffff6e7224 */ /* 0x000fe200078e00ff */
[----:B------:R-:W-:Y:S01]  /*5fa0*/  MOV R154, RZ ;  /* 0x000000ff009a7202 */ /* 0x000fe20000000f00 */
[----:B------:R-:W5:Y:S01]  /*5fb0*/  @!P3 LDG.E R107, [R6.64+0x600] ;  /* 0x00060020066bb981 */ /* 0x000f62000c1e1900 */
[----:B0-----:R-:W-:-:S03]  /*5fc0*/  FSEL R119, R12, 1, !P5 ;  /* 0x3f8000000c777808 */ /* 0x001fc60006800000 */
[----:B------:R-:W5:Y:S05]  /*5fd0*/  @!P2 LDG.E R110, [R6.64+0x680] ;  /* 0x00068020066ea981 */ /* 0x000f6a000c1e1900 */
[----:B------:R-:W5:Y:S01]  /*5fe0*/  @!P6 LDG.E R8, [R6.64+0x180] ;  /* 0x000180200608e981 */ /* 0x000f62000c1e1900 */
[----:B------:R-:W-:-:S03]  /*5ff0*/  ISETP.NE.AND P6, PT, R116, RZ, PT ;  /* 0x000000ff7400720c */ /* 0x000fc60003fc5270 */
[----:B------:R-:W5:Y:S04]  /*6000*/  @!P1 LDG.E R109, [R6.64+0x700] ;  /* 0x00070020066d9981 */ /* 0x000f68000c1e1900 */
[----:B------:R-:W5:Y:S06]  /*6010*/  @!P0 LDG.E R154, [R6.64+0x780] ;  /* 0x00078020069a8981 */ /* 0x000f6c000c1e1900 */
[----:B------:R-:W5:Y:S01]  /*6020*/  @!P6 LDG.E R11, [R6.64+0x200] ;  /* 0x00020020060be981 */ /* 0x000f62000c1e1900 */
[----:B------:R-:W-:Y:S01]  /*6030*/  ISETP.NE.AND P6, PT, R117, RZ, PT ;  /* 0x000000ff7500720c */ /* 0x000fe20003fc5270 */
[----:B------:R-:W-:-:S12]  /*6040*/  CS2R R12, SRZ ;  /* 0x00000000000c7805 */ /* 0x000fd8000001ff00 */
        /* <DEDUP_REMOVED lines=59> */
[----:B------:R-:W-:Y:S01]  /*6400*/  ISETP.NE.AND P5, PT, R94, RZ, PT ;  /* 0x000000ff5e00720c */ /* 0x000fe20003fa5270 */
[----:B------:R-:W-:-:S12]  /*6410*/  HFMA2.MMA R11, -RZ, RZ, 0, 0 ;  /* 0x00000000ff0b7435 */ /* 0x000fd800000001ff */
        /* <DEDUP_REMOVED lines=11> */
.L_x_1536:
[----:B------:R-:W-:Y:S01]  /*64d0*/  ULDC.64 UR34, c[0x0][0x230] ;  /* 0x00008c0000227ab9 */ /* 0x000fe20000000a00 */
[----:B------:R-:W-:Y:S01]  /*64e0*/  IMAD R6, R99, c[0x0][0x240], RZ ;  /* 0x0000900063067a24 */ /* 0x000fe200078e02ff */
[----:B------:R-:W-:Y:S02]  /*64f0*/  UIMAD UR43, UR42, UR34, URZ ;  /* 0x000000222a2b72a4 */ /* 0x000fe4000f8e023f */
[----:B------:R-:W-:Y:S01]  /*6500*/  UMOV UR36, UR38 ;  /* 0x0000002600247c82 */ /* 0x000fe20008000000 */
[----:B------:R-:W-:Y:S01]  /*6510*/  IMAD R7, R15, c[0x0][0x244], R6 ;  /* 0x000091000f077a24 */ /* 0x000fe200078e0206 */
[----:B------:R-:W-:Y:S02]  /*6520*/  UMOV UR37, UR27 ;  /* 0x0000001b00257c82 */ /* 0x000fe40008000000 */
[----:B------:R-:W-:Y:S02]  /*6530*/  UIMAD.WIDE.U32 UR36, UR39, UR34, UR36 ;  /* 0x00000022272472a5 */ /* 0x000fe4000f8e0024 */
        /* <DEDUP_REMOVED lines=10> */
.L_x_1535:
[-C--:B01234-:R-:W-:Y:S01]  /*65e0*/  FFMA.FTZ R4, R148, R147.reuse, R146 ;  /* 0x0000009394047223 */ /* 0x09ffe20000010092 */
[----:B------:R-:W-:Y:S01]  /*65f0*/  ISETP.GE.AND P5, PT, R96, 0x1, PT ;  /* 0x000000016000780c */ /* 0x000fe20003fa6270 */
[----:B------:R-:W-:Y:S01]  /*6600*/  FMUL.FTZ R6, R149, R147 ;  /* 0x0000009395067220 */ /* 0x000fe20000410000 */
        /* <DEDUP_REMOVED lines=63> */
[----:B-----5:R-:W-:Y:S01]  /*6a00*/  @P5 MOV R9, R11 ;  /* 0x0000000b00095202 */ /* 0x020fe20000000f00 */
[----:B0-----:R-:W-:Y:S01]  /*6a10*/  @P5 IMAD.MOV.U32 R8, RZ, RZ, R10 ;  /* 0x000000ffff085224 */ /* 0x001fe200078e000a */
[----:B------:R-:W0:Y:S02]  /*6a20*/  LDS.128 R4, [0x2100] ;  /* 0x00210000ff047984 */ /* 0x000e240000000c00 */
[----:B0-----:R-:W-:Y:S02]  /*6a30*/  FFMA.FTZ R152, R5, R6, R7 ;  /* 0x0000000605987223 */ /* 0x001fe40000010007 */
[----:B------:R-:W-:Y:S01]  /*6a40*/  @P6 FFMA.FTZ R5, R150, R5, R151 ;  /* 0x0000000596056223 */ /* 0x000fe20000010097 */
[----:B------:R-:W-:Y:S01]  /*6a50*/  @P5 ISETP.NE.AND P6, PT, R96, RZ, PT ;  /* 0x000000ff6000520c */ /* 0x000fe20003fc5270 */
[----:B------:R-:W-:Y:S02]  /*6a60*/  @P5 FMUL.FTZ R7, R150, R4 ;  /* 0x0000000496075220 */ /* 0x000fe40000410000 */
[----:B------:R-:W-:-:S03]  /*6a70*/  @P5 IMAD.MOV.U32 R151, RZ, RZ, R5 ;  /* 0x000000ffff975224 */ /* 0x000fc600078e0005 */
[----:B------:R-:W-:-:S04]  /*6a80*/  @P5 FSEL R7, R4, R7, !P6 ;  /* 0x0000000704075208 */ /* 0x000fc80007000000 */
[----:B------:R-:W-:Y:S01]  /*6a90*/  @P5 MOV R150, R7 ;  /* 0x0000000700965202 */ /* 0x000fe20000000f00 */
[----:B------:R-:W-:Y:S05]  /*6aa0*/  @P5 BRA `(.L_x_1538) ;  /* 0x0000007000005947 */ /* 0x000fea0003800000 */
[----:B------:R-:W-:Y:S01]  /*6ab0*/  ISETP.NE.AND P5, PT, R96, RZ, PT ;  /* 0x000000ff6000720c */ /* 0x000fe20003fa5270 */
[----:B------:R-:W-:-:S04]  /*6ac0*/  FMUL.FTZ R5, R4, R6 ;  /* 0x0000000604057220 */ /* 0x000fc80000410000 */
[C---:B------:R-:W-:Y:S02]  /*6ad0*/  FFMA.FTZ R9, R5.reuse, R11, R152 ;  /* 0x0000000b05097223 */ /* 0x040fe40000010098 */
[----:B------:R-:W-:-:S06]  /*6ae0*/  FMUL.FTZ R8, R5, R10 ;  /* 0x0000000a05087220 */ /* 0x000fcc0000410000 */
[----:B------:R0:W-:Y:S01]  /*6af0*/  @!P5 STS.64 [0x2118], R10 ;  /* 0x0021180aff00d388 */ /* 0x0001e20000000a00 */
[----:B------:R-:W-:Y:S01]  /*6b00*/  @!P5 MOV R150, R10 ;  /* 0x0000000a0096d202 */ /* 0x000fe20000000f00 */
[----:B------:R-:W-:Y:S02]  /*6b10*/  @!P5 IMAD.MOV.U32 R151, RZ, RZ, R11 ;  /* 0x000000ffff97d224 */ /* 0x000fe400078e000b */
.L_x_1538:
[----:B------:R-:W-:Y:S05]  /*6b20*/  BSYNC B0 ;  /* 0x0000000000007941 */ /* 0x000fea0003800000 */
.L_x_1537:
        /* <DEDUP_REMOVED lines=44> */
.L_x_1541:
        /* <DEDUP_REMOVED lines=10> */
[----:B-1----:R-:W-:-:S03]  /*6e90*/  IMAD.MOV R6, RZ, RZ, -R8 ;  /* 0x000000ffff067224 */ /* 0x002fc600078e0a08 */
        /* <DEDUP_REMOVED lines=23> */
.L_x_1542:
[----:B------:R-:W-:Y:S01]  /*7010*/  MOV R4, UR14 ;  /* 0x0000000e00047c02 */ /* 0x000fe20008000f00 */
[----:B------:R-:W-:-:S05]  /*7020*/  IMAD.U32 R5, RZ, RZ, UR13 ;  /* 0x0000000dff057e24 */ /* 0x000fca000f8e00ff */
[----:B------:R-:W2:Y:S02]  /*7030*/  LDG.E R4, [R4.64] ;  /* 0x0000002004047981 */ /* 0x000ea4000c1e1900 */
[----:B--2---:R1:W2:Y:S01]  /*7040*/  R2UR UR34, R4 ;  /* 0x00000000042273c2 */ /* 0x0042a200000e0000 */
[----:B------:R-:W-:-:S07]  /*7050*/  DEPBAR.LE SB1, 0x0, {2} ;  /* 0x000090040000791a */ /* 0x000fce0000000000 */
.L_x_1543:
[----:B------:R-:W-:-:S06]  /*7060*/  UIMAD.WIDE UR34, UR34, 0x4, UR30 ;  /* 0x00000004222278a5 */ /* 0x000fcc000f8e021e */
[----:B------:R-:W-:Y:S01]  /*7070*/  IMAD.U32 R5, RZ, RZ, UR35 ;  /* 0x00000023ff057e24 */ /* 0x000fe2000f8e00ff */
[----:B------:R-:W-:-:S05]  /*7080*/  MOV R4, UR34 ;  /* 0x0000002200047c02 */ /* 0x000fca0008000f00 */
[----:B------:R-:W2:Y:S01]  /*7090*/  LDG.E R5, [R4.64] ;  /* 0x0000002004057981 */ /* 0x000ea2000c1e1900 */
[----:B------:R-:W-:Y:S01]  /*70a0*/  MOV R6, UR38 ;  /* 0x0000002600067c02 */ /* 0x000fe20008000f00 */
[----:B------:R-:W-:Y:S01]  /*70b0*/  IMAD.U32 R7, RZ, RZ, UR27 ;  /* 0x0000001bff077e24 */ /* 0x000fe2000f8e00ff */
[----:B--2---:R-:W-:-:S03]  /*70c0*/  SHF.R.S32.HI R8, RZ, 0x1f, R5 ;  /* 0x0000001fff087819 */ /* 0x004fc60000011405 */
[----:B------:R-:W-:-:S04]  /*70d0*/  IMAD.WIDE.U32 R6, R5, c[0x0][0x230], R6 ;  /* 0x00008c0005067a25 */ /* 0x000fc800078e0006 */
[----:B------:R-:W-:-:S04]  /*70e0*/  IMAD R8, R8, c[0x0][0x230], RZ ;  /* 0x00008c0008087a24 */ /* 0x000fc800078e02ff */
[----:B0-----:R-:W-:Y:S02]  /*70f0*/  IMAD R11, R5, c[0x0][0x234], R8 ;  /* 0x00008d00050b7a24 */ /* 0x001fe400078e0208 */
        /* <DEDUP_REMOVED lines=8> */
.L_x_1540:
[----:B------:R-:W-:Y:S05]  /*7180*/  BSYNC B0 ;  /* 0x0000000000007941 */ /* 0x000fea0003800000 */
.L_x_1539:
        /* <DEDUP_REMOVED lines=20> */
.L_x_1534:
        /* <DEDUP_REMOVED lines=10> */
[----:B------:R-:W-:Y:S01]  /*7370*/  IADD3.X R5, R61, UR43, RZ, P5, !PT ;  /* 0x0000002b3d057c10 */ /* 0x000fe2000affe4ff */
        /* <DEDUP_REMOVED lines=19> */
[----:B0-----:R-:W-:Y:S04]  /*74b0*/  LDS R11, [R78] ;  /* 0x000000004e0b7984 */ /* 0x001fe80000000800 */
        /* <DEDUP_REMOVED lines=20> */
[----:B-1----:R-:W-:Y:S01]  /*7600*/  IMAD.U32 R7, RZ, RZ, UR26 ;  /* 0x0000001aff077e24 */ /* 0x002fe2000f8e00ff */
        /* <DEDUP_REMOVED lines=11> */
.L_x_1546:
[----:B------:R-:W-:Y:S05]  /*76c0*/  BSYNC B0 ;  /* 0x0000000000007941 */ /* 0x000fea0003800000 */
.L_x_1545:
[----:B------:R-:W-:Y:S01]  /*76d0*/  ULDC.64 UR34, c[0x0][0x218] ;  /* 0x0000860000227ab9 */ /* 0x000fe20000000a00 */
[----:B-1----:R-:W-:Y:S01]  /*76e0*/  IMAD.MOV.U32 R7, RZ, RZ, 0x4 ;  /* 0x00000004ff077424 */ /* 0x002fe200078e00ff */
[----:B------:R-:W-:Y:S01]  /*76f0*/  UMOV UR37, UR44 ;  /* 0x0000002c00257c82 */ /* 0x000fe20008000000 */
[----:B------:R-:W-:Y:S01]  /*7700*/  MOV R10, UR4 ;  /* 0x00000004000a7c02 */ /* 0x000fe20008000f00 */
[----:B------:R-:W-:Y:S01]  /*7710*/  UIMAD UR45, UR40, UR34, URZ ;  /* 0x00000022282d72a4 */ /* 0x000fe2000f8e023f */
[----:B0-----:R-:W-:Y:S01]  /*7720*/  IMAD.WIDE R8, R2, R7, c[0x0][0x288] ;  /* 0x0000a20002087625 */ /* 0x001fe200078e0207 */
        /* <DEDUP_REMOVED lines=78> */
[----:B------:R-:W-:Y:S01]  /*7c10*/  IMAD.MOV.U32 R25, RZ, RZ, RZ ;  /* 0x000000ffff197224 */ /* 0x000fe200078e00ff */
[----:B------:R-:W-:Y:S01]  /*7c20*/  @!P4 LEA R10, P5, R6, c[0x0][0x298], 0x2 ;  /* 0x0000a600060aca11 */ /* 0x000fe200078a10ff */
[----:B------:R-:W-:-:S03]  /*7c30*/  ULDC.64 UR36, c[0x0][0x220] ;  /* 0x0000880000247ab9 */ /* 0x000fc60000000a00 */
[----:B------:R-:W-:Y:S01]  /*7c40*/  @!P4 LEA.HI.X R11, R6, c[0x0][0x29c], R9, 0x2, P5 ;  /* 0x0000a700060bca11 */ /* 0x000fe200028f1409 */
[----:B------:R-:W-:-:S04]  /*7c50*/  IMAD.WIDE R8, R2, R7, c[0x0][0x298] ;  /* 0x0000a60002087625 */ /* 0x000fc800078e0207 */
[----:B------:R-:W-:Y:S01]  /*7c60*/  IMAD.U32 R6, RZ, RZ, UR34 ;  /* 0x00000022ff067e24 */ /* 0x000fe2000f8e00ff */
[----:B------:R-:W-:-:S04]  /*7c70*/  LEA R8, P5, R13, R8, 0x2 ;  /* 0x000000080d087211 */ /* 0x000fc800078a10ff */
[----:B------:R-:W-:Y:S01]  /*7c80*/  LEA.HI.X R9, R13, R9, R6, 0x2, P5 ;  /* 0x000000090d097211 */ /* 0x000fe200028f1406 */
[----:B------:R-:W-:Y:S01]  /*7c90*/  IMAD.MOV.U32 R6, RZ, RZ, RZ ;  /* 0x000000ffff067224 */ /* 0x000fe200078e00ff */
[----:B------:R-:W-:Y:S01]  /*7ca0*/  HFMA2.MMA R13, -RZ, RZ, 0, 0 ;  /* 0x00000000ff0d7435 */ /* 0x000fe200000001ff */
[----:B------:R-:W-:-:S04]  /*7cb0*/  LOP3.LUT P5, RZ, R115, 0x2, RZ, 0xc0, !PT ;  /* 0x0000000273ff7812 */ /* 0x000fc800078ac0ff */
[----:B------:R-:W2:Y:S01]  /*7cc0*/  @!P3 LDG.E R6, [R8.64+0x80] ;  /* 0x000080200806b981 */ /* 0x000ea2000c1e1900 */
[----:B------:R-:W-:Y:S02]  /*7cd0*/  ISETP.NE.AND P3, PT, R12, RZ, PT ;  /* 0x000000ff0c00720c */ /* 0x000fe40003f65270 */
[----:B------:R-:W-:Y:S02]  /*7ce0*/  MOV R12, RZ ;  /* 0x000000ff000c7202 */ /* 0x000fe40000000f00 */
[----:B------:R0:W3:Y:S01]  /*7cf0*/  @!P4 LDG.E R13, [R10.64] ;  /* 0x000000200a0dc981 */ /* 0x0000e2000c1e1900 */
[----:B------:R-:W-:-:S08]  /*7d00*/  LOP3.LUT P4, RZ, R115, 0x4, RZ, 0xc0, !PT ;  /* 0x0000000473ff7812 */ /* 0x000fd0000788c0ff */
[----:B------:R-:W4:Y:S01]  /*7d10*/  @!P3 LDG.E R12, [R8.64+0x180] ;  /* 0x00018020080cb981 */ /* 0x000f22000c1e1900 */
[----:B------:R-:W-:Y:S02]  /*7d20*/  ISETP.NE.AND P3, PT, R14, RZ, PT ;  /* 0x000000ff0e00720c */ /* 0x000fe40003f65270 */
[----:B------:R-:W-:-:S11]  /*7d30*/  CS2R R14, SRZ ;  /* 0x00000000000e7805 */ /* 0x000fd6000001ff00 */
[----:B------:R-:W5:Y:S01]  /*7d40*/  @!P3 LDG.E R15, [R8.64+0x100] ;  /* 0x00010020080fb981 */ /* 0x000f62000c1e1900 */
[----:B------:R-:W-:Y:S01]  /*7d50*/  ISETP.NE.AND P3, PT, R16, RZ, PT ;  /* 0x000000ff1000720c */ /* 0x000fe20003f65270 */
[----:B0-----:R-:W-:Y:S01]  /*7d60*/  CS2R R10, SRZ ;  /* 0x00000000000a7805 */ /* 0x001fe2000001ff00 */
[----:B------:R-:W-:-:S05]  /*7d70*/  CS2R R16, SRZ ;  /* 0x0000000000107805 */ /* 0x000fca000001ff00 */
[----:B------:R-:W4:Y:S06]  /*7d80*/  @!P2 LDG.E R10, [R8.64+0x380] ;  /* 0x00038020080aa981 */ /* 0x000f2c000c1e1900 */
[----:B------:R-:W4:Y:S01]  /*7d90*/  @!P3 LDG.E R14, [R8.64+0x280] ;  /* 0x00028020080eb981 */ /* 0x000f22000c1e1900 */
[----:B------:R-:W-:Y:S02]  /*7da0*/  ISETP.NE.AND P3, PT, R18, RZ, PT ;  /* 0x000000ff1200720c */ /* 0x000fe40003f65270 */
[----:B------:R-:W-:Y:S01]  /*7db0*/  ISETP.NE.AND P2, PT, R22, RZ, PT ;  /* 0x000000ff1600720c */ /* 0x000fe20003f45270 */
[----:B------:R-:W4:Y:S01]  /*7dc0*/  @!P1 LDG.E R11, [R8.64+0x300] ;  /* 0x00030020080b9981 */ /* 0x000f22000c1e1900 */
[----:B------:R-:W-:Y:S01]  /*7dd0*/  ISETP.NE.AND P1, PT, R24, RZ, PT ;  /* 0x000000ff1800720c */ /* 0x000fe20003f25270 */
[----:B------:R-:W-:-:S02]  /*7de0*/  CS2R R18, SRZ ;  /* 0x0000000000127805 */ /* 0x000fc4000001ff00 */
[----:B------:R-:W4:Y:S01]  /*7df0*/  @!P0 LDG.E R16, [R8.64+0x480] ;  /* 0x0004802008108981 */ /* 0x000f22000c1e1900 */
[----:B------:R-:W-:-:S05]  /*7e00*/  ISETP.NE.AND P0, PT, R26, RZ, PT ;  /* 0x000000ff1a00720c */ /* 0x000fca0003f05270 */
[----:B------:R-:W4:Y:S01]  /*7e10*/  @!P3 LDG.E R17, [R8.64+0x200] ;  /* 0x000200200811b981 */ /* 0x000f22000c1e1900 */
[----:B------:R-:W-:Y:S02]  /*7e20*/  ISETP.NE.AND P3, PT, R20, RZ, PT ;  /* 0x000000ff1400720c */ /* 0x000fe40003f65270 */
[----:B------:R-:W-:Y:S01]  /*7e30*/  CS2R R20, SRZ ;  /* 0x0000000000147805 */ /* 0x000fe2000001ff00 */
[----:B------:R-:W-:Y:S01]  /*7e40*/  CS2R R22, SRZ ;  /* 0x0000000000167805 */ /* 0x000fe2000001ff00 */
[----:B------:R-:W4:Y:S04]  /*7e50*/  @!P6 LDG.E R19, [R8.64+0x400] ;  /* 0x000400200813e981 */ /* 0x000f28000c1e1900 */
        /* <DEDUP_REMOVED lines=29> */
[----:B------:R-:W0:Y:S04]  /*8030*/  LDS R11, [R62.X4+0x8] ;  /* 0x000008003e0b7984 */ /* 0x000e280000004800 */
[----:B------:R-:W1:Y:S04]  /*8040*/  LDS R6, [R62.X4] ;  /* 0x000000003e067984 */ /* 0x000e680000004800 */
[----:B------:R-:W2:Y:S04]  /*8050*/  LDS R15, [R62.X4+0x10] ;  /* 0x000010003e0f7984 */ /* 0x000ea80000004800 */
[----:B------:R-:W3:Y:S04]  /*8060*/  LDS R19, [R62.X4+0x18] ;  /* 0x000018003e137984 */ /* 0x000ee80000004800 */
[----:B------:R-:W4:Y:S04]  /*8070*/  LDS R23, [R62.X4+0x20] ;  /* 0x000020003e177984 */ /* 0x000f280000004800 */
[----:B------:R-:W5:Y:S04]  /*8080*/  LDS R27, [R62.X4+0x28] ;  /* 0x000028003e1b7984 */ /* 0x000f680000004800 */
[----:B------:R-:W2:Y:S04]  /*8090*/  LDS R13, [R62.X4+0xc] ;  /* 0x00000c003e0d7984 */ /* 0x000ea80000004800 */
[----:B------:R-:W3:Y:S04]  /*80a0*/  LDS R17, [R62.X4+0x14] ;  /* 0x000014003e117984 */ /* 0x000ee80000004800 */
[----:B------:R-:W5:Y:S04]  /*80b0*/  LDS R21, [R62.X4+0x1c] ;  /* 0x00001c003e157984 */ /* 0x000f680000004800 */
[----:B------:R-:W5:Y:S04]  /*80c0*/  LDS R25, [R62.X4+0x24] ;  /* 0x000024003e197984 */ /* 0x000f680000004800 */
        /* <DEDUP_REMOVED lines=10> */
[----:B---3--:R-:W-:Y:S02]  /*8170*/  FMUL.FTZ R20, R19, -1.4426950216293334961 ;  /* 0xbfb8aa3b13147820 */ /* 0x008fe40000410000 */
[----:B----4-:R-:W-:Y:S02]  /*8180*/  FMUL.FTZ R24, R23, -1.4426950216293334961 ;  /* 0xbfb8aa3b17187820 */ /* 0x010fe40000410000 */
[----:B-----5:R-:W-:-:S03]  /*8190*/  FMUL.FTZ R28, R27, -1.4426950216293334961 ;  /* 0xbfb8aa3b1b1c7820 */ /* 0x020fc60000410000 */
[----:B------:R-:W1:Y:S01]  /*81a0*/  MUFU.EX2 R8, R8 ;  /* 0x0000000800087308 */ /* 0x000e620000000800 */
[----:B------:R-:W-:Y:S02]  /*81b0*/  FMUL.FTZ R14, R13, -1.4426950216293334961 ;  /* 0xbfb8aa3b0d0e7820 */ /* 0x000fe40000410000 */
[----:B------:R-:W-:-:S05]  /*81c0*/  FMUL.FTZ R18, R17, -1.4426950216293334961 ;  /* 0xbfb8aa3b11127820 */ /* 0x000fca0000410000 */
[----:B------:R-:W2:Y:S01]  /*81d0*/  MUFU.EX2 R16, R16 ;  /* 0x0000001000107308 */ /* 0x000ea20000000800 */
[----:B------:R-:W-:Y:S02]  /*81e0*/  FMUL.FTZ R22, R21, -1.4426950216293334961 ;  /* 0xbfb8aa3b15167820 */ /* 0x000fe40000410000 */
[----:B------:R-:W-:Y:S02]  /*81f0*/  FMUL.FTZ R26, R25, -1.4426950216293334961 ;  /* 0xbfb8aa3b191a7820 */ /* 0x000fe40000410000 */
[----:B------:R-:W-:-:S03]  /*8200*/  FMUL.FTZ R44, R29, -1.4426950216293334961 ;  /* 0xbfb8aa3b1d2c7820 */ /* 0x000fc60000410000 */
[----:B------:R-:W3:Y:S01]  /*8210*/  MUFU.EX2 R20, R20 ;  /* 0x0000001400147308 */ /* 0x000ee20000000800 */
[----:B------:R-:W-:Y:S02]  /*8220*/  FMUL.FTZ R48, R47, -1.4426950216293334961 ;  /* 0xbfb8aa3b2f307820 */ /* 0x000fe40000410000 */
[----:B------:R-:W-:Y:S02]  /*8230*/  FMUL.FTZ R50, R49, -1.4426950216293334961 ;  /* 0xbfb8aa3b31327820 */ /* 0x000fe40000410000 */
[----:B------:R-:W-:Y:S02]  /*8240*/  FMUL.FTZ R52, R51, -1.4426950216293334961 ;  /* 0xbfb8aa3b33347820 */ /* 0x000fe40000410000 */
[----:B------:R-:W-:Y:S01]  /*8250*/  FMUL.FTZ R54, R53, -1.4426950216293334961 ;  /* 0xbfb8aa3b35367820 */ /* 0x000fe20000410000 */
[----:B------:R-:W4:Y:S01]  /*8260*/  MUFU.EX2 R24, R24 ;  /* 0x0000001800187308 */ /* 0x000f220000000800 */
[----:B------:R-:W-:-:S07]  /*8270*/  FMUL.FTZ R9, R10, -1.4426950216293334961 ;  /* 0xbfb8aa3b0a097820 */ /* 0x000fce0000410000 */
[----:B------:R-:W5:Y:S01]  /*8280*/  MUFU.EX2 R28, R28 ;  /* 0x0000001c001c7308 */ /* 0x000f620000000800 */
[----:B0-----:R-:W-:Y:S02]  /*8290*/  FADD.FTZ R12, R12, 1 ;  /* 0x3f8000000c0c7421 */ /* 0x001fe40000010000 */
[----:B-1----:R-:W-:-:S05]  /*82a0*/  FADD.FTZ R8, R8, 1 ;  /* 0x3f80000008087421 */ /* 0x002fca0000010000 */
[----:B------:R-:W0:Y:S01]  /*82b0*/  MUFU.EX2 R14, R14 ;  /* 0x0000000e000e7308 */ /* 0x000e220000000800 */
[----:B--2---:R-:W-:-:S07]  /*82c0*/  FADD.FTZ R16, R16, 1 ;  /* 0x3f80000010107421 */ /* 0x004fce0000010000 */
[----:B------:R-:W1:Y:S08]  /*82d0*/  MUFU.EX2 R18, R18 ;  /* 0x0000001200127308 */ /* 0x000e700000000800 */
[----:B------:R-:W2:Y:S08]  /*82e0*/  MUFU.EX2 R22, R22 ;  /* 0x0000001600167308 */ /* 0x000eb00000000800 */
[----:B------:R-:W0:Y:S08]  /*82f0*/  MUFU.EX2 R26, R26 ;  /* 0x0000001a001a7308 */ /* 0x000e300000000800 */
[----:B------:R-:W0:Y:S08]  /*8300*/  MUFU.EX2 R44, R44 ;  /* 0x0000002c002c7308 */ /* 0x000e300000000800 */
[----:B------:R-:W0:Y:S08]  /*8310*/  MUFU.EX2 R48, R48 ;  /* 0x0000003000307308 */ /* 0x000e300000000800 */
[----:B------:R-:W0:Y:S08]  /*8320*/  MUFU.EX2 R50, R50 ;  /* 0x0000003200327308 */ /* 0x000e300000000800 */
[----:B------:R-:W0:Y:S08]  /*8330*/  MUFU.EX2 R52, R52 ;  /* 0x0000003400347308 */ /* 0x000e300000000800 */
[----:B------:R-:W0:Y:S01]  /*8340*/  MUFU.EX2 R54, R54 ;  /* 0x0000003600367308 */ /* 0x000e220000000800 */
[----:B---3--:R-:W-:-:S07]  /*8350*/  FADD.FTZ R20, R20, 1 ;  /* 0x3f80000014147421 */ /* 0x008fce0000010000 */
[----:B------:R-:W3:Y:S01]  /*8360*/  MUFU.EX2 R9, R9 ;  /* 0x0000000900097308 */ /* 0x000ee20000000800 */
[----:B----4-:R-:W-:Y:S02]  /*8370*/  FADD.FTZ R24, R24, 1 ;  /* 0x3f80000018187421 */ /* 0x010fe40000010000 */
[----:B-----5:R-:W-:-:S05]  /*8380*/  FADD.FTZ R28, R28, 1 ;  /* 0x3f8000001c1c7421 */ /* 0x020fca0000010000 */
[----:B------:R-:W-:Y:S08]  /*8390*/  MUFU.RCP R55, R8 ;  /* 0x0000000800377308 */ /* 0x000ff00000001000 */
[----:B------:R-:W-:Y:S01]  /*83a0*/  MUFU.RCP R12, R12 ;  /* 0x0000000c000c7308 */ /* 0x000fe20000001000 */
[----:B0-----:R-:W-:Y:S02]  /*83b0*/  FADD.FTZ R14, R14, 1 ;  /* 0x3f8000000e0e7421 */ /* 0x001fe40000010000 */
[----:B-1----:R-:W-:-:S05]  /*83c0*/  FADD.FTZ R18, R18, 1 ;  /* 0x3f80000012127421 */ /* 0x002fca0000010000 */
[----:B------:R-:W-:Y:S01]  /*83d0*/  MUFU.RCP R16, R16 ;  /* 0x0000001000107308 */ /* 0x000fe20000001000 */
[----:B--2---:R-:W-:Y:S02]  /*83e0*/  FADD.FTZ R22, R22, 1 ;  /* 0x3f80000016167421 */ /* 0x004fe40000010000 */
[----:B------:R-:W-:-:S05]  /*83f0*/  FADD.FTZ R26, R26, 1 ;  /* 0x3f8000001a1a7421 */ /* 0x000fca0000010000 */
[----:B------:R-:W0:Y:S01]  /*8400*/  MUFU.RCP R8, R20 ;  /* 0x0000001400087308 */ /* 0x000e220000001000 */
[----:B------:R-:W-:Y:S02]  /*8410*/  FADD.FTZ R44, R44, 1 ;  /* 0x3f8000002c2c7421 */ /* 0x000fe40000010000 */
[----:B------:R-:W-:Y:S02]  /*8420*/  FADD.FTZ R48, R48, 1 ;  /* 0x3f80000030307421 */ /* 0x000fe40000010000 */
[----:B------:R-:W-:Y:S02]  /*8430*/  FADD.FTZ R50, R50, 1 ;  /* 0x3f80000032327421 */ /* 0x000fe40000010000 */
[----:B------:R-:W-:Y:S01]  /*8440*/  FADD.FTZ R52, R52, 1 ;  /* 0x3f80000034347421 */ /* 0x000fe20000010000 */
[----:B------:R-:W1:Y:S01]  /*8450*/  MUFU.RCP R24, R24 ;  /* 0x0000001800187308 */ /* 0x000e620000001000 */
[----:B------:R-:W-:Y:S02]  /*8460*/  FADD.FTZ R54, R54, 1 ;  /* 0x3f80000036367421 */ /* 0x000fe40000010000 */
[----:B---3--:R-:W-:-:S05]  /*8470*/  FADD.FTZ R9, R9, 1 ;  /* 0x3f80000009097421 */ /* 0x008fca0000010000 */
[----:B------:R-:W2:Y:S01]  /*8480*/  MUFU.RCP R28, R28 ;  /* 0x0000001c001c7308 */ /* 0x000ea20000001000 */
[----:B0-----:R-:W-:Y:S01]  /*8490*/  FMUL.FTZ R8, R19, R8 ;  /* 0x0000000813087220 */ /* 0x001fe20000410000 */
[----:B------:R-:W-:Y:S06]  /*84a0*/  BAR.SYNC.DEFER_BLOCKING 0x0 ;  /* 0x0000000000007b1d */ /* 0x000fec0000010000 */
[----:B------:R0:W3:Y:S08]  /*84b0*/  MUFU.RCP R57, R9 ;  /* 0x0000000900397308 */ /* 0x0000f00000001000 */
[----:B------:R-:W4:Y:S01]  /*84c0*/  MUFU.RCP R14, R14 ;  /* 0x0000000e000e7308 */ /* 0x000f220000001000 */
[----:B0-----:R-:W-:-:S02]  /*84d0*/  FMUL.FTZ R9, R6, R55 ;  /* 0x0000003706097220 */ /* 0x001fc40000410000 */
[----:B------:R-:W-:-:S05]  /*84e0*/  FMUL.FTZ R6, R11, R12 ;  /* 0x0000000c0b067220 */ /* 0x000fca0000410000 */
[----:B------:R-:W0:Y:S01]  /*84f0*/  MUFU.RCP R18, R18 ;  /* 0x0000001200127308 */ /* 0x000e220000001000 */
[----:B------:R-:W-:-:S07]  /*8500*/  FMUL.FTZ R43, R6, R43 ;  /* 0x0000002b062b7220 */ /* 0x000fce0000410000 */
[----:B------:R-:W5:Y:S01]  /*8510*/  MUFU.RCP R22, R22 ;  /* 0x0000001600167308 */ /* 0x000f620000001000 */
[----:B------:R-:W-:-:S07]  /*8520*/  FMUL.FTZ R6, R15, R16 ;  /* 0x000000100f067220 */ /* 0x000fce0000410000 */
[----:B------:R-:W0:Y:S08]  /*8530*/  MUFU.RCP R26, R26 ;  /* 0x0000001a001a7308 */ /* 0x000e300000001000 */
[----:B------:R-:W0:Y:S08]  /*8540*/  MUFU.RCP R44, R44 ;  /* 0x0000002c002c7308 */ /* 0x000e300000001000 */
[----:B------:R-:W0:Y:S08]  /*8550*/  MUFU.RCP R48, R48 ;  /* 0x0000003000307308 */ /* 0x000e300000001000 */
[----:B------:R-:W0:Y:S08]  /*8560*/  MUFU.RCP R50, R50 ;  /* 0x0000003200327308 */ /* 0x000e300000001000 */
[----:B------:R-:W0:Y:S08]  /*8570*/  MUFU.RCP R52, R52 ;  /* 0x0000003400347308 */ /* 0x000e300000001000 */
[----:B------:R-:W0:Y:S01]  /*8580*/  MUFU.RCP R54, R54 ;  /* 0x0000003600367308 */ /* 0x000e220000001000 */
[----:B------:R-:W-:-:S02]  /*8590*/  FMUL.FTZ R41, R6, R41 ;  /* 0x0000002906297220 */ /* 0x000fc40000410000 */
[----:B------:R-:W-:Y:S02]  /*85a0*/  FMUL.FTZ R39, R8, R39 ;  /* 0x0000002708277220 */ /* 0x000fe40000410000 */
[----:B-1----:R-:W-:Y:S02]  /*85b0*/  FMUL.FTZ R6, R23, R24 ;  /* 0x0000001817067220 */ /* 0x002fe40000410000 */
[----:B--2---:R-:W-:Y:S02]  /*85c0*/  FMUL.FTZ R8, R27, R28 ;  /* 0x0000001c1b087220 */ /* 0x004fe40000410000 */
[----:B------:R-:W-:Y:S02]  /*85d0*/  FMUL.FTZ R37, R6, R37 ;  /* 0x0000002506257220 */ /* 0x000fe40000410000 */
[----:B------:R-:W-:Y:S02]  /*85e0*/  FMUL.FTZ R35, R8, R35 ;  /* 0x0000002308237220 */ /* 0x000fe40000410000 */
[----:B---3--:R-:W-:-:S02]  /*85f0*/  FMUL.FTZ R10, R10, R57 ;  /* 0x000000390a0a7220 */ /* 0x008fc40000410000 */
[----:B----4-:R-:W-:Y:S02]  /*8600*/  FMUL.FTZ R13, R13, R14 ;  /* 0x0000000e0d0d7220 */ /* 0x010fe40000410000 */
[----:B0-----:R-:W-:Y:S02]  /*8610*/  FMUL.FTZ R17, R17, R18 ;  /* 0x0000001211117220 */ /* 0x001fe40000410000 */
        /* <DEDUP_REMOVED lines=58> */
[----:B------:R-:W-:Y:S02]  /*89c0*/  ULDC.64 UR36, c[0x0][0x228] ;  /* 0x00008a0000247ab9 */ /* 0x000fe40000000a00 */
[----:B------:R-:W-:Y:S01]  /*89d0*/  UIMAD UR36, UR40, UR36, URZ ;  /* 0x00000024282472a4 */ /* 0x000fe2000f8e023f */
[----:B------:R-:W-:Y:S01]  /*89e0*/  IMAD.WIDE.U32 R4, R9, c[0x0][0x220], R4 ;  /* 0x0000880009047a25 */ /* 0x000fe200078e0004 */
[----:B------:R-:W-:Y:S02]  /*89f0*/  MOV R9, UR41 ;  /* 0x0000002900097c02 */ /* 0x000fe40008000f00 */
[----:B------:R-:W-:Y:S02]  /*8a00*/  UIMAD UR36, UR41, UR37, UR36 ;  /* 0x00000025292472a4 */ /* 0x000fe4000f8e0224 */
[----:B------:R-:W-:-:S05]  /*8a10*/  IADD3 R5, R5, UR45, RZ ;  /* 0x0000002d05057c10 */ /* 0x000fca000fffe0ff */
[----:B------:R-:W-:-:S05]  /*8a20*/  IMAD.WIDE.U32 R4, R9, c[0x0][0x228], R4 ;  /* 0x00008a0009047a25 */ /* 0x000fca00078e0004 */
[----:B------:R-:W-:Y:S02]  /*8a30*/  IADD3 R5, R5, UR36, RZ ;  /* 0x0000002405057c10 */ /* 0x000fe4000fffe0ff */
[----:B------:R-:W-:-:S04]  /*8a40*/  LEA R8, P0, R4, c[0x0][0x2a0], 0x2 ;  /* 0x0000a80004087a11 */ /* 0x000fc800078010ff */
[----:B------:R-:W-:-:S05]  /*8a50*/  LEA.HI.X R9, R4, c[0x0][0x2a4], R5, 0x2, P0 ;  /* 0x0000a90004097a11 */ /* 0x000fca00000f1405 */
[----:B------:R0:W-:Y:S04]  /*8a60*/  STG.E [R8.64], R11 ;  /* 0x0000000b08007986 */ /* 0x0001e8000c101920 */
.L_x_1548:
[----:B------:R-:W-:Y:S05]  /*8a70*/  BSYNC B0 ;  /* 0x0000000000007941 */ /* 0x000fea0003800000 */
.L_x_1547:
        /* <DEDUP_REMOVED lines=16> */
[----:B------:R-:W-:-:S02]  /*8b80*/  UMOV UR36, UR20 ;  /* 0x0000001400247c82 */ /* 0x000fc40008000000 */
[----:B------:R-:W-:Y:S02]  /*8b90*/  UMOV UR37, UR19 ;  /* 0x0000001300257c82 */ /* 0x000fe40008000000 */
[----:B------:R-:W-:Y:S01]  /*8ba0*/  MOV R6, UR34 ;  /* 0x0000002200067c02 */ /* 0x000fe20008000f00 */
[----:B------:R-:W-:Y:S01]  /*8bb0*/  UMOV UR19, UR17 ;  /* 0x0000001100137c82 */ /* 0x000fe20008000000 */
[C---:B------:R-:W-:Y:S01]  /*8bc0*/  LEA R4, P1, R7.reuse, R4, 0x2 ;  /* 0x0000000407047211 */ /* 0x040fe200078210ff */
[----:B------:R-:W-:Y:S02]  /*8bd0*/  UIMAD.WIDE UR36, UR12, 0x4, UR36 ;  /* 0x000000040c2478a5 */ /* 0x000fe4000f8e0224 */
[----:B------:R-:W-:Y:S01]  /*8be0*/  UIMAD.WIDE UR34, UR12, 0x4, UR18 ;  /* 0x000000040c2278a5 */ /* 0x000fe2000f8e0212 */
[----:B------:R-:W-:Y:S01]  /*8bf0*/  LEA.HI.X R5, R7, R5, R6, 0x2, P1 ;  /* 0x0000000507057211 */ /* 0x000fe200008f1406 */
[----:B------:R-:W-:Y:S01]  /*8c00*/  UIADD3 UR6, UR12, UR6, URZ ;  /* 0x000000060c067290 */ /* 0x000fe2000fffe03f */
[----:B------:R-:W-:Y:S01]  /*8c10*/  ISETP.GE.AND P1, PT, R89, R27, PT ;  /* 0x0000001b5900720c */ /* 0x000fe20003f26270 */
[----:B------:R-:W-:-:S02]  /*8c20*/  UIADD3 UR4, UR12, UR4, URZ ;  /* 0x000000040c047290 */ /* 0x000fc4000fffe03f */
[----:B------:R1:W-:Y:S01]  /*8c30*/  @!P5 STG.E [R4.64+0x80], R77 ;  /* 0x0000804d0400d986 */ /* 0x0003e2000c101920 */
[-C--:B------:R-:W-:Y:S01]  /*8c40*/  ISETP.GE.AND P5, PT, R88, R27.reuse, PT ;  /* 0x0000001b5800720c */ /* 0x080fe20003fa6270 */
[----:B------:R-:W-:Y:S02]  /*8c50*/  UMOV UR20, UR36 ;  /* 0x0000002400147c82 */ /* 0x000fe40008000000 */
[----:B------:R1:W-:Y:S01]  /*8c60*/  @!P4 STG.E [R4.64+0x100], R13 ;  /* 0x0001000d0400c986 */ /* 0x0003e2000c101920 */
[-C--:B------:R-:W-:Y:S01]  /*8c70*/  ISETP.GE.AND P4, PT, R82, R27.reuse, PT ;  /* 0x0000001b5200720c */ /* 0x080fe20003f86270 */
[----:B------:R-:W-:Y:S02]  /*8c80*/  UMOV UR19, UR37 ;  /* 0x0000002500137c82 */ /* 0x000fe40008000000 */
[----:B------:R1:W-:Y:S01]  /*8c90*/  @!P3 STG.E [R4.64+0x180], R75 ;  /* 0x0001804b0400b986 */ /* 0x0003e2000c101920 */
[----:B------:R-:W-:Y:S01]  /*8ca0*/  ISETP.GE.AND P3, PT, R83, R27, PT ;  /* 0x0000001b5300720c */ /* 0x000fe20003f66270 */
[----:B------:R-:W-:-:S02]  /*8cb0*/  UMOV UR18, UR34 ;  /* 0x0000002200127c82 */ /* 0x000fc40008000000 */
[----:B------:R1:W-:Y:S01]  /*8cc0*/  @!P2 STG.E [R4.64+0x200], R15 ;  /* 0x0002000f0400a986 */ /* 0x0003e2000c101920 */
[-C--:B------:R-:W-:Y:S01]  /*8cd0*/  ISETP.GE.AND P2, PT, R84, R27.reuse, PT ;  /* 0x0000001b5400720c */ /* 0x080fe20003f46270 */
[----:B------:R-:W-:Y:S02]  /*8ce0*/  UMOV UR17, UR35 ;  /* 0x0000002300117c82 */ /* 0x000fe40008000000 */
        /* <DEDUP_REMOVED lines=18> */
.L_x_1549:
[----:B------:R-:W-:Y:S05]  /*8e10*/  EXIT ;  /* 0x000000000000794d */ /* 0x000fea0003800000 */
.L_x_1551:
        /* <DEDUP_REMOVED lines=14> */
.L_x_8845:


//--------------------- .text._Z25selective_scan_fwd_kernelI32Selective_Scan_fwd_kernel_traitsILi64ELi16ELi1ELb1ELb1ELb1ELb0ELb0EfffEEv13SSMParamsBase --------------------------
	.section	.text._Z25selective_scan_fwd_kernelI32Selective_Scan_fwd_kernel_traitsILi64ELi16ELi1ELb1ELb1ELb1ELb0ELb0EfffEEv13SSMParamsBase,"ax",@progbits
	.sectioninfo	@"SHI_REGISTERS=168"
	.align	128
        .global         _Z25selective_scan_fwd_kernelI32Selective_Scan_fwd_kernel_traitsILi64ELi16ELi1ELb1ELb1ELb1ELb0ELb0EfffEEv13SSMParamsBase
        .type           _Z25selective_scan_fwd_kernelI32Selective_Scan_fwd_kernel_traitsILi64ELi16ELi1ELb1ELb1ELb1ELb0ELb0EfffEEv13SSMParamsBase,@function
        .size           _Z25selective_scan_fwd_kernelI32Selective_Scan_fwd_kernel_traitsILi64ELi16ELi1ELb1ELb1ELb1ELb0ELb0EfffEEv13SSMParamsBase,(.L_x_8846 - _Z25selective_scan_fwd_kernelI32Selective_Scan_fwd_kernel_traitsILi64ELi16ELi1ELb1ELb1ELb1ELb0ELb0EfffEEv13SSMParamsBase)
        .other          _Z25selective_scan_fwd_kernelI32Selective_Scan_fwd_kernel_traitsILi64ELi16ELi1ELb1ELb1ELb1ELb0ELb0EfffEEv13SSMParamsBase,@"STO_CUDA_ENTRY STV_DEFAULT"
_Z25selective_scan_fwd_kernelI32Selective_Scan_fwd_kernel_traitsILi64ELi16ELi1ELb1ELb1ELb1ELb0ELb0EfffEEv13SSMParamsBase:
.text._Z25selective_scan_fwd_kernelI32Selective_Scan_fwd_kernel_traitsILi64ELi16ELi1ELb1ELb1ELb1ELb0ELb0EfffEEv13SSMParamsBase:
        /* <DEDUP_REMOVED lines=35> */
.L_x_1552:
        /* <DEDUP_REMOVED lines=29> */
.L_x_1553:
        /* <DEDUP_REMOVED lines=11> */
.L_x_1554:
        /* <DEDUP_REMOVED lines=64> */
[----:B------:R-:W-:-:S04]  /*08b0*/  IMAD R15, R3, c[0x0][0x1e0], RZ ;  /* 0x00007800030f7a24 */ /* 0x000fc800078e02ff */
[----:B------:R-:W-:Y:S01]  /*08c0*/  @P1 IADD3 R12, R12, 0x1, RZ ;  /* 0x000000010c0c1810 */ /* 0x000fe20007ffe0ff */
[C---:B------:R-:W-:Y:S02]  /*08d0*/  IMAD R19, R0.reuse, c[0x0][0x1a4], R17 ;  /* 0x0000690000137a24 */ /* 0x040fe400078e0211 */
[----:B------:R-:W-:Y:S02]  /*08e0*/  IMAD R17, R3, c[0x0][0x1f0], RZ ;  /* 0x00007c0003117a24 */ /* 0x000fe400078e02ff */
[----:B------:R-:W-:Y:S01]  /*08f0*/  @!P4 IMAD.MOV R12, RZ, RZ, -R12 ;  /* 0x000000ffff0cc224 */ /* 0x000fe200078e0a0c */
        /* <DEDUP_REMOVED lines=36> */
[----:B------:R-:W-:Y:S02]  /*0b40*/  ISETP.NE.U32.AND P1, PT, RZ, c[0x0][0x2e0], PT ;  /* 0x0000b800ff007a0c */ /* 0x000fe40003f25070 */
[----:B------:R-:W-:Y:S01]  /*0b50*/  ISETP.NE.AND.EX P2, PT, RZ, c[0x0][0x2cc], PT, P2 ;  /* 0x0000b300ff007a0c */ /* 0x000fe20003f45320 */
[----:B------:R-:W-:Y:S01]  /*0b60*/  HFMA2.MMA R32, -RZ, RZ, 0, 0 ;  /* 0x00000000ff207435 */ /* 0x000fe200000001ff */
        /* <DEDUP_REMOVED lines=8> */
[----:B------:R-:W-:-:S03]  /*0bf0*/  @P3 MOV R32, c[0x0][0x2dc] ;  /* 0x0000b70000203a02 */ /* 0x000fc60000000f00 */
[----:B------:R-:W-:Y:S01]  /*0c00*/  IMAD.MOV.U32 R83, RZ, RZ, RZ ;  /* 0x000000ffff537224 */ /* 0x000fe200078e00ff */
[----:B------:R-:W-:Y:S01]  /*0c10*/  LEA R21, P4, R10, c[0x0][0x260], 0x2 ;  /* 0x000098000a157a11 */ /* 0x000fe200078810ff */
[----:B------:R0:W-:Y:S01]  /*0c20*/  STL [R1+0x4], R34 ;  /* 0x0000042201007387 */ /* 0x0001e20000100800 */
[----:B------:R-:W-:Y:S02]  /*0c30*/  IADD3 R19, R11, R19, RZ ;  /* 0x000000130b137210 */ /* 0x000fe40007ffe0ff */
[----:B------:R-:W-:Y:S01]  /*0c40*/  @P2 MOV R83, c[0x0][0x2c8] ;  /* 0x0000b20000532a02 */ /* 0x000fe20000000f00 */
        /* <DEDUP_REMOVED lines=16> */
[----:B------:R-:W-:Y:S02]  /*0d50*/  @P3 MOV R148, c[0x0][0x2d8] ;  /* 0x0000b60000943a02 */ /* 0x000fe40000000f00 */
[----:B------:R-:W-:Y:S02]  /*0d60*/  @P1 MOV R7, c[0x0][0x2e0] ;  /* 0x0000b80000071a02 */ /* 0x000fe40000000f00 */
[----:B------:R-:W-:Y:S02]  /*0d70*/  @P1 MOV R2, c[0x0][0x2e4] ;  /* 0x0000b90000021a02 */ /* 0x000fe40000000f00 */
[----:B------:R-:W-:Y:S02]  /*0d80*/  SEL R18, R18, 0x800, P6 ;  /* 0x0000080012127807 */ /* 0x000fe40003000000 */
[----:B------:R-:W-:-:S02]  /*0d90*/  IADD3 R17, R81, R17, RZ ;  /* 0x0000001151117210 */ /* 0x000fc40007ffe0ff */
[----:B--2---:R-:W-:Y:S01]  /*0da0*/  @!P0 SHF.R.S32.HI R84, RZ, 0x1f, R25 ;  /* 0x0000001fff548819 */ /* 0x004fe20000011419 */
[----:B------:R-:W-:Y:S05]  /*0db0*/  @P4 BRA P2, `(.L_x_1555) ;  /* 0x000001f000004947 */ /* 0x000fea0001000000 */
[-C--:B0-----:R-:W-:Y:S01]  /*0dc0*/  IABS R9, R18.reuse ;  /* 0x0000001200097213 */ /* 0x081fe20000000000 */
[----:B------:R0:W-:Y:S01]  /*0dd0*/  STL [R1], RZ ;  /* 0x000000ff01007387 */ /* 0x0001e20000100800 */
[----:B------:R-:W-:Y:S02]  /*0de0*/  IADD3 R2, R18, c[0x0][0x168], RZ ;  /* 0x00005a0012027a10 */ /* 0x000fe40007ffe0ff */
[----:B------:R-:W1:Y:S01]  /*0df0*/  I2F.RP R6, R9 ;  /* 0x0000000900067306 */ /* 0x000e620000209400 */
[----:B------:R-:W-:Y:S02]  /*0e00*/  IABS R12, R18 ;  /* 0x00000012000c7213 */ /* 0x000fe40000000000 */
[----:B------:R-:W-:Y:S02]  /*0e10*/  IADD3 R7, R2, -0x1, RZ ;  /* 0xffffffff02077810 */ /* 0x000fe40007ffe0ff */
[----:B------:R-:W-:-:S02]  /*0e20*/  IADD3 R12, RZ, -R12, RZ ;  /* 0x8000000cff0c7210 */ /* 0x000fc40007ffe0ff */
[----:B------:R-:W-:Y:S02]  /*0e30*/  IABS R2, R7 ;  /* 0x0000000700027213 */ /* 0x000fe40000000000 */
[----:B------:R-:W-:Y:S02]  /*0e40*/  LOP3.LUT R7, R7, R18, RZ, 0x3c, !PT ;  /* 0x0000001207077212 */ /* 0x000fe400078e3cff */
[----:B------:R-:W-:Y:S02]  /*0e50*/  MOV R16, RZ ;  /* 0x000000ff00107202 */ /* 0x000fe40000000f00 */
[----:B------:R-:W-:Y:S01]  /*0e60*/  ISETP.GE.AND P2, PT, R7, RZ, PT ;  /* 0x000000ff0700720c */ /* 0x000fe20003f46270 */
[----:B-1----:R-:W1:Y:S02]  /*0e70*/  MUFU.RCP R6, R6 ;  /* 0x0000000600067308 */ /* 0x002e640000001000 */
[----:B-1----:R-:W-:-:S06]  /*0e80*/  IADD3 R4, R6, 0xffffffe, RZ ;  /* 0x0ffffffe06047810 */ /* 0x002fcc0007ffe0ff */
[----:B------:R1:W2:Y:S02]  /*0e90*/  F2I.FTZ.U32.TRUNC.NTZ R5, R4 ;  /* 0x0000000400057305 */ /* 0x0002a4000021f000 */
[----:B-1----:R-:W-:Y:S01]  /*0ea0*/  IMAD.MOV.U32 R4, RZ, RZ, RZ ;  /* 0x000000ffff047224 */ /* 0x002fe200078e00ff */
        /* <DEDUP_REMOVED lines=16> */
.L_x_1555:
[C---:B0-----:R-:W-:Y:S02]  /*0fb0*/  ISETP.NE.AND P0, PT, R0.reuse, RZ, PT ;  /* 0x000000ff0000720c */ /* 0x041fe40003f05270 */
[----:B------:R-:W-:-:S04]  /*0fc0*/  LEA R6, P1, R0, R7, 0x2 ;  /* 0x0000000700067211 */ /* 0x000fc800078210ff */
[----:B------:R-:W-:Y:S01]  /*0fd0*/  LEA.HI.X R7, R0, R2, R3, 0x2, P1 ;  /* 0x0000000200077211 */ /* 0x000fe200008f1403 */
[----:B------:R-:W-:-:S04]  /*0fe0*/  IMAD.MOV.U32 R10, RZ, RZ, RZ ;  /* 0x000000ffff0a7224 */ /* 0x000fc800078e00ff */
        /* <DEDUP_REMOVED lines=15> */
.L_x_1556:
        /* <DEDUP_REMOVED lines=9> */
[C---:B0-----:R-:W-:Y:S01]  /*1170*/  SHF.L.U32 R2, R9.reuse, 0x2, RZ ;  /* 0x0000000209027819 */ /* 0x041fe200000006ff */
[----:B------:R-:W-:-:S03]  /*1180*/  IMAD.SHL.U32 R147, R9, 0x10, RZ ;  /* 0x0000001009937824 */ /* 0x000fc600078e00ff */
        /* <DEDUP_REMOVED lines=18> */
[----:B------:R-:W-:Y:S02]  /*12b0*/  SHF.L.U32 R119, R9, 0x7, RZ ;  /* 0x0000000709777819 */ /* 0x000fe400000006ff */
[----:B-1----:R-:W-:Y:S02]  /*12c0*/  SHF.R.S32.HI R8, RZ, 0x1f, R10 ;  /* 0x0000001fff087819 */ /* 0x002fe4000001140a */
.L_x_1601:
        /* <DEDUP_REMOVED lines=101> */
.L_x_1558:
[----:B--234-:R-:W-:Y:S05]  /*1920*/  BSYNC B0 ;  /* 0x0000000000007941 */ /* 0x01cfea0003800000 */
.L_x_1557:
[----:B------:R-:W-:Y:S01]  /*1930*/  BSSY B0, `(.L_x_1559) ;  /* 0x0000023000007945 */ /* 0x000fe20003800000 */
[----:B------:R-:W-:Y:S01]  /*1940*/  FSETP.GTU.FTZ.AND P4, PT, R87, 20, PT ;  /* 0x41a000005700780b */ /* 0x000fe20003f9c000 */
[----:B------:R-:W-:Y:S01]  /*1950*/  FADD.FTZ R88, R43, R23 ;  /* 0x000000172b587221 */ /* 0x000fe20000010000 */
[----:B------:R-:W-:Y:S06]  /*1960*/  @P5 BRA `(.L_x_1560) ;  /* 0x000001f000005947 */ /* 0x000fec0003800000 */
        /* <DEDUP_REMOVED lines=31> */
.L_x_1560:
[----:B------:R-:W-:Y:S05]  /*1b60*/  BSYNC B0 ;  /* 0x0000000000007941 */ /* 0x000fea0003800000 */
.L_x_1559:
        /* <DEDUP_REMOVED lines=37> */
.L_x_1562:
[----:B------:R-:W-:Y:S05]  /*1dc0*/  BSYNC B0 ;  /* 0x0000000000007941 */ /* 0x000fea0003800000 */
.L_x_1561:
[----:B------:R-:W-:Y:S01]  /*1dd0*/  BSSY B0, `(.L_x_1563) ;  /* 0x0000023000007945 */ /* 0x000fe20003800000 */
[----:B------:R-:W-:Y:S01]  /*1de0*/  FSETP.GTU.FTZ.AND P3, PT, R89, 20, PT ;  /* 0x41a000005900780b */ /* 0x000fe20003f7c000 */
[----:B------:R-:W-:Y:S01]  /*1df0*/  FADD.FTZ R90, R37, R23 ;  /* 0x00000017255a7221 */ /* 0x000fe20000010000 */
[----:B------:R-:W-:Y:S06]  /*1e00*/  @P2 BRA `(.L_x_1564) ;  /* 0x000001f000002947 */ /* 0x000fec0003800000 */
        /* <DEDUP_REMOVED lines=31> */
.L_x_1564:
[----:B------:R-:W-:Y:S05]  /*2000*/  BSYNC B0 ;  /* 0x0000000000007941 */ /* 0x000fea0003800000 */
.L_x_1563:
        /* <DEDUP_REMOVED lines=37> */
.L_x_1566:
[----:B------:R-:W-:Y:S05]  /*2260*/  BSYNC B0 ;  /* 0x0000000000007941 */ /* 0x000fea0003800000 */
.L_x_1565:
        /* <DEDUP_REMOVED lines=35> */
.L_x_1568:
[----:B------:R-:W-:Y:S05]  /*24a0*/  BSYNC B0 ;  /* 0x0000000000007941 */ /* 0x000fea0003800000 */
.L_x_1567:
        /* <DEDUP_REMOVED lines=37> */
.L_x_1570:
[----:B------:R-:W-:Y:S05]  /*2700*/  BSYNC B0 ;  /* 0x0000000000007941 */ /* 0x000fea0003800000 */
.L_x_1569:
        /* <DEDUP_REMOVED lines=35> */
.L_x_1572:
[----:B------:R-:W-:Y:S05]  /*2940*/  BSYNC B0 ;  /* 0x0000000000007941 */ /* 0x000fea0003800000 */
.L_x_1571:
        /* <DEDUP_REMOVED lines=37> */
.L_x_1574:
[----:B------:R-:W-:Y:S05]  /*2ba0*/  BSYNC B0 ;  /* 0x0000000000007941 */ /* 0x000fea0003800000 */
.L_x_1573:
        /* <DEDUP_REMOVED lines=38> */
.L_x_1576:
[----:B------:R-:W-:Y:S05]  /*2e10*/  BSYNC B0 ;  /* 0x0000000000007941 */ /* 0x000fea0003800000 */
.L_x_1575:
        /* <DEDUP_REMOVED lines=43> */
.L_x_1578:
[----:B------:R-:W-:Y:S05]  /*30d0*/  BSYNC B0 ;  /* 0x0000000000007941 */ /* 0x000fea0003800000 */
.L_x_1577:
        /* <DEDUP_REMOVED lines=33> */
.L_x_1580:
[----:B------:R-:W-:Y:S05]  /*32f0*/  BSYNC B0 ;  /* 0x0000000000007941 */ /* 0x000fea0003800000 */
.L_x_1579:
        /* <DEDUP_REMOVED lines=33> */
.L_x_1582:
[----:B------:R-:W-:Y:S05]  /*3510*/  BSYNC B0 ;  /* 0x0000000000007941 */ /* 0x000fea0003800000 */
.L_x_1581:
        /* <DEDUP_REMOVED lines=33> */
.L_x_1584:
[----:B------:R-:W-:Y:S05]  /*3730*/  BSYNC B0 ;  /* 0x0000000000007941 */ /* 0x000fea0003800000 */
.L_x_1583:
        /* <DEDUP_REMOVED lines=33> */
.L_x_1586:
[----:B------:R-:W-:Y:S05]  /*3950*/  BSYNC B0 ;  /* 0x0000000000007941 */ /* 0x000fea0003800000 */
.L_x_1585:
        /* <DEDUP_REMOVED lines=33> */
.L_x_1588:
[----:B------:R-:W-:Y:S05]  /*3b70*/  BSYNC B0 ;  /* 0x0000000000007941 */ /* 0x000fea0003800000 */
.L_x_1587:
[----:B------:R-:W-:Y:S01]  /*3b80*/  BAR.SYNC.DEFER_BLOCKING 0x0 ;  /* 0x0000000000007b1d */ /* 0x000fe20000010000 */
[----:B------:R-:W-:Y:S02]  /*3b90*/  IMAD.MOV.U32 R117, RZ, RZ, R33 ;  /* 0x000000ffff757224 */ /* 0x000fe400078e0021 */
        /* <DEDUP_REMOVED lines=34> */
.L_x_1599:
        /* <DEDUP_REMOVED lines=14> */
[----:B-1----:R-:W-:Y:S01]  /*3ea0*/  IMAD R66, R114, c[0x0][0x198], RZ ;  /* 0x0000660072427a24 */ /* 0x002fe200078e02ff */
[----:B------:R-:W-:-:S03]  /*3eb0*/  MOV R65, R17 ;  /* 0x0000001100417202 */ /* 0x000fc60000000f00 */
[C---:B------:R-:W-:Y:S02]  /*3ec0*/  IMAD R67, R113.reuse, c[0x0][0x19c], R66 ;  /* 0x0000670071437a24 */ /* 0x040fe400078e0242 */
[----:B------:R-:W-:-:S04]  /*3ed0*/  IMAD.WIDE.U32 R64, R113, c[0x0][0x198], R64 ;  /* 0x0000660071407a25 */ /* 0x000fc800078e0040 */
[----:B------:R-:W-:Y:S01]  /*3ee0*/  IMAD.IADD R65, R65, 0x1, R67 ;  /* 0x0000000141417824 */ /* 0x000fe200078e0243 */
[----:B------:R-:W-:-:S04]  /*3ef0*/  LEA R66, P0, R64, c[0x0][0x250], 0x2 ;  /* 0x0000940040427a11 */ /* 0x000fc800078010ff */
        /* <DEDUP_REMOVED lines=19> */
[----:B------:R-:W-:Y:S01]  /*4030*/  ISETP.GE.U32.AND P5, PT, R161, R7, PT ;  /* 0x00000007a100720c */ /* 0x000fe20003fa6070 */
[----:B------:R-:W-:-:S02]  /*4040*/  FMUL.FTZ R127, R66, 1.4426950216293334961 ;  /* 0x3fb8aa3b427f7820 */ /* 0x000fc40000410000 */
[----:B------:R-:W1:Y:S01]  /*4050*/  LDS.128 R76, [R5.X16+0x30] ;  /* 0x00003000054c7984 */ /* 0x000e62000000cc00 */
[-C--:B------:R-:W-:Y:S01]  /*4060*/  ISETP.GE.U32.AND P4, PT, R162, R7.reuse, PT ;  /* 0x00000007a200720c */ /* 0x080fe20003f86070 */
[C---:B------:R-:W-:Y:S02]  /*4070*/  FMUL.FTZ R123, R127.reuse, R0 ;  /* 0x000000007f7b7220 */ /* 0x040fe40000410000 */
[----:B------:R-:W1:Y:S01]  /*4080*/  LDS.128 R68, [R5.X16+0x10] ;  /* 0x0000100005447984 */ /* 0x000e62000000cc00 */
[C---:B------:R-:W-:Y:S01]  /*4090*/  FMUL.FTZ R125, R127.reuse, R2 ;  /* 0x000000027f7d7220 */ /* 0x040fe20000410000 */
[-C--:B------:R-:W-:Y:S01]  /*40a0*/  ISETP.GE.U32.AND P6, PT, R160, R7.reuse, PT ;  /* 0x00000007a000720c */ /* 0x080fe20003fc6070 */
[----:B------:R-:W-:Y:S01]  /*40b0*/  FMUL.FTZ R138, R127, R4 ;  /* 0x000000047f8a7220 */ /* 0x000fe20000410000 */
[----:B0-----:R-:W0:Y:S01]  /*40c0*/  LDS.128 R64, [R5.X16] ;  /* 0x0000000005407984 */ /* 0x001e22000000cc00 */
[----:B------:R-:W1:Y:S01]  /*40d0*/  MUFU.EX2 R123, R123 ;  /* 0x0000007b007b7308 */ /* 0x000e620000000800 */
[----:B------:R-:W-:Y:S01]  /*40e0*/  ISETP.GE.U32.AND P0, PT, R159, R7, PT ;  /* 0x000000079f00720c */ /* 0x000fe20003f06070 */
[C---:B------:R-:W-:Y:S01]  /*40f0*/  FMUL.FTZ R129, R127.reuse, R3 ;  /* 0x000000037f817220 */ /* 0x040fe20000410000 */
[----:B------:R-:W0:Y:S01]  /*4100*/  LDS.128 R72, [R5.X16+0x20] ;  /* 0x0000200005487984 */ /* 0x000e22000000cc00 */
[----:B------:R-:W-:Y:S01]  /*4110*/  FMUL.FTZ R124, R127, R85 ;  /* 0x000000557f7c7220 */ /* 0x000fe20000410000 */
[----:B------:R-:W-:Y:S01]  /*4120*/  ISETP.GE.U32.AND P3, PT, R163, R7, PT ;  /* 0x00000007a300720c */ /* 0x000fe20003f66070 */
[C---:B------:R-:W-:Y:S01]  /*4130*/  FMUL.FTZ R126, R127.reuse, R86 ;  /* 0x000000567f7e7220 */ /* 0x040fe20000410000 */
[----:B------:R-:W1:Y:S01]  /*4140*/  S2R R122, SR_TID.X ;  /* 0x00000000007a7919 */ /* 0x000e620000002100 */
[----:B------:R-:W0:Y:S01]  /*4150*/  MUFU.EX2 R125, R125 ;  /* 0x0000007d007d7308 */ /* 0x000e220000000800 */
[C---:B------:R-:W-:Y:S01]  /*4160*/  FMUL.FTZ R128, R127.reuse, R87 ;  /* 0x000000577f807220 */ /* 0x040fe20000410000 */
[----:B------:R-:W-:Y:S01]  /*4170*/  ISETP.GE.U32.AND P1, PT, R158, R7, PT ;  /* 0x000000079e00720c */ /* 0x000fe20003f26070 */
[----:B------:R-:W-:-:S02]  /*4180*/  FMUL.FTZ R130, R127, R88 ;  /* 0x000000587f827220 */ /* 0x000fc40000410000 */
[C---:B------:R-:W-:Y:S02]  /*4190*/  FMUL.FTZ R134, R127.reuse, R90 ;  /* 0x0000005a7f867220 */ /* 0x040fe40000410000 */
[C---:B------:R-:W-:Y:S01]  /*41a0*/  FMUL.FTZ R136, R127.reuse, R91 ;  /* 0x0000005b7f887220 */ /* 0x040fe20000410000 */
[----:B------:R-:W0:Y:S01]  /*41b0*/  MUFU.EX2 R138, R138 ;  /* 0x0000008a008a7308 */ /* 0x000e220000000800 */
[C---:B------:R-:W-:Y:S02]  /*41c0*/  FMUL.FTZ R137, R127.reuse, R92 ;  /* 0x0000005c7f897220 */ /* 0x040fe40000410000 */
[C---:B------:R-:W-:Y:S02]  /*41d0*/  FMUL.FTZ R139, R127.reuse, R94 ;  /* 0x0000005e7f8b7220 */ /* 0x040fe40000410000 */
[C---:B------:R-:W-:Y:S02]  /*41e0*/  FMUL.FTZ R140, R127.reuse, R95 ;  /* 0x0000005f7f8c7220 */ /* 0x040fe40000410000 */
[----:B------:R-:W-:Y:S01]  /*41f0*/  FMUL.FTZ R141, R127, R96 ;  /* 0x000000607f8d7220 */ /* 0x000fe20000410000 */
[----:B------:R-:W-:Y:S01]  /*4200*/  MUFU.EX2 R129, R129 ;  /* 0x0000008100817308 */ /* 0x000fe20000000800 */
[----:B-1----:R-:W-:Y:S01]  /*4210*/  FMUL.FTZ R145, R109, R78 ;  /* 0x0000004e6d917220 */ /* 0x002fe20000410000 */
[----:B------:R-:W-:Y:S01]  /*4220*/  SHF.L.U32 R132, R122, 0x4, RZ ;  /* 0x000000047a847819 */ /* 0x000fe200000006ff */
[----:B------:R-:W-:Y:S01]  /*4230*/  FMUL.FTZ R146, R112, R79 ;  /* 0x0000004f70927220 */ /* 0x000fe20000410000 */
[----:B------:R-:W-:Y:S01]  /*4240*/  FSEL R79, R123, 1, !P5 ;  /* 0x3f8000007b4f7808 */ /* 0x000fe20006800000 */
[----:B------:R-:W-:Y:S01]  /*4250*/  FMUL.FTZ R68, R102, R68 ;  /* 0x0000004466447220 */ /* 0x000fe20000410000 */
[----:B------:R-:W-:Y:S01]  /*4260*/  ISETP.GE.U32.AND P2, PT, R132, R7, PT ;  /* 0x000000078400720c */ /* 0x000fe20003f46070 */
[----:B------:R-:W-:Y:S01]  /*4270*/  FMUL.FTZ R69, R103, R69 ;  /* 0x0000004567457220 */ /* 0x000fe20000410000 */
[----:B------:R-:W1:Y:S01]  /*4280*/  MUFU.EX2 R124, R124 ;  /* 0x0000007c007c7308 */ /* 0x000e620000000800 */
[----:B0-----:R-:W-:Y:S01]  /*4290*/  FMUL.FTZ R67, R100, R67 ;  /* 0x0000004364437220 */ /* 0x001fe20000410000 */
[----:B------:R-:W-:Y:S01]  /*42a0*/  FSEL R123, R68, RZ, !P6 ;  /* 0x000000ff447b7208 */ /* 0x000fe20007000000 */
[----:B------:R-:W-:Y:S01]  /*42b0*/  FMUL.FTZ R144, R111, R77 ;  /* 0x0000004d6f907220 */ /* 0x000fe20000410000 */
[----:B------:R-:W-:Y:S01]  /*42c0*/  FSEL R77, R125, 1, !P4 ;  /* 0x3f8000007d4d7808 */ /* 0x000fe20006000000 */
[----:B------:R-:W-:Y:S01]  /*42d0*/  FMUL.FTZ R132, R127, R89 ;  /* 0x000000597f847220 */ /* 0x000fe20000410000 */
[----:B------:R-:W-:Y:S01]  /*42e0*/  FSEL R78, R67, RZ, !P5 ;  /* 0x000000ff434e7208 */ /* 0x000fe20006800000 */
[----:B------:R-:W-:Y:S01]  /*42f0*/  FMUL.FTZ R133, R107, R73 ;  /* 0x000000496b857220 */ /* 0x000fe20000410000 */
[----:B------:R-:W-:Y:S01]  /*4300*/  ISETP.NE.AND P5, PT, R12, RZ, PT ;  /* 0x000000ff0c00720c */ /* 0x000fe20003fa5270 */
[----:B------:R-:W0:Y:S01]  /*4310*/  MUFU.EX2 R126, R126 ;  /* 0x0000007e007e7308 */ /* 0x000e220000000800 */
[----:B------:R-:W-:Y:S01]  /*4320*/  FSEL R125, R69, RZ, !P0 ;  /* 0x000000ff457d7208 */ /* 0x000fe20004000000 */
[----:B------:R-:W-:Y:S01]  /*4330*/  FMUL.FTZ R64, R98, R64 ;  /* 0x0000004062407220 */ /* 0x000fe20000410000 */
[----:B------:R-:W-:Y:S01]  /*4340*/  FSEL R73, R138, 1, !P2 ;  /* 0x3f8000008a497808 */ /* 0x000fe20005000000 */
[----:B------:R-:W-:-:S02]  /*4350*/  FMUL.FTZ R138, R127, R93 ;  /* 0x0000005d7f8a7220 */ /* 0x000fc40000410000 */
[----:B------:R-:W-:Y:S01]  /*4360*/  FMUL.FTZ R65, R99, R65 ;  /* 0x0000004163417220 */ /* 0x000fe20000410000 */
[----:B-1----:R-:W-:Y:S01]  /*4370*/  FSEL R124, R124, 1, !P6 ;  /* 0x3f8000007c7c7808 */ /* 0x002fe20007000000 */
[----:B------:R-:W1:Y:S01]  /*4380*/  MUFU.EX2 R128, R128 ;  /* 0x0000008000807308 */ /* 0x000e620000000800 */
[----:B------:R-:W-:Y:S01]  /*4390*/  FMUL.FTZ R66, R97, R66 ;  /* 0x0000004261427220 */ /* 0x000fe20000410000 */
[----:B------:R-:W-:Y:S01]  /*43a0*/  ISETP.GE.U32.AND P6, PT, R154, R7, PT ;  /* 0x000000079a00720c */ /* 0x000fe20003fc6070 */
[----:B------:R-:W-:Y:S01]  /*43b0*/  FMUL.FTZ R131, R106, R72 ;  /* 0x000000486a837220 */ /* 0x000fe20000410000 */
[----:B------:R-:W-:Y:S01]  /*43c0*/  FSEL R72, R64, RZ, !P2 ;  /* 0x000000ff40487208 */ /* 0x000fe20005000000 */
[----:B------:R-:W-:Y:S01]  /*43d0*/  FMUL.FTZ R135, R105, R74 ;  /* 0x0000004a69877220 */ /* 0x000fe20000410000 */
[----:B------:R-:W-:Y:S01]  /*43e0*/  FSEL R74, R65, RZ, !P3 ;  /* 0x000000ff414a7208 */ /* 0x000fe20005800000 */
[----:B------:R-:W-:Y:S01]  /*43f0*/  FMUL.FTZ R142, R108, R75 ;  /* 0x0000004b6c8e7220 */ /* 0x000fe20000410000 */
[----:B------:R-:W1:Y:S01]  /*4400*/  MUFU.EX2 R130, R130 ;  /* 0x0000008200827308 */ /* 0x000e620000000800 */
[----:B------:R-:W-:Y:S01]  /*4410*/  FMUL.FTZ R143, R110, R76 ;  /* 0x0000004c6e8f7220 */ /* 0x000fe20000410000 */
[----:B------:R-:W-:Y:S01]  /*4420*/  FSEL R75, R129, 1, !P3 ;  /* 0x3f800000814b7808 */ /* 0x000fe20005800000 */
[----:B------:R-:W-:Y:S01]  /*4430*/  FMUL.FTZ R70, R101, R70 ;  /* 0x0000004665467220 */ /* 0x000fe20000410000 */
[----:B------:R-:W-:Y:S01]  /*4440*/  FSEL R76, R66, RZ, !P4 ;  /* 0x000000ff424c7208 */ /* 0x000fe20006000000 */
[----:B------:R-:W-:Y:S01]  /*4450*/  FMUL.FTZ R71, R104, R71 ;  /* 0x0000004768477220 */ /* 0x000fe20000410000 */
[----:B------:R-:W-:-:S02]  /*4460*/  ISETP.GE.U32.AND P2, PT, R157, R7, PT ;  /* 0x000000079d00720c */ /* 0x000fc40003f46070 */
[----:B------:R-:W1:Y:S01]  /*4470*/  MUFU.EX2 R132, R132 ;  /* 0x0000008400847308 */ /* 0x000e620000000800 */
[-C--:B------:R-:W-:Y:S02]  /*4480*/  ISETP.GE.U32.AND P3, PT, R156, R7.reuse, PT ;  /* 0x000000079c00720c */ /* 0x080fe40003f66070 */
[----:B------:R-:W-:Y:S02]  /*4490*/  ISETP.GE.U32.AND P4, PT, R155, R7, PT ;  /* 0x000000079b00720c */ /* 0x000fe40003f86070 */
[----:B0-----:R-:W-:Y:S02]  /*44a0*/  FSEL R126, R126, 1, !P0 ;  /* 0x3f8000007e7e7808 */ /* 0x001fe40004000000 */
[----:B------:R-:W-:Y:S01]  /*44b0*/  FSEL R127, R70, RZ, !P1 ;  /* 0x000000ff467f7208 */ /* 0x000fe20004800000 */
[----:B------:R-:W0:Y:S01]  /*44c0*/  MUFU.EX2 R134, R134 ;  /* 0x0000008600867308 */ /* 0x000e220000000800 */
[----:B-1----:R-:W-:Y:S02]  /*44d0*/  FSEL R128, R128, 1, !P1 ;  /* 0x3f80000080807808 */ /* 0x002fe40004800000 */
[----:B------:R-:W-:-:S02]  /*44e0*/  FSEL R129, R71, RZ, !P2 ;  /* 0x000000ff47817208 */ /* 0x000fc40005000000 */
[----:B------:R-:W-:Y:S02]  /*44f0*/  FSEL R130, R130, 1, !P2 ;  /* 0x3f80000082827808 */ /* 0x000fe40005000000 */
[----:B------:R-:W-:Y:S01]  /*4500*/  FSEL R131, R131, RZ, !P3 ;  /* 0x000000ff83837208 */ /* 0x000fe20005800000 */
[----:B------:R-:W1:Y:S01]  /*4510*/  MUFU.EX2 R136, R136 ;  /* 0x0000008800887308 */ /* 0x000e620000000800 */
[----:B------:R-:W-:Y:S02]  /*4520*/  FSEL R132, R132, 1, !P3 ;  /* 0x3f80000084847808 */ /* 0x000fe40005800000 */
[----:B------:R-:W-:Y:S02]  /*4530*/  FSEL R133, R133, RZ, !P4 ;  /* 0x000000ff85857208 */ /* 0x000fe40006000000 */
[-C--:B------:R-:W-:Y:S02]  /*4540*/  ISETP.GE.U32.AND P0, PT, R153, R7.reuse, PT ;  /* 0x000000079900720c */ /* 0x080fe40003f06070 */
[----:B------:R-:W-:Y:S01]  /*4550*/  ISETP.GE.U32.AND P1, PT, R152, R7, PT ;  /* 0x000000079800720c */ /* 0x000fe20003f26070 */
[----:B------:R-:W1:Y:S01]  /*4560*/  MUFU.EX2 R137, R137 ;  /* 0x0000008900897308 */ /* 0x000e620000000800 */
[----:B0-----:R-:W-:-:S02]  /*4570*/  FSEL R134, R134, 1, !P4 ;  /* 0x3f80000086867808 */ /* 0x001fc40006000000 */
[-C--:B------:R-:W-:Y:S02]  /*4580*/  ISETP.GE.U32.AND P2, PT, R151, R7.reuse, PT ;  /* 0x000000079700720c */ /* 0x080fe40003f46070 */
[-C--:B------:R-:W-:Y:S02]  /*4590*/  ISETP.GE.U32.AND P3, PT, R150, R7.reuse, PT ;  /* 0x000000079600720c */ /* 0x080fe40003f66070 */
[----:B------:R-:W-:Y:S01]  /*45a0*/  ISETP.GE.U32.AND P4, PT, R147, R7, PT ;  /* 0x000000079300720c */ /* 0x000fe20003f86070 */
[----:B------:R-:W0:Y:S01]  /*45b0*/  MUFU.EX2 R138, R138 ;  /* 0x0000008a008a7308 */ /* 0x000e220000000800 */
[----:B------:R-:W-:Y:S02]  /*45c0*/  FSEL R135, R135, RZ, !P6 ;  /* 0x000000ff87877208 */ /* 0x000fe40007000000 */
[----:B-1----:R-:W-:Y:S02]  /*45d0*/  FSEL R136, R136, 1, !P6 ;  /* 0x3f80000088887808 */ /* 0x002fe40007000000 */
[----:B------:R-:W-:-:S02]  /*45e0*/  FSEL R142, R142, RZ, !P0 ;  /* 0x000000ff8e8e7208 */ /* 0x000fc40004000000 */
[----:B------:R-:W-:Y:S01]  /*45f0*/  FSEL R143, R143, RZ, !P1 ;  /* 0x000000ff8f8f7208 */ /* 0x000fe20004800000 */
[----:B------:R-:W1:Y:S01]  /*4600*/  MUFU.EX2 R139, R139 ;  /* 0x0000008b008b7308 */ /* 0x000e620000000800 */
[----:B------:R-:W-:Y:S02]  /*4610*/  FSEL R137, R137, 1, !P0 ;  /* 0x3f80000089897808 */ /* 0x000fe40004000000 */
[----:B------:R-:W-:Y:S02]  /*4620*/  FSEL R144, R144, RZ, !P2 ;  /* 0x000000ff90907208 */ /* 0x000fe40005000000 */
[----:B------:R-:W-:Y:S02]  /*4630*/  FSEL R145, R145, RZ, !P3 ;  /* 0x000000ff91917208 */ /* 0x000fe40005800000 */
[----:B------:R-:W-:Y:S01]  /*4640*/  FSEL R146, R146, RZ, !P4 ;  /* 0x000000ff92927208 */ /* 0x000fe20006000000 */
[----:B------:R-:W1:Y:S01]  /*4650*/  MUFU.EX2 R140, R140 ;  /* 0x0000008c008c7308 */ /* 0x000e620000000800 */
[----:B0-----:R-:W-:-:S07]  /*4660*/  FSEL R138, R138, 1, !P1 ;  /* 0x3f8000008a8a7808 */ /* 0x001fce0004800000 */
[----:B------:R-:W0:Y:S01]  /*4670*/  MUFU.EX2 R141, R141 ;  /* 0x0000008d008d7308 */ /* 0x000e220000000800 */
[----:B-1----:R-:W-:Y:S02]  /*4680*/  FSEL R139, R139, 1, !P2 ;  /* 0x3f8000008b8b7808 */ /* 0x002fe40005000000 */
[----:B------:R-:W-:Y:S02]  /*4690*/  FSEL R140, R140, 1, !P3 ;  /* 0x3f8000008c8c7808 */ /* 0x000fe40005800000 */
        /* <DEDUP_REMOVED lines=32> */
.L_x_1591:
        /* <DEDUP_REMOVED lines=13> */
.L_x_1590:
        /* <DEDUP_REMOVED lines=57> */
[----:B------:R-:W-:Y:S04]  /*4d00*/  SHFL.UP PT, R164, R71, 0x1, RZ ;  /* 0x0420000047a47989 */ /* 0x000fe800000e00ff */
[----:B------:R1:W-:Y:S04]  /*4d10*/  @!P1 STS.64 [R9.X8+0x2100], R70 ;  /* 0x0021004609009388 */ /* 0x0003e80000008a00 */
[----:B------:R-:W-:Y:S06]  /*4d20*/  BAR.SYNC.DEFER_BLOCKING 0x0 ;  /* 0x0000000000007b1d */ /* 0x000fec0000010000 */
[----:B------:R4:W-:Y:S01]  /*4d30*/  SHFL.UP PT, R165, R70, 0x1, RZ ;  /* 0x0420000046a57989 */ /* 0x0009e200000e00ff */
[----:B-1----:R-:W-:-:S04]  /*4d40*/  SHF.R.U32.HI R9, RZ, 0x5, R122 ;  /* 0x00000005ff097819 */ /* 0x002fc8000001167a */
[----:B------:R-:W-:-:S04]  /*4d50*/  ISETP.NE.AND P0, PT, R9, RZ, PT ;  /* 0x000000ff0900720c */ /* 0x000fc80003f05270 */
[----:B------:R-:W-:Y:S01]  /*4d60*/  ISETP.NE.AND P1, PT, R13, RZ, P0 ;  /* 0x000000ff0d00720c */ /* 0x000fe20000725270 */
[----:B------:R-:W1:Y:S08]  /*4d70*/  LDS.128 R64, [0x2100] ;  /* 0x00210000ff407984 */ /* 0x000e700000000c00 */
[----:B-----5:R-:W-:Y:S02]  /*4d80*/  @P0 MOV R71, R69 ;  /* 0x0000004500470202 */ /* 0x020fe40000000f00 */
[----:B----4-:R-:W-:Y:S01]  /*4d90*/  @P0 MOV R70, R68 ;  /* 0x0000004400460202 */ /* 0x010fe20000000f00 */
[----:B-1----:R-:W-:-:S02]  /*4da0*/  FFMA.FTZ R67, R65, R66, R67 ;  /* 0x0000004241437223 */ /* 0x002fc40000010043 */
[----:B------:R-:W-:Y:S01]  /*4db0*/  @P1 FFMA.FTZ R65, R165, R65, R164 ;  /* 0x00000041a5411223 */ /* 0x000fe200000100a4 */
[----:B------:R-:W-:-:S04]  /*4dc0*/  @P0 ISETP.NE.AND P1, PT, R13, RZ, PT ;  /* 0x000000ff0d00020c */ /* 0x000fc80003f25270 */
[----:B------:R-:W-:Y:S01]  /*4dd0*/  @P0 MOV R164, R65 ;  /* 0x0000004100a40202 */ /* 0x000fe20000000f00 */
[----:B------:R-:W-:-:S05]  /*4de0*/  @P0 FMUL.FTZ R65, R165, R64 ;  /* 0x00000040a5410220 */ /* 0x000fca0000410000 */
        /* <DEDUP_REMOVED lines=10> */
.L_x_1593:
[----:B------:R-:W-:Y:S05]  /*4e90*/  BSYNC B0 ;  /* 0x0000000000007941 */ /* 0x000fea0003800000 */
.L_x_1592:
        /* <DEDUP_REMOVED lines=42> */
.L_x_1596:
[----:B----4-:R-:W-:-:S04]  /*5140*/  IADD3 R65, R15, -0x1, RZ ;  /* 0xffffffff0f417810 */ /* 0x010fc80007ffe0ff */
[----:B------:R-:W-:-:S13]  /*5150*/  ISETP.NE.AND P0, PT, R12, R65, PT ;  /* 0x000000410c00720c */ /* 0x000fda0003f05270 */
[----:B------:R-:W-:Y:S05]  /*5160*/  @!P0 BRA `(.L_x_1597) ;  /* 0x000001c000008947 */ /* 0x000fea0003800000 */
[-C--:B------:R-:W-:Y:S02]  /*5170*/  IABS R66, R18.reuse ;  /* 0x0000001200427213 */ /* 0x080fe40000000000 */
[----:B------:R-:W-:Y:S02]  /*5180*/  IADD3 R67, R16, -0x1, R7 ;  /* 0xffffffff10437810 */ /* 0x000fe40007ffe007 */
[----:B-1----:R-:W1:Y:S01]  /*5190*/  I2F.RP R68, R66 ;  /* 0x0000004200447306 */ /* 0x002e620000209400 */
[-C--:B------:R-:W-:Y:S02]  /*51a0*/  IABS R75, R18.reuse ;  /* 0x00000012004b7213 */ /* 0x080fe40000000000 */
[----:B------:R-:W-:Y:S02]  /*51b0*/  IABS R73, R67 ;  /* 0x0000004300497213 */ /* 0x000fe40000000000 */
[----:B------:R-:W-:-:S04]  /*51c0*/  LOP3.LUT R67, R67, R18, RZ, 0x3c, !PT ;  /* 0x0000001243437212 */ /* 0x000fc800078e3cff */
[----:B------:R-:W-:Y:S01]  /*51d0*/  ISETP.GE.AND P2, PT, R67, RZ, PT ;  /* 0x000000ff4300720c */ /* 0x000fe20003f46270 */
[----:B-1----:R-:W1:Y:S02]  /*51e0*/  MUFU.RCP R68, R68 ;  /* 0x0000004400447308 */ /* 0x002e640000001000 */
[----:B-1----:R-:W-:Y:S01]  /*51f0*/  IADD3 R64, R68, 0xffffffe, RZ ;  /* 0x0ffffffe44407810 */ /* 0x002fe20007ffe0ff */
[----:B------:R-:W-:-:S05]  /*5200*/  IMAD.MOV R68, RZ, RZ, -R75 ;  /* 0x000000ffff447224 */ /* 0x000fca00078e0a4b */
[----:B------:R1:W4:Y:S02]  /*5210*/  F2I.FTZ.U32.TRUNC.NTZ R65, R64 ;  /* 0x0000004000417305 */ /* 0x000324000021f000 */
[----:B-1----:R-:W-:Y:S01]  /*5220*/  HFMA2.MMA R64, -RZ, RZ, 0, 0 ;  /* 0x00000000ff407435 */ /* 0x002fe200000001ff */
[----:B----4-:R-:W-:-:S05]  /*5230*/  IADD3 R69, RZ, -R65, RZ ;  /* 0x80000041ff457210 */ /* 0x010fca0007ffe0ff */
        /* <DEDUP_REMOVED lines=15> */
.L_x_1597:
[----:B------:R4:W5:Y:S02]  /*5330*/  LDG.E R65, [R82.64] ;  /* 0x0000000452417981 */ /* 0x000964000c1e1900 */
.L_x_1598:
        /* <DEDUP_REMOVED lines=16> */
.L_x_1595:
[----:B------:R-:W-:Y:S05]  /*5440*/  BSYNC B0 ;  /* 0x0000000000007941 */ /* 0x000fea0003800000 */
.L_x_1594:
        /* <DEDUP_REMOVED lines=20> */
.L_x_1589:
        /* <DEDUP_REMOVED lines=30> */
[----:B------:R-:W-:-:S02]  /*5770*/  LEA R0, P0, R2, c[0x0][0x288], 0x2 ;  /* 0x0000a20002007a11 */ /* 0x000fc400078010ff */
[----:B------:R-:W-:Y:S01]  /*5780*/  MOV R48, R21 ;  /* 0x0000001500307202 */ /* 0x000fe20000000f00 */
[----:B------:R-:W-:Y:S01]  /*5790*/  IMAD.IADD R3, R3, 0x1, R5 ;  /* 0x0000000103037824 */ /* 0x000fe200078e0205 */
[----:B------:R-:W-:-:S03]  /*57a0*/  MOV R5, R20 ;  /* 0x0000001400057202 */ /* 0x000fc60000000f00 */
[C---:B------:R-:W-:Y:S01]  /*57b0*/  IMAD.WIDE R48, R7.reuse, 0x4, R48 ;  /* 0x0000000407307825 */ /* 0x040fe200078e0230 */
[----:B------:R-:W-:Y:S02]  /*57c0*/  LEA.HI.X R3, R2, c[0x0][0x28c], R3, 0x2, P0 ;  /* 0x0000a30002037a11 */ /* 0x000fe400000f1403 */
[----:B------:R-:W-:Y:S01]  /*57d0*/  IADD3 R2, P0, R0, R121, RZ ;  /* 0x0000007900027210 */ /* 0x000fe20007f1e0ff */
[----:B------:R-:W-:Y:S01]  /*57e0*/  IMAD.WIDE R4, R7, 0x4, R4 ;  /* 0x0000000407047825 */ /* 0x000fe200078e0204 */
[----:B------:R-:W-:Y:S02]  /*57f0*/  MOV R21, R48 ;  /* 0x0000003000157202 */ /* 0x000fe40000000f00 */
[----:B------:R-:W-:Y:S02]  /*5800*/  IADD3.X R3, R3, R120, RZ, P0, !PT ;  /* 0x0000007803037210 */ /* 0x000fe400007fe4ff */
[----:B------:R-:W-:Y:S02]  /*5810*/  ISETP.GE.AND P0, PT, R12, R15, PT ;  /* 0x0000000f0c00720c */ /* 0x000fe40003f06270 */
[----:B------:R-:W-:-:S02]  /*5820*/  MOV R22, R4 ;  /* 0x0000000400167202 */ /* 0x000fc40000000f00 */
[----:B------:R-:W-:Y:S02]  /*5830*/  MOV R20, R5 ;  /* 0x0000000500147202 */ /* 0x000fe40000000f00 */
[----:B------:R-:W-:Y:S01]  /*5840*/  MOV R19, R49 ;  /* 0x0000003100137202 */ /* 0x000fe20000000f00 */
[----:B---3--:R2:W-:Y:S04]  /*5850*/  STG.E.128 [R2.64], R40 ;  /* 0x0000002802007986 */ /* 0x0085e8000c101d04 */
[----:B-----5:R2:W-:Y:S04]  /*5860*/  STG.E.128 [R2.64+0x200], R36 ;  /* 0x0002002402007986 */ /* 0x0205e8000c101d04 */
[----:B-1----:R2:W-:Y:S04]  /*5870*/  STG.E.128 [R2.64+0x400], R32 ;  /* 0x0004002002007986 */ /* 0x0025e8000c101d04 */
[----:B0-----:R2:W-:Y:S01]  /*5880*/  STG.E.128 [R2.64+0x600], R44 ;  /* 0x0006002c02007986 */ /* 0x0015e2000c101d04 */
[----:B------:R-:W-:Y:S01]  /*5890*/  @P0 CALL.REL.NOINC `(.L_x_1600) ;  /* 0x0000001000000944 */ /* 0x000fe20003c00000 */
[----:B------:R-:W-:Y:S05]  /*58a0*/  BRA `(.L_x_1601) ;  /* 0xffffba2000007947 */ /* 0x000fea000383ffff */
.L_x_1600:
[----:B------:R-:W-:Y:S05]  /*58b0*/  EXIT ;  /* 0x000000000000794d */ /* 0x000fea0003800000 */
.L_x_1602:
        /* <DEDUP_REMOVED lines=12> */
.L_x_8846:


//--------------------- .text._Z25selective_scan_fwd_kernelI32Selective_Scan_fwd_kernel_traitsILi64ELi16ELi1ELb1ELb1ELb1ELb0ELb1EfffEEv13SSMParamsBase --------------------------
	.section	.text._Z25selective_scan_fwd_kernelI32Selective_Scan_fwd_kernel_traitsILi64ELi16ELi1ELb1ELb1ELb1ELb0ELb1EfffEEv13SSMParamsBase,"ax",@progbits
	.sectioninfo	@"SHI_REGISTERS=168"
	.align	128
        .global         _Z25selective_scan_fwd_kernelI32Selective_Scan_fwd_kernel_traitsILi64ELi16ELi1ELb1ELb1ELb1ELb0ELb1EfffEEv13SSMParamsBase
        .type           _Z25selective_scan_fwd_kernelI32Selective_Scan_fwd_kernel_traitsILi64ELi16ELi1ELb1ELb1ELb1ELb0ELb1EfffEEv13SSMParamsBase,@function
        .size           _Z25selective_scan_fwd_kernelI32Selective_Scan_fwd_kernel_traitsILi64ELi16ELi1ELb1ELb1ELb1ELb0ELb1EfffEEv13SSMParamsBase,(.L_x_8847 - _Z25selective_scan_fwd_kernelI32Selective_Scan_fwd_kernel_traitsILi64ELi16ELi1ELb1ELb1ELb1ELb0ELb1EfffEEv13SSMParamsBase)
        .other          _Z25selective_scan_fwd_kernelI32Selective_Scan_fwd_kernel_traitsILi64ELi16ELi1ELb1ELb1ELb1ELb0ELb1EfffEEv13SSMParamsBase,@"STO_CUDA_ENTRY STV_DEFAULT"
_Z25selective_scan_fwd_kernelI32Selective_Scan_fwd_kernel_traitsILi64ELi16ELi1ELb1ELb1ELb1ELb0ELb1EfffEEv13SSMParamsBase:
.text._Z25selective_scan_fwd_kernelI32Selective_Scan_fwd_kernel_traitsILi64ELi16ELi1ELb1ELb1ELb1ELb0ELb1EfffEEv13SSMParamsBase:
        /* <DEDUP_REMOVED lines=35> */
.L_x_1603:
        /* <DEDUP_REMOVED lines=28> */
.L_x_1604:
        /* <DEDUP_REMOVED lines=11> */
.L_x_1605:
        /* <DEDUP_REMOVED lines=175> */
.L_x_1606:
        /* <DEDUP_REMOVED lines=18> */
.L_x_1607:
        /* <DEDUP_REMOVED lines=12> */
.L_x_1654:
        /* <DEDUP_REMOVED lines=297> */
.L_x_1609:
[----:B---34-:R-:W-:Y:S05]  /*2400*/  BSYNC B0 ;  /* 0x0000000000007941 */ /* 0x018fea0003800000 */
.L_x_1608:
        /* <DEDUP_REMOVED lines=36> */
.L_x_1611:
[----:B------:R-:W-:Y:S05]  /*2650*/  BSYNC B0 ;  /* 0x0000000000007941 */ /* 0x000fea0003800000 */
.L_x_1610:
        /* <DEDUP_REMOVED lines=36> */
.L_x_1613:
[----:B------:R-:W-:Y:S05]  /*28a0*/  BSYNC B0 ;  /* 0x0000000000007941 */ /* 0x000fea0003800000 */
.L_x_1612:
        /* <DEDUP_REMOVED lines=36> */
.L_x_1615:
[----:B------:R-:W-:Y:S05]  /*2af0*/  BSYNC B0 ;  /* 0x0000000000007941 */ /* 0x000fea0003800000 */
.L_x_1614:
        /* <DEDUP_REMOVED lines=36> */
.L_x_1617:
[----:B------:R-:W-:Y:S05]  /*2d40*/  BSYNC B0 ;  /* 0x0000000000007941 */ /* 0x000fea0003800000 */
.L_x_1616:
        /* <DEDUP_REMOVED lines=36> */
.L_x_1619:
[----:B------:R-:W-:Y:S05]  /*2f90*/  BSYNC B0 ;  /* 0x0000000000007941 */ /* 0x000fea0003800000 */
.L_x_1618:
        /* <DEDUP_REMOVED lines=36> */
.L_x_1621:
[----:B------:R-:W-:Y:S05]  /*31e0*/  BSYNC B0 ;  /* 0x0000000000007941 */ /* 0x000fea0003800000 */
.L_x_1620:
        /* <DEDUP_REMOVED lines=36> */
.L_x_1623:
[----:B------:R-:W-:Y:S05]  /*3430*/  BSYNC B0 ;  /* 0x0000000000007941 */ /* 0x000fea0003800000 */
.L_x_1622:
        /* <DEDUP_REMOVED lines=36> */
.L_x_1625:
[----:B------:R-:W-:Y:S05]  /*3680*/  BSYNC B0 ;  /* 0x0000000000007941 */ /* 0x000fea0003800000 */
.L_x_1624:
        /* <DEDUP_REMOVED lines=36> */
.L_x_1627:
[----:B------:R-:W-:Y:S05]  /*38d0*/  BSYNC B0 ;  /* 0x0000000000007941 */ /* 0x000fea0003800000 */
.L_x_1626:
        /* <DEDUP_REMOVED lines=36> */
.L_x_1629:
[----:B------:R-:W-:Y:S05]  /*3b20*/  BSYNC B0 ;  /* 0x0000000000007941 */ /* 0x000fea0003800000 */
.L_x_1628:
        /* <DEDUP_REMOVED lines=36> */
.L_x_1631:
[----:B------:R-:W-:Y:S05]  /*3d70*/  BSYNC B0 ;  /* 0x0000000000007941 */ /* 0x000fea0003800000 */
.L_x_1630:
        /* <DEDUP_REMOVED lines=36> */
.L_x_1633:
[----:B------:R-:W-:Y:S05]  /*3fc0*/  BSYNC B0 ;  /* 0x0000000000007941 */ /* 0x000fea0003800000 */
.L_x_1632:
        /* <DEDUP_REMOVED lines=38> */
.L_x_1635:
[----:B------:R-:W-:Y:S05]  /*4230*/  BSYNC B0 ;  /* 0x0000000000007941 */ /* 0x000fea0003800000 */
.L_x_1634:
        /* <DEDUP_REMOVED lines=40> */
.L_x_1637:
[----:B------:R-:W-:Y:S05]  /*44c0*/  BSYNC B0 ;  /* 0x0000000000007941 */ /* 0x000fea0003800000 */
.L_x_1636:
        /* <DEDUP_REMOVED lines=42> */
.L_x_1639:
[----:B------:R-:W-:Y:S05]  /*4770*/  BSYNC B0 ;  /* 0x0000000000007941 */ /* 0x000fea0003800000 */
.L_x_1638:
        /* <DEDUP_REMOVED lines=30> */
.L_x_1650:
        /* <DEDUP_REMOVED lines=339> */
.L_x_1642:
        /* <DEDUP_REMOVED lines=13> */
.L_x_1641:
        /* <DEDUP_REMOVED lines=82> */
.L_x_1644:
[----:B------:R-:W-:Y:S05]  /*6480*/  BSYNC B0 ;  /* 0x0000000000007941 */ /* 0x000fea0003800000 */
.L_x_1643:
        /* <DEDUP_REMOVED lines=44> */
.L_x_1647:
        /* <DEDUP_REMOVED lines=32> */
.L_x_1648:
[----:B------:R0:W5:Y:S02]  /*6950*/  LDG.E R41, [R82.64] ;  /* 0x0000000452297981 */ /* 0x000164000c1e1900 */
.L_x_1649:
        /* <DEDUP_REMOVED lines=16> */
.L_x_1646:
[----:B------:R-:W-:Y:S05]  /*6a60*/  BSYNC B0 ;  /* 0x0000000000007941 */ /* 0x000fea0003800000 */
.L_x_1645:
        /* <DEDUP_REMOVED lines=20> */
.L_x_1640:
        /* <DEDUP_REMOVED lines=58> */
.L_x_1652:
[----:B------:R-:W-:Y:S05]  /*6f50*/  BSYNC B0 ;  /* 0x0000000000007941 */ /* 0x000fea0003800000 */
.L_x_1651:
        /* <DEDUP_REMOVED lines=72> */
.L_x_1653:
[----:B------:R-:W-:Y:S05]  /*73e0*/  EXIT ;  /* 0x000000000000794d */ /* 0x000fea0003800000 */
.L_x_1655:
        /* <DEDUP_REMOVED lines=9> */
.L_x_8847:


//--------------------- .text._Z25selective_scan_fwd_kernelI32Selective_Scan_fwd_kernel_traitsILi64ELi16ELi1ELb1ELb1ELb1ELb1ELb0EfffEEv13SSMParamsBase --------------------------
	.section	.text._Z25selective_scan_fwd_kernelI32Selective_Scan_fwd_kernel_traitsILi64ELi16ELi1ELb1ELb1ELb1ELb1ELb0EfffEEv13SSMParamsBase,"ax",@progbits
	.sectioninfo	@"SHI_REGISTERS=168"
	.align	128
        .global         _Z25selective_scan_fwd_kernelI32Selective_Scan_fwd_kernel_traitsILi64ELi16ELi1ELb1ELb1ELb1ELb1ELb0EfffEEv13SSMParamsBase
        .type           _Z25selective_scan_fwd_kernelI32Selective_Scan_fwd_kernel_traitsILi64ELi16ELi1ELb1ELb1ELb1ELb1ELb0EfffEEv13SSMParamsBase,@function
        .size           _Z25selective_scan_fwd_kernelI32Selective_Scan_fwd_kernel_traitsILi64ELi16ELi1ELb1ELb1ELb1ELb1ELb0EfffEEv13SSMParamsBase,(.L_x_8848 - _Z25selective_scan_fwd_kernelI32Selective_Scan_fwd_kernel_traitsILi64ELi16ELi1ELb1ELb1ELb1ELb1ELb0EfffEEv13SSMParamsBase)
        .other          _Z25selective_scan_fwd_kernelI32Selective_Scan_fwd_kernel_traitsILi64ELi16ELi1ELb1ELb1ELb1ELb1ELb0EfffEEv13SSMParamsBase,@"STO_CUDA_ENTRY STV_DEFAULT"
_Z25selective_scan_fwd_kernelI32Selective_Scan_fwd_kernel_traitsILi64ELi16ELi1ELb1ELb1ELb1ELb1ELb0EfffEEv13SSMParamsBase:
.text._Z25selective_scan_fwd_kernelI32Selective_Scan_fwd_kernel_traitsILi64ELi16ELi1ELb1ELb1ELb1ELb1ELb0EfffEEv13SSMParamsBase:
        /* <DEDUP_REMOVED lines=35> */
.L_x_1656:
        /* <DEDUP_REMOVED lines=29> */
.L_x_1657:
        /* <DEDUP_REMOVED lines=11> */
.L_x_1658:
        /* <DEDUP_REMOVED lines=145> */
[-C--:B0-----:R-:W-:Y:S01]  /*0dc0*/  IABS R9, R18.reuse ;  /* 0x0000001200097213 */ /* 0x081fe20000000000 */
[----:B------:R0:W-:Y:S01]  /*0dd0*/  STL [R1], RZ ;  /* 0x000000ff01007387 */ /* 0x0001e20000100800 */
[----:B------:R-:W-:Y:S02]  /*0de0*/  IADD3 R2, R18, c[0x0][0x168], RZ ;  /* 0x00005a0012027a10 */ /* 0x000fe40007ffe0ff */
[----:B------:R-:W1:Y:S01]  /*0df0*/  I2F.RP R6, R9 ;  /* 0x0000000900067306 */ /* 0x000e620000209400 */
[----:B------:R-:W-:-:S02]  /*0e00*/  IABS R12, R18 ;  /* 0x00000012000c7213 */ /* 0x000fc40000000000 */
[----:B------:R-:W-:Y:S02]  /*0e10*/  IADD3 R7, R2, -0x1, RZ ;  /* 0xffffffff02077810 */ /* 0x000fe40007ffe0ff */
        /* <DEDUP_REMOVED lines=25> */
.L_x_1659:
        /* <DEDUP_REMOVED lines=19> */
.L_x_1660:
        /* <DEDUP_REMOVED lines=31> */
.L_x_1705:
        /* <DEDUP_REMOVED lines=101> */
.L_x_1662:
[----:B--234-:R-:W-:Y:S05]  /*1920*/  BSYNC B0 ;  /* 0x0000000000007941 */ /* 0x01cfea0003800000 */
.L_x_1661:
        /* <DEDUP_REMOVED lines=35> */
.L_x_1664:
[----:B------:R-:W-:Y:S05]  /*1b60*/  BSYNC B0 ;  /* 0x0000000000007941 */ /* 0x000fea0003800000 */
.L_x_1663:
        /* <DEDUP_REMOVED lines=37> */
.L_x_1666:
[----:B------:R-:W-:Y:S05]  /*1dc0*/  BSYNC B0 ;  /* 0x0000000000007941 */ /* 0x000fea0003800000 */
.L_x_1665:
        /* <DEDUP_REMOVED lines=35> */
.L_x_1668:
[----:B------:R-:W-:Y:S05]  /*2000*/  BSYNC B0 ;  /* 0x0000000000007941 */ /* 0x000fea0003800000 */
.L_x_1667:
        /* <DEDUP_REMOVED lines=37> */
.L_x_1670:
[----:B------:R-:W-:Y:S05]  /*2260*/  BSYNC B0 ;  /* 0x0000000000007941 */ /* 0x000fea0003800000 */
.L_x_1669:
        /* <DEDUP_REMOVED lines=35> */
.L_x_1672:
[----:B------:R-:W-:Y:S05]  /*24a0*/  BSYNC B0 ;  /* 0x0000000000007941 */ /* 0x000fea0003800000 */
.L_x_1671:
        /* <DEDUP_REMOVED lines=37> */
.L_x_1674:
[----:B------:R-:W-:Y:S05]  /*2700*/  BSYNC B0 ;  /* 0x0000000000007941 */ /* 0x000fea0003800000 */
.L_x_1673:
        /* <DEDUP_REMOVED lines=35> */
.L_x_1676:
[----:B------:R-:W-:Y:S05]  /*2940*/  BSYNC B0 ;  /* 0x0000000000007941 */ /* 0x000fea0003800000 */
.L_x_1675:
        /* <DEDUP_REMOVED lines=37> */
.L_x_1678:
[----:B------:R-:W-:Y:S05]  /*2ba0*/  BSYNC B0 ;  /* 0x0000000000007941 */ /* 0x000fea0003800000 */
.L_x_1677:
        /* <DEDUP_REMOVED lines=38> */
.L_x_1680:
[----:B------:R-:W-:Y:S05]  /*2e10*/  BSYNC B0 ;  /* 0x0000000000007941 */ /* 0x000fea0003800000 */
.L_x_1679:
        /* <DEDUP_REMOVED lines=43> */
.L_x_1682:
[----:B------:R-:W-:Y:S05]  /*30d0*/  BSYNC B0 ;  /* 0x0000000000007941 */ /* 0x000fea0003800000 */
.L_x_1681:
        /* <DEDUP_REMOVED lines=33> */
.L_x_1684:
[----:B------:R-:W-:Y:S05]  /*32f0*/  BSYNC B0 ;  /* 0x0000000000007941 */ /* 0x000fea0003800000 */
.L_x_1683:
        /* <DEDUP_REMOVED lines=33> */
.L_x_1686:
[----:B------:R-:W-:Y:S05]  /*3510*/  BSYNC B0 ;  /* 0x0000000000007941 */ /* 0x000fea0003800000 */
.L_x_1685:
        /* <DEDUP_REMOVED lines=33> */
.L_x_1688:
[----:B------:R-:W-:Y:S05]  /*3730*/  BSYNC B0 ;  /* 0x0000000000007941 */ /* 0x000fea0003800000 */
.L_x_1687:
        /* <DEDUP_REMOVED lines=33> */
.L_x_1690:
[----:B------:R-:W-:Y:S05]  /*3950*/  BSYNC B0 ;  /* 0x0000000000007941 */ /* 0x000fea0003800000 */
.L_x_1689:
        /* <DEDUP_REMOVED lines=33> */
.L_x_1692:
[----:B------:R-:W-:Y:S05]  /*3b70*/  BSYNC B0 ;  /* 0x0000000000007941 */ /* 0x000fea0003800000 */
.L_x_1691:
        /* <DEDUP_REMOVED lines=36> */
.L_x_1703:
        /* <DEDUP_REMOVED lines=44> */
[----:B------:R-:W1:Y:S01]  /*4080*/  LDS.128 R68, [R5.X16+0x10] ;  /* 0x0000100005447984 */ /* 0x000e62000000cc00 */
[----:B------:R-:W-:Y:S01]  /*4090*/  FMUL.FTZ R123, R127, R0 ;  /* 0x000000007f7b7220 */ /* 0x000fe20000410000 */
[-C--:B------:R-:W-:Y:S01]  /*40a0*/  ISETP.GE.U32.AND P0, PT, R159, R7.reuse, PT ;  /* 0x000000079f00720c */ /* 0x080fe20003f06070 */
[C---:B------:R-:W-:Y:S01]  /*40b0*/  FMUL.FTZ R125, R127.reuse, R2 ;  /* 0x000000027f7d7220 */ /* 0x040fe20000410000 */
[----:B0-----:R-:W0:Y:S01]  /*40c0*/  LDS.128 R64, [R5.X16] ;  /* 0x0000000005407984 */ /* 0x001e22000000cc00 */
[----:B------:R-:W-:Y:S01]  /*40d0*/  FMUL.FTZ R138, R127, R4 ;  /* 0x000000047f8a7220 */ /* 0x000fe20000410000 */
[----:B------:R-:W-:Y:S01]  /*40e0*/  ISETP.GE.U32.AND P3, PT, R163, R7, PT ;  /* 0x00000007a300720c */ /* 0x000fe20003f66070 */
[----:B------:R-:W1:Y:S01]  /*40f0*/  MUFU.EX2 R123, R123 ;  /* 0x0000007b007b7308 */ /* 0x000e620000000800 */
[----:B------:R-:W0:Y:S01]  /*4100*/  LDS.128 R72, [R5.X16+0x20] ;  /* 0x0000200005487984 */ /* 0x000e22000000cc00 */
[C---:B------:R-:W-:Y:S01]  /*4110*/  FMUL.FTZ R129, R127.reuse, R3 ;  /* 0x000000037f817220 */ /* 0x040fe20000410000 */
[----:B------:R-:W-:Y:S01]  /*4120*/  ISETP.GE.U32.AND P1, PT, R158, R7, PT ;  /* 0x000000079e00720c */ /* 0x000fe20003f26070 */
[C---:B------:R-:W-:Y:S01]  /*4130*/  FMUL.FTZ R124, R127.reuse, R85 ;  /* 0x000000557f7c7220 */ /* 0x040fe20000410000 */
[----:B------:R-:W1:Y:S01]  /*4140*/  S2R R122, SR_TID.X ;  /* 0x00000000007a7919 */ /* 0x000e620000002100 */
[----:B------:R-:W-:-:S02]  /*4150*/  FMUL.FTZ R126, R127, R86 ;  /* 0x000000567f7e7220 */ /* 0x000fc40000410000 */
[----:B------:R-:W0:Y:S01]  /*4160*/  MUFU.EX2 R125, R125 ;  /* 0x0000007d007d7308 */ /* 0x000e220000000800 */
[C---:B------:R-:W-:Y:S02]  /*4170*/  FMUL.FTZ R128, R127.reuse, R87 ;  /* 0x000000577f807220 */ /* 0x040fe40000410000 */
[C---:B------:R-:W-:Y:S02]  /*4180*/  FMUL.FTZ R130, R127.reuse, R88 ;  /* 0x000000587f827220 */ /* 0x040fe40000410000 */
[C---:B------:R-:W-:Y:S02]  /*4190*/  FMUL.FTZ R134, R127.reuse, R90 ;  /* 0x0000005a7f867220 */ /* 0x040fe40000410000 */
[C---:B------:R-:W-:Y:S01]  /*41a0*/  FMUL.FTZ R136, R127.reuse, R91 ;  /* 0x0000005b7f887220 */ /* 0x040fe20000410000 */
[----:B------:R-:W0:Y:S01]  /*41b0*/  MUFU.EX2 R138, R138 ;  /* 0x0000008a008a7308 */ /* 0x000e220000000800 */
[C---:B------:R-:W-:Y:S02]  /*41c0*/  FMUL.FTZ R137, R127.reuse, R92 ;  /* 0x0000005c7f897220 */ /* 0x040fe40000410000 */
[----:B------:R-:W-:-:S02]  /*41d0*/  FMUL.FTZ R139, R127, R94 ;  /* 0x0000005e7f8b7220 */ /* 0x000fc40000410000 */
        /* <DEDUP_REMOVED lines=108> */
.L_x_1695:
        /* <DEDUP_REMOVED lines=13> */
.L_x_1694:
        /* <DEDUP_REMOVED lines=80> */
[----:B------:R-:W-:Y:S02]  /*4e70*/  @!P0 MOV R165, R68 ;  /* 0x0000004400a58202 */ /* 0x000fe40000000f00 */
[----:B------:R-:W-:Y:S02]  /*4e80*/  @!P0 MOV R164, R69 ;  /* 0x0000004500a48202 */ /* 0x000fe40000000f00 */
.L_x_1697:
[----:B------:R-:W-:Y:S05]  /*4e90*/  BSYNC B0 ;  /* 0x0000000000007941 */ /* 0x000fea0003800000 */
.L_x_1696:
        /* <DEDUP_REMOVED lines=42> */
.L_x_1700:
        /* <DEDUP_REMOVED lines=11> */
[----:B-1----:R-:W-:Y:S02]  /*51f0*/  IADD3 R64, R68, 0xffffffe, RZ ;  /* 0x0ffffffe44407810 */ /* 0x002fe40007ffe0ff */
[----:B------:R-:W-:-:S04]  /*5200*/  IADD3 R68, RZ, -R75, RZ ;  /* 0x8000004bff447210 */ /* 0x000fc80007ffe0ff */
        /* <DEDUP_REMOVED lines=18> */
.L_x_1701:
[----:B------:R4:W5:Y:S02]  /*5330*/  LDG.E R65, [R82.64] ;  /* 0x0000000452417981 */ /* 0x000964000c1e1900 */
.L_x_1702:
        /* <DEDUP_REMOVED lines=16> */
.L_x_1699:
[----:B------:R-:W-:Y:S05]  /*5440*/  BSYNC B0 ;  /* 0x0000000000007941 */ /* 0x000fea0003800000 */
.L_x_1698:
        /* <DEDUP_REMOVED lines=20> */
.L_x_1693:
[----:B------:R-:W-:Y:S01]  /*5590*/  BAR.SYNC.DEFER_BLOCKING 0x0 ;  /* 0x0000000000007b1d */ /* 0x000fe20000010000 */
[----:B------:R-:W-:Y:S02]  /*55a0*/  LEA R4, R13, R119, 0x2 ;  /* 0x000000770d047211 */ /* 0x000fe400078e10ff */
[----:B------:R-:W-:-:S02]  /*55b0*/  SHF.R.S32.HI R3, RZ, 0x1f, R11 ;  /* 0x0000001fff037819 */ /* 0x000fc4000001140b */
[----:B------:R-:W-:Y:S01]  /*55c0*/  MOV R2, R11 ;  /* 0x0000000b00027202 */ /* 0x000fe20000000f00 */
[----:B-1--4-:R-:W0:Y:S04]  /*55d0*/  S2R R67, SR_CTAID.X ;  /* 0x0000000000437919 */ /* 0x012e280000002500 */
[----:B------:R-:W1:Y:S04]  /*55e0*/  S2R R68, SR_CTAID.Y ;  /* 0x0000000000447919 */ /* 0x000e680000002600 */
        /* <DEDUP_REMOVED lines=28> */
[----:B------:R-:W-:Y:S02]  /*57b0*/  LEA.HI.X R65, R64, c[0x0][0x28c], R65, 0x2, P0 ;  /* 0x0000a30040417a11 */ /* 0x000fe400000f1441 */
[----:B------:R-:W-:Y:S02]  /*57c0*/  IADD3 R68, P0, R68, R121, RZ ;  /* 0x0000007944447210 */ /* 0x000fe40007f1e0ff */
[----:B------:R-:W-:Y:S02]  /*57d0*/  IADD3 R71, R71, R75, RZ ;  /* 0x0000004b47477210 */ /* 0x000fe40007ffe0ff */
[----:B------:R-:W-:Y:S02]  /*57e0*/  IADD3.X R69, R65, R120, RZ, P0, !PT ;  /* 0x0000007841457210 */ /* 0x000fe400007fe4ff */
[----:B------:R-:W-:-:S03]  /*57f0*/  LEA R66, P1, R70, c[0x0][0x298], 0x2 ;  /* 0x0000a60046427a11 */ /* 0x000fc600078210ff */
[----:B0-----:R0:W-:Y:S01]  /*5800*/  STG.E.128 [R68.64], R48 ;  /* 0x0000003044007986 */ /* 0x0011e2000c101d04 */
[----:B------:R-:W-:Y:S02]  /*5810*/  LEA.HI.X R71, R70, c[0x0][0x29c], R71, 0x2, P1 ;  /* 0x0000a70046477a11 */ /* 0x000fe400008f1447 */
[----:B------:R-:W-:Y:S01]  /*5820*/  IADD3 R64, P1, R66, R121, RZ ;  /* 0x0000007942407210 */ /* 0x000fe20007f3e0ff */
[----:B-1----:R1:W-:Y:S03]  /*5830*/  STG.E.128 [R68.64+0x200], R52 ;  /* 0x0002003444007986 */ /* 0x0023e6000c101d04 */
[----:B------:R-:W-:Y:S01]  /*5840*/  IADD3.X R65, R71, R120, RZ, P1, !PT ;  /* 0x0000007847417210 */ /* 0x000fe20000ffe4ff */
        /* <DEDUP_REMOVED lines=120> */
[----:B0-----:R-:W-:Y:S01]  /*5fd0*/  FMUL.FTZ R48, R61, R90 ;  /* 0x0000005a3d307220 */ /* 0x001fe20000410000 */
[----:B------:R-:W-:-:S02]  /*5fe0*/  LEA R0, P0, R2, c[0x0][0x2a0], 0x2 ;  /* 0x0000a80002007a11 */ /* 0x000fc400078010ff */
[----:B------:R-:W-:Y:S01]  /*5ff0*/  IADD3 R3, R3, R5, RZ ;  /* 0x0000000503037210 */ /* 0x000fe20007ffe0ff */
[----:B------:R-:W-:Y:S01]  /*6000*/  FMUL.FTZ R41, R48, R41 ;  /* 0x0000002930297220 */ /* 0x000fe20000410000 */
[----:B------:R-:W-:Y:S01]  /*6010*/  MOV R5, R20 ;  /* 0x0000001400057202 */ /* 0x000fe20000000f00 */
[----:B--2---:R-:W-:Y:S01]  /*6020*/  FMUL.FTZ R49, R62, R59 ;  /* 0x0000003b3e317220 */ /* 0x004fe20000410000 */
[----:B------:R-:W-:Y:S02]  /*6030*/  LEA.HI.X R3, R2, c[0x0][0x2a4], R3, 0x2, P0 ;  /* 0x0000a90002037a11 */ /* 0x000fe400000f1403 */
[----:B------:R-:W-:Y:S01]  /*6040*/  IADD3 R2, P0, R0, R121, RZ ;  /* 0x0000007900027210 */ /* 0x000fe20007f1e0ff */
[----:B------:R-:W-:Y:S01]  /*6050*/  FMUL.FTZ R42, R49, R42 ;  /* 0x0000002a312a7220 */ /* 0x000fe20000410000 */
[----:B------:R-:W-:Y:S02]  /*6060*/  MOV R48, R21 ;  /* 0x0000001500307202 */ /* 0x000fe40000000f00 */
[----:B------:R-:W-:Y:S01]  /*6070*/  IADD3.X R3, R3, R120, RZ, P0, !PT ;  /* 0x0000007803037210 */ /* 0x000fe200007fe4ff */
[----:B-1----:R-:W-:Y:S01]  /*6080*/  FMUL.FTZ R50, R63, R56 ;  /* 0x000000383f327220 */ /* 0x002fe20000410000 */
[----:B------:R-:W-:-:S02]  /*6090*/  ISETP.GE.AND P0, PT, R12, R15, PT ;  /* 0x0000000f0c00720c */ /* 0x000fc40003f06270 */
[----:B------:R-:W-:Y:S01]  /*60a0*/  MOV R49, R19 ;  /* 0x0000001300317202 */ /* 0x000fe20000000f00 */
[----:B------:R-:W-:-:S04]  /*60b0*/  FMUL.FTZ R43, R50, R43 ;  /* 0x0000002b322b7220 */ /* 0x000fc80000410000 */
[----:B------:R-:W-:Y:S01]  /*60c0*/  IMAD.WIDE R48, R7, 0x4, R48 ;  /* 0x0000000407307825 */ /* 0x000fe200078e0230 */
[----:B------:R0:W-:Y:S01]  /*60d0*/  STS.128 [R4.X16+0x30], R40 ;  /* 0x0000302804007388 */ /* 0x0001e2000000cc00 */
[----:B------:R-:W-:-:S06]  /*60e0*/  NOP ;  /* 0x0000000000007918 */ /* 0x000fcc0000000000 */
[----:B------:R-:W1:Y:S01]  /*60f0*/  LDS.128 R40, [R6.X16] ;  /* 0x0000000006287984 */ /* 0x000e62000000cc00 */
[----:B------:R-:W-:Y:S02]  /*6100*/  MOV R21, R48 ;  /* 0x0000003000157202 */ /* 0x000fe40000000f00 */
[----:B------:R-:W-:Y:S01]  /*6110*/  MOV R19, R49 ;  /* 0x0000003100137202 */ /* 0x000fe20000000f00 */
[----:B------:R-:W2:Y:S04]  /*6120*/  LDS.128 R36, [R6.X16+0x200] ;  /* 0x0002000006247984 */ /* 0x000ea8000000cc00 */
[----:B------:R-:W3:Y:S01]  /*6130*/  LDS.128 R32, [R6.X16+0x400] ;  /* 0x0004000006207984 */ /* 0x000ee2000000cc00 */
[----:B0-----:R-:W-:-:S03]  /*6140*/  MOV R4, R22 ;  /* 0x0000001600047202 */ /* 0x001fc60000000f00 */
        /* <DEDUP_REMOVED lines=10> */
.L_x_1704:
[----:B------:R-:W-:Y:S05]  /*61f0*/  EXIT ;  /* 0x000000000000794d */ /* 0x000fea0003800000 */
.L_x_1706:
        /* <DEDUP_REMOVED lines=16> */
.L_x_8848:


//--------------------- .text._Z25selective_scan_fwd_kernelI32Selective_Scan_fwd_kernel_traitsILi64ELi16ELi1ELb1ELb1ELb1ELb1ELb1EfffEEv13SSMParamsBase --------------------------
	.section	.text._Z25selective_scan_fwd_kernelI32Selective_Scan_fwd_kernel_traitsILi64ELi16ELi1ELb1ELb1ELb1ELb1ELb1EfffEEv13SSMParamsBase,"ax",@progbits
	.sectioninfo	@"SHI_REGISTERS=157"
	.align	128
        .global         _Z25selective_scan_fwd_kernelI32Selective_Scan_fwd_kernel_traitsILi64ELi16ELi1ELb1ELb1ELb1ELb1ELb1EfffEEv13SSMParamsBase
        .type           _Z25selective_scan_fwd_kernelI32Selective_Scan_fwd_kernel_traitsILi64ELi16ELi1ELb1ELb1ELb1ELb1ELb1EfffEEv13SSMParamsBase,@function
        .size           _Z25selective_scan_fwd_kernelI32Selective_Scan_fwd_kernel_traitsILi64ELi16ELi1ELb1ELb1ELb1ELb1ELb1EfffEEv13SSMParamsBase,(.L_x_8849 - _Z25selective_scan_fwd_kernelI32Selective_Scan_fwd_kernel_traitsILi64ELi16ELi1ELb1ELb1ELb1ELb1ELb1EfffEEv13SSMParamsBase)
        .other          _Z25selective_scan_fwd_kernelI32Selective_Scan_fwd_kernel_traitsILi64ELi16ELi1ELb1ELb1ELb1ELb1ELb1EfffEEv13SSMParamsBase,@"STO_CUDA_ENTRY STV_DEFAULT"
_Z25selective_scan_fwd_kernelI32Selective_Scan_fwd_kernel_traitsILi64ELi16ELi1ELb1ELb1ELb1ELb1ELb1EfffEEv13SSMParamsBase:
.text._Z25selective_scan_fwd_kernelI32Selective_Scan_fwd_kernel_traitsILi64ELi16ELi1ELb1ELb1ELb1ELb1ELb1EfffEEv13SSMParamsBase:
        /* <DEDUP_REMOVED lines=49> */
.L_x_1707:
        /* <DEDUP_REMOVED lines=36> */
.L_x_1708:
        /* <DEDUP_REMOVED lines=12> */
.L_x_1709:
        /* <DEDUP_REMOVED lines=228> */
.L_x_1710:
        /* <DEDUP_REMOVED lines=28> */
.L_x_1711:
        /* <DEDUP_REMOVED lines=26> */
.L_x_1760:
        /* <DEDUP_REMOVED lines=295> */
.L_x_1713:
[----:B---34-:R-:W-:Y:S05]  /*2a20*/  BSYNC B0 ;  /* 0x0000000000007941 */ /* 0x018fea0003800000 */
.L_x_1712:
        /* <DEDUP_REMOVED lines=36> */
.L_x_1715:
[----:B------:R-:W-:Y:S05]  /*2c70*/  BSYNC B0 ;  /* 0x0000000000007941 */ /* 0x000fea0003800000 */
.L_x_1714:
        /* <DEDUP_REMOVED lines=36> */
.L_x_1717:
[----:B------:R-:W-:Y:S05]  /*2ec0*/  BSYNC B0 ;  /* 0x0000000000007941 */ /* 0x000fea0003800000 */
.L_x_1716:
        /* <DEDUP_REMOVED lines=36> */
.L_x_1719:
[----:B------:R-:W-:Y:S05]  /*3110*/  BSYNC B0 ;  /* 0x0000000000007941 */ /* 0x000fea0003800000 */
.L_x_1718:
        /* <DEDUP_REMOVED lines=36> */
.L_x_1721:
[----:B------:R-:W-:Y:S05]  /*3360*/  BSYNC B0 ;  /* 0x0000000000007941 */ /* 0x000fea0003800000 */
.L_x_1720:
        /* <DEDUP_REMOVED lines=36> */
.L_x_1723:
[----:B------:R-:W-:Y:S05]  /*35b0*/  BSYNC B0 ;  /* 0x0000000000007941 */ /* 0x000fea0003800000 */
.L_x_1722:
        /* <DEDUP_REMOVED lines=36> */
.L_x_1725:
[----:B------:R-:W-:Y:S05]  /*3800*/  BSYNC B0 ;  /* 0x0000000000007941 */ /* 0x000fea0003800000 */
.L_x_1724:
        /* <DEDUP_REMOVED lines=36> */
.L_x_1727:
[----:B------:R-:W-:Y:S05]  /*3a50*/  BSYNC B0 ;  /* 0x0000000000007941 */ /* 0x000fea0003800000 */
.L_x_1726:
        /* <DEDUP_REMOVED lines=36> */
.L_x_1729:
[----:B------:R-:W-:Y:S05]  /*3ca0*/  BSYNC B0 ;  /* 0x0000000000007941 */ /* 0x000fea0003800000 */
.L_x_1728:
        /* <DEDUP_REMOVED lines=36> */
.L_x_1731:
[----:B------:R-:W-:Y:S05]  /*3ef0*/  BSYNC B0 ;  /* 0x0000000000007941 */ /* 0x000fea0003800000 */
.L_x_1730:
        /* <DEDUP_REMOVED lines=36> */
.L_x_1733:
[----:B------:R-:W-:Y:S05]  /*4140*/  BSYNC B0 ;  /* 0x0000000000007941 */ /* 0x000fea0003800000 */
.L_x_1732:
        /* <DEDUP_REMOVED lines=36> */
.L_x_1735:
[----:B------:R-:W-:Y:S05]  /*4390*/  BSYNC B0 ;  /* 0x0000000000007941 */ /* 0x000fea0003800000 */
.L_x_1734:
        /* <DEDUP_REMOVED lines=36> */
.L_x_1737:
[----:B------:R-:W-:Y:S05]  /*45e0*/  BSYNC B0 ;  /* 0x0000000000007941 */ /* 0x000fea0003800000 */
.L_x_1736:
        /* <DEDUP_REMOVED lines=36> */
.L_x_1739:
[----:B------:R-:W-:Y:S05]  /*4830*/  BSYNC B0 ;  /* 0x0000000000007941 */ /* 0x000fea0003800000 */
.L_x_1738:
        /* <DEDUP_REMOVED lines=39> */
.L_x_1741:
[----:B------:R-:W-:Y:S05]  /*4ab0*/  BSYNC B0 ;  /* 0x0000000000007941 */ /* 0x000fea0003800000 */
.L_x_1740:
        /* <DEDUP_REMOVED lines=42> */
.L_x_1743:
[----:B------:R-:W-:Y:S05]  /*4d60*/  BSYNC B0 ;  /* 0x0000000000007941 */ /* 0x000fea0003800000 */
.L_x_1742:
        /* <DEDUP_REMOVED lines=32> */
.L_x_1754:
        /* <DEDUP_REMOVED lines=342> */
.L_x_1746:
        /* <DEDUP_REMOVED lines=17> */
.L_x_1745:
        /* <DEDUP_REMOVED lines=84> */
.L_x_1748:
[----:B------:R-:W-:Y:S05]  /*6b20*/  BSYNC B0 ;  /* 0x0000000000007941 */ /* 0x000fea0003800000 */
.L_x_1747:
        /* <DEDUP_REMOVED lines=44> */
.L_x_1751:
        /* <DEDUP_REMOVED lines=34> */
.L_x_1752:
[----:B------:R-:W-:Y:S01]  /*7010*/  MOV R4, UR14 ;  /* 0x0000000e00047c02 */ /* 0x000fe20008000f00 */
[----:B------:R-:W-:-:S05]  /*7020*/  IMAD.U32 R5, RZ, RZ, UR13 ;  /* 0x0000000dff057e24 */ /* 0x000fca000f8e00ff */
[----:B------:R-:W2:Y:S02]  /*7030*/  LDG.E R4, [R4.64] ;  /* 0x0000002004047981 */ /* 0x000ea4000c1e1900 */
[----:B--2---:R1:W2:Y:S01]  /*7040*/  R2UR UR34, R4 ;  /* 0x00000000042273c2 */ /* 0x0042a200000e0000 */
[----:B------:R-:W-:-:S07]  /*7050*/  DEPBAR.LE SB1, 0x0, {2} ;  /* 0x000090040000791a */ /* 0x000fce0000000000 */
.L_x_1753:
        /* <DEDUP_REMOVED lines=18> */
.L_x_1750:
[----:B------:R-:W-:Y:S05]  /*7180*/  BSYNC B0 ;  /* 0x0000000000007941 */ /* 0x000fea0003800000 */
.L_x_1749:
        /* <DEDUP_REMOVED lines=20> */
.L_x_1744:
        /* <DEDUP_REMOVED lines=63> */
.L_x_1756:
[----:B------:R-:W-:Y:S05]  /*76c0*/  BSYNC B0 ;  /* 0x0000000000007941 */ /* 0x000fea0003800000 */
.L_x_1755:
        /* <DEDUP_REMOVED lines=314> */
.L_x_1758:
[----:B------:R-:W-:Y:S05]  /*8a70*/  BSYNC B0 ;  /* 0x0000000000007941 */ /* 0x000fea0003800000 */
.L_x_1757:
        /* <DEDUP_REMOVED lines=57> */
.L_x_1759:
[----:B------:R-:W-:Y:S05]  /*8e10*/  EXIT ;  /* 0x000000000000794d */ /* 0x000fea0003800000 */
.L_x_1761:
        /* <DEDUP_REMOVED lines=14> */
.L_x_8849:


//--------------------- .text._Z25selective_scan_fwd_kernelI32Selective_Scan_fwd_kernel_traitsILi128ELi16ELi1ELb0ELb1ELb1ELb0ELb0EN3c104HalfEffEEv13SSMParamsBase --------------------------
	.section	.text._Z25selective_scan_fwd_kernelI32Selective_Scan_fwd_kernel_traitsILi128ELi16ELi1ELb0ELb1ELb1ELb0ELb0EN3c104HalfEffEEv13SSMParamsBase,"ax",@progbits
	.sectioninfo	@"SHI_REGISTERS=168"
	.align	128
        .global         _Z25selective_scan_fwd_kernelI32Selective_Scan_fwd_kernel_traitsILi128ELi16ELi1ELb0ELb1ELb1ELb0ELb0EN3c104HalfEffEEv13SSMParamsBase
        .type           _Z25selective_scan_fwd_kernelI32Selective_Scan_fwd_kernel_traitsILi128ELi16ELi1ELb0ELb1ELb1ELb0ELb0EN3c104HalfEffEEv13SSMParamsBase,@function
        .size           _Z25selective_scan_fwd_kernelI32Selective_Scan_fwd_kernel_traitsILi128ELi16ELi1ELb0ELb1ELb1ELb0ELb0EN3c104HalfEffEEv13SSMParamsBase,(.L_x_8850 - _Z25selective_scan_fwd_kernelI32Selective_Scan_fwd_kernel_traitsILi128ELi16ELi1ELb0ELb1ELb1ELb0ELb0EN3c104HalfEffEEv13SSMParamsBase)
        .other          _Z25selective_scan_fwd_kernelI32Selective_Scan_fwd_kernel_traitsILi128ELi16ELi1ELb0ELb1ELb1ELb0ELb0EN3c104HalfEffEEv13SSMParamsBase,@"STO_CUDA_ENTRY STV_DEFAULT"
_Z25selective_scan_fwd_kernelI32Selective_Scan_fwd_kernel_traitsILi128ELi16ELi1ELb0ELb1ELb1ELb0ELb0EN3c104HalfEffEEv13SSMParamsBase:
.text._Z25selective_scan_fwd_kernelI32Selective_Scan_fwd_kernel_traitsILi128ELi16ELi1ELb0ELb1ELb1ELb0ELb0EN3c104HalfEffEEv13SSMParamsBase:
[----:B------:R-:W-:Y:S02]  /*0000*/  IMAD.MOV.U32 R1, RZ, RZ, c[0x0][0x28] ;  /* 0x00000a00ff017624 */ /* 0x000fe400078e00ff */
[----:B------:R-:W-:Y:S01]  /*0010*/  ISETP.NE.U32.AND P1, PT, RZ, c[0x0][0x2b0], PT ;  /* 0x0000ac00ff007a0c */ /* 0x000fe20003f25070 */
[----:B------:R-:W-:Y:S01]  /*0020*/  CS2R R8, SRZ ;  /* 0x0000000000087805 */ /* 0x000fe2000001ff00 */
[----:B------:R-:W0:Y:S01]  /*0030*/  S2R R0, SR_CTAID.X ;  /* 0x0000000000007919 */ /* 0x000e220000002500 */
[----:B------:R-:W-:Y:S01]  /*0040*/  ULDC.64 UR4, c[0x0][0x118] ;  /* 0x0000460000047ab9 */ /* 0x000fe20000000a00 */
[----:B------:R-:W-:Y:S01]  /*0050*/  ISETP.NE.AND.EX P1, PT, RZ, c[0x0][0x2b4], PT, P1 ;  /* 0x0000ad00ff007a0c */ /* 0x000fe20003f25310 */
[----:B------:R-:W-:Y:S01]  /*0060*/  CS2R R10, SRZ ;  /* 0x00000000000a7805 */ /* 0x000fe2000001ff00 */
[----:B------:R-:W-:-:S11]  /*0070*/  IADD3 R1, R1, -0x8, RZ ;  /* 0xfffffff801017810 */ /* 0x000fd60007ffe0ff */
[----:B------:R-:W-:Y:S01]  /*0080*/  @P1 IMAD.MOV.U32 R8, RZ, RZ, c[0x0][0x2b0] ;  /* 0x0000ac00ff081624 */ /* 0x000fe200078e00ff */
[----:B------:R-:W-:Y:S01]  /*0090*/  @P1 MOV R11, c[0x0][0x2b4] ;  /* 0x0000ad00000b1a02 */ /* 0x000fe20000000f00 */
[----:B------:R-:W-:Y:S02]  /*00a0*/  @P1 IMAD.MOV.U32 R9, RZ, RZ, c[0x0][0x2b4] ;  /* 0x0000ad00ff091624 */ /* 0x000fe400078e00ff */
        /* <DEDUP_REMOVED lines=20> */
[----:B------:R-:W-:Y:S02]  /*01f0*/  @!P1 IMAD.MOV.U32 R2, RZ, RZ, R10 ;  /* 0x000000ffff029224 */ /* 0x000fe400078e000a */
[----:B------:R-:W-:-:S04]  /*0200*/  @!P1 IMAD.MOV.U32 R3, RZ, RZ, R11 ;  /* 0x000000ffff039224 */ /* 0x000fc800078e000b */
[----:B------:R-:W-:-:S05]  /*0210*/  @!P1 IMAD.WIDE R2, R0, 0x4, R2 ;  /* 0x0000000400029825 */ /* 0x000fca00078e0202 */
[----:B------:R0:W5:Y:S02]  /*0220*/  @!P1 LDG.E R77, [R2.64] ;  /* 0x00000004024d9981 */ /* 0x000164000c1e1900 */
.L_x_1762:
        /* <DEDUP_REMOVED lines=28> */
[----:B------:R-:W-:Y:S02]  /*03f0*/  IMAD.MOV.U32 R91, RZ, RZ, R4 ;  /* 0x000000ffff5b7224 */ /* 0x000fe400078e0004 */
.L_x_1763:
        /* <DEDUP_REMOVED lines=11> */
.L_x_1764:
[----:B------:R-:W-:Y:S01]  /*04b0*/  ISETP.EQ.U32.AND P0, PT, R89, RZ, PT ;  /* 0x000000ff5900720c */ /* 0x000fe20003f02070 */
[----:B------:R-:W-:Y:S02]  /*04c0*/  IMAD.MOV.U32 R5, RZ, RZ, RZ ;  /* 0x000000ffff057224 */ /* 0x000fe400078e00ff */
[----:B------:R-:W-:Y:S01]  /*04d0*/  @P1 IMAD.MOV.U32 R5, RZ, RZ, c[0x0][0x2d0] ;  /* 0x0000b400ff051624 */ /* 0x000fe200078e00ff */
[----:B------:R-:W-:Y:S01]  /*04e0*/  ISETP.EQ.OR.EX P0, PT, R88, RZ, !P6, P0 ;  /* 0x000000ff5800720c */ /* 0x000fe20007702700 */
[----:B------:R-:W-:Y:S02]  /*04f0*/  IMAD.MOV.U32 R2, RZ, RZ, RZ ;  /* 0x000000ffff027224 */ /* 0x000fe400078e00ff */
[----:B------:R-:W-:-:S10]  /*0500*/  @P1 IMAD.MOV.U32 R2, RZ, RZ, c[0x0][0x2d4] ;  /* 0x0000b500ff021624 */ /* 0x000fd400078e00ff */
        /* <DEDUP_REMOVED lines=22> */
[----:B------:R-:W-:Y:S01]  /*0670*/  IMAD.MOV.U32 R13, RZ, RZ, RZ ;  /* 0x000000ffff0d7224 */ /* 0x000fe200078e00ff */
[----:B------:R-:W-:Y:S02]  /*0680*/  @P2 MOV R13, c[0x0][0x2c0] ;  /* 0x0000b000000d2a02 */ /* 0x000fe40000000f00 */
[C---:B------:R-:W-:Y:S02]  /*0690*/  @P3 LEA.HI.X R9, R14.reuse, c[0x0][0x26c], R16, 0x2, P1 ;  /* 0x00009b000e093a11 */ /* 0x040fe400008f1410 */
[----:B------:R-:W-:Y:S01]  /*06a0*/  @P5 LEA R10, P1, R14, c[0x0][0x280], 0x2 ;  /* 0x0000a0000e0a5a11 */ /* 0x000fe200078210ff */
[----:B------:R-:W-:-:S02]  /*06b0*/  IMAD.MOV.U32 R2, RZ, RZ, RZ ;  /* 0x000000ffff027224 */ /* 0x000fc400078e00ff */
[----:B------:R-:W-:Y:S01]  /*06c0*/  @P2 IMAD.MOV.U32 R2, RZ, RZ, c[0x0][0x2c4] ;  /* 0x0000b100ff022624 */ /* 0x000fe200078e00ff */
[----:B------:R-:W-:Y:S02]  /*06d0*/  @P5 LEA.HI.X R11, R14, c[0x0][0x284], R16, 0x2, P1 ;  /* 0x0000a1000e0b5a11 */ /* 0x000fe400008f1410 */
[C---:B0-----:R-:W-:Y:S02]  /*06e0*/  @!P4 LEA R6, P1, R0.reuse, R13, 0x2 ;  /* 0x0000000d0006c211 */ /* 0x041fe400078210ff */
[----:B------:R-:W-:Y:S02]  /*06f0*/  IABS R13, c[0x0][0x174] ;  /* 0x00005d00000d7a13 */ /* 0x000fe40000000000 */
[----:B------:R-:W-:Y:S02]  /*0700*/  @!P4 LEA.HI.X R7, R0, R2, R3, 0x2, P1 ;  /* 0x000000020007c211 */ /* 0x000fe400008f1403 */
[----:B------:R-:W0:Y:S08]  /*0710*/  I2F.RP R2, R13 ;  /* 0x0000000d00027306 */ /* 0x000e300000209400 */
[----:B0-----:R-:W0:Y:S01]  /*0720*/  MUFU.RCP R2, R2 ;  /* 0x0000000200027308 */ /* 0x001e220000001000 */
[----:B------:R-:W-:-:S02]  /*0730*/  IMAD.MOV.U32 R147, RZ, RZ, RZ ;  /* 0x000000ffff937224 */ /* 0x000fc400078e00ff */
[----:B------:R-:W-:-:S04]  /*0740*/  IMAD.MOV.U32 R71, RZ, RZ, RZ ;  /* 0x000000ffff477224 */ /* 0x000fc800078e00ff */
[----:B------:R1:W5:Y:S01]  /*0750*/  @P3 LDG.E R147, [R8.64] ;  /* 0x0000000408933981 */ /* 0x000362000c1e1900 */
[----:B------:R-:W-:-:S03]  /*0760*/  IMAD.MOV.U32 R148, RZ, RZ, RZ ;  /* 0x000000ffff947224 */ /* 0x000fc600078e00ff */
[----:B------:R3:W5:Y:S04]  /*0770*/  @!P4 LDG.E R71, [R6.64] ;  /* 0x000000040647c981 */ /* 0x000768000c1e1900 */
[----:B------:R4:W5:Y:S01]  /*0780*/  @P5 LDG.E R148, [R10.64] ;  /* 0x000000040a945981 */ /* 0x000962000c1e1900 */
        /* <DEDUP_REMOVED lines=9> */
[----:B----4-:R-:W-:-:S04]  /*0820*/  IMAD.HI.U32 R10, R5, R6, RZ ;  /* 0x00000006050a7227 */ /* 0x010fc800078e00ff */
[----:B------:R-:W-:-:S04]  /*0830*/  IMAD.MOV R2, RZ, RZ, -R10 ;  /* 0x000000ffff027224 */ /* 0x000fc800078e0a0a */
[----:B------:R-:W-:-:S05]  /*0840*/  IMAD R2, R13, R2, R6 ;  /* 0x000000020d027224 */ /* 0x000fca00078e0206 */
[----:B------:R-:W-:-:S13]  /*0850*/  ISETP.GT.U32.AND P2, PT, R13, R2, PT ;  /* 0x000000020d00720c */ /* 0x000fda0003f44070 */
[----:B------:R-:W-:-:S05]  /*0860*/  @!P2 IMAD.IADD R2, R2, 0x1, -R13 ;  /* 0x000000010202a824 */ /* 0x000fca00078e0a0d */
[----:B------:R-:W-:Y:S02]  /*0870*/  ISETP.GE.U32.AND P1, PT, R2, R13, PT ;  /* 0x0000000d0200720c */ /* 0x000fe40003f26070 */
[----:B------:R-:W-:Y:S01]  /*0880*/  LOP3.LUT R2, R14, c[0x0][0x174], RZ, 0x3c, !PT ;  /* 0x00005d000e027a12 */ /* 0x000fe200078e3cff */
[C---:B------:R-:W-:Y:S01]  /*0890*/  IMAD R5, R3.reuse, c[0x0][0x1a0], RZ ;  /* 0x0000680003057a24 */ /* 0x040fe200078e02ff */
        /* <DEDUP_REMOVED lines=8> */
[----:B------:R-:W-:Y:S01]  /*0920*/  IMAD.IADD R9, R7, 0x1, R13 ;  /* 0x0000000107097824 */ /* 0x000fe200078e020d */
[----:B------:R-:W-:Y:S01]  /*0930*/  MOV R13, R10 ;  /* 0x0000000a000d7202 */ /* 0x000fe20000000f00 */
[----:B------:R-:W-:-:S04]  /*0940*/  IMAD.WIDE.U32 R4, R0, c[0x0][0x1e0], RZ ;  /* 0x0000780000047a25 */ /* 0x000fc800078e00ff */
[----:B------:R-:W-:Y:S02]  /*0950*/  IMAD.IADD R5, R5, 0x1, R11 ;  /* 0x0000000105057824 */ /* 0x000fe400078e020b */
[----:B------:R-:W-:Y:S02]  /*0960*/  IMAD R2, R16, c[0x0][0x1e8], RZ ;  /* 0x00007a0010027a24 */ /* 0x000fe400078e02ff */
[----:B------:R-:W-:Y:S01]  /*0970*/  @!P3 IMAD.MOV R13, RZ, RZ, -R13 ;  /* 0x000000ffff0db224 */ /* 0x000fe200078e0a0d */
[----:B------:R-:W-:Y:S01]  /*0980*/  @!P2 LOP3.LUT R13, RZ, c[0x0][0x174], RZ, 0x33, !PT ;  /* 0x00005d00ff0daa12 */ /* 0x000fe200078e33ff */
[----:B------:R-:W-:Y:S02]  /*0990*/  IMAD R11, R3, c[0x0][0x1f0], RZ ;  /* 0x00007c00030b7a24 */ /* 0x000fe400078e02ff */
[C---:B------:R-:W-:Y:S01]  /*09a0*/  IMAD R153, R14.reuse, c[0x0][0x1ec], R2 ;  /* 0x00007b000e997a24 */ /* 0x040fe200078e0202 */
[----:B------:R-:W-:Y:S01]  /*09b0*/  SHF.R.S32.HI R2, RZ, 0x1f, R13 ;  /* 0x0000001fff027819 */ /* 0x000fe2000001140d */
[----:B------:R-:W-:-:S04]  /*09c0*/  IMAD.WIDE.U32 R4, R14, c[0x0][0x1e8], R4 ;  /* 0x00007a000e047a25 */ /* 0x000fc800078e0004 */
[----:B------:R-:W-:Y:S02]  /*09d0*/  IMAD R12, R16, c[0x0][0x1f8], RZ ;  /* 0x00007e00100c7a24 */ /* 0x000fe400078e02ff */
[----:B------:R-:W-:Y:S02]  /*09e0*/  IMAD.MOV.U32 R8, RZ, RZ, R6 ;  /* 0x000000ffff087224 */ /* 0x000fe400078e0006 */
[----:B------:R-:W-:Y:S01]  /*09f0*/  IMAD.WIDE.U32 R6, R0, c[0x0][0x1f0], RZ ;  /* 0x00007c0000067a25 */ /* 0x000fe200078e00ff */
[----:B------:R-:W-:-:S03]  /*0a00*/  LEA R154, P1, R4, c[0x0][0x270], 0x1 ;  /* 0x00009c00049a7a11 */ /* 0x000fc600078208ff */
[----:B------:R-:W-:Y:S02]  /*0a10*/  IMAD R15, R0, c[0x0][0x1f4], R11 ;  /* 0x00007d00000f7a24 */ /* 0x000fe400078e020b */
[----:B------:R-:W-:Y:S02]  /*0a20*/  IMAD.IADD R153, R5, 0x1, R153 ;  /* 0x0000000105997824 */ /* 0x000fe400078e0299 */
[----:B------:R-:W-:Y:S02]  /*0a30*/  IMAD R155, R14, c[0x0][0x1fc], R12 ;  /* 0x00007f000e9b7a24 */ /* 0x000fe400078e020c */
[----:B------:R-:W-:Y:S02]  /*0a40*/  IMAD R12, R2, c[0x0][0x1b8], RZ ;  /* 0x00006e00020c7a24 */ /* 0x000fe400078e02ff */
[----:B------:R-:W-:Y:S01]  /*0a50*/  IMAD.IADD R7, R7, 0x1, R15 ;  /* 0x0000000107077824 */ /* 0x000fe200078e020f */
[----:B------:R-:W-:Y:S01]  /*0a60*/  LEA.HI.X R153, R4, c[0x0][0x274], R153, 0x1, P1 ;  /* 0x00009d0004997a11 */ /* 0x000fe200008f0c99 */
[----:B------:R-:W-:-:S04]  /*0a70*/  IMAD.WIDE.U32 R4, R13, c[0x0][0x1b8], R8 ;  /* 0x00006e000d047a25 */ /* 0x000fc800078e0008 */
[----:B------:R-:W-:Y:S02]  /*0a80*/  IMAD R75, R13, c[0x0][0x1bc], R12 ;  /* 0x00006f000d4b7a24 */ /* 0x000fe400078e020c */
[----:B------:R-:W-:Y:S01]  /*0a90*/  IMAD.WIDE.U32 R6, R14, c[0x0][0x1f8], R6 ;  /* 0x00007e000e067a25 */ /* 0x000fe200078e0006 */
[----:B------:R-:W-:Y:S02]  /*0aa0*/  LEA R76, P2, R4, c[0x0][0x258], 0x1 ;  /* 0x00009600044c7a11 */ /* 0x000fe400078408ff */
[----:B------:R-:W-:Y:S01]  /*0ab0*/  IADD3 R75, R5, R75, RZ ;  /* 0x0000004b054b7210 */ /* 0x000fe20007ffe0ff */
[----:B------:R-:W-:Y:S01]  /*0ac0*/  IMAD.IADD R155, R7, 0x1, R155 ;  /* 0x00000001079b7824 */ /* 0x000fe200078e029b */
[----:B------:R-:W-:Y:S02]  /*0ad0*/  ISETP.NE.U32.AND P3, PT, RZ, c[0x0][0x2d8], PT ;  /* 0x0000b600ff007a0c */ /* 0x000fe40003f65070 */
[----:B------:R-:W-:Y:S01]  /*0ae0*/  LEA R156, P1, R6, c[0x0][0x278], 0x1 ;  /* 0x00009e00069c7a11 */ /* 0x000fe200078208ff */
[----:B------:R-:W-:Y:S01]  /*0af0*/  IMAD R17, R3, c[0x0][0x1c0], RZ ;  /* 0x0000700003117a24 */ /* 0x000fe200078e02ff */
[----:B------:R-:W-:-:S02]  /*0b00*/  LEA.HI.X R75, R4, c[0x0][0x25c], R75, 0x1, P2 ;  /* 0x00009700044b7a11 */ /* 0x000fc400010f0c4b */
[----:B------:R-:W-:Y:S02]  /*0b10*/  ISETP.NE.AND.EX P3, PT, RZ, c[0x0][0x2dc], PT, P3 ;  /* 0x0000b700ff007a0c */ /* 0x000fe40003f65330 */
[----:B------:R-:W-:Y:S02]  /*0b20*/  LEA.HI.X R155, R6, c[0x0][0x27c], R155, 0x1, P1 ;  /* 0x00009f00069b7a11 */ /* 0x000fe400008f0c9b */
[----:B------:R-:W-:Y:S02]  /*0b30*/  ISETP.NE.U32.AND P2, PT, RZ, c[0x0][0x2c8], PT ;  /* 0x0000b200ff007a0c */ /* 0x000fe40003f45070 */
[----:B------:R-:W-:Y:S01]  /*0b40*/  ISETP.NE.U32.AND P1, PT, RZ, c[0x0][0x2e0], PT ;  /* 0x0000b800ff007a0c */ /* 0x000fe20003f25070 */
[----:B------:R-:W-:Y:S01]  /*0b50*/  IMAD.WIDE.U32 R10, R0, c[0x0][0x1c0], RZ ;  /* 0x00007000000a7a25 */ /* 0x000fe200078e00ff */
[----:B------:R-:W-:-:S03]  /*0b60*/  ISETP.NE.AND.EX P2, PT, RZ, c[0x0][0x2cc], PT, P2 ;  /* 0x0000b300ff007a0c */ /* 0x000fc60003f45320 */
[----:B------:R-:W-:Y:S01]  /*0b70*/  IMAD R17, R0, c[0x0][0x1c4], R17 ;  /* 0x0000710000117a24 */ /* 0x000fe200078e0211 */
[----:B------:R-:W-:Y:S01]  /*0b80*/  ISETP.NE.AND.EX P1, PT, RZ, c[0x0][0x2e4], PT, P1 ;  /* 0x0000b900ff007a0c */ /* 0x000fe20003f25310 */
[----:B------:R-:W-:Y:S02]  /*0b90*/  IMAD R2, R2, c[0x0][0x1d8], RZ ;  /* 0x0000760002027a24 */ /* 0x000fe400078e02ff */
[----:B------:R-:W-:Y:S02]  /*0ba0*/  IMAD.IADD R11, R11, 0x1, R17 ;  /* 0x000000010b0b7824 */ /* 0x000fe400078e0211 */
[C---:B------:R-:W-:Y:S02]  /*0bb0*/  IMAD R73, R13.reuse, c[0x0][0x1dc], R2 ;  /* 0x000077000d497a24 */ /* 0x040fe400078e0202 */
[----:B------:R-:W-:-:S04]  /*0bc0*/  IMAD.WIDE.U32 R6, R13, c[0x0][0x1d8], R10 ;  /* 0x000076000d067a25 */ /* 0x000fc800078e000a */
[----:B------:R-:W-:Y:S02]  /*0bd0*/  IMAD.MOV.U32 R14, RZ, RZ, RZ ;  /* 0x000000ffff0e7224 */ /* 0x000fe400078e00ff */
[----:B------:R-:W-:Y:S02]  /*0be0*/  IMAD.MOV.U32 R160, RZ, RZ, RZ ;  /* 0x000000ffffa07224 */ /* 0x000fe400078e00ff */
[----:B------:R-:W-:Y:S02]  /*0bf0*/  @P3 IMAD.MOV.U32 R14, RZ, RZ, c[0x0][0x2dc] ;  /* 0x0000b700ff0e3624 */ /* 0x000fe400078e00ff */
[----:B------:R-:W-:Y:S01]  /*0c00*/  @P3 IMAD.MOV.U32 R160, RZ, RZ, c[0x0][0x2d8] ;  /* 0x0000b600ffa03624 */ /* 0x000fe200078e00ff */
[----:B------:R-:W-:Y:S01]  /*0c10*/  LEA R74, P4, R6, c[0x0][0x260], 0x1 ;  /* 0x00009800064a7a11 */ /* 0x000fe200078808ff */
[----:B------:R-:W-:Y:S01]  /*0c20*/  IMAD.IADD R73, R7, 0x1, R73 ;  /* 0x0000000107497824 */ /* 0x000fe200078e0249 */
[----:B------:R0:W-:Y:S01]  /*0c30*/  STL [R1], R14 ;  /* 0x0000000e01007387 */ /* 0x0001e20000100800 */
[----:B------:R-:W-:-:S02]  /*0c40*/  IMAD.MOV.U32 R81, RZ, RZ, RZ ;  /* 0x000000ffff517224 */ /* 0x000fc400078e00ff */
[----:B------:R-:W-:Y:S01]  /*0c50*/  IMAD.MOV.U32 R8, RZ, RZ, RZ ;  /* 0x000000ffff087224 */ /* 0x000fe200078e00ff */
[----:B------:R-:W-:Y:S01]  /*0c60*/  @P1 ISETP.NE.U32.AND P5, PT, RZ, c[0x0][0x2e0], PT ;  /* 0x0000b800ff001a0c */ /* 0x000fe20003fa5070 */
[----:B------:R-:W-:Y:S02]  /*0c70*/  @P2 IMAD.MOV.U32 R81, RZ, RZ, c[0x0][0x2c8] ;  /* 0x0000b200ff512624 */ /* 0x000fe400078e00ff */
[----:B------:R-:W-:Y:S01]  /*0c80*/  @P2 IMAD.MOV.U32 R8, RZ, RZ, c[0x0][0x2cc] ;  /* 0x0000b300ff082624 */ /* 0x000fe200078e00ff */
[----:B------:R-:W-:Y:S02]  /*0c90*/  ISETP.NE.U32.AND P2, PT, R160, RZ, PT ;  /* 0x000000ffa000720c */ /* 0x000fe40003f45070 */
[----:B------:R-:W-:Y:S02]  /*0ca0*/  LEA.HI.X R73, R6, c[0x0][0x264], R73, 0x1, P4 ;  /* 0x0000990006497a11 */ /* 0x000fe400020f0c49 */
[----:B------:R-:W-:Y:S02]  /*0cb0*/  PLOP3.LUT P4, PT, PT, PT, PT, 0x8, 0x0 ;  /* 0x000000000000781c */ /* 0x000fe40003f8e170 */
[----:B------:R-:W-:-:S02]  /*0cc0*/  @P1 ISETP.NE.AND.EX P4, PT, RZ, c[0x0][0x2e4], PT, P5 ;  /* 0x0000b900ff001a0c */ /* 0x000fc40003f85350 */
[----:B------:R-:W-:Y:S01]  /*0cd0*/  ISETP.NE.AND.EX P2, PT, R14, RZ, PT, P2 ;  /* 0x000000ff0e00720c */ /* 0x000fe20003f45320 */
[----:B------:R-:W-:Y:S01]  /*0ce0*/  HFMA2.MMA R7, -RZ, RZ, 0, 0 ;  /* 0x00000000ff077435 */ /* 0x000fe200000001ff */
[----:B------:R-:W-:Y:S01]  /*0cf0*/  MOV R72, c[0x0][0x18c] ;  /* 0x0000630000487a02 */ /* 0x000fe20000000f00 */
[----:B------:R-:W-:Y:S01]  /*0d00*/  CS2R R158, SRZ ;  /* 0x00000000009e7805 */ /* 0x000fe2000001ff00 */
[----:B------:R-:W-:Y:S02]  /*0d10*/  IMAD.MOV.U32 R2, RZ, RZ, RZ ;  /* 0x000000ffff027224 */ /* 0x000fe400078e00ff */
[----:B------:R-:W-:Y:S01]  /*0d20*/  @P3 IMAD.MOV.U32 R158, RZ, RZ, c[0x0][0x2d8] ;  /* 0x0000b600ff9e3624 */ /* 0x000fe200078e00ff */
[----:B------:R-:W-:Y:S01]  /*0d30*/  SEL R72, R72, 0x800, P6 ;  /* 0x0000080048487807 */ /* 0x000fe20003000000 */
[----:B------:R-:W-:Y:S02]  /*0d40*/  @P3 IMAD.MOV.U32 R159, RZ, RZ, c[0x0][0x2dc] ;  /* 0x0000b700ff9f3624 */ /* 0x000fe400078e00ff */
[----:B------:R-:W-:-:S02]  /*0d50*/  @P1 IMAD.MOV.U32 R7, RZ, RZ, c[0x0][0x2e0] ;  /* 0x0000b800ff071624 */ /* 0x000fc400078e00ff */
[----:B------:R-:W-:Y:S01]  /*0d60*/  @P1 IMAD.MOV.U32 R2, RZ, RZ, c[0x0][0x2e4] ;  /* 0x0000b900ff021624 */ /* 0x000fe200078e00ff */
[----:B--2---:R-:W-:Y:S01]  /*0d70*/  @!P0 SHF.R.S32.HI R92, RZ, 0x1f, R77 ;  /* 0x0000001fff5c8819 */ /* 0x004fe2000001144d */
[----:B------:R-:W-:Y:S05]  /*0d80*/  @P4 BRA P2, `(.L_x_1765) ;  /* 0x000001f000004947 */ /* 0x000fea0001000000 */
[-C--:B0-----:R-:W-:Y:S01]  /*0d90*/  IABS R9, R72.reuse ;  /* 0x0000004800097213 */ /* 0x081fe20000000000 */
[----:B------:R-:W-:Y:S01]  /*0da0*/  IMAD.MOV.U32 R157, RZ, RZ, RZ ;  /* 0x000000ffff9d7224 */ /* 0x000fe200078e00ff */
[----:B------:R-:W-:Y:S02]  /*0db0*/  IADD3 R2, R72, c[0x0][0x168], RZ ;  /* 0x00005a0048027a10 */ /* 0x000fe40007ffe0ff */
[----:B------:R-:W0:Y:S01]  /*0dc0*/  I2F.RP R6, R9 ;  /* 0x0000000900067306 */ /* 0x000e220000209400 */
[----:B------:R-:W-:Y:S02]  /*0dd0*/  IABS R12, R72 ;  /* 0x00000048000c7213 */ /* 0x000fe40000000000 */
[----:B------:R-:W-:Y:S02]  /*0de0*/  IADD3 R7, R2, -0x1, RZ ;  /* 0xffffffff02077810 */ /* 0x000fe40007ffe0ff */
[----:B------:R-:W-:-:S02]  /*0df0*/  IADD3 R12, RZ, -R12, RZ ;  /* 0x8000000cff0c7210 */ /* 0x000fc40007ffe0ff */
[----:B------:R-:W-:Y:S02]  /*0e00*/  IABS R2, R7 ;  /* 0x0000000700027213 */ /* 0x000fe40000000000 */
[----:B------:R-:W-:Y:S02]  /*0e10*/  LOP3.LUT R7, R7, R72, RZ, 0x3c, !PT ;  /* 0x0000004807077212 */ /* 0x000fe400078e3cff */
[----:B-----5:R-:W-:Y:S02]  /*0e20*/  MOV R71, RZ ;  /* 0x000000ff00477202 */ /* 0x020fe40000000f00 */
        /* <DEDUP_REMOVED lines=21> */
.L_x_1765:
        /* <DEDUP_REMOVED lines=12> */
[C---:B------:R-:W-:Y:S01]  /*1040*/  ISETP.GT.AND P0, PT, R72.reuse, R9, PT ;  /* 0x000000094800720c */ /* 0x040fe20003f04270 */
[----:B------:R-:W-:-:S03]  /*1050*/  IMAD.IADD R9, R72, 0x1, -R9 ;  /* 0x0000000148097824 */ /* 0x000fc600078e0a09 */
[----:B------:R-:W-:-:S04]  /*1060*/  ISETP.GT.AND P0, PT, R70, RZ, P0 ;  /* 0x000000ff4600720c */ /* 0x000fc80000704270 */
[----:B------:R-:W-:Y:S02]  /*1070*/  SEL R9, R9, RZ, P0 ;  /* 0x000000ff09097207 */ /* 0x000fe40000000000 */
[----:B------:R-:W-:-:S03]  /*1080*/  IADD3 R70, R70, 0x1, RZ ;  /* 0x0000000146467810 */ /* 0x000fc60007ffe0ff */
[----:B-----5:R-:W-:Y:S02]  /*1090*/  IMAD R71, R71, R72, R9 ;  /* 0x0000004847477224 */ /* 0x020fe400078e0209 */
.L_x_1766:
[----:B------:R-:W-:-:S13]  /*10a0*/  ISETP.GE.AND P0, PT, R70, 0x1, PT ;  /* 0x000000014600780c */ /* 0x000fda0003f06270 */
[----:B------:R-:W-:Y:S05]  /*10b0*/  @!P0 EXIT ;  /* 0x000000000000894d */ /* 0x000fea0003800000 */
[----:B------:R-:W0:Y:S01]  /*10c0*/  S2R R69, SR_LANEID ;  /* 0x0000000000457919 */ /* 0x000e220000000000 */
[C---:B------:R-:W-:Y:S01]  /*10d0*/  LEA R80, P0, R0.reuse, R81, 0x2 ;  /* 0x0000005100507211 */ /* 0x040fe200078010ff */
[----:B------:R-:W-:Y:S01]  /*10e0*/  HFMA2.MMA R68, -RZ, RZ, 0, 0 ;  /* 0x00000000ff447435 */ /* 0x000fe200000001ff */
[----:B------:R-:W-:Y:S02]  /*10f0*/  IMAD.MOV.U32 R151, RZ, RZ, RZ ;  /* 0x000000ffff977224 */ /* 0x000fe400078e00ff */
[----:B------:R-:W-:Y:S02]  /*1100*/  LEA.HI.X R81, R0, R8, R3, 0x2, P0 ;  /* 0x0000000800517211 */ /* 0x000fe400000f1403 */
.L_x_1813:
[----:B------:R-:W2:Y:S01]  /*1110*/  LDL R0, [R1] ;  /* 0x0000000001007983 */ /* 0x000ea20000100800 */
[----:B------:R-:W-:-:S04]  /*1120*/  ISETP.NE.U32.AND P0, PT, R160, RZ, PT ;  /* 0x000000ffa000720c */ /* 0x000fc80003f05070 */
[----:B--2---:R-:W-:-:S13]  /*1130*/  ISETP.NE.AND.EX P0, PT, R0, RZ, PT, P0 ;  /* 0x000000ff0000720c */ /* 0x004fda0003f05300 */
        /* <DEDUP_REMOVED lines=8> */
[----:B0----5:R-:W-:Y:S05]  /*11c0*/  @!P0 EXIT ;  /* 0x000000000000894d */ /* 0x021fea0003800000 */
[----:B------:R-:W1:Y:S01]  /*11d0*/  S2R R152, SR_TID.X ;  /* 0x0000000000987919 */ /* 0x000e620000002100 */
[----:B------:R-:W-:Y:S02]  /*11e0*/  LOP3.LUT R66, R66, 0xfffffbff, RZ, 0xc0, !PT ;  /* 0xfffffbff42427812 */ /* 0x000fe400078ec0ff */
[----:B------:R-:W-:Y:S01]  /*11f0*/  MOV R3, R153 ;  /* 0x0000009900037202 */ /* 0x000fe20000000f00 */
[----:B------:R-:W-:Y:S01]  /*1200*/  BAR.SYNC.DEFER_BLOCKING 0x0 ;  /* 0x0000000000007b1d */ /* 0x000fe20000010000 */
[----:B------:R-:W-:Y:S02]  /*1210*/  PRMT R10, RZ, 0x7610, R10 ;  /* 0x00007610ff0a7816 */ /* 0x000fe4000000000a */
[----:B------:R-:W-:Y:S02]  /*1220*/  PRMT R13, RZ, 0x7610, R13 ;  /* 0x00007610ff0d7816 */ /* 0x000fe4000000000d */
[----:B------:R-:W-:Y:S02]  /*1230*/  PRMT R7, RZ, 0x7610, R7 ;  /* 0x00007610ff077816 */ /* 0x000fe40000000007 */
[----:B------:R-:W-:-:S02]  /*1240*/  PRMT R9, RZ, 0x7610, R9 ;  /* 0x00007610ff097816 */ /* 0x000fc40000000009 */
[----:B------:R-:W-:Y:S02]  /*1250*/  PRMT R8, RZ, 0x7610, R8 ;  /* 0x00007610ff087816 */ /* 0x000fe40000000008 */
[----:B------:R-:W-:Y:S02]  /*1260*/  PRMT R11, RZ, 0x7610, R11 ;  /* 0x00007610ff0b7816 */ /* 0x000fe4000000000b */
[----:B------:R-:W-:Y:S02]  /*1270*/  PRMT R12, RZ, 0x7610, R12 ;  /* 0x00007610ff0c7816 */ /* 0x000fe4000000000c */
[----:B------:R-:W-:Y:S02]  /*1280*/  PRMT R15, RZ, 0x7610, R15 ;  /* 0x00007610ff0f7816 */ /* 0x000fe4000000000f */
[----:B------:R-:W-:Y:S02]  /*1290*/  PRMT R14, RZ, 0x7610, R14 ;  /* 0x00007610ff0e7816 */ /* 0x000fe4000000000e */
[----:B------:R-:W-:Y:S01]  /*12a0*/  PRMT R17, RZ, 0x7610, R17 ;  /* 0x00007610ff117816 */ /* 0x000fe20000000011 */
[C---:B-1----:R-:W-:Y:S01]  /*12b0*/  IMAD.SHL.U32 R150, R152.reuse, 0x10, RZ ;  /* 0x0000001098967824 */ /* 0x042fe200078e00ff */
[----:B------:R-:W-:-:S02]  /*12c0*/  LOP3.LUT R83, R152, 0x1f, RZ, 0xc0, !PT ;  /* 0x0000001f98537812 */ /* 0x000fc400078ec0ff */
[----:B------:R-:W-:Y:S02]  /*12d0*/  PRMT R16, RZ, 0x7610, R16 ;  /* 0x00007610ff107816 */ /* 0x000fe40000000010 */
[----:B------:R-:W-:Y:S02]  /*12e0*/  LOP3.LUT R150, R150, 0xfffffe00, RZ, 0xc0, !PT ;  /* 0xfffffe0096967812 */ /* 0x000fe400078ec0ff */
[----:B------:R-:W-:Y:S02]  /*12f0*/  PRMT R19, RZ, 0x7610, R19 ;  /* 0x00007610ff137816 */ /* 0x000fe40000000013 */
[----:B------:R-:W-:Y:S02]  /*1300*/  LOP3.LUT R82, R150, R83, RZ, 0xfc, !PT ;  /* 0x0000005396527212 */ /* 0x000fe400078efcff */
[----:B------:R-:W-:Y:S02]  /*1310*/  PRMT R18, RZ, 0x7610, R18 ;  /* 0x00007610ff127816 */ /* 0x000fe40000000012 */
[----:B------:R-:W-:-:S02]  /*1320*/  LOP3.LUT R0, R82, 0x20, RZ, 0xfc, !PT ;  /* 0x0000002052007812 */ /* 0x000fc400078efcff */
[----:B------:R-:W-:Y:S02]  /*1330*/  LOP3.LUT R2, R82, 0x40, RZ, 0xfc, !PT ;  /* 0x0000004052027812 */ /* 0x000fe400078efcff */
[-C--:B------:R-:W-:Y:S02]  /*1340*/  ISETP.GE.AND P5, PT, R0, R67.reuse, PT ;  /* 0x000000430000720c */ /* 0x080fe40003fa6270 */
[-C--:B------:R-:W-:Y:S02]  /*1350*/  ISETP.GE.AND P4, PT, R2, R67.reuse, PT ;  /* 0x000000430200720c */ /* 0x080fe40003f86270 */
[C---:B------:R-:W-:Y:S02]  /*1360*/  LOP3.LUT R4, R82.reuse, 0x60, RZ, 0xfc, !PT ;  /* 0x0000006052047812 */ /* 0x040fe400078efcff */
[----:B------:R-:W-:Y:S02]  /*1370*/  LOP3.LUT R0, R82, 0x80, RZ, 0xfc, !PT ;  /* 0x0000008052007812 */ /* 0x000fe400078efcff */
[----:B------:R-:W-:-:S02]  /*1380*/  ISETP.GE.AND P3, PT, R4, R67, PT ;  /* 0x000000430400720c */ /* 0x000fc40003f66270 */
[-C--:B------:R-:W-:Y:S02]  /*1390*/  ISETP.GE.AND P2, PT, R0, R67.reuse, PT ;  /* 0x000000430000720c */ /* 0x080fe40003f46270 */
[----:B------:R-:W-:Y:S02]  /*13a0*/  LOP3.LUT R2, R82, 0xa0, RZ, 0xfc, !PT ;  /* 0x000000a052027812 */ /* 0x000fe400078efcff */
[----:B------:R-:W-:Y:S02]  /*13b0*/  @P5 LOP3.LUT R66, R66, 0x400, RZ, 0xfc, !PT ;  /* 0x0000040042425812 */ /* 0x000fe400078efcff */
[----:B------:R-:W-:Y:S01]  /*13c0*/  ISETP.GE.AND P1, PT, R2, R67, PT ;  /* 0x000000430200720c */ /* 0x000fe20003f26270 */
[----:B------:R-:W-:Y:S01]  /*13d0*/  IMAD.MOV.U32 R2, RZ, RZ, R154 ;  /* 0x000000ffff027224 */ /* 0x000fe200078e009a */
[----:B------:R-:W-:Y:S02]  /*13e0*/  LOP3.LUT R66, R66, 0xfffffdff, RZ, 0xc0, !PT ;  /* 0xfffffdff42427812 */ /* 0x000fe400078ec0ff */
[C---:B------:R-:W-:Y:S01]  /*13f0*/  LOP3.LUT R6, R82.reuse, 0xc0, RZ, 0xfc, !PT ;  /* 0x000000c052067812 */ /* 0x040fe200078efcff */
[----:B------:R-:W-:Y:S01]  /*1400*/  IMAD.WIDE R4, R82, 0x2, R2 ;  /* 0x0000000252047825 */ /* 0x000fe200078e0202 */
[----:B------:R-:W-:-:S02]  /*1410*/  @P4 LOP3.LUT R66, R66, 0x200, RZ, 0xfc, !PT ;  /* 0x0000020042424812 */ /* 0x000fc400078efcff */
[-C--:B------:R-:W-:Y:S02]  /*1420*/  ISETP.GE.AND P0, PT, R6, R67.reuse, PT ;  /* 0x000000430600720c */ /* 0x080fe40003f06270 */
[----:B------:R-:W-:Y:S01]  /*1430*/  LOP3.LUT R66, R66, 0xfffffeff, RZ, 0xc0, !PT ;  /* 0xfffffeff42427812 */ /* 0x000fe200078ec0ff */
[----:B------:R1:W2:Y:S01]  /*1440*/  @!P5 LDG.E.U16 R7, [R4.64+0x40] ;  /* 0x000040040407d981 */ /* 0x0002a2000c1e1500 */
[----:B------:R-:W-:Y:S02]  /*1450*/  ISETP.GE.AND P6, PT, R82, R67, PT ;  /* 0x000000435200720c */ /* 0x000fe40003fc6270 */
[----:B------:R-:W-:Y:S01]  /*1460*/  @P3 LOP3.LUT R66, R66, 0x100, RZ, 0xfc, !PT ;  /* 0x0000010042423812 */ /* 0x000fe200078efcff */
[----:B------:R1:W3:Y:S01]  /*1470*/  @!P3 LDG.E.U16 R9, [R4.64+0xc0] ;  /* 0x0000c0040409b981 */ /* 0x0002e2000c1e1500 */
[----:B------:R-:W-:Y:S02]  /*1480*/  LOP3.LUT R20, R82, 0xe0, RZ, 0xfc, !PT ;  /* 0x000000e052147812 */ /* 0x000fe400078efcff */
[----:B------:R-:W-:Y:S01]  /*1490*/  LOP3.LUT R66, R66, 0xffffff7f, RZ, 0xc0, !PT ;  /* 0xffffff7f42427812 */ /* 0x000fe200078ec0ff */
[----:B------:R1:W4:Y:S01]  /*14a0*/  @!P2 LDG.E.U16 R8, [R4.64+0x100] ;  /* 0x000100040408a981 */ /* 0x000322000c1e1500 */
[----:B------:R-:W-:-:S02]  /*14b0*/  LOP3.LUT R22, R82, 0x100, RZ, 0xfc, !PT ;  /* 0x0000010052167812 */ /* 0x000fc400078efcff */
[----:B------:R-:W-:Y:S01]  /*14c0*/  @P2 LOP3.LUT R66, R66, 0x80, RZ, 0xfc, !PT ;  /* 0x0000008042422812 */ /* 0x000fe200078efcff */
[----:B------:R1:W5:Y:S01]  /*14d0*/  @!P0 LDG.E.U16 R10, [R4.64+0x180] ;  /* 0x00018004040a8981 */ /* 0x000362000c1e1500 */
[----:B------:R-:W-:Y:S02]  /*14e0*/  PRMT R0, RZ, 0x7610, R0 ;  /* 0x00007610ff007816 */ /* 0x000fe40000000000 */
[----:B------:R-:W-:Y:S01]  /*14f0*/  LOP3.LUT R66, R66, 0xffffffbf, RZ, 0xc0, !PT ;  /* 0xffffffbf42427812 */ /* 0x000fe200078ec0ff */
[----:B------:R1:W2:Y:S01]  /*1500*/  @!P1 LDG.E.U16 R11, [R4.64+0x140] ;  /* 0x00014004040b9981 */ /* 0x0002a2000c1e1500 */
[----:B------:R-:W-:Y:S02]  /*1510*/  PRMT R6, RZ, 0x7610, R6 ;  /* 0x00007610ff067816 */ /* 0x000fe40000000006 */
[----:B------:R-:W-:Y:S01]  /*1520*/  @P1 LOP3.LUT R66, R66, 0x40, RZ, 0xfc, !PT ;  /* 0x0000004042421812 */ /* 0x000fe200078efcff */
[----:B------:R1:W2:Y:S01]  /*1530*/  @!P6 LDG.E.U16 R0, [R4.64] ;  /* 0x000000040400e981 */ /* 0x0002a2000c1e1500 */
[----:B------:R-:W-:-:S02]  /*1540*/  LOP3.LUT R24, R82, 0x120, RZ, 0xfc, !PT ;  /* 0x0000012052187812 */ /* 0x000fc400078efcff */
[----:B------:R-:W-:Y:S01]  /*1550*/  LOP3.LUT R66, R66, 0xffffffdf, RZ, 0xc0, !PT ;  /* 0xffffffdf42427812 */ /* 0x000fe200078ec0ff */
[----:B------:R1:W3:Y:S01]  /*1560*/  @!P4 LDG.E.U16 R6, [R4.64+0x80] ;  /* 0x000080040406c981 */ /* 0x0002e2000c1e1500 */
[----:B------:R-:W-:Y:S02]  /*1570*/  LOP3.LUT R26, R82, 0x140, RZ, 0xfc, !PT ;  /* 0x00000140521a7812 */ /* 0x000fe400078efcff */
[----:B------:R-:W-:Y:S02]  /*1580*/  @P0 LOP3.LUT R66, R66, 0x20, RZ, 0xfc, !PT ;  /* 0x0000002042420812 */ /* 0x000fe400078efcff */
[----:B------:R-:W-:Y:S02]  /*1590*/  ISETP.GE.AND P0, PT, R20, R67, PT ;  /* 0x000000431400720c */ /* 0x000fe40003f06270 */
[----:B------:R-:W-:Y:S02]  /*15a0*/  LOP3.LUT R66, R66, 0xfffff7ff, RZ, 0xc0, !PT ;  /* 0xfffff7ff42427812 */ /* 0x000fe400078ec0ff */
[----:B------:R-:W-:-:S02]  /*15b0*/  LOP3.LUT R28, R82, 0x160, RZ, 0xfc, !PT ;  /* 0x00000160521c7812 */ /* 0x000fc400078efcff */
[----:B------:R-:W-:Y:S02]  /*15c0*/  @P6 LOP3.LUT R66, R66, 0x800, RZ, 0xfc, !PT ;  /* 0x0000080042426812 */ /* 0x000fe400078efcff */
[----:B------:R-:W-:Y:S02]  /*15d0*/  LOP3.LUT R30, R82, 0x180, RZ, 0xfc, !PT ;  /* 0x00000180521e7812 */ /* 0x000fe400078efcff */
[----:B------:R-:W-:Y:S02]  /*15e0*/  LOP3.LUT R66, R66, 0xffffffef, RZ, 0xc0, !PT ;  /* 0xffffffef42427812 */ /* 0x000fe400078ec0ff */
[----:B------:R-:W-:Y:S01]  /*15f0*/  LOP3.LUT R32, R82, 0x1a0, RZ, 0xfc, !PT ;  /* 0x000001a052207812 */ /* 0x000fe200078efcff */
[----:B------:R1:W5:Y:S01]  /*1600*/  @!P0 LDG.E.U16 R13, [R4.64+0x1c0] ;  /* 0x0001c004040d8981 */ /* 0x000362000c1e1500 */
[----:B------:R-:W-:Y:S02]  /*1610*/  @P0 LOP3.LUT R66, R66, 0x10, RZ, 0xfc, !PT ;  /* 0x0000001042420812 */ /* 0x000fe400078efcff */
[----:B------:R-:W-:-:S02]  /*1620*/  ISETP.GE.AND P0, PT, R22, R67, PT ;  /* 0x000000431600720c */ /* 0x000fc40003f06270 */
[-C--:B------:R-:W-:Y:S02]  /*1630*/  ISETP.GE.AND P6, PT, R24, R67.reuse, PT ;  /* 0x000000431800720c */ /* 0x080fe40003fc6270 */
[----:B------:R-:W-:Y:S02]  /*1640*/  LOP3.LUT R34, R82, 0x1c0, RZ, 0xfc, !PT ;  /* 0x000001c052227812 */ /* 0x000fe400078efcff */
[----:B------:R-:W-:Y:S02]  /*1650*/  LOP3.LUT R66, R66, 0xfffffff7, RZ, 0xc0, !PT ;  /* 0xfffffff742427812 */ /* 0x000fe400078ec0ff */
[-C--:B------:R-:W-:Y:S02]  /*1660*/  ISETP.GE.AND P5, PT, R26, R67.reuse, PT ;  /* 0x000000431a00720c */ /* 0x080fe40003fa6270 */
[----:B------:R-:W-:Y:S02]  /*1670*/  LOP3.LUT R36, R82, 0x1e0, RZ, 0xfc, !PT ;  /* 0x000001e052247812 */ /* 0x000fe400078efcff */
[-C--:B------:R-:W-:Y:S01]  /*1680*/  ISETP.GE.AND P4, PT, R28, R67.reuse, PT ;  /* 0x000000431c00720c */ /* 0x080fe20003f86270 */
[----:B------:R1:W5:Y:S01]  /*1690*/  @!P0 LDG.E.U16 R12, [R4.64+0x200] ;  /* 0x00020004040c8981 */ /* 0x000362000c1e1500 */
[----:B------:R-:W-:-:S02]  /*16a0*/  ISETP.GE.AND P3, PT, R30, R67, PT ;  /* 0x000000431e00720c */ /* 0x000fc40003f66270 */
[-C--:B------:R-:W-:Y:S01]  /*16b0*/  ISETP.GE.AND P2, PT, R32, R67.reuse, PT ;  /* 0x000000432000720c */ /* 0x080fe20003f46270 */
[----:B------:R1:W5:Y:S01]  /*16c0*/  @!P6 LDG.E.U16 R15, [R4.64+0x240] ;  /* 0x00024004040fe981 */ /* 0x000362000c1e1500 */
[----:B------:R-:W-:Y:S02]  /*16d0*/  @P0 LOP3.LUT R66, R66, 0x8, RZ, 0xfc, !PT ;  /* 0x0000000842420812 */ /* 0x000fe400078efcff */
[-C--:B------:R-:W-:Y:S01]  /*16e0*/  ISETP.GE.AND P1, PT, R34, R67.reuse, PT ;  /* 0x000000432200720c */ /* 0x080fe20003f26270 */
[----:B------:R1:W5:Y:S01]  /*16f0*/  @!P5 LDG.E.U16 R14, [R4.64+0x280] ;  /* 0x00028004040ed981 */ /* 0x000362000c1e1500 */
[----:B------:R-:W-:Y:S02]  /*1700*/  ISETP.GE.AND P0, PT, R36, R67, PT ;  /* 0x000000432400720c */ /* 0x000fe40003f06270 */
[----:B------:R-:W-:Y:S01]  /*1710*/  PRMT R21, RZ, 0x7610, R21 ;  /* 0x00007610ff157816 */ /* 0x000fe20000000015 */
[----:B------:R1:W5:Y:S04]  /*1720*/  @!P4 LDG.E.U16 R17, [R4.64+0x2c0] ;  /* 0x0002c0040411c981 */ /* 0x000368000c1e1500 */
[----:B------:R1:W5:Y:S04]  /*1730*/  @!P3 LDG.E.U16 R16, [R4.64+0x300] ;  /* 0x000300040410b981 */ /* 0x000368000c1e1500 */
[----:B------:R1:W5:Y:S04]  /*1740*/  @!P2 LDG.E.U16 R19, [R4.64+0x340] ;  /* 0x000340040413a981 */ /* 0x000368000c1e1500 */
[----:B------:R1:W5:Y:S04]  /*1750*/  @!P1 LDG.E.U16 R18, [R4.64+0x380] ;  /* 0x0003800404129981 */ /* 0x000368000c1e1500 */
[----:B------:R1:W5:Y:S01]  /*1760*/  @!P0 LDG.E.U16 R21, [R4.64+0x3c0] ;  /* 0x0003c00404158981 */ /* 0x000362000c1e1500 */
[----:B------:R-:W-:Y:S01]  /*1770*/  LOP3.LUT R66, R66, 0xfffffffb, RZ, 0xc0, !PT ;  /* 0xfffffffb42427812 */ /* 0x000fe200078ec0ff */
[----:B0-----:R-:W-:-:S03]  /*1780*/  IMAD.IADD R20, R150, 0x1, R69 ;  /* 0x0000000196147824 */ /* 0x001fc600078e0245 */
[----:B------:R-:W-:Y:S02]  /*1790*/  @P6 LOP3.LUT R66, R66, 0x4, RZ, 0xfc, !PT ;  /* 0x0000000442426812 */ /* 0x000fe400078efcff */
[C---:B------:R-:W-:Y:S02]  /*17a0*/  IADD3 R23, R20.reuse, 0x20, RZ ;  /* 0x0000002014177810 */ /* 0x040fe40007ffe0ff */
[----:B------:R-:W-:Y:S02]  /*17b0*/  P2R R87, PR, RZ, 0x40 ;  /* 0x00000040ff577803 */ /* 0x000fe40000000000 */
[----:B------:R-:W-:Y:S02]  /*17c0*/  IADD3 R25, R20, 0x40, RZ ;  /* 0x0000004014197810 */ /* 0x000fe40007ffe0ff */
[----:B------:R-:W-:Y:S02]  /*17d0*/  LOP3.LUT P6, RZ, R66, 0x8, RZ, 0xc0, !PT ;  /* 0x0000000842ff7812 */ /* 0x000fe400078cc0ff */
[----:B------:R-:W-:-:S02]  /*17e0*/  IADD3 R27, R20, 0x60, RZ ;  /* 0x00000060141b7810 */ /* 0x000fc40007ffe0ff */
[CC--:B------:R-:W-:Y:S02]  /*17f0*/  LEA.HI.SX32 R65, R20.reuse, R20.reuse, 0x1b ;  /* 0x0000001414417211 */ /* 0x0c0fe400078fdaff */
[C---:B------:R-:W-:Y:S02]  /*1800*/  IADD3 R29, R20.reuse, 0x80, RZ ;  /* 0x00000080141d7810 */ /* 0x040fe40007ffe0ff */
[C---:B------:R-:W-:Y:S02]  /*1810*/  IADD3 R31, R20.reuse, 0xa0, RZ ;  /* 0x000000a0141f7810 */ /* 0x040fe40007ffe0ff */
[-C--:B------:R-:W-:Y:S02]  /*1820*/  LEA.HI.SX32 R23, R23, R20.reuse, 0x1b ;  /* 0x0000001417177211 */ /* 0x080fe400078fdaff */
[----:B------:R-:W-:Y:S02]  /*1830*/  IADD3 R33, R20, 0xc0, RZ ;  /* 0x000000c014217810 */ /* 0x000fe40007ffe0ff */
[----:B------:R-:W-:-:S02]  /*1840*/  LEA.HI.SX32 R25, R25, R20, 0x1b ;  /* 0x0000001419197211 */ /* 0x000fc400078fdaff */
[----:B------:R-:W-:Y:S02]  /*1850*/  P2R R86, PR, RZ, 0x40 ;  /* 0x00000040ff567803 */ /* 0x000fe40000000000 */
[----:B------:R-:W-:Y:S02]  /*1860*/  IADD3 R35, R20, 0xe0, RZ ;  /* 0x000000e014237810 */ /* 0x000fe40007ffe0ff */
[----:B------:R-:W-:Y:S01]  /*1870*/  LEA.HI.SX32 R27, R27, R20, 0x1b ;  /* 0x000000141b1b7211 */ /* 0x000fe200078fdaff */
[----:B------:R-:W-:Y:S01]  /*1880*/  IMAD.SHL.U32 R65, R65, 0x2, RZ ;  /* 0x0000000241417824 */ /* 0x000fe200078e00ff */
[----:B------:R-:W-:Y:S02]  /*1890*/  LOP3.LUT P6, RZ, R66, 0x10, RZ, 0xc0, !PT ;  /* 0x0000001042ff7812 */ /* 0x000fe400078cc0ff */
[C---:B------:R-:W-:Y:S01]  /*18a0*/  IADD3 R37, R20.reuse, 0x100, RZ ;  /* 0x0000010014257810 */ /* 0x040fe20007ffe0ff */
[----:B------:R-:W-:Y:S01]  /*18b0*/  IMAD.SHL.U32 R64, R23, 0x2, RZ ;  /* 0x0000000217407824 */ /* 0x000fe200078e00ff */
[----:B-1----:R-:W-:-:S02]  /*18c0*/  IADD3 R5, R20, 0x120, RZ ;  /* 0x0000012014057810 */ /* 0x002fc40007ffe0ff */
[-C--:B------:R-:W-:Y:S02]  /*18d0*/  LEA.HI.SX32 R29, R29, R20.reuse, 0x1b ;  /* 0x000000141d1d7211 */ /* 0x080fe400078fdaff */
[-C--:B------:R-:W-:Y:S01]  /*18e0*/  LEA.HI.SX32 R31, R31, R20.reuse, 0x1b ;  /* 0x000000141f1f7211 */ /* 0x080fe200078fdaff */
[----:B------:R-:W-:Y:S01]  /*18f0*/  IMAD.SHL.U32 R63, R25, 0x2, RZ ;  /* 0x00000002193f7824 */ /* 0x000fe200078e00ff */
[-C--:B------:R-:W-:Y:S01]  /*1900*/  LEA.HI.SX32 R33, R33, R20.reuse, 0x1b ;  /* 0x0000001421217211 */ /* 0x080fe200078fdaff */
[----:B------:R-:W-:Y:S01]  /*1910*/  IMAD.SHL.U32 R62, R27, 0x2, RZ ;  /* 0x000000021b3e7824 */ /* 0x000fe200078e00ff */
[C---:B------:R-:W-:Y:S02]  /*1920*/  IADD3 R39, R20.reuse, 0x140, RZ ;  /* 0x0000014014277810 */ /* 0x040fe40007ffe0ff */
[----:B------:R-:W-:Y:S02]  /*1930*/  IADD3 R41, R20, 0x160, RZ ;  /* 0x0000016014297810 */ /* 0x000fe40007ffe0ff */
[----:B------:R-:W-:-:S02]  /*1940*/  LEA.HI.SX32 R35, R35, R20, 0x1b ;  /* 0x0000001423237211 */ /* 0x000fc400078fdaff */
[----:B------:R-:W-:Y:S02]  /*1950*/  P2R R85, PR, RZ, 0x40 ;  /* 0x00000040ff557803 */ /* 0x000fe40000000000 */
[C---:B------:R-:W-:Y:S02]  /*1960*/  IADD3 R43, R20.reuse, 0x180, RZ ;  /* 0x00000180142b7810 */ /* 0x040fe40007ffe0ff */
[----:B------:R-:W-:Y:S02]  /*1970*/  IADD3 R49, R20, 0x1e0, RZ ;  /* 0x000001e014317810 */ /* 0x000fe40007ffe0ff */
[----:B------:R-:W-:Y:S01]  /*1980*/  LEA.HI.SX32 R37, R37, R20, 0x1b ;  /* 0x0000001425257211 */ /* 0x000fe200078fdaff */
[----:B------:R-:W-:Y:S01]  /*1990*/  IMAD.SHL.U32 R60, R31, 0x2, RZ ;  /* 0x000000021f3c7824 */ /* 0x000fe200078e00ff */
[----:B------:R-:W-:Y:S02]  /*19a0*/  LOP3.LUT P6, RZ, R66, 0x20, RZ, 0xc0, !PT ;  /* 0x0000002042ff7812 */ /* 0x000fe400078cc0ff */
[----:B------:R-:W-:-:S02]  /*19b0*/  IADD3 R45, R20, 0x1a0, RZ ;  /* 0x000001a0142d7810 */ /* 0x000fc40007ffe0ff */
[-C--:B------:R-:W-:Y:S02]  /*19c0*/  LEA.HI.SX32 R5, R5, R20.reuse, 0x1b ;  /* 0x0000001405057211 */ /* 0x080fe400078fdaff */
[----:B------:R-:W-:Y:S01]  /*19d0*/  SHF.L.U32 R61, R29, 0x1, RZ ;  /* 0x000000011d3d7819 */ /* 0x000fe200000006ff */
[----:B------:R-:W-:Y:S01]  /*19e0*/  IMAD.SHL.U32 R59, R33, 0x2, RZ ;  /* 0x00000002213b7824 */ /* 0x000fe200078e00ff */
[----:B------:R-:W-:Y:S01]  /*19f0*/  IADD3 R47, R20, 0x1c0, RZ ;  /* 0x000001c0142f7810 */ /* 0x000fe20007ffe0ff */
[----:B------:R-:W-:Y:S01]  /*1a00*/  IMAD.SHL.U32 R58, R35, 0x2, RZ ;  /* 0x00000002233a7824 */ /* 0x000fe200078e00ff */
[-C--:B------:R-:W-:Y:S02]  /*1a10*/  LEA.HI.SX32 R39, R39, R20.reuse, 0x1b ;  /* 0x0000001427277211 */ /* 0x080fe400078fdaff */
[-C--:B------:R-:W-:Y:S01]  /*1a20*/  LEA.HI.SX32 R41, R41, R20.reuse, 0x1b ;  /* 0x0000001429297211 */ /* 0x080fe200078fdaff */
[----:B------:R-:W-:Y:S01]  /*1a30*/  IMAD.SHL.U32 R57, R37, 0x2, RZ ;  /* 0x0000000225397824 */ /* 0x000fe200078e00ff */
[----:B------:R-:W-:-:S02]  /*1a40*/  LEA.HI.SX32 R43, R43, R20, 0x1b ;  /* 0x000000142b2b7211 */ /* 0x000fc400078fdaff */
[-C--:B------:R-:W-:Y:S01]  /*1a50*/  LEA.HI.SX32 R49, R49, R20.reuse, 0x1b ;  /* 0x0000001431317211 */ /* 0x080fe200078fdaff */
[----:B------:R-:W-:Y:S01]  /*1a60*/  IMAD.SHL.U32 R56, R5, 0x2, RZ ;  /* 0x0000000205387824 */ /* 0x000fe200078e00ff */
[----:B------:R-:W-:Y:S02]  /*1a70*/  P2R R84, PR, RZ, 0x40 ;  /* 0x00000040ff547803 */ /* 0x000fe40000000000 */
[-C--:B------:R-:W-:Y:S02]  /*1a80*/  LEA.HI.SX32 R45, R45, R20.reuse, 0x1b ;  /* 0x000000142d2d7211 */ /* 0x080fe400078fdaff */
[C---:B------:R-:W-:Y:S02]  /*1a90*/  LOP3.LUT P6, RZ, R66.reuse, 0x40, RZ, 0xc0, !PT ;  /* 0x0000004042ff7812 */ /* 0x040fe400078cc0ff */
[----:B------:R-:W-:Y:S01]  /*1aa0*/  LEA.HI.SX32 R47, R47, R20, 0x1b ;  /* 0x000000142f2f7211 */ /* 0x000fe200078fdaff */
[----:B------:R-:W-:Y:S01]  /*1ab0*/  IMAD.SHL.U32 R54, R41, 0x2, RZ ;  /* 0x0000000229367824 */ /* 0x000fe200078e00ff */
[----:B------:R-:W-:Y:S01]  /*1ac0*/  SHF.L.U32 R55, R39, 0x1, RZ ;  /* 0x0000000127377819 */ /* 0x000fe200000006ff */
[----:B------:R-:W-:Y:S01]  /*1ad0*/  IMAD.SHL.U32 R53, R43, 0x2, RZ ;  /* 0x000000022b357824 */ /* 0x000fe200078e00ff */
[----:B------:R-:W-:Y:S01]  /*1ae0*/  SHF.L.U32 R50, R49, 0x1, RZ ;  /* 0x0000000131327819 */ /* 0x000fe200000006ff */
[----:B------:R-:W-:Y:S01]  /*1af0*/  IMAD.SHL.U32 R52, R45, 0x2, RZ ;  /* 0x000000022d347824 */ /* 0x000fe200078e00ff */
[----:B------:R-:W-:Y:S01]  /*1b00*/  P2R R48, PR, RZ, 0x40 ;  /* 0x00000040ff307803 */ /* 0x000fe20000000000 */
[----:B------:R-:W-:Y:S01]  /*1b10*/  IMAD.SHL.U32 R51, R47, 0x2, RZ ;  /* 0x000000022f337824 */ /* 0x000fe200078e00ff */
[----:B------:R-:W-:-:S04]  /*1b20*/  LOP3.LUT P6, RZ, R66, 0x80, RZ, 0xc0, !PT ;  /* 0x0000008042ff7812 */ /* 0x000fc800078cc0ff */
        /* <DEDUP_REMOVED lines=8> */
[----:B------:R-:W-:Y:S02]  /*1bb0*/  IMAD.MOV.U32 R4, RZ, RZ, R156 ;  /* 0x000000ffff047224 */ /* 0x000fe400078e009c */
[----:B------:R-:W-:Y:S01]  /*1bc0*/  IMAD.MOV.U32 R5, RZ, RZ, R155 ;  /* 0x000000ffff057224 */ /* 0x000fe200078e009b */
[----:B------:R-:W-:Y:S02]  /*1bd0*/  PRMT R24, RZ, 0x7610, R24 ;  /* 0x00007610ff187816 */ /* 0x000fe40000000018 */
[----:B------:R-:W-:Y:S02]  /*1be0*/  PRMT R23, RZ, 0x7610, R23 ;  /* 0x00007610ff177816 */ /* 0x000fe40000000017 */
[----:B------:R-:W-:-:S02]  /*1bf0*/  PRMT R26, RZ, 0x7610, R26 ;  /* 0x00007610ff1a7816 */ /* 0x000fc4000000001a */
[----:B------:R-:W-:Y:S02]  /*1c00*/  PRMT R25, RZ, 0x7610, R25 ;  /* 0x00007610ff197816 */ /* 0x000fe40000000019 */
[----:B------:R-:W-:Y:S01]  /*1c10*/  PRMT R28, RZ, 0x7610, R28 ;  /* 0x00007610ff1c7816 */ /* 0x000fe2000000001c */
[----:B--2---:R0:W-:Y:S04]  /*1c20*/  STS.U16 [R65], R0 ;  /* 0x0000000041007388 */ /* 0x0041e80000000400 */
[----:B------:R-:W-:Y:S04]  /*1c30*/  STS.U16 [R64+0x40], R7 ;  /* 0x0000400740007388 */ /* 0x000fe80000000400 */
[----:B---3--:R1:W-:Y:S01]  /*1c40*/  STS.U16 [R63+0x80], R6 ;  /* 0x000080063f007388 */ /* 0x0083e20000000400 */
[----:B0-----:R-:W-:-:S03]  /*1c50*/  IMAD R0, R69, 0x10, R150 ;  /* 0x0000001045007824 */ /* 0x001fc600078e0296 */
[----:B------:R-:W-:Y:S04]  /*1c60*/  STS.U16 [R62+0xc0], R9 ;  /* 0x0000c0093e007388 */ /* 0x000fe80000000400 */
[----:B----4-:R-:W-:Y:S01]  /*1c70*/  STS.U16 [R61+0x100], R8 ;  /* 0x000100083d007388 */ /* 0x010fe20000000400 */
[----:B------:R-:W-:-:S03]  /*1c80*/  LEA.HI.SX32 R49, R0, R0, 0x1b ;  /* 0x0000000000317211 */ /* 0x000fc600078fdaff */
[----:B------:R-:W-:Y:S04]  /*1c90*/  STS.U16 [R60+0x140], R11 ;  /* 0x0001400b3c007388 */ /* 0x000fe80000000400 */
[----:B-----5:R-:W-:Y:S04]  /*1ca0*/  STS.U16 [R59+0x180], R10 ;  /* 0x0001800a3b007388 */ /* 0x020fe80000000400 */
[----:B------:R-:W-:Y:S01]  /*1cb0*/  STS.U16 [R58+0x1c0], R13 ;  /* 0x0001c00d3a007388 */ /* 0x000fe20000000400 */
[----:B------:R-:W-:-:S03]  /*1cc0*/  IMAD.SHL.U32 R49, R49, 0x2, RZ ;  /* 0x0000000231317824 */ /* 0x000fc600078e00ff */
[----:B------:R-:W-:Y:S04]  /*1cd0*/  STS.U16 [R57+0x200], R12 ;  /* 0x0002000c39007388 */ /* 0x000fe80000000400 */
[----:B------:R-:W-:Y:S04]  /*1ce0*/  STS.U16 [R56+0x240], R15 ;  /* 0x0002400f38007388 */ /* 0x000fe80000000400 */
[----:B------:R-:W-:Y:S04]  /*1cf0*/  STS.U16 [R55+0x280], R14 ;  /* 0x0002800e37007388 */ /* 0x000fe80000000400 */
[----:B------:R-:W-:Y:S04]  /*1d00*/  STS.U16 [R54+0x2c0], R17 ;  /* 0x0002c01136007388 */ /* 0x000fe80000000400 */
[----:B------:R-:W-:Y:S04]  /*1d10*/  STS.U16 [R53+0x300], R16 ;  /* 0x0003001035007388 */ /* 0x000fe80000000400 */
[----:B------:R-:W-:Y:S04]  /*1d20*/  STS.U16 [R52+0x340], R19 ;  /* 0x0003401334007388 */ /* 0x000fe80000000400 */
[----:B------:R-:W-:Y:S04]  /*1d30*/  STS.U16 [R51+0x380], R18 ;  /* 0x0003801233007388 */ /* 0x000fe80000000400 */
[----:B------:R-:W-:Y:S01]  /*1d40*/  STS.U16 [R50+0x3c0], R21 ;  /* 0x0003c01532007388 */ /* 0x000fe20000000400 */
[----:B------:R-:W-:-:S06]  /*1d50*/  NOP ;  /* 0x0000000000007918 */ /* 0x000fcc0000000000 */
[----:B------:R-:W-:Y:S04]  /*1d60*/  LDS.U16 R22, [R49] ;  /* 0x0000000031167984 */ /* 0x000fe80000000400 */
[----:B------:R-:W-:Y:S04]  /*1d70*/  LDS.U16 R21, [R49+0x2] ;  /* 0x0000020031157984 */ /* 0x000fe80000000400 */
        /* <DEDUP_REMOVED lines=13> */
[----:B------:R-:W-:Y:S01]  /*1e50*/  LDS.U16 R0, [R49+0x1e] ;  /* 0x00001e0031007984 */ /* 0x000fe20000000400 */
[----:B-1----:R-:W-:-:S03]  /*1e60*/  IMAD.WIDE R6, R82, 0x2, R4 ;  /* 0x0000000252067825 */ /* 0x002fc600078e0204 */
[----:B------:R-:W-:Y:S06]  /*1e70*/  BAR.SYNC.DEFER_BLOCKING 0x0 ;  /* 0x0000000000007b1d */ /* 0x000fec0000010000 */
[----:B------:R-:W2:Y:S01]  /*1e80*/  @!P6 LDG.E.U16 R24, [R6.64] ;  /* 0x000000040618e981 */ /* 0x000ea2000c1e1500 */
[----:B------:R-:W-:-:S13]  /*1e90*/  ISETP.NE.AND P6, PT, R40, RZ, PT ;  /* 0x000000ff2800720c */ /* 0x000fda0003fc5270 */
[----:B------:R-:W3:Y:S01]  /*1ea0*/  @!P6 LDG.E.U16 R23, [R6.64+0x40] ;  /* 0x000040040617e981 */ /* 0x000ee2000c1e1500 */
[----:B------:R-:W-:-:S13]  /*1eb0*/  ISETP.NE.AND P6, PT, R42, RZ, PT ;  /* 0x000000ff2a00720c */ /* 0x000fda0003fc5270 */
[----:B------:R-:W4:Y:S01]  /*1ec0*/  @!P6 LDG.E.U16 R26, [R6.64+0x80] ;  /* 0x00008004061ae981 */ /* 0x000f22000c1e1500 */
[----:B------:R-:W-:-:S13]  /*1ed0*/  ISETP.NE.AND P6, PT, R44, RZ, PT ;  /* 0x000000ff2c00720c */ /* 0x000fda0003fc5270 */
[----:B------:R-:W5:Y:S01]  /*1ee0*/  @!P6 LDG.E.U16 R25, [R6.64+0xc0] ;  /* 0x0000c0040619e981 */ /* 0x000f62000c1e1500 */
[----:B------:R-:W-:Y:S02]  /*1ef0*/  ISETP.NE.AND P6, PT, R46, RZ, PT ;  /* 0x000000ff2e00720c */ /* 0x000fe40003fc5270 */
[----:B------:R-:W-:-:S11]  /*1f00*/  PRMT R27, RZ, 0x7610, R27 ;  /* 0x00007610ff1b7816 */ /* 0x000fd6000000001b */
        /* <DEDUP_REMOVED lines=11> */
[----:B------:R-:W-:Y:S02]  /*1fc0*/  PRMT R31, RZ, 0x7610, R31 ;  /* 0x00007610ff1f7816 */ /* 0x000fe4000000001f */
[----:B------:R-:W-:Y:S02]  /*1fd0*/  PRMT R34, RZ, 0x7610, R34 ;  /* 0x00007610ff227816 */ /* 0x000fe40000000022 */
[----:B------:R-:W-:Y:S02]  /*1fe0*/  PRMT R33, RZ, 0x7610, R33 ;  /* 0x00007610ff217816 */ /* 0x000fe40000000021 */
[----:B------:R-:W-:Y:S02]  /*1ff0*/  PRMT R36, RZ, 0x7610, R36 ;  /* 0x00007610ff247816 */ /* 0x000fe40000000024 */
[----:B------:R-:W-:Y:S01]  /*2000*/  PRMT R35, RZ, 0x7610, R35 ;  /* 0x00007610ff237816 */ /* 0x000fe20000000023 */
[----:B------:R-:W5:Y:S04]  /*2010*/  @!P5 LDG.E.U16 R34, [R6.64+0x280] ;  /* 0x000280040622d981 */ /* 0x000f68000c1e1500 */
[----:B------:R-:W5:Y:S01]  /*2020*/  @!P6 LDG.E.U16 R32, [R6.64+0x200] ;  /* 0x000200040620e981 */ /* 0x000f62000c1e1500 */
[----:B------:R-:W-:-:S02]  /*2030*/  ISETP.NE.AND P6, PT, R87, RZ, PT ;  /* 0x000000ff5700720c */ /* 0x000fc40003fc5270 */
[----:B------:R-:W-:Y:S01]  /*2040*/  PRMT R38, RZ, 0x7610, R38 ;  /* 0x00007610ff267816 */ /* 0x000fe20000000026 */
[----:B------:R-:W5:Y:S01]  /*2050*/  @!P4 LDG.E.U16 R33, [R6.64+0x2c0] ;  /* 0x0002c0040621c981 */ /* 0x000f62000c1e1500 */
[----:B------:R-:W-:-:S03]  /*2060*/  PRMT R37, RZ, 0x7610, R37 ;  /* 0x00007610ff257816 */ /* 0x000fc60000000025 */
[----:B------:R-:W5:Y:S04]  /*2070*/  @!P3 LDG.E.U16 R36, [R6.64+0x300] ;  /* 0x000300040624b981 */ /* 0x000f68000c1e1500 */
[----:B------:R-:W5:Y:S04]  /*2080*/  @!P2 LDG.E.U16 R35, [R6.64+0x340] ;  /* 0x000340040623a981 */ /* 0x000f68000c1e1500 */
[----:B------:R-:W5:Y:S04]  /*2090*/  @!P6 LDG.E.U16 R31, [R6.64+0x240] ;  /* 0x00024004061fe981 */ /* 0x000f68000c1e1500 */
[----:B------:R-:W5:Y:S04]  /*20a0*/  @!P1 LDG.E.U16 R38, [R6.64+0x380] ;  /* 0x0003800406269981 */ /* 0x000f68000c1e1500 */
[----:B------:R-:W5:Y:S01]  /*20b0*/  @!P0 LDG.E.U16 R37, [R6.64+0x3c0] ;  /* 0x0003c00406258981 */ /* 0x000f62000c1e1500 */
[----:B------:R-:W-:Y:S01]  /*20c0*/  LOP3.LUT R66, R66, 0xfffffffd, RZ, 0xc0, !PT ;  /* 0xfffffffd42427812 */ /* 0x000fe200078ec0ff */
[----:B------:R-:W-:-:S03]  /*20d0*/  ULDC.U8 UR6, c[0x0][0x188] ;  /* 0x0000620000067ab9 */ /* 0x000fc60000000000 */
[----:B------:R-:W-:Y:S01]  /*20e0*/  @P5 LOP3.LUT R66, R66, 0x2, RZ, 0xfc, !PT ;  /* 0x0000000242425812 */ /* 0x000fe200078efcff */
[----:B------:R-:W-:Y:S01]  /*20f0*/  BSSY B0, `(.L_x_1767) ;  /* 0x0000048000007945 */ /* 0x000fe20003800000 */
[----:B--2---:R-:W-:Y:S04]  /*2100*/  STS.U16 [R65], R24 ;  /* 0x0000001841007388 */ /* 0x004fe80000000400 */
[----:B---3--:R-:W-:Y:S04]  /*2110*/  STS.U16 [R64+0x40], R23 ;  /* 0x0000401740007388 */ /* 0x008fe80000000400 */
[----:B----4-:R-:W-:Y:S04]  /*2120*/  STS.U16 [R63+0x80], R26 ;  /* 0x0000801a3f007388 */ /* 0x010fe80000000400 */
[----:B-----5:R-:W-:Y:S04]  /*2130*/  STS.U16 [R62+0xc0], R25 ;  /* 0x0000c0193e007388 */ /* 0x020fe80000000400 */
[----:B------:R-:W-:Y:S04]  /*2140*/  STS.U16 [R61+0x100], R28 ;  /* 0x0001001c3d007388 */ /* 0x000fe80000000400 */
        /* <DEDUP_REMOVED lines=12> */
[----:B------:R-:W0:Y:S04]  /*2210*/  LDS.U16 R39, [R49] ;  /* 0x0000000031277984 */ /* 0x000e280000000400 */
[----:B------:R-:W1:Y:S04]  /*2220*/  LDS.U16 R40, [R49+0x2] ;  /* 0x0000020031287984 */ /* 0x000e680000000400 */
[----:B------:R2:W3:Y:S04]  /*2230*/  LDS.U16 R41, [R49+0x4] ;  /* 0x0000040031297984 */ /* 0x0004e80000000400 */
[----:B------:R2:W4:Y:S04]  /*2240*/  LDS.U16 R42, [R49+0x6] ;  /* 0x00000600312a7984 */ /* 0x0005280000000400 */
[----:B------:R2:W0:Y:S04]  /*2250*/  LDS.U16 R32, [R49+0x8] ;  /* 0x0000080031207984 */ /* 0x0004280000000400 */
[----:B------:R2:W0:Y:S04]  /*2260*/  LDS.U16 R31, [R49+0xa] ;  /* 0x00000a00311f7984 */ /* 0x0004280000000400 */
[----:B------:R2:W1:Y:S04]  /*2270*/  LDS.U16 R30, [R49+0xc] ;  /* 0x00000c00311e7984 */ /* 0x0004680000000400 */
[----:B------:R2:W1:Y:S04]  /*2280*/  LDS.U16 R29, [R49+0xe] ;  /* 0x00000e00311d7984 */ /* 0x0004680000000400 */
[----:B------:R2:W1:Y:S04]  /*2290*/  LDS.U16 R28, [R49+0x10] ;  /* 0x00001000311c7984 */ /* 0x0004680000000400 */
[----:B------:R2:W1:Y:S04]  /*22a0*/  LDS.U16 R27, [R49+0x12] ;  /* 0x00001200311b7984 */ /* 0x0004680000000400 */
[----:B------:R2:W2:Y:S04]  /*22b0*/  LDS.U16 R26, [R49+0x14] ;  /* 0x00001400311a7984 */ /* 0x0004a80000000400 */
[----:B------:R0:W2:Y:S04]  /*22c0*/  LDS.U16 R25, [R49+0x16] ;  /* 0x0000160031197984 */ /* 0x0000a80000000400 */
[----:B------:R0:W2:Y:S04]  /*22d0*/  LDS.U16 R24, [R49+0x18] ;  /* 0x0000180031187984 */ /* 0x0000a80000000400 */
[----:B------:R0:W2:Y:S04]  /*22e0*/  LDS.U16 R23, [R49+0x1a] ;  /* 0x00001a0031177984 */ /* 0x0000a80000000400 */
[----:B------:R1:W2:Y:S04]  /*22f0*/  LDS.U16 R7, [R49+0x1c] ;  /* 0x00001c0031077984 */ /* 0x0002a80000000400 */
[----:B------:R1:W2:Y:S01]  /*2300*/  LDS.U16 R6, [R49+0x1e] ;  /* 0x00001e0031067984 */ /* 0x0002a20000000400 */
[----:B0-----:R-:W-:-:S05]  /*2310*/  HADD2.F32 R39, -RZ, R39.H0_H0 ;  /* 0x20000027ff277230 */ /* 0x001fca0000004100 */
[----:B------:R-:W-:-:S05]  /*2320*/  FADD.FTZ R48, R39, R148 ;  /* 0x0000009427307221 */ /* 0x000fca0000010000 */
[----:B------:R-:W-:-:S04]  /*2330*/  FSETP.GTU.FTZ.AND P5, PT, R48, 20, PT ;  /* 0x41a000003000780b */ /* 0x000fc80003fbc000 */
[----:B------:R-:W-:Y:S01]  /*2340*/  ISETP.EQ.OR P5, PT, RZ, UR6, P5 ;  /* 0x00000006ff007c0c */ /* 0x000fe2000afa2670 */
[----:B-1----:R-:W-:-:S05]  /*2350*/  HADD2.F32 R47, -RZ, R40.H0_H0 ;  /* 0x20000028ff2f7230 */ /* 0x002fca0000004100 */
[----:B------:R-:W-:-:S07]  /*2360*/  FADD.FTZ R47, R47, R148 ;  /* 0x000000942f2f7221 */ /* 0x000fce0000010000 */
[----:B------:R-:W-:Y:S05]  /*2370*/  @P5 BRA `(.L_x_1768) ;  /* 0x000001f000005947 */ /* 0x000fea0003800000 */
[----:B---34-:R-:W-:Y:S01]  /*2380*/  FMUL.FTZ R48, R48, 1.4426950216293334961 ;  /* 0x3fb8aa3b30307820 */ /* 0x018fe20000410000 */
        /* <DEDUP_REMOVED lines=30> */
.L_x_1768:
[----:B---34-:R-:W-:Y:S05]  /*2570*/  BSYNC B0 ;  /* 0x0000000000007941 */ /* 0x018fea0003800000 */
.L_x_1767:
[----:B------:R-:W-:Y:S01]  /*2580*/  FSETP.GTU.FTZ.AND P5, PT, R47, 20, PT ;  /* 0x41a000002f00780b */ /* 0x000fe20003fbc000 */
[----:B------:R-:W-:Y:S01]  /*2590*/  HADD2.F32 R41, -RZ, R41.H0_H0 ;  /* 0x20000029ff297230 */ /* 0x000fe20000004100 */
[----:B------:R-:W-:Y:S02]  /*25a0*/  BSSY B0, `(.L_x_1769) ;  /* 0x0000023000007945 */ /* 0x000fe40003800000 */
[----:B------:R-:W-:Y:S02]  /*25b0*/  ISETP.EQ.OR P5, PT, RZ, UR6, P5 ;  /* 0x00000006ff007c0c */ /* 0x000fe4000afa2670 */
[----:B------:R-:W-:-:S11]  /*25c0*/  FADD.FTZ R46, R41, R148 ;  /* 0x00000094292e7221 */ /* 0x000fd60000010000 */
        /* <DEDUP_REMOVED lines=32> */
.L_x_1770:
[----:B------:R-:W-:Y:S05]  /*27d0*/  BSYNC B0 ;  /* 0x0000000000007941 */ /* 0x000fea0003800000 */
.L_x_1769:
[----:B------:R-:W-:Y:S01]  /*27e0*/  FSETP.GTU.FTZ.AND P5, PT, R46, 20, PT ;  /* 0x41a000002e00780b */ /* 0x000fe20003fbc000 */
[----:B------:R-:W-:Y:S01]  /*27f0*/  HADD2.F32 R45, -RZ, R42.H0_H0 ;  /* 0x2000002aff2d7230 */ /* 0x000fe20000004100 */
[----:B------:R-:W-:Y:S02]  /*2800*/  BSSY B0, `(.L_x_1771) ;  /* 0x0000023000007945 */ /* 0x000fe40003800000 */
[----:B------:R-:W-:Y:S02]  /*2810*/  ISETP.EQ.OR P5, PT, RZ, UR6, P5 ;  /* 0x00000006ff007c0c */ /* 0x000fe4000afa2670 */
[----:B------:R-:W-:-:S11]  /*2820*/  FADD.FTZ R45, R45, R148 ;  /* 0x000000942d2d7221 */ /* 0x000fd60000010000 */
        /* <DEDUP_REMOVED lines=32> */
.L_x_1772:
[----:B------:R-:W-:Y:S05]  /*2a30*/  BSYNC B0 ;  /* 0x0000000000007941 */ /* 0x000fea0003800000 */
.L_x_1771:
        /* <DEDUP_REMOVED lines=37> */
.L_x_1774:
[----:B------:R-:W-:Y:S05]  /*2c90*/  BSYNC B0 ;  /* 0x0000000000007941 */ /* 0x000fea0003800000 */
.L_x_1773:
        /* <DEDUP_REMOVED lines=37> */
.L_x_1776:
[----:B------:R-:W-:Y:S05]  /*2ef0*/  BSYNC B0 ;  /* 0x0000000000007941 */ /* 0x000fea0003800000 */
.L_x_1775:
[----:B------:R-:W-:Y:S01]  /*2f00*/  FSETP.GTU.FTZ.AND P5, PT, R39, 20, PT ;  /* 0x41a000002700780b */ /* 0x000fe20003fbc000 */
[----:B------:R-:W-:Y:S01]  /*2f10*/  HADD2.F32 R31, -RZ, R30.H0_H0 ;  /* 0x2000001eff1f7230 */ /* 0x000fe20000004100 */
[----:B------:R-:W-:Y:S02]  /*2f20*/  BSSY B0, `(.L_x_1777) ;  /* 0x0000023000007945 */ /* 0x000fe40003800000 */
[----:B------:R-:W-:Y:S02]  /*2f30*/  ISETP.EQ.OR P5, PT, RZ, UR6, P5 ;  /* 0x00000006ff007c0c */ /* 0x000fe4000afa2670 */
[----:B------:R-:W-:-:S11]  /*2f40*/  FADD.FTZ R38, R31, R148 ;  /* 0x000000941f267221 */ /* 0x000fd60000010000 */
        /* <DEDUP_REMOVED lines=32> */
.L_x_1778:
[----:B------:R-:W-:Y:S05]  /*3150*/  BSYNC B0 ;  /* 0x0000000000007941 */ /* 0x000fea0003800000 */
.L_x_1777:
        /* <DEDUP_REMOVED lines=37> */
.L_x_1780:
[----:B------:R-:W-:Y:S05]  /*33b0*/  BSYNC B0 ;  /* 0x0000000000007941 */ /* 0x000fea0003800000 */
.L_x_1779:
        /* <DEDUP_REMOVED lines=37> */
.L_x_1782:
[----:B------:R-:W-:Y:S05]  /*3610*/  BSYNC B0 ;  /* 0x0000000000007941 */ /* 0x000fea0003800000 */
.L_x_1781:
        /* <DEDUP_REMOVED lines=37> */
.L_x_1784:
[----:B------:R-:W-:Y:S05]  /*3870*/  BSYNC B0 ;  /* 0x0000000000007941 */ /* 0x000fea0003800000 */
.L_x_1783:
[----:B------:R-:W-:Y:S01]  /*3880*/  FSETP.GTU.FTZ.AND P5, PT, R35, 20, PT ;  /* 0x41a000002300780b */ /* 0x000fe20003fbc000 */
[----:B--2---:R-:W-:Y:S01]  /*3890*/  HADD2.F32 R27, -RZ, R26.H0_H0 ;  /* 0x2000001aff1b7230 */ /* 0x004fe20000004100 */
        /* <DEDUP_REMOVED lines=35> */
.L_x_1786:
[----:B------:R-:W-:Y:S05]  /*3ad0*/  BSYNC B0 ;  /* 0x0000000000007941 */ /* 0x000fea0003800000 */
.L_x_1785:
[----:B------:R-:W-:Y:S01]  /*3ae0*/  FSETP.GTU.FTZ.AND P5, PT, R34, 20, PT ;  /* 0x41a000002200780b */ /* 0x000fe20003fbc000 */
[----:B------:R-:W-:Y:S01]  /*3af0*/  HADD2.F32 R25, -RZ, R25.H0_H0 ;  /* 0x20000019ff197230 */ /* 0x000fe20000004100 */
[----:B------:R-:W-:Y:S01]  /*3b00*/  BSSY B0, `(.L_x_1787) ;  /* 0x0000025000007945 */ /* 0x000fe20003800000 */
[----:B------:R-:W-:Y:S01]  /*3b10*/  IMAD.WIDE R154, R67, 0x2, R2 ;  /* 0x00000002439a7825 */ /* 0x000fe200078e0202 */
[----:B------:R-:W-:-:S03]  /*3b20*/  ISETP.EQ.OR P5, PT, RZ, UR6, P5 ;  /* 0x00000006ff007c0c */ /* 0x000fc6000afa2670 */
[----:B------:R-:W-:-:S04]  /*3b30*/  IMAD.WIDE R2, R67, 0x2, R4 ;  /* 0x0000000243027825 */ /* 0x000fc800078e0204 */
[----:B------:R-:W-:-:S06]  /*3b40*/  FADD.FTZ R33, R25, R148 ;  /* 0x0000009419217221 */ /* 0x000fcc0000010000 */
        /* <DEDUP_REMOVED lines=32> */
.L_x_1788:
[----:B------:R-:W-:Y:S05]  /*3d50*/  BSYNC B0 ;  /* 0x0000000000007941 */ /* 0x000fea0003800000 */
.L_x_1787:
[----:B------:R-:W-:Y:S01]  /*3d60*/  FSETP.GTU.FTZ.AND P5, PT, R33, 20, PT ;  /* 0x41a000002100780b */ /* 0x000fe20003fbc000 */
[----:B------:R-:W-:Y:S01]  /*3d70*/  HADD2.F32 R5, -RZ, R24.H0_H0 ;  /* 0x20000018ff057230 */ /* 0x000fe20000004100 */
[----:B------:R-:W-:Y:S01]  /*3d80*/  BSSY B0, `(.L_x_1789) ;  /* 0x0000027000007945 */ /* 0x000fe20003800000 */
[----:B------:R-:W-:Y:S01]  /*3d90*/  IMAD.MOV.U32 R153, RZ, RZ, R155 ;  /* 0x000000ffff997224 */ /* 0x000fe200078e009b */
[----:B------:R-:W-:Y:S01]  /*3da0*/  ISETP.EQ.OR P5, PT, RZ, UR6, P5 ;  /* 0x00000006ff007c0c */ /* 0x000fe2000afa2670 */
[----:B------:R-:W-:Y:S01]  /*3db0*/  IMAD.MOV.U32 R155, RZ, RZ, R3 ;  /* 0x000000ffff9b7224 */ /* 0x000fe200078e0003 */
[----:B------:R-:W-:Y:S01]  /*3dc0*/  MOV R156, R2 ;  /* 0x00000002009c7202 */ /* 0x000fe20000000f00 */
[----:B------:R-:W-:Y:S02]  /*3dd0*/  IMAD.MOV.U32 R41, RZ, RZ, c[0x0][0x16c] ;  /* 0x00005b00ff297624 */ /* 0x000fe400078e00ff */
[----:B------:R-:W-:-:S08]  /*3de0*/  FADD.FTZ R32, R5, R148 ;  /* 0x0000009405207221 */ /* 0x000fd00000010000 */
        /* <DEDUP_REMOVED lines=32> */
.L_x_1790:
[----:B------:R-:W-:Y:S05]  /*3ff0*/  BSYNC B0 ;  /* 0x0000000000007941 */ /* 0x000fea0003800000 */
.L_x_1789:
[----:B------:R-:W-:Y:S01]  /*4000*/  FSETP.GTU.FTZ.AND P5, PT, R32, 20, PT ;  /* 0x41a000002000780b */ /* 0x000fe20003fbc000 */
[----:B------:R-:W-:Y:S01]  /*4010*/  HADD2.F32 R23, -RZ, R23.H0_H0 ;  /* 0x20000017ff177230 */ /* 0x000fe20000004100 */
[----:B------:R-:W-:Y:S01]  /*4020*/  BSSY B0, `(.L_x_1791) ;  /* 0x0000028000007945 */ /* 0x000fe20003800000 */
[----:B------:R-:W-:Y:S01]  /*4030*/  HADD2.F32 R2, -RZ, R22.H0_H0 ;  /* 0x20000016ff027230 */ /* 0x000fe20000004100 */
[----:B------:R-:W-:Y:S01]  /*4040*/  ISETP.EQ.OR P5, PT, RZ, UR6, P5 ;  /* 0x00000006ff007c0c */ /* 0x000fe2000afa2670 */
[----:B------:R-:W-:Y:S01]  /*4050*/  HADD2.F32 R4, -RZ, R21.H0_H0 ;  /* 0x20000015ff047230 */ /* 0x000fe20000004100 */
[----:B------:R-:W-:Y:S01]  /*4060*/  FADD.FTZ R31, R23, R148 ;  /* 0x00000094171f7221 */ /* 0x000fe20000010000 */
[----:B------:R-:W-:Y:S02]  /*4070*/  HADD2.F32 R3, -RZ, R20.H0_H0 ;  /* 0x20000014ff037230 */ /* 0x000fe40000004100 */
[----:B------:R-:W-:Y:S02]  /*4080*/  HADD2.F32 R40, -RZ, R19.H0_H0 ;  /* 0x20000013ff287230 */ /* 0x000fe40000004100 */
[----:B------:R-:W-:-:S06]  /*4090*/  HADD2.F32 R5, -RZ, R18.H0_H0 ;  /* 0x20000012ff057230 */ /* 0x000fcc0000004100 */
        /* <DEDUP_REMOVED lines=32> */
.L_x_1792:
[----:B------:R-:W-:Y:S05]  /*42a0*/  BSYNC B0 ;  /* 0x0000000000007941 */ /* 0x000fea0003800000 */
.L_x_1791:
        /* <DEDUP_REMOVED lines=42> */
.L_x_1794:
[----:B------:R-:W-:Y:S05]  /*4550*/  BSYNC B0 ;  /* 0x0000000000007941 */ /* 0x000fea0003800000 */
.L_x_1793:
        /* <DEDUP_REMOVED lines=42> */
.L_x_1796:
[----:B------:R-:W-:Y:S05]  /*4800*/  BSYNC B0 ;  /* 0x0000000000007941 */ /* 0x000fea0003800000 */
.L_x_1795:
[----:B------:R-:W-:Y:S01]  /*4810*/  FSETP.GTU.FTZ.AND P5, PT, R29, 20, PT ;  /* 0x41a000001d00780b */ /* 0x000fe20003fbc000 */
[----:B------:R-:W-:Y:S01]  /*4820*/  BSSY B0, `(.L_x_1797) ;  /* 0x0000029000007945 */ /* 0x000fe20003800000 */
[----:B------:R-:W-:Y:S01]  /*4830*/  HADD2.F32 R0, -RZ, R0.H0_H0 ;  /* 0x20000000ff007230 */ /* 0x000fe20000004100 */
        /* <DEDUP_REMOVED lines=39> */
.L_x_1798:
[----:B------:R-:W-:Y:S05]  /*4ab0*/  BSYNC B0 ;  /* 0x0000000000007941 */ /* 0x000fea0003800000 */
.L_x_1797:
        /* <DEDUP_REMOVED lines=30> */
.L_x_1809:
[----:B0-----:R-:W0:Y:S01]  /*4ca0*/  S2R R86, SR_CTAID.Y ;  /* 0x0000000000567919 */ /* 0x001e220000002600 */
[----:B------:R-:W-:Y:S02]  /*4cb0*/  SHF.R.S32.HI R93, RZ, 0x1f, R0 ;  /* 0x0000001fff5d7819 */ /* 0x000fe40000011400 */
[--C-:B------:R-:W-:Y:S01]  /*4cc0*/  SHF.R.S32.HI R83, RZ, 0x1f, R82.reuse ;  /* 0x0000001fff537819 */ /* 0x100fe20000011452 */
[----:B-1----:R-:W1:Y:S01]  /*4cd0*/  S2R R87, SR_CTAID.Y ;  /* 0x0000000000577919 */ /* 0x002e620000002600 */
[----:B------:R-:W-:Y:S01]  /*4ce0*/  P2R R101, PR, RZ, 0x10 ;  /* 0x00000010ff657803 */ /* 0x000fe20000000000 */
[----:B------:R-:W-:Y:S01]  /*4cf0*/  IMAD R41, R93, c[0x0][0x1b0], RZ ;  /* 0x00006c005d297a24 */ /* 0x000fe200078e02ff */
[----:B------:R-:W-:Y:S01]  /*4d00*/  LOP3.LUT P4, RZ, R66, 0x80, RZ, 0xc0, !PT ;  /* 0x0000008042ff7812 */ /* 0x000fe2000788c0ff */
[----:B------:R-:W-:Y:S01]  /*4d10*/  IMAD.WIDE.U32 R42, R0, c[0x0][0x1b0], R82 ;  /* 0x00006c00002a7a25 */ /* 0x000fe200078e0052 */
[----:B------:R-:W-:-:S02]  /*4d20*/  PRMT R94, RZ, 0x7610, R94 ;  /* 0x00007610ff5e7816 */ /* 0x000fc4000000005e */
[----:B------:R-:W-:Y:S01]  /*4d30*/  P2R R100, PR, RZ, 0x10 ;  /* 0x00000010ff647803 */ /* 0x000fe20000000000 */
[----:B------:R-:W-:Y:S01]  /*4d40*/  IMAD R41, R0, c[0x0][0x1b4], R41 ;  /* 0x00006d0000297a24 */ /* 0x000fe200078e0229 */
[----:B------:R-:W-:Y:S01]  /*4d50*/  LEA R40, P5, R42, R76, 0x1 ;  /* 0x0000004c2a287211 */ /* 0x000fe200078a08ff */
[----:B-----5:R-:W-:Y:S01]  /*4d60*/  IMAD.WIDE.U32 R84, R0, c[0x0][0x1d0], R82 ;  /* 0x0000740000547a25 */ /* 0x020fe200078e0052 */
[C---:B------:R-:W-:Y:S02]  /*4d70*/  LOP3.LUT P4, RZ, R66.reuse, 0x100, RZ, 0xc0, !PT ;  /* 0x0000010042ff7812 */ /* 0x040fe4000788c0ff */
[----:B------:R-:W-:Y:S01]  /*4d80*/  PRMT R95, RZ, 0x7610, R95 ;  /* 0x00007610ff5f7816 */ /* 0x000fe2000000005f */
[----:B------:R-:W-:Y:S01]  /*4d90*/  IMAD.IADD R41, R43, 0x1, R41 ;  /* 0x000000012b297824 */ /* 0x000fe200078e0229 */
[----:B------:R-:W-:Y:S01]  /*4da0*/  P2R R99, PR, RZ, 0x10 ;  /* 0x00000010ff637803 */ /* 0x000fe20000000000 */
[----:B------:R-:W-:Y:S01]  /*4db0*/  IMAD R43, R93, c[0x0][0x1d0], RZ ;  /* 0x000074005d2b7a24 */ /* 0x000fe200078e02ff */
[----:B------:R-:W-:-:S02]  /*4dc0*/  LOP3.LUT P4, RZ, R66, 0x200, RZ, 0xc0, !PT ;  /* 0x0000020042ff7812 */ /* 0x000fc4000788c0ff */
[----:B------:R-:W-:Y:S01]  /*4dd0*/  LEA.HI.X R41, R42, R75, R41, 0x1, P5 ;  /* 0x0000004b2a297211 */ /* 0x000fe200028f0c29 */
[----:B------:R-:W-:Y:S01]  /*4de0*/  IMAD R43, R0, c[0x0][0x1d4], R43 ;  /* 0x00007500002b7a24 */ /* 0x000fe200078e022b */
[----:B0-----:R-:W-:Y:S02]  /*4df0*/  SHF.R.S32.HI R86, RZ, 0x1f, R86 ;  /* 0x0000001fff567819 */ /* 0x001fe40000011456 */
[----:B------:R-:W-:Y:S02]  /*4e00*/  LEA R42, P5, R84, R74, 0x1 ;  /* 0x0000004a542a7211 */ /* 0x000fe400078a08ff */
[----:B------:R-:W-:Y:S01]  /*4e10*/  IADD3 R43, R85, R43, RZ ;  /* 0x0000002b552b7210 */ /* 0x000fe20007ffe0ff */
[----:B------:R-:W-:Y:S01]  /*4e20*/  IMAD R86, R86, c[0x0][0x190], RZ ;  /* 0x0000640056567a24 */ /* 0x000fe200078e02ff */
[----:B------:R-:W-:Y:S02]  /*4e30*/  P2R R98, PR, RZ, 0x10 ;  /* 0x00000010ff627803 */ /* 0x000fe40000000000 */
[----:B------:R-:W-:Y:S01]  /*4e40*/  LEA.HI.X R43, R84, R73, R43, 0x1, P5 ;  /* 0x00000049542b7211 */ /* 0x000fe200028f0c2b */
[----:B-1----:R-:W-:Y:S01]  /*4e50*/  IMAD.WIDE.U32 R84, R87, c[0x0][0x190], RZ ;  /* 0x0000640057547a25 */ /* 0x002fe200078e00ff */
[----:B------:R-:W-:-:S02]  /*4e60*/  LOP3.LUT P4, RZ, R66, 0x400, RZ, 0xc0, !PT ;  /* 0x0000040042ff7812 */ /* 0x000fc4000788c0ff */
[----:B------:R-:W-:Y:S01]  /*4e70*/  P2R R102, PR, RZ, 0x8 ;  /* 0x00000008ff667803 */ /* 0x000fe20000000000 */
[----:B------:R-:W-:Y:S01]  /*4e80*/  IMAD R87, R87, c[0x0][0x194], R86 ;  /* 0x0000650057577a24 */ /* 0x000fe200078e0256 */
[----:B------:R-:W-:Y:S02]  /*4e90*/  P2R R97, PR, RZ, 0x10 ;  /* 0x00000010ff617803 */ /* 0x000fe40000000000 */
[C---:B------:R-:W-:Y:S01]  /*4ea0*/  LOP3.LUT P4, RZ, R66.reuse, 0x800, RZ, 0xc0, !PT ;  /* 0x0000080042ff7812 */ /* 0x040fe2000788c0ff */
[----:B------:R-:W-:Y:S01]  /*4eb0*/  IMAD.IADD R85, R85, 0x1, R87 ;  /* 0x0000000155557824 */ /* 0x000fe200078e0257 */
[----:B------:R-:W-:Y:S01]  /*4ec0*/  LOP3.LUT P3, RZ, R66, 0x40, RZ, 0xc0, !PT ;  /* 0x0000004042ff7812 */ /* 0x000fe2000786c0ff */
[----:B------:R-:W-:Y:S01]  /*4ed0*/  IMAD R87, R93, c[0x0][0x198], RZ ;  /* 0x000066005d577a24 */ /* 0x000fe200078e02ff */
[----:B------:R-:W-:Y:S01]  /*4ee0*/  P2R R103, PR, RZ, 0x4 ;  /* 0x00000004ff677803 */ /* 0x000fe20000000000 */
[----:B------:R-:W-:Y:S01]  /*4ef0*/  IMAD.WIDE.U32 R84, R0, c[0x0][0x198], R84 ;  /* 0x0000660000547a25 */ /* 0x000fe200078e0054 */
[----:B------:R-:W-:-:S02]  /*4f00*/  LOP3.LUT P2, RZ, R66, 0x20, RZ, 0xc0, !PT ;  /* 0x0000002042ff7812 */ /* 0x000fc4000784c0ff */
[----:B------:R-:W-:Y:S01]  /*4f10*/  P2R R104, PR, RZ, 0x2 ;  /* 0x00000002ff687803 */ /* 0x000fe20000000000 */
[----:B------:R-:W-:Y:S01]  /*4f20*/  IMAD R87, R0, c[0x0][0x19c], R87 ;  /* 0x0000670000577a24 */ /* 0x000fe200078e0257 */
[----:B------:R-:W-:Y:S02]  /*4f30*/  LEA R86, P5, R84, c[0x0][0x250], 0x2 ;  /* 0x0000940054567a11 */ /* 0x000fe400078a10ff */
[C---:B------:R-:W-:Y:S01]  /*4f40*/  LOP3.LUT P1, RZ, R66.reuse, 0x10, RZ, 0xc0, !PT ;  /* 0x0000001042ff7812 */ /* 0x040fe2000782c0ff */
[----:B------:R-:W-:Y:S01]  /*4f50*/  IMAD.IADD R85, R85, 0x1, R87 ;  /* 0x0000000155557824 */ /* 0x000fe200078e0257 */
[----:B------:R-:W-:Y:S02]  /*4f60*/  P2R R105, PR, RZ, 0x1 ;  /* 0x00000001ff697803 */ /* 0x000fe40000000000 */
[----:B------:R-:W-:Y:S02]  /*4f70*/  LOP3.LUT P0, RZ, R66, 0x8, RZ, 0xc0, !PT ;  /* 0x0000000842ff7812 */ /* 0x000fe4000780c0ff */
[----:B------:R-:W-:-:S02]  /*4f80*/  LEA.HI.X R87, R84, c[0x0][0x254], R85, 0x2, P5 ;  /* 0x0000950054577a11 */ /* 0x000fc400028f1455 */
[----:B------:R-:W-:Y:S02]  /*4f90*/  PRMT R84, RZ, 0x7610, R84 ;  /* 0x00007610ff547816 */ /* 0x000fe40000000054 */
[----:B------:R-:W-:Y:S01]  /*4fa0*/  PRMT R85, RZ, 0x7610, R85 ;  /* 0x00007610ff557816 */ /* 0x000fe20000000055 */
[----:B------:R-:W2:Y:S01]  /*4fb0*/  LDG.E R86, [R86.64] ;  /* 0x0000000456567981 */ /* 0x000ea2000c1e1900 */
[----:B------:R-:W-:Y:S02]  /*4fc0*/  PRMT R96, RZ, 0x7610, R96 ;  /* 0x00007610ff607816 */ /* 0x000fe40000000060 */
[----:B------:R-:W-:Y:S01]  /*4fd0*/  PRMT R107, RZ, 0x7610, R107 ;  /* 0x00007610ff6b7816 */ /* 0x000fe2000000006b */
[----:B------:R-:W3:Y:S01]  /*4fe0*/  @!P4 LDG.E.U16 R84, [R40.64] ;  /* 0x000000042854c981 */ /* 0x000ee2000c1e1500 */
[----:B------:R-:W-:Y:S02]  /*4ff0*/  ISETP.NE.AND P4, PT, R97, RZ, PT ;  /* 0x000000ff6100720c */ /* 0x000fe40003f85270 */
[----:B------:R-:W-:-:S02]  /*5000*/  PRMT R106, RZ, 0x7610, R106 ;  /* 0x00007610ff6a7816 */ /* 0x000fc4000000006a */
[----:B------:R-:W-:Y:S01]  /*5010*/  PRMT R109, RZ, 0x7610, R109 ;  /* 0x00007610ff6d7816 */ /* 0x000fe2000000006d */
[----:B------:R-:W4:Y:S01]  /*5020*/  @!P3 LDG.E.U16 R107, [R40.64+0x140] ;  /* 0x00014004286bb981 */ /* 0x000f22000c1e1500 */
[----:B------:R-:W-:Y:S02]  /*5030*/  PRMT R108, RZ, 0x7610, R108 ;  /* 0x00007610ff6c7816 */ /* 0x000fe4000000006c */
[C---:B------:R-:W-:Y:S01]  /*5040*/  LOP3.LUT P5, RZ, R66.reuse, 0x4, RZ, 0xc0, !PT ;  /* 0x0000000442ff7812 */ /* 0x040fe200078ac0ff */
[----:B------:R-:W5:Y:S01]  /*5050*/  @!P2 LDG.E.U16 R106, [R40.64+0x180] ;  /* 0x00018004286aa981 */ /* 0x000f62000c1e1500 */
[----:B------:R-:W-:Y:S02]  /*5060*/  LOP3.LUT P6, RZ, R66, 0x2, RZ, 0xc0, !PT ;  /* 0x0000000242ff7812 */ /* 0x000fe400078cc0ff */
[----:B------:R-:W-:Y:S01]  /*5070*/  PRMT R111, RZ, 0x7610, R111 ;  /* 0x00007610ff6f7816 */ /* 0x000fe2000000006f */
[----:B------:R-:W2:Y:S01]  /*5080*/  @!P4 LDG.E.U16 R85, [R40.64+0x40] ;  /* 0x000040042855c981 */ /* 0x000ea2000c1e1500 */
[----:B------:R-:W-:-:S02]  /*5090*/  ISETP.NE.AND P4, PT, R98, RZ, PT ;  /* 0x000000ff6200720c */ /* 0x000fc40003f85270 */
[----:B------:R-:W-:Y:S01]  /*50a0*/  ISETP.NE.AND P3, PT, R102, RZ, PT ;  /* 0x000000ff6600720c */ /* 0x000fe20003f65270 */
[----:B------:R-:W4:Y:S01]  /*50b0*/  @!P1 LDG.E.U16 R109, [R40.64+0x1c0] ;  /* 0x0001c004286d9981 */ /* 0x000f22000c1e1500 */
[----:B------:R-:W-:Y:S02]  /*50c0*/  ISETP.NE.AND P2, PT, R103, RZ, PT ;  /* 0x000000ff6700720c */ /* 0x000fe40003f45270 */
[----:B------:R-:W-:Y:S01]  /*50d0*/  PRMT R110, RZ, 0x7610, R110 ;  /* 0x00007610ff6e7816 */ /* 0x000fe2000000006e */
[----:B------:R-:W4:Y:S01]  /*50e0*/  @!P0 LDG.E.U16 R108, [R40.64+0x200] ;  /* 0x00020004286c8981 */ /* 0x000f22000c1e1500 */
[----:B------:R-:W-:Y:S02]  /*50f0*/  PRMT R113, RZ, 0x7610, R113 ;  /* 0x00007610ff717816 */ /* 0x000fe40000000071 */
[----:B------:R-:W-:Y:S01]  /*5100*/  PRMT R112, RZ, 0x7610, R112 ;  /* 0x00007610ff707816 */ /* 0x000fe20000000070 */
[----:B------:R-:W4:Y:S01]  /*5110*/  @!P5 LDG.E.U16 R111, [R40.64+0x240] ;  /* 0x00024004286fd981 */ /* 0x000f22000c1e1500 */
[----:B------:R-:W-:-:S02]  /*5120*/  PRMT R115, RZ, 0x7610, R115 ;  /* 0x00007610ff737816 */ /* 0x000fc40000000073 */
[----:B------:R-:W-:Y:S01]  /*5130*/  PRMT R114, RZ, 0x7610, R114 ;  /* 0x00007610ff727816 */ /* 0x000fe20000000072 */
[----:B------:R-:W4:Y:S01]  /*5140*/  @!P4 LDG.E.U16 R94, [R40.64+0x80] ;  /* 0x00008004285ec981 */ /* 0x000f22000c1e1500 */
[----:B------:R-:W-:Y:S02]  /*5150*/  ISETP.NE.AND P4, PT, R99, RZ, PT ;  /* 0x000000ff6300720c */ /* 0x000fe40003f85270 */
[----:B------:R-:W-:Y:S01]  /*5160*/  ISETP.NE.AND P1, PT, R104, RZ, PT ;  /* 0x000000ff6800720c */ /* 0x000fe20003f25270 */
[----:B------:R-:W5:Y:S01]  /*5170*/  @!P6 LDG.E.U16 R110, [R40.64+0x280] ;  /* 0x00028004286ee981 */ /* 0x000f62000c1e1500 */
[----:B------:R-:W-:Y:S02]  /*5180*/  ISETP.NE.AND P0, PT, R105, RZ, PT ;  /* 0x000000ff6900720c */ /* 0x000fe40003f05270 */
[----:B------:R-:W-:Y:S01]  /*5190*/  PRMT R117, RZ, 0x7610, R117 ;  /* 0x00007610ff757816 */ /* 0x000fe20000000075 */
[----:B------:R-:W5:Y:S04]  /*51a0*/  @!P3 LDG.E.U16 R112, [R40.64+0x300] ;  /* 0x000300042870b981 */ /* 0x000f68000c1e1500 */
[----:B------:R-:W5:Y:S04]  /*51b0*/  @!P2 LDG.E.U16 R115, [R40.64+0x340] ;  /* 0x000340042873a981 */ /* 0x000f68000c1e1500 */
[----:B------:R-:W5:Y:S01]  /*51c0*/  @!P4 LDG.E.U16 R95, [R40.64+0xc0] ;  /* 0x0000c004285fc981 */ /* 0x000f62000c1e1500 */
[----:B------:R-:W-:-:S03]  /*51d0*/  ISETP.NE.AND P4, PT, R100, RZ, PT ;  /* 0x000000ff6400720c */ /* 0x000fc60003f85270 */
[----:B------:R-:W5:Y:S04]  /*51e0*/  @!P1 LDG.E.U16 R114, [R40.64+0x380] ;  /* 0x0003800428729981 */ /* 0x000f68000c1e1500 */
[----:B------:R-:W5:Y:S06]  /*51f0*/  @!P0 LDG.E.U16 R117, [R40.64+0x3c0] ;  /* 0x0003c00428758981 */ /* 0x000f6c000c1e1500 */
[----:B------:R-:W5:Y:S01]  /*5200*/  @!P4 LDG.E.U16 R96, [R40.64+0x100] ;  /* 0x000100042860c981 */ /* 0x000f62000c1e1500 */
[----:B------:R-:W-:-:S13]  /*5210*/  ISETP.NE.AND P4, PT, R101, RZ, PT ;  /* 0x000000ff6500720c */ /* 0x000fda0003f85270 */
[----:B------:R-:W5:Y:S04]  /*5220*/  @!P4 LDG.E.U16 R113, [R40.64+0x2c0] ;  /* 0x0002c0042871c981 */ /* 0x000f68000c1e1500 */
[----:B------:R-:W0:Y:S04]  /*5230*/  S2R R152, SR_TID.X ;  /* 0x0000000000987919 */ /* 0x000e280000002100 */
[----:B---3--:R0:W-:Y:S04]  /*5240*/  STS.U16 [R65], R84 ;  /* 0x0000005441007388 */ /* 0x0081e80000000400 */
[----:B--2---:R-:W-:Y:S04]  /*5250*/  STS.U16 [R64+0x40], R85 ;  /* 0x0000405540007388 */ /* 0x004fe80000000400 */
        /* <DEDUP_REMOVED lines=15> */
[----:B------:R-:W1:Y:S01]  /*5350*/  LDS.U16 R41, [R49] ;  /* 0x0000000031297984 */ /* 0x000e620000000400 */
[----:B0-----:R-:W-:-:S05]  /*5360*/  IMAD.SHL.U32 R84, R152, 0x10, RZ ;  /* 0x0000001098547824 */ /* 0x001fca00078e00ff */
[----:B------:R-:W-:Y:S01]  /*5370*/  ISETP.GE.U32.AND P5, PT, R84, R67, PT ;  /* 0x000000435400720c */ /* 0x000fe20003fa6070 */
[----:B-1----:R-:W-:-:S05]  /*5380*/  HADD2.F32 R41, -RZ, R41.H0_H0 ;  /* 0x20000029ff297230 */ /* 0x002fca0000004100 */
[----:B------:R-:W-:-:S05]  /*5390*/  FMUL.FTZ R41, R10, R41 ;  /* 0x000000290a297220 */ /* 0x000fca0000410000 */
[----:B------:R-:W-:Y:S02]  /*53a0*/  FSEL R111, R41, RZ, !P5 ;  /* 0x000000ff296f7208 */ /* 0x000fe40006800000 */
[----:B------:R-:W0:Y:S01]  /*53b0*/  LDS.U16 R41, [R49+0x2] ;  /* 0x0000020031297984 */ /* 0x000e220000000400 */
[----:B------:R-:W-:-:S04]  /*53c0*/  FMUL.FTZ R40, R86, 1.4426950216293334961 ;  /* 0x3fb8aa3b56287820 */ /* 0x000fc80000410000 */
[----:B------:R-:W-:-:S06]  /*53d0*/  FMUL.FTZ R65, R40, R48 ;  /* 0x0000003028417220 */ /* 0x000fcc0000410000 */
[----:B------:R-:W1:Y:S01]  /*53e0*/  MUFU.EX2 R65, R65 ;  /* 0x0000004100417308 */ /* 0x000e620000000800 */
[----:B0-----:R-:W-:Y:S02]  /*53f0*/  HADD2.F32 R86, -RZ, R41.H0_H0 ;  /* 0x20000029ff567230 */ /* 0x001fe40000004100 */
[----:B------:R-:W0:Y:S01]  /*5400*/  LDS.U16 R41, [R49+0x4] ;  /* 0x0000040031297984 */ /* 0x000e220000000400 */
[----:B------:R-:W-:Y:S02]  /*5410*/  IADD3 R94, R84, 0x1, RZ ;  /* 0x00000001545e7810 */ /* 0x000fe40007ffe0ff */
[----:B-1----:R-:W-:Y:S01]  /*5420*/  FSEL R110, R65, 1, !P5 ;  /* 0x3f800000416e7808 */ /* 0x002fe20006800000 */
[----:B------:R-:W-:Y:S01]  /*5430*/  FMUL.FTZ R86, R9, R86 ;  /* 0x0000005609567220 */ /* 0x000fe20000410000 */
[----:B------:R-:W-:-:S04]  /*5440*/  ISETP.GE.U32.AND P5, PT, R94, R67, PT ;  /* 0x000000435e00720c */ /* 0x000fc80003fa6070 */
[----:B------:R-:W-:Y:S01]  /*5450*/  FSEL R113, R86, RZ, !P5 ;  /* 0x000000ff56717208 */ /* 0x000fe20006800000 */
[C---:B------:R-:W-:Y:S02]  /*5460*/  FMUL.FTZ R85, R40.reuse, R47 ;  /* 0x0000002f28557220 */ /* 0x040fe40000410000 */
[----:B------:R-:W-:-:S04]  /*5470*/  FMUL.FTZ R65, R40, R46 ;  /* 0x0000002e28417220 */ /* 0x000fc80000410000 */
[----:B------:R-:W1:Y:S01]  /*5480*/  MUFU.EX2 R85, R85 ;  /* 0x0000005500557308 */ /* 0x000e620000000800 */
[----:B0-----:R-:W-:Y:S02]  /*5490*/  HADD2.F32 R86, -RZ, R41.H0_H0 ;  /* 0x20000029ff567230 */ /* 0x001fe40000004100 */
[----:B------:R-:W0:Y:S05]  /*54a0*/  LDS.U16 R41, [R49+0x6] ;  /* 0x0000060031297984 */ /* 0x000e2a0000000400 */
[----:B------:R-:W2:Y:S01]  /*54b0*/  MUFU.EX2 R65, R65 ;  /* 0x0000004100417308 */ /* 0x000ea20000000800 */
[----:B------:R-:W-:Y:S01]  /*54c0*/  IADD3 R94, R84, 0x2, RZ ;  /* 0x00000002545e7810 */ /* 0x000fe20007ffe0ff */
[----:B------:R-:W-:Y:S01]  /*54d0*/  FMUL.FTZ R86, R11, R86 ;  /* 0x000000560b567220 */ /* 0x000fe20000410000 */
[----:B-1----:R-:W-:-:S02]  /*54e0*/  FSEL R112, R85, 1, !P5 ;  /* 0x3f80000055707808 */ /* 0x002fc40006800000 */
[----:B------:R-:W-:-:S04]  /*54f0*/  ISETP.GE.U32.AND P5, PT, R94, R67, PT ;  /* 0x000000435e00720c */ /* 0x000fc80003fa6070 */
[----:B------:R-:W-:Y:S02]  /*5500*/  FSEL R115, R86, RZ, !P5 ;  /* 0x000000ff56737208 */ /* 0x000fe40006800000 */
[----:B------:R-:W-:Y:S02]  /*5510*/  IADD3 R86, R84, 0x3, RZ ;  /* 0x0000000354567810 */ /* 0x000fe40007ffe0ff */
[----:B--2---:R-:W-:Y:S02]  /*5520*/  FSEL R114, R65, 1, !P5 ;  /* 0x3f80000041727808 */ /* 0x004fe40006800000 */
[----:B------:R-:W-:Y:S01]  /*5530*/  ISETP.GE.U32.AND P5, PT, R86, R67, PT ;  /* 0x000000435600720c */ /* 0x000fe20003fa6070 */
[----:B0-----:R-:W-:-:S05]  /*5540*/  HADD2.F32 R41, -RZ, R41.H0_H0 ;  /* 0x20000029ff297230 */ /* 0x001fca0000004100 */
[----:B------:R-:W-:-:S05]  /*5550*/  FMUL.FTZ R41, R8, R41 ;  /* 0x0000002908297220 */ /* 0x000fca0000410000 */
[----:B------:R-:W-:Y:S02]  /*5560*/  FSEL R117, R41, RZ, !P5 ;  /* 0x000000ff29757208 */ /* 0x000fe40006800000 */
[----:B------:R-:W0:Y:S01]  /*5570*/  LDS.U16 R41, [R49+0x8] ;  /* 0x0000080031297984 */ /* 0x000e220000000400 */
[----:B------:R-:W-:-:S06]  /*5580*/  FMUL.FTZ R85, R40, R45 ;  /* 0x0000002d28557220 */ /* 0x000fcc0000410000 */
[----:B------:R-:W1:Y:S01]  /*5590*/  MUFU.EX2 R85, R85 ;  /* 0x0000005500557308 */ /* 0x000e620000000800 */
[----:B------:R-:W-:Y:S02]  /*55a0*/  IADD3 R86, R84, 0x4, RZ ;  /* 0x0000000454567810 */ /* 0x000fe40007ffe0ff */
[----:B-1----:R-:W-:Y:S02]  /*55b0*/  FSEL R116, R85, 1, !P5 ;  /* 0x3f80000055747808 */ /* 0x002fe40006800000 */
[----:B------:R-:W-:Y:S01]  /*55c0*/  ISETP.GE.U32.AND P5, PT, R86, R67, PT ;  /* 0x000000435600720c */ /* 0x000fe20003fa6070 */
[----:B0-----:R-:W-:-:S05]  /*55d0*/  HADD2.F32 R41, -RZ, R41.H0_H0 ;  /* 0x20000029ff297230 */ /* 0x001fca0000004100 */
[----:B------:R-:W-:-:S05]  /*55e0*/  FMUL.FTZ R41, R12, R41 ;  /* 0x000000290c297220 */ /* 0x000fca0000410000 */
[----:B------:R-:W-:Y:S02]  /*55f0*/  FSEL R119, R41, RZ, !P5 ;  /* 0x000000ff29777208 */ /* 0x000fe40006800000 */
[----:B------:R-:W0:Y:S01]  /*5600*/  LDS.U16 R41, [R49+0xa] ;  /* 0x00000a0031297984 */ /* 0x000e220000000400 */
        /* <DEDUP_REMOVED lines=27> */
[----:B------:R-:W-:-:S06]  /*57c0*/  FMUL.FTZ R85, R40, R37 ;  /* 0x0000002528557220 */ /* 0x000fcc0000410000 */
[----:B------:R-:W1:Y:S01]  /*57d0*/  MUFU.EX2 R85, R85 ;  /* 0x0000005500557308 */ /* 0x000e620000000800 */
[----:B------:R-:W-:Y:S01]  /*57e0*/  IADD3 R94, R84, 0x8, RZ ;  /* 0x00000008545e7810 */ /* 0x000fe20007ffe0ff */
[----:B0-----:R-:W-:Y:S02]  /*57f0*/  HADD2.F32 R86, -RZ, R41.H0_H0 ;  /* 0x20000029ff567230 */ /* 0x001fe40000004100 */
[----:B------:R-:W0:Y:S01]  /*5800*/  LDS.U16 R41, [R49+0x12] ;  /* 0x0000120031297984 */ /* 0x000e220000000400 */
[----:B-1----:R-:W-:Y:S02]  /*5810*/  FSEL R124, R85, 1, !P5 ;  /* 0x3f800000557c7808 */ /* 0x002fe40006800000 */
        /* <DEDUP_REMOVED lines=30> */
[----:B------:R-:W-:Y:S01]  /*5a00*/  P2R R97, PR, RZ, 0x40 ;  /* 0x00000040ff617803 */ /* 0x000fe20000000000 */
[----:B------:R-:W-:Y:S01]  /*5a10*/  FMUL.FTZ R85, R40, R33 ;  /* 0x0000002128557220 */ /* 0x000fe20000410000 */
[----:B------:R-:W-:-:S04]  /*5a20*/  LOP3.LUT P6, RZ, R66, 0x8, RZ, 0xc0, !PT ;  /* 0x0000000842ff7812 */ /* 0x000fc800078cc0ff */
[----:B------:R-:W-:Y:S01]  /*5a30*/  P2R R98, PR, RZ, 0x40 ;  /* 0x00000040ff627803 */ /* 0x000fe20000000000 */
[----:B------:R-:W1:Y:S01]  /*5a40*/  MUFU.EX2 R85, R85 ;  /* 0x0000005500557308 */ /* 0x000e620000000800 */
[----:B------:R-:W-:-:S04]  /*5a50*/  LOP3.LUT P6, RZ, R66, 0x10, RZ, 0xc0, !PT ;  /* 0x0000001042ff7812 */ /* 0x000fc800078cc0ff */
[----:B------:R-:W-:Y:S02]  /*5a60*/  P2R R99, PR, RZ, 0x40 ;  /* 0x00000040ff637803 */ /* 0x000fe40000000000 */
[----:B------:R-:W-:-:S04]  /*5a70*/  LOP3.LUT P6, RZ, R66, 0x20, RZ, 0xc0, !PT ;  /* 0x0000002042ff7812 */ /* 0x000fc800078cc0ff */
[----:B------:R-:W-:Y:S02]  /*5a80*/  P2R R100, PR, RZ, 0x40 ;  /* 0x00000040ff647803 */ /* 0x000fe40000000000 */
[----:B------:R-:W-:Y:S01]  /*5a90*/  LOP3.LUT P6, RZ, R66, 0x40, RZ, 0xc0, !PT ;  /* 0x0000004042ff7812 */ /* 0x000fe200078cc0ff */
[----:B------:R-:W-:-:S03]  /*5aa0*/  FMUL.FTZ R65, R40, R32 ;  /* 0x0000002028417220 */ /* 0x000fc60000410000 */
[----:B------:R-:W-:Y:S02]  /*5ab0*/  P2R R101, PR, RZ, 0x40 ;  /* 0x00000040ff657803 */ /* 0x000fe40000000000 */
[----:B------:R-:W-:Y:S02]  /*5ac0*/  LOP3.LUT P6, RZ, R66, 0x80, RZ, 0xc0, !PT ;  /* 0x0000008042ff7812 */ /* 0x000fe400078cc0ff */
[----:B-1----:R-:W-:Y:S01]  /*5ad0*/  FSEL R132, R85, 1, !P5 ;  /* 0x3f80000055847808 */ /* 0x002fe20006800000 */
[----:B------:R-:W-:Y:S01]  /*5ae0*/  FMUL.FTZ R85, R40, R31 ;  /* 0x0000001f28557220 */ /* 0x000fe20000410000 */
[----:B------:R-:W-:Y:S01]  /*5af0*/  P2R R105, PR, RZ, 0x40 ;  /* 0x00000040ff697803 */ /* 0x000fe20000000000 */
[----:B------:R-:W1:Y:S01]  /*5b00*/  MUFU.EX2 R65, R65 ;  /* 0x0000004100417308 */ /* 0x000e620000000800 */
[----:B------:R-:W-:Y:S01]  /*5b10*/  LOP3.LUT P6, RZ, R66, 0x100, RZ, 0xc0, !PT ;  /* 0x0000010042ff7812 */ /* 0x000fe200078cc0ff */
[----:B0-----:R-:W-:Y:S02]  /*5b20*/  HADD2.F32 R86, -RZ, R41.H0_H0 ;  /* 0x20000029ff567230 */ /* 0x001fe40000004100 */
[----:B------:R-:W0:Y:S01]  /*5b30*/  LDS.U16 R41, [R49+0x1a] ;  /* 0x00001a0031297984 */ /* 0x000e220000000400 */
[----:B------:R-:W-:-:S03]  /*5b40*/  P2R R104, PR, RZ, 0x40 ;  /* 0x00000040ff687803 */ /* 0x000fc60000000000 */
[----:B------:R-:W2:Y:S01]  /*5b50*/  MUFU.EX2 R85, R85 ;  /* 0x0000005500557308 */ /* 0x000ea20000000800 */
[----:B------:R-:W-:Y:S02]  /*5b60*/  LOP3.LUT P6, RZ, R66, 0x200, RZ, 0xc0, !PT ;  /* 0x0000020042ff7812 */ /* 0x000fe400078cc0ff */
[----:B------:R-:W-:Y:S01]  /*5b70*/  IADD3 R94, R84, 0xc, RZ ;  /* 0x0000000c545e7810 */ /* 0x000fe20007ffe0ff */
[----:B------:R-:W-:Y:S01]  /*5b80*/  FMUL.FTZ R86, R145, R86 ;  /* 0x0000005691567220 */ /* 0x000fe20000410000 */
[----:B------:R-:W-:Y:S02]  /*5b90*/  P2R R103, PR, RZ, 0x40 ;  /* 0x00000040ff677803 */ /* 0x000fe40000000000 */
[----:B------:R-:W-:Y:S02]  /*5ba0*/  LOP3.LUT P6, RZ, R66, 0x400, RZ, 0xc0, !PT ;  /* 0x0000040042ff7812 */ /* 0x000fe400078cc0ff */
[----:B------:R-:W-:Y:S02]  /*5bb0*/  ISETP.GE.U32.AND P5, PT, R94, R67, PT ;  /* 0x000000435e00720c */ /* 0x000fe40003fa6070 */
[----:B------:R-:W-:-:S02]  /*5bc0*/  IADD3 R94, R84, 0xd, RZ ;  /* 0x0000000d545e7810 */ /* 0x000fc40007ffe0ff */
[----:B------:R-:W-:Y:S02]  /*5bd0*/  P2R R102, PR, RZ, 0x40 ;  /* 0x00000040ff667803 */ /* 0x000fe40000000000 */
[----:B------:R-:W-:Y:S02]  /*5be0*/  LOP3.LUT P6, RZ, R66, 0x800, RZ, 0xc0, !PT ;  /* 0x0000080042ff7812 */ /* 0x000fe400078cc0ff */
[----:B-1----:R-:W-:Y:S02]  /*5bf0*/  FSEL R134, R65, 1, !P5 ;  /* 0x3f80000041867808 */ /* 0x002fe40006800000 */
[----:B------:R-:W-:Y:S02]  /*5c00*/  FSEL R135, R86, RZ, !P5 ;  /* 0x000000ff56877208 */ /* 0x000fe40006800000 */
[----:B------:R-:W-:Y:S01]  /*5c10*/  ISETP.GE.U32.AND P5, PT, R94, R67, PT ;  /* 0x000000435e00720c */ /* 0x000fe20003fa6070 */
[----:B------:R-:W-:-:S03]  /*5c20*/  FMUL.FTZ R65, R40, R30 ;  /* 0x0000001e28417220 */ /* 0x000fc60000410000 */
[----:B--2---:R-:W-:Y:S01]  /*5c30*/  FSEL R136, R85, 1, !P5 ;  /* 0x3f80000055887808 */ /* 0x004fe20006800000 */
[----:B------:R-:W-:Y:S01]  /*5c40*/  FMUL.FTZ R85, R40, R29 ;  /* 0x0000001d28557220 */ /* 0x000fe20000410000 */
[----:B------:R-:W-:-:S06]  /*5c50*/  PRMT R40, RZ, 0x7610, R40 ;  /* 0x00007610ff287816 */ /* 0x000fcc0000000028 */
[----:B------:R-:W2:Y:S01]  /*5c60*/  @!P6 LDG.E.U16 R40, [R42.64] ;  /* 0x000000042a28e981 */ /* 0x000ea2000c1e1500 */
[----:B------:R-:W-:Y:S02]  /*5c70*/  ISETP.NE.AND P6, PT, R102, RZ, PT ;  /* 0x000000ff6600720c */ /* 0x000fe40003fc5270 */
[----:B------:R-:W-:Y:S01]  /*5c80*/  PRMT R109, RZ, 0x7610, R109 ;  /* 0x00007610ff6d7816 */ /* 0x000fe2000000006d */
[----:B0-----:R-:W-:Y:S02]  /*5c90*/  HADD2.F32 R86, -RZ, R41.H0_H0 ;  /* 0x20000029ff567230 */ /* 0x001fe40000004100 */
[----:B------:R-:W0:Y:S08]  /*5ca0*/  LDS.U16 R41, [R49+0x1c] ;  /* 0x00001c0031297984 */ /* 0x000e300000000400 */
[----:B------:R-:W3:Y:S01]  /*5cb0*/  @!P6 LDG.E.U16 R109, [R42.64+0x40] ;  /* 0x000040042a6de981 */ /* 0x000ee2000c1e1500 */
[----:B------:R-:W-:-:S02]  /*5cc0*/  ISETP.NE.AND P6, PT, R103, RZ, PT ;  /* 0x000000ff6700720c */ /* 0x000fc40003fc5270 */
[----:B------:R-:W-:Y:S02]  /*5cd0*/  PRMT R108, RZ, 0x7610, R108 ;  /* 0x00007610ff6c7816 */ /* 0x000fe4000000006c */
[----:B------:R-:W-:-:S09]  /*5ce0*/  PRMT R107, RZ, 0x7610, R107 ;  /* 0x00007610ff6b7816 */ /* 0x000fd2000000006b */
[----:B------:R-:W4:Y:S01]  /*5cf0*/  @!P6 LDG.E.U16 R108, [R42.64+0x80] ;  /* 0x000080042a6ce981 */ /* 0x000f22000c1e1500 */
[----:B------:R-:W-:Y:S01]  /*5d00*/  ISETP.NE.AND P6, PT, R104, RZ, PT ;  /* 0x000000ff6800720c */ /* 0x000fe20003fc5270 */
[----:B------:R-:W-:Y:S01]  /*5d10*/  FMUL.FTZ R86, R3, R86 ;  /* 0x0000005603567220 */ /* 0x000fe20000410000 */
[----:B------:R-:W-:-:S11]  /*5d20*/  PRMT R106, RZ, 0x7610, R106 ;  /* 0x00007610ff6a7816 */ /* 0x000fd6000000006a */
[----:B------:R-:W5:Y:S01]  /*5d30*/  @!P6 LDG.E.U16 R107, [R42.64+0xc0] ;  /* 0x0000c0042a6be981 */ /* 0x000f62000c1e1500 */
[----:B------:R-:W-:Y:S02]  /*5d40*/  ISETP.NE.AND P6, PT, R105, RZ, PT ;  /* 0x000000ff6900720c */ /* 0x000fe40003fc5270 */
[----:B------:R-:W-:Y:S01]  /*5d50*/  FSEL R137, R86, RZ, !P5 ;  /* 0x000000ff56897208 */ /* 0x000fe20006800000 */
[----:B0-----:R-:W-:Y:S01]  /*5d60*/  HADD2.F32 R41, -RZ, R41.H0_H0 ;  /* 0x20000029ff297230 */ /* 0x001fe20000004100 */
[----:B------:R-:W-:-:S04]  /*5d70*/  IADD3 R86, R84, 0xe, RZ ;  /* 0x0000000e54567810 */ /* 0x000fc80007ffe0ff */
[----:B------:R-:W-:Y:S01]  /*5d80*/  FMUL.FTZ R41, R146, R41 ;  /* 0x0000002992297220 */ /* 0x000fe20000410000 */
[----:B------:R-:W-:-:S04]  /*5d90*/  ISETP.GE.U32.AND P5, PT, R86, R67, PT ;  /* 0x000000435600720c */ /* 0x000fc80003fa6070 */
[----:B------:R-:W5:Y:S01]  /*5da0*/  @!P6 LDG.E.U16 R106, [R42.64+0x100] ;  /* 0x000100042a6ae981 */ /* 0x000f62000c1e1500 */
[----:B------:R-:W-:Y:S02]  /*5db0*/  ISETP.NE.AND P6, PT, R101, RZ, PT ;  /* 0x000000ff6500720c */ /* 0x000fe40003fc5270 */
[----:B------:R-:W-:Y:S02]  /*5dc0*/  FSEL R139, R41, RZ, !P5 ;  /* 0x000000ff298b7208 */ /* 0x000fe40006800000 */
[----:B------:R-:W0:Y:S01]  /*5dd0*/  LDS.U16 R41, [R49+0x1e] ;  /* 0x00001e0031297984 */ /* 0x000e220000000400 */
[----:B------:R-:W-:-:S08]  /*5de0*/  PRMT R95, RZ, 0x7610, R95 ;  /* 0x00007610ff5f7816 */ /* 0x000fd0000000005f */
[----:B------:R-:W5:Y:S01]  /*5df0*/  @!P6 LDG.E.U16 R95, [R42.64+0x140] ;  /* 0x000140042a5fe981 */ /* 0x000f62000c1e1500 */
[----:B------:R-:W-:Y:S02]  /*5e00*/  ISETP.NE.AND P6, PT, R100, RZ, PT ;  /* 0x000000ff6400720c */ /* 0x000fe40003fc5270 */
[----:B------:R-:W-:Y:S01]  /*5e10*/  PRMT R96, RZ, 0x7610, R96 ;  /* 0x00007610ff607816 */ /* 0x000fe20000000060 */
[----:B------:R-:W1:Y:S01]  /*5e20*/  MUFU.EX2 R65, R65 ;  /* 0x0000004100417308 */ /* 0x000e620000000800 */
[----:B------:R-:W-:-:S09]  /*5e30*/  PRMT R87, RZ, 0x7610, R87 ;  /* 0x00007610ff577816 */ /* 0x000fd20000000057 */
[----:B------:R-:W5:Y:S01]  /*5e40*/  @!P6 LDG.E.U16 R96, [R42.64+0x180] ;  /* 0x000180042a60e981 */ /* 0x000f62000c1e1500 */
[----:B------:R-:W-:Y:S01]  /*5e50*/  ISETP.NE.AND P6, PT, R99, RZ, PT ;  /* 0x000000ff6300720c */ /* 0x000fe20003fc5270 */
[----:B------:R-:W1:Y:S01]  /*5e60*/  MUFU.EX2 R85, R85 ;  /* 0x0000005500557308 */ /* 0x000e620000000800 */
[----:B------:R-:W-:Y:S02]  /*5e70*/  IADD3 R84, R84, 0xf, RZ ;  /* 0x0000000f54547810 */ /* 0x000fe40007ffe0ff */
[----:B------:R-:W-:-:S09]  /*5e80*/  PRMT R94, RZ, 0x7610, R94 ;  /* 0x00007610ff5e7816 */ /* 0x000fd2000000005e */
[----:B------:R-:W5:Y:S01]  /*5e90*/  @!P6 LDG.E.U16 R87, [R42.64+0x1c0] ;  /* 0x0001c0042a57e981 */ /* 0x000f62000c1e1500 */
[----:B------:R-:W-:Y:S01]  /*5ea0*/  ISETP.NE.AND P6, PT, R98, RZ, PT ;  /* 0x000000ff6200720c */ /* 0x000fe20003fc5270 */
[----:B0-----:R-:W-:Y:S01]  /*5eb0*/  HADD2.F32 R41, -RZ, R41.H0_H0 ;  /* 0x20000029ff297230 */ /* 0x001fe20000004100 */
[----:B-1----:R-:W-:Y:S02]  /*5ec0*/  FSEL R138, R65, 1, !P5 ;  /* 0x3f800000418a7808 */ /* 0x002fe40006800000 */
[----:B------:R-:W-:Y:S02]  /*5ed0*/  ISETP.GE.U32.AND P5, PT, R84, R67, PT ;  /* 0x000000435400720c */ /* 0x000fe40003fa6070 */
[----:B------:R-:W-:Y:S02]  /*5ee0*/  FMUL.FTZ R41, R2, R41 ;  /* 0x0000002902297220 */ /* 0x000fe40000410000 */
[----:B------:R-:W-:-:S03]  /*5ef0*/  FSEL R140, R85, 1, !P5 ;  /* 0x3f800000558c7808 */ /* 0x000fc60006800000 */
[----:B------:R-:W-:Y:S02]  /*5f00*/  FSEL R141, R41, RZ, !P5 ;  /* 0x000000ff298d7208 */ /* 0x000fe40006800000 */
[----:B------:R-:W5:Y:S01]  /*5f10*/  @!P6 LDG.E.U16 R94, [R42.64+0x200] ;  /* 0x000200042a5ee981 */ /* 0x000f62000c1e1500 */
[----:B------:R-:W-:Y:S02]  /*5f20*/  LOP3.LUT P5, RZ, R66, 0x4, RZ, 0xc0, !PT ;  /* 0x0000000442ff7812 */ /* 0x000fe400078ac0ff */
[----:B------:R-:W-:Y:S02]  /*5f30*/  ISETP.NE.AND P6, PT, R97, RZ, PT ;  /* 0x000000ff6100720c */ /* 0x000fe40003fc5270 */
[----:B------:R-:W-:Y:S02]  /*5f40*/  PRMT R85, RZ, 0x7610, R85 ;  /* 0x00007610ff557816 */ /* 0x000fe40000000055 */
[----:B------:R-:W-:Y:S02]  /*5f50*/  PRMT R86, RZ, 0x7610, R86 ;  /* 0x00007610ff567816 */ /* 0x000fe40000000056 */
[----:B------:R-:W-:-:S02]  /*5f60*/  PRMT R41, RZ, 0x7610, R41 ;  /* 0x00007610ff297816 */ /* 0x000fc40000000029 */
[----:B------:R-:W-:Y:S02]  /*5f70*/  PRMT R84, RZ, 0x7610, R84 ;  /* 0x00007610ff547816 */ /* 0x000fe40000000054 */
[----:B------:R-:W-:Y:S01]  /*5f80*/  PRMT R97, RZ, 0x7610, R97 ;  /* 0x00007610ff617816 */ /* 0x000fe20000000061 */
[----:B------:R-:W5:Y:S01]  /*5f90*/  @!P5 LDG.E.U16 R85, [R42.64+0x240] ;  /* 0x000240042a55d981 */ /* 0x000f62000c1e1500 */
[----:B------:R-:W-:Y:S02]  /*5fa0*/  PRMT R98, RZ, 0x7610, R98 ;  /* 0x00007610ff627816 */ /* 0x000fe40000000062 */
[----:B------:R-:W-:Y:S01]  /*5fb0*/  PRMT R99, RZ, 0x7610, R99 ;  /* 0x00007610ff637816 */ /* 0x000fe20000000063 */
[----:B------:R-:W5:Y:S04]  /*5fc0*/  @!P6 LDG.E.U16 R86, [R42.64+0x280] ;  /* 0x000280042a56e981 */ /* 0x000f68000c1e1500 */
[----:B------:R-:W5:Y:S04]  /*5fd0*/  @!P4 LDG.E.U16 R41, [R42.64+0x2c0] ;  /* 0x0002c0042a29c981 */ /* 0x000f68000c1e1500 */
[----:B------:R-:W5:Y:S04]  /*5fe0*/  @!P3 LDG.E.U16 R84, [R42.64+0x300] ;  /* 0x000300042a54b981 */ /* 0x000f68000c1e1500 */
[----:B------:R-:W5:Y:S04]  /*5ff0*/  @!P2 LDG.E.U16 R97, [R42.64+0x340] ;  /* 0x000340042a61a981 */ /* 0x000f68000c1e1500 */
[----:B------:R-:W5:Y:S04]  /*6000*/  @!P1 LDG.E.U16 R98, [R42.64+0x380] ;  /* 0x000380042a629981 */ /* 0x000f68000c1e1500 */
[----:B------:R-:W5:Y:S01]  /*6010*/  @!P0 LDG.E.U16 R99, [R42.64+0x3c0] ;  /* 0x0003c0042a638981 */ /* 0x000f62000c1e1500 */
[----:B------:R-:W-:-:S05]  /*6020*/  IMAD.IADD R65, R150, 0x1, R69 ;  /* 0x0000000196417824 */ /* 0x000fca00078e0245 */
[----:B------:R-:W-:-:S04]  /*6030*/  LEA.HI.SX32 R65, R65, R65, 0x1b ;  /* 0x0000004141417211 */ /* 0x000fc800078fdaff */
[----:B------:R-:W-:Y:S02]  /*6040*/  SHF.L.U32 R65, R65, 0x1, RZ ;  /* 0x0000000141417819 */ /* 0x000fe400000006ff */
[----:B------:R-:W-:-:S03]  /*6050*/  ISETP.NE.AND P5, PT, R68, RZ, PT ;  /* 0x000000ff4400720c */ /* 0x000fc60003fa5270 */
[----:B--2---:R-:W-:Y:S04]  /*6060*/  STS.U16 [R65+0x1080], R40 ;  /* 0x0010802841007388 */ /* 0x004fe80000000400 */
        /* <DEDUP_REMOVED lines=16> */
[----:B------:R-:W0:Y:S04]  /*6170*/  LDS.U16 R40, [R49+0x1080] ;  /* 0x0010800031287984 */ /* 0x000e280000000400 */
[----:B------:R-:W1:Y:S04]  /*6180*/  LDS.U16 R95, [R49+0x1082] ;  /* 0x00108200315f7984 */ /* 0x000e680000000400 */
[----:B------:R-:W2:Y:S04]  /*6190*/  LDS.U16 R96, [R49+0x1084] ;  /* 0x0010840031607984 */ /* 0x000ea80000000400 */
[----:B------:R-:W3:Y:S04]  /*61a0*/  LDS.U16 R42, [R49+0x1086] ;  /* 0x00108600312a7984 */ /* 0x000ee80000000400 */
[----:B------:R-:W4:Y:S04]  /*61b0*/  LDS.U16 R43, [R49+0x1088] ;  /* 0x00108800312b7984 */ /* 0x000f280000000400 */
[----:B------:R-:W5:Y:S04]  /*61c0*/  LDS.U16 R41, [R49+0x108a] ;  /* 0x00108a0031297984 */ /* 0x000f680000000400 */
[----:B------:R-:W0:Y:S04]  /*61d0*/  LDS.U16 R100, [R49+0x108c] ;  /* 0x00108c0031647984 */ /* 0x000e280000000400 */
[----:B------:R-:W2:Y:S04]  /*61e0*/  LDS.U16 R101, [R49+0x108e] ;  /* 0x00108e0031657984 */ /* 0x000ea80000000400 */
[----:B------:R-:W4:Y:S04]  /*61f0*/  LDS.U16 R102, [R49+0x1090] ;  /* 0x0010900031667984 */ /* 0x000f280000000400 */
[----:B------:R-:W5:Y:S04]  /*6200*/  LDS.U16 R103, [R49+0x1092] ;  /* 0x0010920031677984 */ /* 0x000f680000000400 */
[----:B------:R-:W5:Y:S04]  /*6210*/  LDS.U16 R104, [R49+0x1094] ;  /* 0x0010940031687984 */ /* 0x000f680000000400 */
[----:B------:R-:W5:Y:S04]  /*6220*/  LDS.U16 R105, [R49+0x1096] ;  /* 0x0010960031697984 */ /* 0x000f680000000400 */
[----:B------:R-:W5:Y:S04]  /*6230*/  LDS.U16 R106, [R49+0x1098] ;  /* 0x00109800316a7984 */ /* 0x000f680000000400 */
[----:B------:R-:W5:Y:S04]  /*6240*/  LDS.U16 R107, [R49+0x109a] ;  /* 0x00109a00316b7984 */ /* 0x000f680000000400 */
[----:B------:R-:W5:Y:S04]  /*6250*/  LDS.U16 R108, [R49+0x109c] ;  /* 0x00109c00316c7984 */ /* 0x000f680000000400 */
[----:B------:R-:W5:Y:S04]  /*6260*/  LDS.U16 R109, [R49+0x109e] ;  /* 0x00109e00316d7984 */ /* 0x000f680000000400 */
[----:B------:R4:W5:Y:S01]  /*6270*/  @P5 LDS.64 R84, [R0.X8+0x2140] ;  /* 0x0021400000545984 */ /* 0x0009620000008a00 */
[----:B0-----:R-:W-:-:S02]  /*6280*/  HADD2.F32 R94, -RZ, R40.H0_H0 ;  /* 0x20000028ff5e7230 */ /* 0x001fc40000004100 */
[----:B-1----:R-:W-:Y:S02]  /*6290*/  HADD2.F32 R95, -RZ, R95.H0_H0 ;  /* 0x2000005fff5f7230 */ /* 0x002fe40000004100 */
[----:B--2---:R-:W-:Y:S02]  /*62a0*/  HADD2.F32 R96, -RZ, R96.H0_H0 ;  /* 0x20000060ff607230 */ /* 0x004fe40000004100 */
[----:B---3--:R-:W-:Y:S02]  /*62b0*/  HADD2.F32 R97, -RZ, R42.H0_H0 ;  /* 0x2000002aff617230 */ /* 0x008fe40000004100 */
[----:B----4-:R-:W-:Y:S02]  /*62c0*/  HADD2.F32 R98, -RZ, R43.H0_H0 ;  /* 0x2000002bff627230 */ /* 0x010fe40000004100 */
[----:B-----5:R-:W-:Y:S02]  /*62d0*/  HADD2.F32 R99, -RZ, R41.H0_H0 ;  /* 0x20000029ff637230 */ /* 0x020fe40000004100 */
[----:B------:R-:W-:-:S02]  /*62e0*/  HADD2.F32 R100, -RZ, R100.H0_H0 ;  /* 0x20000064ff647230 */ /* 0x000fc40000004100 */
[----:B------:R-:W-:Y:S02]  /*62f0*/  HADD2.F32 R101, -RZ, R101.H0_H0 ;  /* 0x20000065ff657230 */ /* 0x000fe40000004100 */
[----:B------:R-:W-:Y:S02]  /*6300*/  HADD2.F32 R102, -RZ, R102.H0_H0 ;  /* 0x20000066ff667230 */ /* 0x000fe40000004100 */
[----:B------:R-:W-:Y:S02]  /*6310*/  HADD2.F32 R103, -RZ, R103.H0_H0 ;  /* 0x20000067ff677230 */ /* 0x000fe40000004100 */
[----:B------:R-:W-:Y:S02]  /*6320*/  HADD2.F32 R104, -RZ, R104.H0_H0 ;  /* 0x20000068ff687230 */ /* 0x000fe40000004100 */
[----:B------:R-:W-:Y:S02]  /*6330*/  HADD2.F32 R105, -RZ, R105.H0_H0 ;  /* 0x20000069ff697230 */ /* 0x000fe40000004100 */
[----:B------:R-:W-:-:S02]  /*6340*/  HADD2.F32 R106, -RZ, R106.H0_H0 ;  /* 0x2000006aff6a7230 */ /* 0x000fc40000004100 */
[----:B------:R-:W-:Y:S02]  /*6350*/  HADD2.F32 R107, -RZ, R107.H0_H0 ;  /* 0x2000006bff6b7230 */ /* 0x000fe40000004100 */
[----:B------:R-:W-:Y:S02]  /*6360*/  HADD2.F32 R108, -RZ, R108.H0_H0 ;  /* 0x2000006cff6c7230 */ /* 0x000fe40000004100 */
[----:B------:R-:W-:Y:S01]  /*6370*/  HADD2.F32 R109, -RZ, R109.H0_H0 ;  /* 0x2000006dff6d7230 */ /* 0x000fe20000004100 */
[----:B------:R-:W-:Y:S05]  /*6380*/  @P5 BRA `(.L_x_1800) ;  /* 0x0000021000005947 */ /* 0x000fea0003800000 */
[----:B------:R-:W0:Y:S01]  /*6390*/  LDC.U8 R41, c[0x0][0x189] ;  /* 0x00006240ff297b82 */ /* 0x000e220000000000 */
[----:B------:R-:W-:Y:S01]  /*63a0*/  LOP3.LUT P5, R40, R149, 0xff, RZ, 0xc0, !PT ;  /* 0x000000ff95287812 */ /* 0x000fe200078ac0ff */
[----:B------:R-:W-:Y:S01]  /*63b0*/  IMAD.MOV.U32 R84, RZ, RZ, 0x3f800000 ;  /* 0x3f800000ff547424 */ /* 0x000fe200078e00ff */
[----:B------:R-:W-:-:S04]  /*63c0*/  ISETP.NE.U32.AND P6, PT, R89, RZ, PT ;  /* 0x000000ff5900720c */ /* 0x000fc80003fc5070 */
[----:B------:R-:W-:Y:S02]  /*63d0*/  ISETP.NE.AND.EX P6, PT, R88, RZ, PT, P6 ;  /* 0x000000ff5800720c */ /* 0x000fe40003fc5360 */
[----:B0-----:R-:W-:-:S13]  /*63e0*/  ISETP.NE.AND P5, PT, R41, RZ, P5 ;  /* 0x000000ff2900720c */ /* 0x001fda0002fa5270 */
[----:B------:R-:W-:Y:S05]  /*63f0*/  @P5 BRA P6, `(.L_x_1801) ;  /* 0x000000d000005947 */ /* 0x000fea0003000000 */
[----:B------:R-:W-:Y:S01]  /*6400*/  ISETP.NE.AND P5, PT, R40, RZ, PT ;  /* 0x000000ff2800720c */ /* 0x000fe20003fa5270 */
[----:B------:R-:W-:-:S12]  /*6410*/  IMAD.MOV.U32 R85, RZ, RZ, RZ ;  /* 0x000000ffff557224 */ /* 0x000fd800078e00ff */
        /* <DEDUP_REMOVED lines=11> */
.L_x_1801:
[----:B------:R-:W-:Y:S02]  /*64d0*/  IMAD R42, R92, c[0x0][0x230], RZ ;  /* 0x00008c005c2a7a24 */ /* 0x000fe400078e02ff */
[----:B------:R-:W-:Y:S02]  /*64e0*/  IMAD.MOV.U32 R40, RZ, RZ, R91 ;  /* 0x000000ffff287224 */ /* 0x000fe400078e005b */
        /* <DEDUP_REMOVED lines=11> */
.L_x_1800:
[-C--:B------:R-:W-:Y:S01]  /*65a0*/  FFMA.FTZ R40, R111, R112.reuse, R113 ;  /* 0x000000706f287223 */ /* 0x080fe20000010071 */
        /* <DEDUP_REMOVED lines=56> */
[----:B--2---:R-:W-:Y:S01]  /*6930*/  @P5 FMUL.FTZ R86, R86, R41 ;  /* 0x0000002956565220 */ /* 0x004fe20000410000 */
        /* <DEDUP_REMOVED lines=8> */
[----:B0-----:R-:W0:Y:S02]  /*69c0*/  LDS.128 R40, [0x2100] ;  /* 0x00210000ff287984 */ /* 0x001e240000000c00 */
        /* <DEDUP_REMOVED lines=20> */
[----:B------:R-:W-:Y:S02]  /*6b10*/  @!P5 IMAD.MOV.U32 R86, RZ, RZ, R84 ;  /* 0x000000ffff56d224 */ /* 0x000fe400078e0054 */
[----:B------:R-:W-:Y:S02]  /*6b20*/  @!P5 IMAD.MOV.U32 R87, RZ, RZ, R85 ;  /* 0x000000ffff57d224 */ /* 0x000fe400078e0055 */
[C---:B0-----:R-:W-:Y:S02]  /*6b30*/  FFMA.FTZ R85, R42.reuse, R85, R43 ;  /* 0x000000552a557223 */ /* 0x041fe4000001002b */
[----:B------:R-:W-:Y:S02]  /*6b40*/  FMUL.FTZ R84, R42, R84 ;  /* 0x000000542a547220 */ /* 0x000fe40000410000 */
.L_x_1803:
[----:B------:R-:W-:Y:S05]  /*6b50*/  BSYNC B0 ;  /* 0x0000000000007941 */ /* 0x000fea0003800000 */
.L_x_1802:
        /* <DEDUP_REMOVED lines=44> */
.L_x_1806:
        /* <DEDUP_REMOVED lines=32> */
.L_x_1807:
[----:B------:R0:W5:Y:S02]  /*7020*/  LDG.E R41, [R80.64] ;  /* 0x0000000450297981 */ /* 0x000164000c1e1900 */
.L_x_1808:
        /* <DEDUP_REMOVED lines=11> */
[----:B------:R-:W-:-:S04]  /*70e0*/  IMAD.WIDE.U32 R40, R0, c[0x0][0x240], R40 ;  /* 0x0000900000287a25 */ /* 0x000fc800078e0028 */
[----:B------:R-:W-:Y:S01]  /*70f0*/  IMAD.IADD R41, R93, 0x1, R41 ;  /* 0x000000015d297824 */ /* 0x000fe200078e0229 */
[----:B------:R-:W-:-:S04]  /*7100*/  LEA R42, P5, R40, c[0x0][0x290], 0x2 ;  /* 0x0000a400282a7a11 */ /* 0x000fc800078a10ff */
[----:B------:R-:W-:-:S05]  /*7110*/  LEA.HI.X R43, R40, c[0x0][0x294], R41, 0x2, P5 ;  /* 0x0000a500282b7a11 */ /* 0x000fca00028f1429 */
[----:B------:R1:W-:Y:S04]  /*7120*/  STG.E [R42.64], R85 ;  /* 0x000000552a007986 */ /* 0x0003e8000c101904 */
.L_x_1805:
[----:B------:R-:W-:Y:S05]  /*7130*/  BSYNC B0 ;  /* 0x0000000000007941 */ /* 0x000fea0003800000 */
.L_x_1804:
        /* <DEDUP_REMOVED lines=20> */
.L_x_1799:
[----:B------:R-:W-:Y:S01]  /*7280*/  BAR.SYNC.DEFER_BLOCKING 0x0 ;  /* 0x0000000000007b1d */ /* 0x000fe20000010000 */
[----:B------:R-:W-:Y:S02]  /*7290*/  F2FP.PACK_AB R27, R27, R28 ;  /* 0x0000001c1b1b723e */ /* 0x000fe400000000ff */
[----:B------:R-:W-:-:S02]  /*72a0*/  F2FP.PACK_AB R25, R25, R26 ;  /* 0x0000001a1919723e */ /* 0x000fc400000000ff */
[----:B------:R-:W-:Y:S01]  /*72b0*/  F2FP.PACK_AB R23, R23, R24 ;  /* 0x000000181717723e */ /* 0x000fe200000000ff */
[----:B------:R-:W2:Y:S01]  /*72c0*/  S2R R29, SR_CTAID.X ;  /* 0x00000000001d7919 */ /* 0x000ea20000002500 */
[----:B------:R-:W-:Y:S01]  /*72d0*/  PRMT R0, R27, 0x7632, R0 ;  /* 0x000076321b007816 */ /* 0x000fe20000000000 */
[----:B------:R-:W-:Y:S01]  /*72e0*/  BSSY B0, `(.L_x_1810) ;  /* 0x0000049000007945 */ /* 0x000fe20003800000 */
[----:B------:R-:W-:Y:S01]  /*72f0*/  PRMT R2, R25, 0x7632, R2 ;  /* 0x0000763219027816 */ /* 0x000fe20000000002 */
[----:B------:R-:W3:Y:S01]  /*7300*/  S2R R41, SR_CTAID.Y ;  /* 0x0000000000297919 */ /* 0x000ee20000002600 */
[----:B------:R-:W-:Y:S02]  /*7310*/  PRMT R3, R23, 0x7632, R3 ;  /* 0x0000763217037816 */ /* 0x000fe40000000003 */
[----:B------:R-:W-:Y:S01]  /*7320*/  ISETP.NE.AND P0, PT, R152, RZ, PT ;  /* 0x000000ff9800720c */ /* 0x000fe20003f05270 */
[----:B------:R-:W4:Y:S01]  /*7330*/  S2R R40, SR_CTAID.Y ;  /* 0x0000000000287919 */ /* 0x000f220000002600 */
[----:B------:R-:W-:-:S02]  /*7340*/  F2FP.PACK_AB R21, R21, R22 ;  /* 0x000000161515723e */ /* 0x000fc400000000ff */
[----:B------:R-:W-:Y:S02]  /*7350*/  F2FP.PACK_AB R19, R19, R20 ;  /* 0x000000141313723e */ /* 0x000fe400000000ff */
[----:B------:R-:W-:Y:S02]  /*7360*/  F2FP.PACK_AB R17, R17, R18 ;  /* 0x000000121111723e */ /* 0x000fe400000000ff */
[----:B------:R-:W-:Y:S02]  /*7370*/  F2FP.PACK_AB R15, R15, R16 ;  /* 0x000000100f0f723e */ /* 0x000fe400000000ff */
[----:B------:R-:W-:Y:S01]  /*7380*/  F2FP.PACK_AB R13, R13, R14 ;  /* 0x0000000e0d0d723e */ /* 0x000fe200000000ff */
[----:B------:R0:W-:Y:S01]  /*7390*/  STS.U16 [R49+0x2], R0 ;  /* 0x0000020031007388 */ /* 0x0001e20000000400 */
[----:B------:R-:W-:Y:S02]  /*73a0*/  PRMT R4, R19, 0x7632, R4 ;  /* 0x0000763213047816 */ /* 0x000fe40000000004 */
[C---:B------:R-:W-:Y:S01]  /*73b0*/  PRMT R5, R13.reuse, 0x7610, R5 ;  /* 0x000076100d057816 */ /* 0x040fe20000000005 */
[----:B------:R1:W-:Y:S01]  /*73c0*/  STS.U16 [R49+0x6], R2 ;  /* 0x0000060231007388 */ /* 0x0003e20000000400 */
[----:B------:R-:W-:-:S03]  /*73d0*/  PRMT R6, R13, 0x7632, R6 ;  /* 0x000076320d067816 */ /* 0x000fc60000000006 */
[----:B------:R2:W-:Y:S01]  /*73e0*/  STS.U16 [R49+0xa], R3 ;  /* 0x00000a0331007388 */ /* 0x0005e20000000400 */
[----:B0-----:R-:W-:-:S03]  /*73f0*/  PRMT R0, R21, 0x7632, R0 ;  /* 0x0000763215007816 */ /* 0x001fc60000000000 */
[----:B------:R-:W-:Y:S01]  /*7400*/  STS.U16 [R49], R27 ;  /* 0x0000001b31007388 */ /* 0x000fe20000000400 */
[----:B---3--:R-:W-:Y:S02]  /*7410*/  SHF.R.S32.HI R41, RZ, 0x1f, R41 ;  /* 0x0000001fff297819 */ /* 0x008fe40000011429 */
[----:B-1----:R-:W-:Y:S01]  /*7420*/  PRMT R2, R17, 0x7632, R2 ;  /* 0x0000763211027816 */ /* 0x002fe20000000002 */
[----:B------:R-:W-:Y:S01]  /*7430*/  STS.U16 [R49+0x4], R25 ;  /* 0x0000041931007388 */ /* 0x000fe20000000400 */
[----:B--2---:R-:W-:-:S03]  /*7440*/  PRMT R3, R15, 0x7632, R3 ;  /* 0x000076320f037816 */ /* 0x004fc60000000003 */
[----:B------:R-:W-:Y:S04]  /*7450*/  STS.U16 [R49+0x8], R23 ;  /* 0x0000081731007388 */ /* 0x000fe80000000400 */
[----:B------:R-:W-:Y:S04]  /*7460*/  STS.U16 [R49+0xc], R21 ;  /* 0x00000c1531007388 */ /* 0x000fe80000000400 */
[----:B------:R0:W-:Y:S04]  /*7470*/  STS.U16 [R49+0xe], R0 ;  /* 0x00000e0031007388 */ /* 0x0001e80000000400 */
[----:B------:R-:W-:Y:S04]  /*7480*/  STS.U16 [R49+0x10], R19 ;  /* 0x0000101331007388 */ /* 0x000fe80000000400 */
[----:B------:R-:W-:Y:S01]  /*7490*/  STS.U16 [R49+0x12], R4 ;  /* 0x0000120431007388 */ /* 0x000fe20000000400 */
[----:B0-----:R-:W-:-:S03]  /*74a0*/  SHF.R.S32.HI R0, RZ, 0x1f, R29 ;  /* 0x0000001fff007819 */ /* 0x001fc6000001141d */
[----:B------:R-:W-:Y:S02]  /*74b0*/  STS.U16 [R49+0x14], R17 ;  /* 0x0000141131007388 */ /* 0x000fe40000000400 */
[----:B------:R-:W-:Y:S02]  /*74c0*/  IMAD R0, R0, c[0x0][0x210], RZ ;  /* 0x0000840000007a24 */ /* 0x000fe400078e02ff */
[----:B------:R-:W-:Y:S02]  /*74d0*/  STS.U16 [R49+0x16], R2 ;  /* 0x0000160231007388 */ /* 0x000fe40000000400 */
[----:B------:R-:W-:Y:S02]  /*74e0*/  IMAD R7, R29, c[0x0][0x214], R0 ;  /* 0x000085001d077a24 */ /* 0x000fe400078e0200 */
[----:B------:R-:W-:Y:S04]  /*74f0*/  STS.U16 [R49+0x18], R15 ;  /* 0x0000180f31007388 */ /* 0x000fe80000000400 */
[----:B------:R0:W-:Y:S04]  /*7500*/  STS.U16 [R49+0x1a], R3 ;  /* 0x00001a0331007388 */ /* 0x0001e80000000400 */
[----:B------:R-:W-:Y:S04]  /*7510*/  STS.U16 [R49+0x1c], R5 ;  /* 0x00001c0531007388 */ /* 0x000fe80000000400 */
[----:B------:R-:W-:Y:S01]  /*7520*/  STS.U16 [R49+0x1e], R6 ;  /* 0x00001e0631007388 */ /* 0x000fe20000000400 */
[----:B------:R-:W-:-:S06]  /*7530*/  NOP ;  /* 0x0000000000007918 */ /* 0x000fcc0000000000 */
[----:B------:R-:W-:Y:S01]  /*7540*/  LDS.U16 R65, [R65] ;  /* 0x0000000041417984 */ /* 0x000fe20000000400 */
[----:B0-----:R-:W-:-:S03]  /*7550*/  IMAD.WIDE.U32 R2, R29, c[0x0][0x210], RZ ;  /* 0x000084001d027a25 */ /* 0x001fc600078e00ff */
[----:B------:R-:W-:Y:S01]  /*7560*/  LDS.U16 R9, [R64+0x40] ;  /* 0x0000400040097984 */ /* 0x000fe20000000400 */
[----:B------:R-:W-:-:S03]  /*7570*/  IMAD.IADD R27, R3, 0x1, R7 ;  /* 0x00000001031b7824 */ /* 0x000fc600078e0207 */
        /* <DEDUP_REMOVED lines=14> */
[----:B------:R-:W-:Y:S04]  /*7660*/  @!P0 STS [0x1080], R67 ;  /* 0x00108043ff008388 */ /* 0x000fe80000000800 */
[----:B------:R-:W-:Y:S06]  /*7670*/  BAR.SYNC.DEFER_BLOCKING 0x0 ;  /* 0x0000000000007b1d */ /* 0x000fec0000010000 */
[----:B------:R-:W0:Y:S02]  /*7680*/  LDS R25, [0x1080] ;  /* 0x00108000ff197984 */ /* 0x000e240000000800 */
[----:B0-----:R-:W-:-:S13]  /*7690*/  ISETP.GE.AND P0, PT, R82, R25, PT ;  /* 0x000000195200720c */ /* 0x001fda0003f06270 */
[----:B------:R-:W-:Y:S05]  /*76a0*/  @P0 BRA `(.L_x_1811) ;  /* 0x000000c000000947 */ /* 0x000fea0003800000 */
[----:B----4-:R-:W-:Y:S01]  /*76b0*/  SHF.R.S32.HI R5, RZ, 0x1f, R151 ;  /* 0x0000001fff057819 */ /* 0x010fe20000011497 */
[----:B------:R-:W-:Y:S01]  /*76c0*/  IMAD R0, R41, c[0x0][0x218], RZ ;  /* 0x0000860029007a24 */ /* 0x000fe200078e02ff */
[----:B------:R-:W-:-:S04]  /*76d0*/  IADD3 R4, P0, R82, R151, RZ ;  /* 0x0000009752047210 */ /* 0x000fc80007f1e0ff */
        /* <DEDUP_REMOVED lines=8> */
[----:B------:R0:W-:Y:S04]  /*7760*/  STG.E.U16 [R6.64], R65 ;  /* 0x0000004106007986 */ /* 0x0001e8000c101504 */
.L_x_1811:
[----:B----4-:R-:W-:Y:S05]  /*7770*/  BSYNC B0 ;  /* 0x0000000000007941 */ /* 0x010fea0003800000 */
.L_x_1810:
[----:B------:R-:W-:Y:S01]  /*7780*/  IMAD.MOV.U32 R4, RZ, RZ, R2 ;  /* 0x000000ffff047224 */ /* 0x000fe200078e0002 */
[----:B------:R-:W-:Y:S01]  /*7790*/  LOP3.LUT R0, R82, 0x20, RZ, 0xfc, !PT ;  /* 0x0000002052007812 */ /* 0x000fe200078efcff */
[----:B------:R-:W-:Y:S01]  /*77a0*/  IMAD.MOV.U32 R5, RZ, RZ, R27 ;  /* 0x000000ffff057224 */ /* 0x000fe200078e001b */
[----:B------:R-:W-:Y:S01]  /*77b0*/  SHF.R.S32.HI R27, RZ, 0x1f, R151 ;  /* 0x0000001fff1b7819 */ /* 0x000fe20000011497 */
[----:B------:R-:W-:Y:S01]  /*77c0*/  IMAD R2, R41, c[0x0][0x218], RZ ;  /* 0x0000860029027a24 */ /* 0x000fe200078e02ff */
[-C--:B------:R-:W-:Y:S01]  /*77d0*/  ISETP.GE.AND P3, PT, R0, R25.reuse, PT ;  /* 0x000000190000720c */ /* 0x080fe20003f66270 */
[----:B------:R-:W-:Y:S01]  /*77e0*/  IMAD.WIDE.U32 R4, R40, c[0x0][0x218], R4 ;  /* 0x0000860028047a25 */ /* 0x000fe200078e0004 */
[C---:B0-----:R-:W-:Y:S02]  /*77f0*/  LOP3.LUT R6, R82.reuse, 0x40, RZ, 0xfc, !PT ;  /* 0x0000004052067812 */ /* 0x041fe400078efcff */
[----:B------:R-:W-:Y:S01]  /*7800*/  LOP3.LUT R8, R82, 0x60, RZ, 0xfc, !PT ;  /* 0x0000006052087812 */ /* 0x000fe200078efcff */
[----:B------:R-:W-:Y:S01]  /*7810*/  IMAD.MOV.U32 R3, RZ, RZ, 0x2 ;  /* 0x00000002ff037424 */ /* 0x000fe200078e00ff */
[----:B------:R-:W-:Y:S01]  /*7820*/  IADD3 R7, P0, R151, R4, RZ ;  /* 0x0000000497077210 */ /* 0x000fe20007f1e0ff */
[----:B------:R-:W-:Y:S01]  /*7830*/  IMAD R0, R40, c[0x0][0x21c], R2 ;  /* 0x0000870028007a24 */ /* 0x000fe200078e0202 */
[----:B------:R-:W-:Y:S01]  /*7840*/  ISETP.GE.AND P4, PT, R6, R25, PT ;  /* 0x000000190600720c */ /* 0x000fe20003f86270 */
[----:B------:R-:W-:Y:S01]  /*7850*/  IMAD.WIDE R2, R82, R3, c[0x0][0x288] ;  /* 0x0000a20052027625 */ /* 0x000fe200078e0203 */
[----:B------:R-:W-:-:S02]  /*7860*/  ISETP.GE.AND P5, PT, R8, R25, PT ;  /* 0x000000190800720c */ /* 0x000fc40003fa6270 */
[----:B------:R-:W-:Y:S01]  /*7870*/  IADD3.X R4, R27, R0, R5, P0, !PT ;  /* 0x000000001b047210 */ /* 0x000fe200007fe405 */
[----:B------:R-:W-:Y:S01]  /*7880*/  IMAD.IADD R71, R67, 0x1, R71 ;  /* 0x0000000143477824 */ /* 0x000fe200078e0247 */
[----:B------:R-:W-:Y:S01]  /*7890*/  LEA R6, P0, R7, R2, 0x1 ;  /* 0x0000000207067211 */ /* 0x000fe200078008ff */
[----:B------:R-:W-:Y:S01]  /*78a0*/  IMAD.IADD R151, R67, 0x1, R151 ;  /* 0x0000000143977824 */ /* 0x000fe200078e0297 */
[C---:B------:R-:W-:Y:S02]  /*78b0*/  LOP3.LUT R0, R82.reuse, 0xa0, RZ, 0xfc, !PT ;  /* 0x000000a052007812 */ /* 0x040fe400078efcff */
[----:B------:R-:W-:Y:S02]  /*78c0*/  LOP3.LUT R10, R82, 0x80, RZ, 0xfc, !PT ;  /* 0x00000080520a7812 */ /* 0x000fe400078efcff */
[----:B------:R-:W-:Y:S01]  /*78d0*/  LEA.HI.X R7, R7, R3, R4, 0x1, P0 ;  /* 0x0000000307077211 */ /* 0x000fe200000f0c04 */
[----:B------:R-:W-:Y:S01]  /*78e0*/  IMAD.MOV.U32 R3, RZ, RZ, R75 ;  /* 0x000000ffff037224 */ /* 0x000fe200078e004b */
[-C--:B------:R-:W-:Y:S01]  /*78f0*/  ISETP.GE.AND P0, PT, R0, R25.reuse, PT ;  /* 0x000000190000720c */ /* 0x080fe20003f06270 */
[----:B------:R-:W-:Y:S01]  /*7900*/  IMAD.MOV.U32 R75, RZ, RZ, R73 ;  /* 0x000000ffff4b7224 */ /* 0x000fe200078e0049 */
[-C--:B------:R-:W-:Y:S01]  /*7910*/  ISETP.GE.AND P6, PT, R10, R25.reuse, PT ;  /* 0x000000190a00720c */ /* 0x080fe20003fc6270 */
[----:B------:R0:W-:Y:S01]  /*7920*/  @!P3 STG.E.U16 [R6.64+0x40], R9 ;  /* 0x000040090600b986 */ /* 0x0001e2000c101504 */
[C---:B------:R-:W-:Y:S01]  /*7930*/  LOP3.LUT R2, R82.reuse, 0xc0, RZ, 0xfc, !PT ;  /* 0x000000c052027812 */ /* 0x040fe200078efcff */
[----:B------:R-:W-:Y:S01]  /*7940*/  IMAD.WIDE R4, R67, 0x2, R74 ;  /* 0x0000000243047825 */ /* 0x000fe200078e024a */
[C---:B------:R-:W-:Y:S01]  /*7950*/  LOP3.LUT R0, R82.reuse, 0x100, RZ, 0xfc, !PT ;  /* 0x0000010052007812 */ /* 0x040fe200078efcff */
[----:B------:R0:W-:Y:S01]  /*7960*/  @!P4 STG.E.U16 [R6.64+0x80], R63 ;  /* 0x0000803f0600c986 */ /* 0x0001e2000c101504 */
[----:B------:R-:W-:Y:S01]  /*7970*/  LOP3.LUT R8, R82, 0xe0, RZ, 0xfc, !PT ;  /* 0x000000e052087812 */ /* 0x000fe200078efcff */
[----:B------:R-:W-:Y:S01]  /*7980*/  IMAD.MOV.U32 R73, RZ, RZ, R5 ;  /* 0x000000ffff497224 */ /* 0x000fe200078e0005 */
[-C--:B------:R-:W-:Y:S01]  /*7990*/  ISETP.GE.AND P1, PT, R2, R25.reuse, PT ;  /* 0x000000190200720c */ /* 0x080fe20003f26270 */
[----:B------:R0:W-:Y:S01]  /*79a0*/  @!P5 STG.E.U16 [R6.64+0xc0], R11 ;  /* 0x0000c00b0600d986 */ /* 0x0001e2000c101504 */
[----:B------:R-:W-:-:S02]  /*79b0*/  ISETP.GE.AND P3, PT, R0, R25, PT ;  /* 0x000000190000720c */ /* 0x000fc40003f66270 */
[C---:B------:R-:W-:Y:S01]  /*79c0*/  LOP3.LUT R2, R82.reuse, 0x120, RZ, 0xfc, !PT ;  /* 0x0000012052027812 */ /* 0x040fe200078efcff */
[----:B------:R0:W-:Y:S01]  /*79d0*/  @!P6 STG.E.U16 [R6.64+0x100], R61 ;  /* 0x0001003d0600e986 */ /* 0x0001e2000c101504 */
[----:B------:R-:W-:Y:S02]  /*79e0*/  LOP3.LUT R0, R82, 0x140, RZ, 0xfc, !PT ;  /* 0x0000014052007812 */ /* 0x000fe400078efcff */
[-C--:B------:R-:W-:Y:S01]  /*79f0*/  ISETP.GE.AND P2, PT, R8, R25.reuse, PT ;  /* 0x000000190800720c */ /* 0x080fe20003f46270 */
[----:B------:R0:W-:Y:S01]  /*7a00*/  @!P0 STG.E.U16 [R6.64+0x140], R13 ;  /* 0x0001400d06008986 */ /* 0x0001e2000c101504 */
[-C--:B------:R-:W-:Y:S02]  /*7a10*/  ISETP.GE.AND P4, PT, R2, R25.reuse, PT ;  /* 0x000000190200720c */ /* 0x080fe40003f86270 */
[----:B------:R-:W-:Y:S01]  /*7a20*/  ISETP.GE.AND P5, PT, R0, R25, PT ;  /* 0x000000190000720c */ /* 0x000fe20003fa6270 */
[----:B------:R0:W-:Y:S01]  /*7a30*/  @!P1 STG.E.U16 [R6.64+0x180], R59 ;  /* 0x0001803b06009986 */ /* 0x0001e2000c101504 */
[----:B------:R-:W-:-:S02]  /*7a40*/  LOP3.LUT R2, R82, 0x160, RZ, 0xfc, !PT ;  /* 0x0000016052027812 */ /* 0x000fc400078efcff */
[----:B------:R-:W-:Y:S01]  /*7a50*/  LOP3.LUT R0, R82, 0x180, RZ, 0xfc, !PT ;  /* 0x0000018052007812 */ /* 0x000fe200078efcff */
[----:B------:R0:W-:Y:S01]  /*7a60*/  @!P3 STG.E.U16 [R6.64+0x200], R57 ;  /* 0x000200390600b986 */ /* 0x0001e2000c101504 */
[-C--:B------:R-:W-:Y:S02]  /*7a70*/  ISETP.GE.AND P6, PT, R2, R25.reuse, PT ;  /* 0x000000190200720c */ /* 0x080fe40003fc6270 */
[----:B------:R-:W-:Y:S01]  /*7a80*/  ISETP.GE.AND P0, PT, R0, R25, PT ;  /* 0x000000190000720c */ /* 0x000fe20003f06270 */
[----:B------:R0:W-:Y:S01]  /*7a90*/  @!P2 STG.E.U16 [R6.64+0x1c0], R15 ;  /* 0x0001c00f0600a986 */ /* 0x0001e2000c101504 */
[C---:B------:R-:W-:Y:S02]  /*7aa0*/  LOP3.LUT R2, R82.reuse, 0x1a0, RZ, 0xfc, !PT ;  /* 0x000001a052027812 */ /* 0x040fe400078efcff */
[C---:B------:R-:W-:Y:S01]  /*7ab0*/  LOP3.LUT R0, R82.reuse, 0x1c0, RZ, 0xfc, !PT ;  /* 0x000001c052007812 */ /* 0x040fe200078efcff */
[----:B------:R0:W-:Y:S01]  /*7ac0*/  @!P4 STG.E.U16 [R6.64+0x240], R17 ;  /* 0x000240110600c986 */ /* 0x0001e2000c101504 */
[----:B------:R-:W-:-:S02]  /*7ad0*/  LOP3.LUT R82, R82, 0x1e0, RZ, 0xfc, !PT ;  /* 0x000001e052527812 */ /* 0x000fc400078efcff */
[-C--:B------:R-:W-:Y:S01]  /*7ae0*/  ISETP.GE.AND P1, PT, R2, R25.reuse, PT ;  /* 0x000000190200720c */ /* 0x080fe20003f26270 */
[----:B------:R0:W-:Y:S01]  /*7af0*/  @!P5 STG.E.U16 [R6.64+0x280], R55 ;  /* 0x000280370600d986 */ /* 0x0001e2000c101504 */
[-C--:B------:R-:W-:Y:S02]  /*7b00*/  ISETP.GE.AND P2, PT, R0, R25.reuse, PT ;  /* 0x000000190000720c */ /* 0x080fe40003f46270 */
[----:B------:R-:W-:Y:S01]  /*7b10*/  ISETP.GE.AND P3, PT, R82, R25, PT ;  /* 0x000000195200720c */ /* 0x000fe20003f66270 */
[----:B------:R0:W-:Y:S01]  /*7b20*/  @!P6 STG.E.U16 [R6.64+0x2c0], R19 ;  /* 0x0002c0130600e986 */ /* 0x0001e2000c101504 */
[----:B------:R-:W-:Y:S02]  /*7b30*/  IADD3 R68, R68, 0x1, RZ ;  /* 0x0000000144447810 */ /* 0x000fe40007ffe0ff */
[----:B------:R-:W-:Y:S01]  /*7b40*/  MOV R2, R76 ;  /* 0x0000004c00027202 */ /* 0x000fe20000000f00 */
[----:B------:R0:W-:Y:S01]  /*7b50*/  @!P0 STG.E.U16 [R6.64+0x300], R53 ;  /* 0x0003003506008986 */ /* 0x0001e2000c101504 */
[----:B------:R-:W-:-:S02]  /*7b60*/  ISETP.GE.AND P0, PT, R68, R70, PT ;  /* 0x000000464400720c */ /* 0x000fc40003f06270 */
[----:B------:R-:W-:Y:S01]  /*7b70*/  MOV R74, R4 ;  /* 0x00000004004a7202 */ /* 0x000fe20000000f00 */
[----:B------:R0:W-:Y:S01]  /*7b80*/  @!P1 STG.E.U16 [R6.64+0x340], R21 ;  /* 0x0003401506009986 */ /* 0x0001e2000c101504 */
[----:B------:R-:W-:-:S03]  /*7b90*/  IMAD.WIDE R2, R67, 0x2, R2 ;  /* 0x0000000243027825 */ /* 0x000fc600078e0202 */
[----:B------:R0:W-:Y:S01]  /*7ba0*/  @!P2 STG.E.U16 [R6.64+0x380], R51 ;  /* 0x000380330600a986 */ /* 0x0001e2000c101504 */
[----:B------:R-:W-:Y:S02]  /*7bb0*/  IMAD.MOV.U32 R76, RZ, RZ, R2 ;  /* 0x000000ffff4c7224 */ /* 0x000fe400078e0002 */
[----:B------:R-:W-:Y:S01]  /*7bc0*/  IMAD.MOV.U32 R75, RZ, RZ, R3 ;  /* 0x000000ffff4b7224 */ /* 0x000fe200078e0003 */
[----:B------:R0:W-:Y:S02]  /*7bd0*/  @!P3 STG.E.U16 [R6.64+0x3c0], R23 ;  /* 0x0003c0170600b986 */ /* 0x0001e4000c101504 */
[----:B------:R-:W-:Y:S01]  /*7be0*/  @P0 CALL.REL.NOINC `(.L_x_1812) ;  /* 0x0000001000000944 */ /* 0x000fe20003c00000 */
[----:B------:R-:W-:Y:S05]  /*7bf0*/  BRA `(.L_x_1813) ;  /* 0xffff951000007947 */ /* 0x000fea000383ffff */
.L_x_1812:
[----:B------:R-:W-:Y:S05]  /*7c00*/  EXIT ;  /* 0x000000000000794d */ /* 0x000fea0003800000 */
.L_x_1814:
        /* <DEDUP_REMOVED lines=15> */
.L_x_8850:


//--------------------- .text._Z25selective_scan_fwd_kernelI32Selective_Scan_fwd_kernel_traitsILi128ELi16ELi1ELb0ELb1ELb1ELb0ELb1EN3c104HalfEffEEv13SSMParamsBase --------------------------
	.section	.text._Z25selective_scan_fwd_kernelI32Selective_Scan_fwd_kernel_traitsILi128ELi16ELi1ELb0ELb1ELb1ELb0ELb1EN3c104HalfEffEEv13SSMParamsBase,"ax",@progbits
	.sectioninfo	@"SHI_REGISTERS=168"
	.align	128
        .global         _Z25selective_scan_fwd_kernelI32Selective_Scan_fwd_kernel_traitsILi128ELi16ELi1ELb0ELb1ELb1ELb0ELb1EN3c104HalfEffEEv13SSMParamsBase
        .type           _Z25selective_scan_fwd_kernelI32Selective_Scan_fwd_kernel_traitsILi128ELi16ELi1ELb0ELb1ELb1ELb0ELb1EN3c104HalfEffEEv13SSMParamsBase,@function
        .size           _Z25selective_scan_fwd_kernelI32Selective_Scan_fwd_kernel_traitsILi128ELi16ELi1ELb0ELb1ELb1ELb0ELb1EN3c104HalfEffEEv13SSMParamsBase,(.L_x_8851 - _Z25selective_scan_fwd_kernelI32Selective_Scan_fwd_kernel_traitsILi128ELi16ELi1ELb0ELb1ELb1ELb0ELb1EN3c104HalfEffEEv13SSMParamsBase)
        .other          _Z25selective_scan_fwd_kernelI32Selective_Scan_fwd_kernel_traitsILi128ELi16ELi1ELb0ELb1ELb1ELb0ELb1EN3c104HalfEffEEv13SSMParamsBase,@"STO_CUDA_ENTRY STV_DEFAULT"
_Z25selective_scan_fwd_kernelI32Selective_Scan_fwd_kernel_traitsILi128ELi16ELi1ELb0ELb1ELb1ELb0ELb1EN3c104HalfEffEEv13SSMParamsBase:
.text._Z25selective_scan_fwd_kernelI32Selective_Scan_fwd_kernel_traitsILi128ELi16ELi1ELb0ELb1ELb1ELb0ELb1EN3c104HalfEffEEv13SSMParamsBase:
[----:B------:R-:W-:Y:S02]  /*0000*/  IMAD.MOV.U32 R1, RZ, RZ, c[0x0][0x28] ;  /* 0x00000a00ff017624 */ /* 0x000fe400078e00ff */
[----:B------:R-:W-:Y:S01]  /*0010*/  ISETP.NE.U32.AND P2, PT, RZ, c[0x0][0x2b0], PT ;  /* 0x0000ac00ff007a0c */ /* 0x000fe20003f45070 */
[----:B------:R-:W-:Y:S01]  /*0020*/  IMAD.MOV.U32 R2, RZ, RZ, RZ ;  /* 0x000000ffff027224 */ /* 0x000fe200078e00ff */
[----:B------:R-:W0:Y:S01]  /*0030*/  S2R R0, SR_CTAID.X ;  /* 0x0000000000007919 */ /* 0x000e220000002500 */
[----:B------:R-:W-:Y:S01]  /*0040*/  IMAD.MOV.U32 R11, RZ, RZ, RZ ;  /* 0x000000ffff0b7224 */ /* 0x000fe200078e00ff */
[----:B------:R-:W-:Y:S01]  /*0050*/  ISETP.NE.AND.EX P2, PT, RZ, c[0x0][0x2b4], PT, P2 ;  /* 0x0000ad00ff007a0c */ /* 0x000fe20003f45320 */
[----:B------:R-:W-:Y:S01]  /*0060*/  HFMA2.MMA R15, -RZ, RZ, 0, 0 ;  /* 0x00000000ff0f7435 */ /* 0x000fe200000001ff */
[----:B------:R-:W-:Y:S01]  /*0070*/  ULDC.64 UR4, c[0x0][0x118] ;  /* 0x0000460000047ab9 */ /* 0x000fe20000000a00 */
[----:B------:R-:W-:Y:S01]  /*0080*/  IMAD.MOV.U32 R13, RZ, RZ, RZ ;  /* 0x000000ffff0d7224 */ /* 0x000fe200078e00ff */
[----:B------:R-:W-:-:S09]  /*0090*/  IADD3 R1, R1, -0x10, RZ ;  /* 0xfffffff001017810 */ /* 0x000fd20007ffe0ff */
[----:B------:R-:W-:Y:S02]  /*00a0*/  @P2 IMAD.MOV.U32 R2, RZ, RZ, c[0x0][0x2b0] ;  /* 0x0000ac00ff022624 */ /* 0x000fe400078e00ff */
[----:B------:R-:W-:Y:S02]  /*00b0*/  @P2 IMAD.MOV.U32 R11, RZ, RZ, c[0x0][0x2b4] ;  /* 0x0000ad00ff0b2624 */ /* 0x000fe400078e00ff */
[----:B------:R-:W-:Y:S01]  /*00c0*/  @P2 IMAD.MOV.U32 R13, RZ, RZ, c[0x0][0x2b0] ;  /* 0x0000ac00ff0d2624 */ /* 0x000fe200078e00ff */
[C---:B------:R-:W-:Y:S01]  /*00d0*/  ISETP.NE.U32.AND P0, PT, R2.reuse, RZ, PT ;  /* 0x000000ff0200720c */ /* 0x040fe20003f05070 */
[----:B------:R-:W-:Y:S01]  /*00e0*/  @P2 IMAD.MOV.U32 R15, RZ, RZ, c[0x0][0x2b4] ;  /* 0x0000ad00ff0f2624 */ /* 0x000fe200078e00ff */
        /* <DEDUP_REMOVED lines=21> */
.L_x_1815:
        /* <DEDUP_REMOVED lines=28> */
.L_x_1816:
        /* <DEDUP_REMOVED lines=8> */
[----:B------:R-:W-:-:S05]  /*0480*/  SHF.L.U64.HI R4, R4, 0x2, R5 ;  /* 0x0000000204047819 */ /* 0x000fca0000010205 */
[--C-:B------:R-:W-:Y:S02]  /*0490*/  IMAD.X R79, R15, 0x1, R4.reuse, P0 ;  /* 0x000000010f4f7824 */ /* 0x100fe400000e0604 */
[----:B------:R-:W-:Y:S02]  /*04a0*/  IMAD.X R88, R11, 0x1, R4, P2 ;  /* 0x000000010b587824 */ /* 0x000fe400010e0604 */
.L_x_1817:
[----:B------:R-:W-:Y:S01]  /*04b0*/  ISETP.EQ.U32.AND P0, PT, R89, RZ, PT ;  /* 0x000000ff5900720c */ /* 0x000fe20003f02070 */
[----:B------:R-:W-:Y:S01]  /*04c0*/  HFMA2.MMA R7, -RZ, RZ, 0, 0 ;  /* 0x00000000ff077435 */ /* 0x000fe200000001ff */
[----:B------:R-:W-:Y:S02]  /*04d0*/  IMAD.MOV.U32 R2, RZ, RZ, RZ ;  /* 0x000000ffff027224 */ /* 0x000fe400078e00ff */
[----:B------:R-:W-:Y:S01]  /*04e0*/  ISETP.EQ.OR.EX P0, PT, R88, RZ, !P6, P0 ;  /* 0x000000ff5800720c */ /* 0x000fe20007702700 */
[----:B------:R-:W-:Y:S02]  /*04f0*/  @P1 IMAD.MOV.U32 R2, RZ, RZ, c[0x0][0x2d4] ;  /* 0x0000b500ff021624 */ /* 0x000fe400078e00ff */
[----:B------:R-:W-:-:S10]  /*0500*/  @P1 IMAD.MOV.U32 R7, RZ, RZ, c[0x0][0x2d0] ;  /* 0x0000b400ff071624 */ /* 0x000fd400078e00ff */
        /* <DEDUP_REMOVED lines=27> */
[----:B------:R-:W-:Y:S02]  /*06c0*/  @P2 IMAD.MOV.U32 R13, RZ, RZ, c[0x0][0x2c0] ;  /* 0x0000b000ff0d2624 */ /* 0x000fe400078e00ff */
[----:B------:R-:W-:Y:S01]  /*06d0*/  @P2 IMAD.MOV.U32 R12, RZ, RZ, c[0x0][0x2c4] ;  /* 0x0000b100ff0c2624 */ /* 0x000fe200078e00ff */
        /* <DEDUP_REMOVED lines=40> */
[----:B------:R-:W-:Y:S02]  /*0960*/  IMAD R12, R15, c[0x0][0x1f0], RZ ;  /* 0x00007c000f0c7a24 */ /* 0x000fe400078e02ff */
[----:B------:R-:W-:Y:S01]  /*0970*/  IMAD.WIDE.U32 R4, R153, c[0x0][0x1e0], RZ ;  /* 0x0000780099047a25 */ /* 0x000fe200078e00ff */
[----:B------:R-:W-:-:S03]  /*0980*/  IADD3 R9, R7, R9, RZ ;  /* 0x0000000907097210 */ /* 0x000fc60007ffe0ff */
[----:B------:R-:W-:Y:S02]  /*0990*/  IMAD.MOV.U32 R13, RZ, RZ, R10 ;  /* 0x000000ffff0d7224 */ /* 0x000fe400078e000a */
[----:B------:R-:W-:Y:S02]  /*09a0*/  IMAD.MOV.U32 R8, RZ, RZ, R6 ;  /* 0x000000ffff087224 */ /* 0x000fe400078e0006 */
[----:B------:R-:W-:Y:S02]  /*09b0*/  IMAD R14, R15, c[0x0][0x1c0], RZ ;  /* 0x000070000f0e7a24 */ /* 0x000fe400078e02ff */
[----:B------:R-:W-:-:S04]  /*09c0*/  IMAD.WIDE.U32 R6, R153, c[0x0][0x1f0], RZ ;  /* 0x00007c0099067a25 */ /* 0x000fc800078e00ff */
[----:B------:R-:W-:Y:S02]  /*09d0*/  IMAD R15, R153, c[0x0][0x1f4], R12 ;  /* 0x00007d00990f7a24 */ /* 0x000fe400078e020c */
[----:B------:R-:W-:Y:S02]  /*09e0*/  IMAD.IADD R5, R5, 0x1, R11 ;  /* 0x0000000105057824 */ /* 0x000fe400078e020b */
[----:B------:R-:W-:Y:S02]  /*09f0*/  IMAD R12, R18, c[0x0][0x1e8], RZ ;  /* 0x00007a00120c7a24 */ /* 0x000fe400078e02ff */
[----:B------:R-:W-:Y:S01]  /*0a00*/  @!P3 IMAD.MOV R13, RZ, RZ, -R13 ;  /* 0x000000ffff0db224 */ /* 0x000fe200078e0a0d */
[----:B------:R-:W-:Y:S01]  /*0a10*/  @!P2 LOP3.LUT R13, RZ, c[0x0][0x174], RZ, 0x33, !PT ;  /* 0x00005d00ff0daa12 */ /* 0x000fe200078e33ff */
[----:B------:R-:W-:Y:S02]  /*0a20*/  IMAD.IADD R7, R7, 0x1, R15 ;  /* 0x0000000107077824 */ /* 0x000fe400078e020f */
[C---:B------:R-:W-:Y:S01]  /*0a30*/  IMAD R15, R16.reuse, c[0x0][0x1ec], R12 ;  /* 0x00007b00100f7a24 */ /* 0x040fe200078e020c */
[----:B------:R-:W-:Y:S01]  /*0a40*/  SHF.R.S32.HI R12, RZ, 0x1f, R13 ;  /* 0x0000001fff0c7819 */ /* 0x000fe2000001140d */
[----:B------:R-:W-:-:S04]  /*0a50*/  IMAD.WIDE.U32 R154, R16, c[0x0][0x1e8], R4 ;  /* 0x00007a00109a7a25 */ /* 0x000fc800078e0004 */
[----:B------:R-:W-:Y:S01]  /*0a60*/  IMAD.IADD R5, R155, 0x1, R15 ;  /* 0x000000019b057824 */ /* 0x000fe200078e020f */
[----:B------:R-:W-:Y:S01]  /*0a70*/  LEA R155, P1, R154, c[0x0][0x270], 0x1 ;  /* 0x00009c009a9b7a11 */ /* 0x000fe200078208ff */
[----:B------:R-:W-:-:S04]  /*0a80*/  IMAD.WIDE.U32 R10, R153, c[0x0][0x1c0], RZ ;  /* 0x00007000990a7a25 */ /* 0x000fc800078e00ff */
[----:B------:R-:W-:Y:S02]  /*0a90*/  IMAD R17, R153, c[0x0][0x1c4], R14 ;  /* 0x0000710099117a24 */ /* 0x000fe400078e020e */
[----:B------:R-:W-:Y:S01]  /*0aa0*/  IMAD.WIDE.U32 R156, R16, c[0x0][0x1f8], R6 ;  /* 0x00007e00109c7a25 */ /* 0x000fe200078e0006 */
[----:B------:R-:W-:-:S03]  /*0ab0*/  LEA.HI.X R154, R154, c[0x0][0x274], R5, 0x1, P1 ;  /* 0x00009d009a9a7a11 */ /* 0x000fc600008f0c05 */
[----:B------:R-:W-:Y:S02]  /*0ac0*/  IMAD R6, R12, c[0x0][0x1b8], RZ ;  /* 0x00006e000c067a24 */ /* 0x000fe400078e02ff */
[----:B------:R-:W-:Y:S01]  /*0ad0*/  IMAD R14, R18, c[0x0][0x1f8], RZ ;  /* 0x00007e00120e7a24 */ /* 0x000fe200078e02ff */
[----:B------:R-:W-:Y:S01]  /*0ae0*/  IADD3 R11, R11, R17, RZ ;  /* 0x000000110b0b7210 */ /* 0x000fe20007ffe0ff */
[----:B------:R-:W-:-:S04]  /*0af0*/  IMAD.WIDE.U32 R4, R13, c[0x0][0x1b8], R8 ;  /* 0x00006e000d047a25 */ /* 0x000fc800078e0008 */
[----:B------:R-:W-:Y:S02]  /*0b00*/  IMAD R75, R13, c[0x0][0x1bc], R6 ;  /* 0x00006f000d4b7a24 */ /* 0x000fe400078e0206 */
[----:B------:R-:W-:Y:S01]  /*0b10*/  IMAD R17, R16, c[0x0][0x1fc], R14 ;  /* 0x00007f0010117a24 */ /* 0x000fe200078e020e */
[----:B------:R-:W-:Y:S01]  /*0b20*/  ISETP.NE.U32.AND P3, PT, RZ, c[0x0][0x2d8], PT ;  /* 0x0000b600ff007a0c */ /* 0x000fe20003f65070 */
[----:B------:R-:W-:Y:S01]  /*0b30*/  IMAD.IADD R75, R5, 0x1, R75 ;  /* 0x00000001054b7824 */ /* 0x000fe200078e024b */
[----:B------:R-:W-:Y:S01]  /*0b40*/  LEA R76, P2, R4, c[0x0][0x258], 0x1 ;  /* 0x00009600044c7a11 */ /* 0x000fe200078408ff */
[----:B------:R-:W-:Y:S01]  /*0b50*/  IMAD.IADD R9, R157, 0x1, R17 ;  /* 0x000000019d097824 */ /* 0x000fe200078e0211 */
[----:B------:R-:W-:Y:S02]  /*0b60*/  LEA R157, P1, R156, c[0x0][0x278], 0x1 ;  /* 0x00009e009c9d7a11 */ /* 0x000fe400078208ff */
[----:B------:R-:W-:Y:S02]  /*0b70*/  ISETP.NE.AND.EX P3, PT, RZ, c[0x0][0x2dc], PT, P3 ;  /* 0x0000b700ff007a0c */ /* 0x000fe40003f65330 */
[----:B------:R-:W-:-:S02]  /*0b80*/  LEA.HI.X R75, R4, c[0x0][0x25c], R75, 0x1, P2 ;  /* 0x00009700044b7a11 */ /* 0x000fc400010f0c4b */
[----:B------:R-:W-:Y:S02]  /*0b90*/  LEA.HI.X R156, R156, c[0x0][0x27c], R9, 0x1, P1 ;  /* 0x00009f009c9c7a11 */ /* 0x000fe400008f0c09 */
[----:B------:R-:W-:Y:S02]  /*0ba0*/  ISETP.NE.U32.AND P2, PT, RZ, c[0x0][0x2c8], PT ;  /* 0x0000b200ff007a0c */ /* 0x000fe40003f45070 */
[----:B------:R-:W-:Y:S02]  /*0bb0*/  ISETP.NE.U32.AND P1, PT, RZ, c[0x0][0x2e0], PT ;  /* 0x0000b800ff007a0c */ /* 0x000fe40003f25070 */
[----:B------:R-:W-:Y:S02]  /*0bc0*/  ISETP.NE.AND.EX P2, PT, RZ, c[0x0][0x2cc], PT, P2 ;  /* 0x0000b300ff007a0c */ /* 0x000fe40003f45320 */
[----:B------:R-:W-:Y:S01]  /*0bd0*/  ISETP.NE.AND.EX P1, PT, RZ, c[0x0][0x2e4], PT, P1 ;  /* 0x0000b900ff007a0c */ /* 0x000fe20003f25310 */
[----:B------:R-:W-:Y:S01]  /*0be0*/  IMAD R12, R12, c[0x0][0x1d8], RZ ;  /* 0x000076000c0c7a24 */ /* 0x000fe200078e02ff */
[----:B------:R-:W-:Y:S01]  /*0bf0*/  HFMA2.MMA R81, -RZ, RZ, 0, 0 ;  /* 0x00000000ff517435 */ /* 0x000fe200000001ff */
[----:B----4-:R-:W-:-:S02]  /*0c00*/  IMAD.IADD R14, R2, 0x1, -R153 ;  /* 0x00000001020e7824 */ /* 0x010fc400078e0a99 */
[----:B------:R-:W-:Y:S01]  /*0c10*/  IMAD.MOV.U32 R16, RZ, RZ, RZ ;  /* 0x000000ffff107224 */ /* 0x000fe200078e00ff */
[----:B------:R-:W-:Y:S01]  /*0c20*/  @P3 MOV R16, c[0x0][0x2d8] ;  /* 0x0000b60000103a02 */ /* 0x000fe20000000f00 */
[C---:B------:R-:W-:Y:S02]  /*0c30*/  IMAD R73, R13.reuse, c[0x0][0x1dc], R12 ;  /* 0x000077000d497a24 */ /* 0x040fe400078e020c */
[----:B------:R-:W-:-:S04]  /*0c40*/  IMAD.WIDE.U32 R6, R13, c[0x0][0x1d8], R10 ;  /* 0x000076000d067a25 */ /* 0x000fc800078e000a */
[----:B------:R-:W-:Y:S02]  /*0c50*/  IMAD.MOV.U32 R15, RZ, RZ, RZ ;  /* 0x000000ffff0f7224 */ /* 0x000fe400078e00ff */
[----:B------:R-:W-:Y:S01]  /*0c60*/  @P3 IMAD.MOV.U32 R15, RZ, RZ, c[0x0][0x2dc] ;  /* 0x0000b700ff0f3624 */ /* 0x000fe200078e00ff */
[----:B------:R0:W-:Y:S01]  /*0c70*/  STL [R1+0x8], R14 ;  /* 0x0000080e01007387 */ /* 0x0001e20000100800 */
[----:B------:R-:W-:Y:S01]  /*0c80*/  IMAD.IADD R73, R7, 0x1, R73 ;  /* 0x0000000107497824 */ /* 0x000fe200078e0249 */
[----:B------:R-:W-:Y:S01]  /*0c90*/  LEA R74, P4, R6, c[0x0][0x260], 0x1 ;  /* 0x00009800064a7a11 */ /* 0x000fe200078808ff */
[----:B------:R-:W-:Y:S01]  /*0ca0*/  IMAD.MOV.U32 R8, RZ, RZ, RZ ;  /* 0x000000ffff087224 */ /* 0x000fe200078e00ff */
[----:B------:R0:W-:Y:S01]  /*0cb0*/  STL [R1], R16 ;  /* 0x0000001001007387 */ /* 0x0001e20000100800 */
[----:B------:R-:W-:Y:S01]  /*0cc0*/  @P2 IMAD.MOV.U32 R81, RZ, RZ, c[0x0][0x2c8] ;  /* 0x0000b200ff512624 */ /* 0x000fe200078e00ff */
[----:B------:R-:W-:Y:S01]  /*0cd0*/  @P1 ISETP.NE.U32.AND P5, PT, RZ, c[0x0][0x2e0], PT ;  /* 0x0000b800ff001a0c */ /* 0x000fe20003fa5070 */
[----:B------:R-:W-:Y:S01]  /*0ce0*/  @P2 IMAD.MOV.U32 R8, RZ, RZ, c[0x0][0x2cc] ;  /* 0x0000b300ff082624 */ /* 0x000fe200078e00ff */
[----:B------:R0:W-:Y:S01]  /*0cf0*/  STL [R1+0x4], R15 ;  /* 0x0000040f01007387 */ /* 0x0001e20000100800 */
[----:B------:R-:W-:-:S02]  /*0d00*/  ISETP.NE.U32.AND P2, PT, R16, RZ, PT ;  /* 0x000000ff1000720c */ /* 0x000fc40003f45070 */
        /* <DEDUP_REMOVED lines=9> */
[----:B------:R-:W-:Y:S01]  /*0da0*/  SEL R72, R72, 0x800, P6 ;  /* 0x0000080048487807 */ /* 0x000fe20003000000 */
[----:B------:R-:W-:-:S02]  /*0db0*/  @P3 IMAD.MOV.U32 R160, RZ, RZ, c[0x0][0x2d8] ;  /* 0x0000b600ffa03624 */ /* 0x000fc400078e00ff */
[----:B------:R-:W-:Y:S02]  /*0dc0*/  @P1 IMAD.MOV.U32 R7, RZ, RZ, c[0x0][0x2e0] ;  /* 0x0000b800ff071624 */ /* 0x000fe400078e00ff */
[----:B------:R-:W-:Y:S01]  /*0dd0*/  @P1 IMAD.MOV.U32 R2, RZ, RZ, c[0x0][0x2e4] ;  /* 0x0000b900ff021624 */ /* 0x000fe200078e00ff */
[----:B--2---:R-:W-:Y:S01]  /*0de0*/  @!P0 SHF.R.S32.HI R92, RZ, 0x1f, R77 ;  /* 0x0000001fff5c8819 */ /* 0x004fe2000001144d */
[----:B------:R-:W-:Y:S05]  /*0df0*/  @P4 BRA P2, `(.L_x_1818) ;  /* 0x000001e000004947 */ /* 0x000fea0001000000 */
[-C--:B0-----:R-:W-:Y:S01]  /*0e00*/  IABS R9, R72.reuse ;  /* 0x0000004800097213 */ /* 0x081fe20000000000 */
[----:B------:R-:W-:Y:S01]  /*0e10*/  IMAD.MOV.U32 R158, RZ, RZ, RZ ;  /* 0x000000ffff9e7224 */ /* 0x000fe200078e00ff */
[----:B------:R-:W-:Y:S01]  /*0e20*/  IABS R10, R72 ;  /* 0x00000048000a7213 */ /* 0x000fe20000000000 */
[----:B-----5:R-:W-:Y:S01]  /*0e30*/  IMAD.MOV.U32 R71, RZ, RZ, RZ ;  /* 0x000000ffff477224 */ /* 0x020fe200078e00ff */
        /* <DEDUP_REMOVED lines=26> */
.L_x_1818:
        /* <DEDUP_REMOVED lines=18> */
.L_x_1819:
[----:B------:R-:W-:-:S13]  /*1100*/  ISETP.GE.AND P0, PT, R70, 0x1, PT ;  /* 0x000000014600780c */ /* 0x000fda0003f06270 */
[----:B------:R-:W-:Y:S05]  /*1110*/  @!P0 EXIT ;  /* 0x000000000000894d */ /* 0x000fea0003800000 */
[----:B------:R-:W0:Y:S01]  /*1120*/  S2R R69, SR_LANEID ;  /* 0x0000000000457919 */ /* 0x000e220000000000 */
[C---:B------:R-:W-:Y:S01]  /*1130*/  LEA R80, P0, R0.reuse, R81, 0x2 ;  /* 0x0000005100507211 */ /* 0x040fe200078010ff */
[----:B------:R-:W-:Y:S02]  /*1140*/  IMAD.MOV.U32 R68, RZ, RZ, RZ ;  /* 0x000000ffff447224 */ /* 0x000fe400078e00ff */
[----:B------:R-:W-:Y:S01]  /*1150*/  IMAD.MOV.U32 R151, RZ, RZ, RZ ;  /* 0x000000ffff977224 */ /* 0x000fe200078e00ff */
[----:B------:R-:W-:Y:S02]  /*1160*/  LEA.HI.X R81, R0, R8, R3, 0x2, P0 ;  /* 0x0000000800517211 */ /* 0x000fe400000f1403 */
.L_x_1866:
[----:B------:R-:W2:Y:S04]  /*1170*/  LDL R2, [R1] ;  /* 0x0000000001027983 */ /* 0x000ea80000100800 */
[----:B------:R-:W3:Y:S04]  /*1180*/  LDL R0, [R1+0x4] ;  /* 0x0000040001007983 */ /* 0x000ee80000100800 */
[----:B------:R-:W4:Y:S01]  /*1190*/  LDL R4, [R1+0x8] ;  /* 0x0000080001047983 */ /* 0x000f220000100800 */
[----:B--2---:R-:W-:-:S04]  /*11a0*/  ISETP.NE.U32.AND P0, PT, R2, RZ, PT ;  /* 0x000000ff0200720c */ /* 0x004fc80003f05070 */
[----:B---3--:R-:W-:-:S13]  /*11b0*/  ISETP.NE.AND.EX P0, PT, R0, RZ, PT, P0 ;  /* 0x000000ff0000720c */ /* 0x008fda0003f05300 */
[----:B------:R-:W-:-:S05]  /*11c0*/  @P0 IADD3 R3, R68, R158, RZ ;  /* 0x0000009e44030210 */ /* 0x000fca0007ffe0ff */
[----:B------:R-:W-:-:S05]  /*11d0*/  @P0 IMAD.WIDE R2, R3, 0x4, R160 ;  /* 0x0000000403020825 */ /* 0x000fca00078e02a0 */
[----:B------:R-:W2:Y:S04]  /*11e0*/  @P0 LDG.E R67, [R2.64] ;  /* 0x0000000402430981 */ /* 0x000ea8000c1e1900 */
[----:B------:R-:W2:Y:S01]  /*11f0*/  @P0 LDG.E R0, [R2.64+0x4] ;  /* 0x0000040402000981 */ /* 0x000ea2000c1e1900 */
[----:B----4-:R-:W-:Y:S02]  /*1200*/  @!P0 IMAD.IADD R5, R4, 0x1, -R151 ;  /* 0x0000000104058824 */ /* 0x010fe400078e0a97 */
[----:B--2---:R-:W-:-:S03]  /*1210*/  @P0 IMAD.IADD R67, R0, 0x1, -R67 ;  /* 0x0000000100430824 */ /* 0x004fc600078e0a43 */
[----:B------:R-:W-:-:S04]  /*1220*/  @!P0 IMNMX R67, R5, R72, PT ;  /* 0x0000004805438217 */ /* 0x000fc80003800200 */
[----:B------:R-:W-:-:S13]  /*1230*/  ISETP.GE.AND P0, PT, R67, 0x1, PT ;  /* 0x000000014300780c */ /* 0x000fda0003f06270 */
[----:B01---5:R-:W-:Y:S05]  /*1240*/  @!P0 EXIT ;  /* 0x000000000000894d */ /* 0x023fea0003800000 */
[----:B------:R-:W1:Y:S01]  /*1250*/  S2R R152, SR_TID.X ;  /* 0x0000000000987919 */ /* 0x000e620000002100 */
[----:B------:R-:W-:Y:S02]  /*1260*/  LOP3.LUT R66, R66, 0xfffffbff, RZ, 0xc0, !PT ;  /* 0xfffffbff42427812 */ /* 0x000fe400078ec0ff */
[-C--:B------:R-:W-:Y:S01]  /*1270*/  LOP3.LUT R155, R155, R154.reuse, RZ, 0x3c, !PT ;  /* 0x0000009a9b9b7212 */ /* 0x080fe200078e3cff */
[----:B------:R-:W-:Y:S01]  /*1280*/  BAR.SYNC.DEFER_BLOCKING 0x0 ;  /* 0x0000000000007b1d */ /* 0x000fe20000010000 */
[----:B------:R-:W-:Y:S02]  /*1290*/  PRMT R8, RZ, 0x7610, R8 ;  /* 0x00007610ff087816 */ /* 0x000fe40000000008 */
[C---:B------:R-:W-:Y:S02]  /*12a0*/  LOP3.LUT R154, R155.reuse, R154, RZ, 0x3c, !PT ;  /* 0x0000009a9b9a7212 */ /* 0x040fe400078e3cff */
[----:B------:R-:W-:Y:S02]  /*12b0*/  PRMT R11, RZ, 0x7610, R11 ;  /* 0x00007610ff0b7816 */ /* 0x000fe4000000000b */
[----:B------:R-:W-:-:S02]  /*12c0*/  LOP3.LUT R155, R155, R154, RZ, 0x3c, !PT ;  /* 0x0000009a9b9b7212 */ /* 0x000fc400078e3cff */
        /* <DEDUP_REMOVED lines=24> */
[----:B------:R-:W-:Y:S01]  /*1450*/  IMAD.WIDE R2, R82, 0x2, R154 ;  /* 0x0000000252027825 */ /* 0x000fe200078e029a */
[----:B------:R-:W-:Y:S02]  /*1460*/  LOP3.LUT R66, R66, 0xfffffdff, RZ, 0xc0, !PT ;  /* 0xfffffdff42427812 */ /* 0x000fe400078ec0ff */
[----:B------:R-:W-:-:S02]  /*1470*/  LOP3.LUT R6, R82, 0xc0, RZ, 0xfc, !PT ;  /* 0x000000c052067812 */ /* 0x000fc400078efcff */
[----:B------:R-:W-:Y:S01]  /*1480*/  @P4 LOP3.LUT R66, R66, 0x200, RZ, 0xfc, !PT ;  /* 0x0000020042424812 */ /* 0x000fe200078efcff */
[----:B------:R1:W2:Y:S01]  /*1490*/  @!P5 LDG.E.U16 R5, [R2.64+0x40] ;  /* 0x000040040205d981 */ /* 0x0002a2000c1e1500 */
[-C--:B------:R-:W-:Y:S02]  /*14a0*/  ISETP.GE.AND P0, PT, R6, R67.reuse, PT ;  /* 0x000000430600720c */ /* 0x080fe40003f06270 */
[----:B------:R-:W-:Y:S01]  /*14b0*/  LOP3.LUT R66, R66, 0xfffffeff, RZ, 0xc0, !PT ;  /* 0xfffffeff42427812 */ /* 0x000fe200078ec0ff */
[----:B------:R1:W3:Y:S01]  /*14c0*/  @!P3 LDG.E.U16 R7, [R2.64+0xc0] ;  /* 0x0000c0040207b981 */ /* 0x0002e2000c1e1500 */
[----:B------:R-:W-:Y:S02]  /*14d0*/  ISETP.GE.AND P6, PT, R82, R67, PT ;  /* 0x000000435200720c */ /* 0x000fe40003fc6270 */
[----:B------:R-:W-:Y:S01]  /*14e0*/  @P3 LOP3.LUT R66, R66, 0x100, RZ, 0xfc, !PT ;  /* 0x0000010042423812 */ /* 0x000fe200078efcff */
[----:B------:R1:W4:Y:S01]  /*14f0*/  @!P1 LDG.E.U16 R9, [R2.64+0x140] ;  /* 0x0001400402099981 */ /* 0x000322000c1e1500 */
[----:B------:R-:W-:-:S02]  /*1500*/  LOP3.LUT R18, R82, 0xe0, RZ, 0xfc, !PT ;  /* 0x000000e052127812 */ /* 0x000fc400078efcff */
[----:B------:R-:W-:Y:S02]  /*1510*/  LOP3.LUT R66, R66, 0xffffff7f, RZ, 0xc0, !PT ;  /* 0xffffff7f42427812 */ /* 0x000fe400078ec0ff */
[----:B------:R-:W-:Y:S01]  /*1520*/  LOP3.LUT R20, R82, 0x100, RZ, 0xfc, !PT ;  /* 0x0000010052147812 */ /* 0x000fe200078efcff */
[----:B------:R1:W5:Y:S01]  /*1530*/  @!P0 LDG.E.U16 R8, [R2.64+0x180] ;  /* 0x0001800402088981 */ /* 0x000362000c1e1500 */
[----:B------:R-:W-:Y:S02]  /*1540*/  @P2 LOP3.LUT R66, R66, 0x80, RZ, 0xfc, !PT ;  /* 0x0000008042422812 */ /* 0x000fe400078efcff */
[----:B------:R-:W-:Y:S02]  /*1550*/  PRMT R0, RZ, 0x7610, R0 ;  /* 0x00007610ff007816 */ /* 0x000fe40000000000 */
[----:B------:R-:W-:Y:S02]  /*1560*/  LOP3.LUT R66, R66, 0xffffffbf, RZ, 0xc0, !PT ;  /* 0xffffffbf42427812 */ /* 0x000fe400078ec0ff */
[----:B------:R-:W-:-:S02]  /*1570*/  PRMT R4, RZ, 0x7610, R4 ;  /* 0x00007610ff047816 */ /* 0x000fc40000000004 */
[----:B------:R-:W-:Y:S01]  /*1580*/  @P1 LOP3.LUT R66, R66, 0x40, RZ, 0xfc, !PT ;  /* 0x0000004042421812 */ /* 0x000fe200078efcff */
[----:B------:R1:W2:Y:S01]  /*1590*/  @!P6 LDG.E.U16 R0, [R2.64] ;  /* 0x000000040200e981 */ /* 0x0002a2000c1e1500 */
[----:B------:R-:W-:Y:S02]  /*15a0*/  LOP3.LUT R22, R82, 0x120, RZ, 0xfc, !PT ;  /* 0x0000012052167812 */ /* 0x000fe400078efcff */
[----:B------:R-:W-:Y:S01]  /*15b0*/  LOP3.LUT R66, R66, 0xffffffdf, RZ, 0xc0, !PT ;  /* 0xffffffdf42427812 */ /* 0x000fe200078ec0ff */
[----:B------:R1:W3:Y:S01]  /*15c0*/  @!P4 LDG.E.U16 R4, [R2.64+0x80] ;  /* 0x000080040204c981 */ /* 0x0002e2000c1e1500 */
[----:B------:R-:W-:Y:S02]  /*15d0*/  PRMT R6, RZ, 0x7610, R6 ;  /* 0x00007610ff067816 */ /* 0x000fe40000000006 */
[----:B------:R-:W-:Y:S02]  /*15e0*/  @P0 LOP3.LUT R66, R66, 0x20, RZ, 0xfc, !PT ;  /* 0x0000002042420812 */ /* 0x000fe400078efcff */
[----:B------:R-:W-:-:S02]  /*15f0*/  ISETP.GE.AND P0, PT, R18, R67, PT ;  /* 0x000000431200720c */ /* 0x000fc40003f06270 */
[----:B------:R-:W-:Y:S01]  /*1600*/  LOP3.LUT R66, R66, 0xfffff7ff, RZ, 0xc0, !PT ;  /* 0xfffff7ff42427812 */ /* 0x000fe200078ec0ff */
[----:B------:R1:W4:Y:S01]  /*1610*/  @!P2 LDG.E.U16 R6, [R2.64+0x100] ;  /* 0x000100040206a981 */ /* 0x000322000c1e1500 */
[----:B------:R-:W-:Y:S02]  /*1620*/  LOP3.LUT R24, R82, 0x140, RZ, 0xfc, !PT ;  /* 0x0000014052187812 */ /* 0x000fe400078efcff */
[----:B------:R-:W-:Y:S02]  /*1630*/  @P6 LOP3.LUT R66, R66, 0x800, RZ, 0xfc, !PT ;  /* 0x0000080042426812 */ /* 0x000fe400078efcff */
[----:B------:R-:W-:Y:S02]  /*1640*/  LOP3.LUT R26, R82, 0x160, RZ, 0xfc, !PT ;  /* 0x00000160521a7812 */ /* 0x000fe400078efcff */
[----:B------:R-:W-:Y:S02]  /*1650*/  LOP3.LUT R66, R66, 0xffffffef, RZ, 0xc0, !PT ;  /* 0xffffffef42427812 */ /* 0x000fe400078ec0ff */
[----:B------:R-:W-:Y:S01]  /*1660*/  LOP3.LUT R28, R82, 0x180, RZ, 0xfc, !PT ;  /* 0x00000180521c7812 */ /* 0x000fe200078efcff */
[----:B------:R1:W5:Y:S01]  /*1670*/  @!P0 LDG.E.U16 R11, [R2.64+0x1c0] ;  /* 0x0001c004020b8981 */ /* 0x000362000c1e1500 */
[----:B------:R-:W-:-:S02]  /*1680*/  @P0 LOP3.LUT R66, R66, 0x10, RZ, 0xfc, !PT ;  /* 0x0000001042420812 */ /* 0x000fc400078efcff */
[-C--:B------:R-:W-:Y:S02]  /*1690*/  ISETP.GE.AND P0, PT, R20, R67.reuse, PT ;  /* 0x000000431400720c */ /* 0x080fe40003f06270 */
[----:B------:R-:W-:Y:S02]  /*16a0*/  LOP3.LUT R30, R82, 0x1a0, RZ, 0xfc, !PT ;  /* 0x000001a0521e7812 */ /* 0x000fe400078efcff */
[-C--:B------:R-:W-:Y:S02]  /*16b0*/  ISETP.GE.AND P6, PT, R22, R67.reuse, PT ;  /* 0x000000431600720c */ /* 0x080fe40003fc6270 */
[----:B------:R-:W-:Y:S02]  /*16c0*/  LOP3.LUT R32, R82, 0x1c0, RZ, 0xfc, !PT ;  /* 0x000001c052207812 */ /* 0x000fe400078efcff */
[----:B------:R-:W-:Y:S02]  /*16d0*/  LOP3.LUT R66, R66, 0xfffffff7, RZ, 0xc0, !PT ;  /* 0xfffffff742427812 */ /* 0x000fe400078ec0ff */
[----:B------:R-:W-:-:S02]  /*16e0*/  ISETP.GE.AND P5, PT, R24, R67, PT ;  /* 0x000000431800720c */ /* 0x000fc40003fa6270 */
[----:B------:R-:W-:Y:S01]  /*16f0*/  LOP3.LUT R34, R82, 0x1e0, RZ, 0xfc, !PT ;  /* 0x000001e052227812 */ /* 0x000fe200078efcff */
[----:B------:R1:W5:Y:S01]  /*1700*/  @!P0 LDG.E.U16 R10, [R2.64+0x200] ;  /* 0x00020004020a8981 */ /* 0x000362000c1e1500 */
[-C--:B------:R-:W-:Y:S02]  /*1710*/  ISETP.GE.AND P4, PT, R26, R67.reuse, PT ;  /* 0x000000431a00720c */ /* 0x080fe40003f86270 */
[-C--:B------:R-:W-:Y:S01]  /*1720*/  ISETP.GE.AND P3, PT, R28, R67.reuse, PT ;  /* 0x000000431c00720c */ /* 0x080fe20003f66270 */
[----:B------:R1:W5:Y:S01]  /*1730*/  @!P6 LDG.E.U16 R13, [R2.64+0x240] ;  /* 0x00024004020de981 */ /* 0x000362000c1e1500 */
[-C--:B------:R-:W-:Y:S02]  /*1740*/  ISETP.GE.AND P2, PT, R30, R67.reuse, PT ;  /* 0x000000431e00720c */ /* 0x080fe40003f46270 */
[----:B------:R-:W-:Y:S02]  /*1750*/  @P0 LOP3.LUT R66, R66, 0x8, RZ, 0xfc, !PT ;  /* 0x0000000842420812 */ /* 0x000fe400078efcff */
[-C--:B------:R-:W-:Y:S01]  /*1760*/  ISETP.GE.AND P1, PT, R32, R67.reuse, PT ;  /* 0x000000432000720c */ /* 0x080fe20003f26270 */
[----:B------:R1:W5:Y:S01]  /*1770*/  @!P5 LDG.E.U16 R12, [R2.64+0x280] ;  /* 0x00028004020cd981 */ /* 0x000362000c1e1500 */
[----:B------:R-:W-:-:S02]  /*1780*/  ISETP.GE.AND P0, PT, R34, R67, PT ;  /* 0x000000432200720c */ /* 0x000fc40003f06270 */
[----:B------:R-:W-:Y:S01]  /*1790*/  PRMT R16, RZ, 0x7610, R16 ;  /* 0x00007610ff107816 */ /* 0x000fe20000000010 */
[----:B------:R1:W5:Y:S01]  /*17a0*/  @!P4 LDG.E.U16 R15, [R2.64+0x2c0] ;  /* 0x0002c004020fc981 */ /* 0x000362000c1e1500 */
[----:B------:R-:W-:-:S03]  /*17b0*/  PRMT R19, RZ, 0x7610, R19 ;  /* 0x00007610ff137816 */ /* 0x000fc60000000013 */
[----:B------:R1:W5:Y:S04]  /*17c0*/  @!P3 LDG.E.U16 R14, [R2.64+0x300] ;  /* 0x00030004020eb981 */ /* 0x000368000c1e1500 */
[----:B------:R1:W5:Y:S04]  /*17d0*/  @!P2 LDG.E.U16 R17, [R2.64+0x340] ;  /* 0x000340040211a981 */ /* 0x000368000c1e1500 */
[----:B------:R1:W5:Y:S04]  /*17e0*/  @!P1 LDG.E.U16 R16, [R2.64+0x380] ;  /* 0x0003800402109981 */ /* 0x000368000c1e1500 */
[----:B------:R1:W5:Y:S01]  /*17f0*/  @!P0 LDG.E.U16 R19, [R2.64+0x3c0] ;  /* 0x0003c00402138981 */ /* 0x000362000c1e1500 */
[----:B------:R-:W-:Y:S01]  /*1800*/  LOP3.LUT R66, R66, 0xfffffffb, RZ, 0xc0, !PT ;  /* 0xfffffffb42427812 */ /* 0x000fe200078ec0ff */
[----:B0-----:R-:W-:-:S03]  /*1810*/  IMAD.IADD R18, R150, 0x1, R69 ;  /* 0x0000000196127824 */ /* 0x001fc600078e0245 */
[----:B------:R-:W-:Y:S02]  /*1820*/  @P6 LOP3.LUT R66, R66, 0x4, RZ, 0xfc, !PT ;  /* 0x0000000442426812 */ /* 0x000fe400078efcff */
[----:B------:R-:W-:Y:S02]  /*1830*/  P2R R85, PR, RZ, 0x40 ;  /* 0x00000040ff557803 */ /* 0x000fe40000000000 */
[C---:B------:R-:W-:Y:S02]  /*1840*/  IADD3 R21, R18.reuse, 0x20, RZ ;  /* 0x0000002012157810 */ /* 0x040fe40007ffe0ff */
[----:B------:R-:W-:Y:S02]  /*1850*/  IADD3 R23, R18, 0x40, RZ ;  /* 0x0000004012177810 */ /* 0x000fe40007ffe0ff */
[----:B------:R-:W-:Y:S02]  /*1860*/  LOP3.LUT P6, RZ, R66, 0x8, RZ, 0xc0, !PT ;  /* 0x0000000842ff7812 */ /* 0x000fe400078cc0ff */
[----:B------:R-:W-:-:S02]  /*1870*/  IADD3 R25, R18, 0x60, RZ ;  /* 0x0000006012197810 */ /* 0x000fc40007ffe0ff */
[CC--:B------:R-:W-:Y:S02]  /*1880*/  LEA.HI.SX32 R65, R18.reuse, R18.reuse, 0x1b ;  /* 0x0000001212417211 */ /* 0x0c0fe400078fdaff */
[C---:B------:R-:W-:Y:S02]  /*1890*/  IADD3 R27, R18.reuse, 0x80, RZ ;  /* 0x00000080121b7810 */ /* 0x040fe40007ffe0ff */
[C---:B------:R-:W-:Y:S02]  /*18a0*/  IADD3 R29, R18.reuse, 0xa0, RZ ;  /* 0x000000a0121d7810 */ /* 0x040fe40007ffe0ff */
[----:B------:R-:W-:Y:S02]  /*18b0*/  IADD3 R31, R18, 0xc0, RZ ;  /* 0x000000c0121f7810 */ /* 0x000fe40007ffe0ff */
[-C--:B------:R-:W-:Y:S02]  /*18c0*/  LEA.HI.SX32 R21, R21, R18.reuse, 0x1b ;  /* 0x0000001215157211 */ /* 0x080fe400078fdaff */
[----:B------:R-:W-:-:S02]  /*18d0*/  LEA.HI.SX32 R23, R23, R18, 0x1b ;  /* 0x0000001217177211 */ /* 0x000fc400078fdaff */
[----:B------:R-:W-:Y:S02]  /*18e0*/  P2R R84, PR, RZ, 0x40 ;  /* 0x00000040ff547803 */ /* 0x000fe40000000000 */
[-C--:B------:R-:W-:Y:S01]  /*18f0*/  LEA.HI.SX32 R25, R25, R18.reuse, 0x1b ;  /* 0x0000001219197211 */ /* 0x080fe200078fdaff */
[----:B------:R-:W-:Y:S01]  /*1900*/  IMAD.SHL.U32 R65, R65, 0x2, RZ ;  /* 0x0000000241417824 */ /* 0x000fe200078e00ff */
[----:B------:R-:W-:Y:S02]  /*1910*/  LOP3.LUT P6, RZ, R66, 0x10, RZ, 0xc0, !PT ;  /* 0x0000001042ff7812 */ /* 0x000fe400078cc0ff */
[C---:B------:R-:W-:Y:S02]  /*1920*/  IADD3 R33, R18.reuse, 0xe0, RZ ;  /* 0x000000e012217810 */ /* 0x040fe40007ffe0ff */
[----:B------:R-:W-:Y:S02]  /*1930*/  IADD3 R35, R18, 0x100, RZ ;  /* 0x0000010012237810 */ /* 0x000fe40007ffe0ff */
[----:B------:R-:W-:-:S02]  /*1940*/  LEA.HI.SX32 R27, R27, R18, 0x1b ;  /* 0x000000121b1b7211 */ /* 0x000fc400078fdaff */
[C---:B-1----:R-:W-:Y:S02]  /*1950*/  IADD3 R3, R18.reuse, 0x120, RZ ;  /* 0x0000012012037810 */ /* 0x042fe40007ffe0ff */
[-C--:B------:R-:W-:Y:S01]  /*1960*/  LEA.HI.SX32 R29, R29, R18.reuse, 0x1b ;  /* 0x000000121d1d7211 */ /* 0x080fe200078fdaff */
[----:B------:R-:W-:Y:S01]  /*1970*/  IMAD.SHL.U32 R63, R23, 0x2, RZ ;  /* 0x00000002173f7824 */ /* 0x000fe200078e00ff */
[C---:B------:R-:W-:Y:S02]  /*1980*/  IADD3 R37, R18.reuse, 0x140, RZ ;  /* 0x0000014012257810 */ /* 0x040fe40007ffe0ff */
[----:B------:R-:W-:Y:S02]  /*1990*/  LEA.HI.SX32 R31, R31, R18, 0x1b ;  /* 0x000000121f1f7211 */ /* 0x000fe400078fdaff */
[----:B------:R-:W-:Y:S01]  /*19a0*/  SHF.L.U32 R64, R21, 0x1, RZ ;  /* 0x0000000115407819 */ /* 0x000fe200000006ff */
[----:B------:R-:W-:Y:S01]  /*19b0*/  IMAD.SHL.U32 R62, R25, 0x2, RZ ;  /* 0x00000002193e7824 */ /* 0x000fe200078e00ff */
[----:B------:R-:W-:Y:S01]  /*19c0*/  IADD3 R39, R18, 0x160, RZ ;  /* 0x0000016012277810 */ /* 0x000fe20007ffe0ff */
[----:B------:R-:W-:Y:S01]  /*19d0*/  IMAD.SHL.U32 R61, R27, 0x2, RZ ;  /* 0x000000021b3d7824 */ /* 0x000fe200078e00ff */
[----:B------:R-:W-:-:S02]  /*19e0*/  P2R R48, PR, RZ, 0x40 ;  /* 0x00000040ff307803 */ /* 0x000fc40000000000 */
[----:B------:R-:W-:Y:S02]  /*19f0*/  IADD3 R41, R18, 0x180, RZ ;  /* 0x0000018012297810 */ /* 0x000fe40007ffe0ff */
[-C--:B------:R-:W-:Y:S02]  /*1a00*/  LEA.HI.SX32 R33, R33, R18.reuse, 0x1b ;  /* 0x0000001221217211 */ /* 0x080fe400078fdaff */
[-C--:B------:R-:W-:Y:S01]  /*1a10*/  LEA.HI.SX32 R35, R35, R18.reuse, 0x1b ;  /* 0x0000001223237211 */ /* 0x080fe200078fdaff */
[----:B------:R-:W-:Y:S01]  /*1a20*/  IMAD.SHL.U32 R60, R29, 0x2, RZ ;  /* 0x000000021d3c7824 */ /* 0x000fe200078e00ff */
[----:B------:R-:W-:Y:S02]  /*1a30*/  LOP3.LUT P6, RZ, R66, 0x20, RZ, 0xc0, !PT ;  /* 0x0000002042ff7812 */ /* 0x000fe400078cc0ff */
[----:B------:R-:W-:Y:S01]  /*1a40*/  LEA.HI.SX32 R3, R3, R18, 0x1b ;  /* 0x0000001203037211 */ /* 0x000fe200078fdaff */
[----:B------:R-:W-:Y:S01]  /*1a50*/  IMAD.SHL.U32 R59, R31, 0x2, RZ ;  /* 0x000000021f3b7824 */ /* 0x000fe200078e00ff */
[----:B------:R-:W-:-:S02]  /*1a60*/  IADD3 R43, R18, 0x1a0, RZ ;  /* 0x000001a0122b7810 */ /* 0x000fc40007ffe0ff */
[C---:B------:R-:W-:Y:S02]  /*1a70*/  IADD3 R45, R18.reuse, 0x1c0, RZ ;  /* 0x000001c0122d7810 */ /* 0x040fe40007ffe0ff */
[-C--:B------:R-:W-:Y:S02]  /*1a80*/  LEA.HI.SX32 R37, R37, R18.reuse, 0x1b ;  /* 0x0000001225257211 */ /* 0x080fe400078fdaff */
[----:B------:R-:W-:Y:S02]  /*1a90*/  IADD3 R47, R18, 0x1e0, RZ ;  /* 0x000001e0122f7810 */ /* 0x000fe40007ffe0ff */
[-C--:B------:R-:W-:Y:S01]  /*1aa0*/  LEA.HI.SX32 R39, R39, R18.reuse, 0x1b ;  /* 0x0000001227277211 */ /* 0x080fe200078fdaff */
[----:B------:R-:W-:Y:S01]  /*1ab0*/  IMAD.SHL.U32 R57, R35, 0x2, RZ ;  /* 0x0000000223397824 */ /* 0x000fe200078e00ff */
[----:B------:R-:W-:Y:S02]  /*1ac0*/  LEA.HI.SX32 R41, R41, R18, 0x1b ;  /* 0x0000001229297211 */ /* 0x000fe400078fdaff */
[----:B------:R-:W-:Y:S01]  /*1ad0*/  SHF.L.U32 R58, R33, 0x1, RZ ;  /* 0x00000001213a7819 */ /* 0x000fe200000006ff */
[----:B------:R-:W-:Y:S01]  /*1ae0*/  IMAD.SHL.U32 R56, R3, 0x2, RZ ;  /* 0x0000000203387824 */ /* 0x000fe200078e00ff */
[----:B------:R-:W-:Y:S01]  /*1af0*/  P2R R46, PR, RZ, 0x40 ;  /* 0x00000040ff2e7803 */ /* 0x000fe20000000000 */
[----:B------:R-:W-:Y:S01]  /*1b00*/  IMAD.SHL.U32 R55, R37, 0x2, RZ ;  /* 0x0000000225377824 */ /* 0x000fe200078e00ff */
[----:B------:R-:W-:-:S02]  /*1b10*/  LOP3.LUT P6, RZ, R66, 0x40, RZ, 0xc0, !PT ;  /* 0x0000004042ff7812 */ /* 0x000fc400078cc0ff */
[-C--:B------:R-:W-:Y:S02]  /*1b20*/  LEA.HI.SX32 R43, R43, R18.reuse, 0x1b ;  /* 0x000000122b2b7211 */ /* 0x080fe400078fdaff */
[-C--:B------:R-:W-:Y:S01]  /*1b30*/  LEA.HI.SX32 R45, R45, R18.reuse, 0x1b ;  /* 0x000000122d2d7211 */ /* 0x080fe200078fdaff */
[----:B------:R-:W-:Y:S01]  /*1b40*/  IMAD.SHL.U32 R54, R39, 0x2, RZ ;  /* 0x0000000227367824 */ /* 0x000fe200078e00ff */
[----:B------:R-:W-:Y:S01]  /*1b50*/  LEA.HI.SX32 R47, R47, R18, 0x1b ;  /* 0x000000122f2f7211 */ /* 0x000fe200078fdaff */
[----:B------:R-:W-:Y:S01]  /*1b60*/  IMAD.SHL.U32 R53, R41, 0x2, RZ ;  /* 0x0000000229357824 */ /* 0x000fe200078e00ff */
[----:B------:R-:W-:Y:S01]  /*1b70*/  P2R R44, PR, RZ, 0x40 ;  /* 0x00000040ff2c7803 */ /* 0x000fe20000000000 */
[----:B------:R-:W-:Y:S01]  /*1b80*/  IMAD.SHL.U32 R51, R45, 0x2, RZ ;  /* 0x000000022d337824 */ /* 0x000fe200078e00ff */
[----:B------:R-:W-:Y:S01]  /*1b90*/  SHF.L.U32 R52, R43, 0x1, RZ ;  /* 0x000000012b347819 */ /* 0x000fe200000006ff */
[----:B------:R-:W-:Y:S01]  /*1ba0*/  IMAD.SHL.U32 R50, R47, 0x2, RZ ;  /* 0x000000022f327824 */ /* 0x000fe200078e00ff */
[----:B------:R-:W-:-:S04]  /*1bb0*/  LOP3.LUT P6, RZ, R66, 0x80, RZ, 0xc0, !PT ;  /* 0x0000008042ff7812 */ /* 0x000fc800078cc0ff */
[----:B------:R-:W-:Y:S02]  /*1bc0*/  P2R R42, PR, RZ, 0x40 ;  /* 0x00000040ff2a7803 */ /* 0x000fe40000000000 */
[----:B------:R-:W-:-:S04]  /*1bd0*/  LOP3.LUT P6, RZ, R66, 0x100, RZ, 0xc0, !PT ;  /* 0x0000010042ff7812 */ /* 0x000fc800078cc0ff */
[----:B------:R-:W-:Y:S02]  /*1be0*/  P2R R40, PR, RZ, 0x40 ;  /* 0x00000040ff287803 */ /* 0x000fe40000000000 */
[C---:B------:R-:W-:Y:S02]  /*1bf0*/  LOP3.LUT P6, RZ, R66.reuse, 0x200, RZ, 0xc0, !PT ;  /* 0x0000020042ff7812 */ /* 0x040fe400078cc0ff */
        /* <DEDUP_REMOVED lines=8> */
[----:B------:R-:W-:Y:S02]  /*1c80*/  PRMT R22, RZ, 0x7610, R22 ;  /* 0x00007610ff167816 */ /* 0x000fe40000000016 */
        /* <DEDUP_REMOVED lines=38> */
[----:B-1----:R-:W-:-:S03]  /*1ef0*/  PRMT R4, RZ, 0x7610, R4 ;  /* 0x00007610ff047816 */ /* 0x002fc60000000004 */
[----:B------:R-:W-:Y:S01]  /*1f00*/  BAR.SYNC.DEFER_BLOCKING 0x0 ;  /* 0x0000000000007b1d */ /* 0x000fe20000010000 */
[----:B------:R-:W-:-:S05]  /*1f10*/  PRMT R5, RZ, 0x7610, R5 ;  /* 0x00007610ff057816 */ /* 0x000fca0000000005 */
        /* <DEDUP_REMOVED lines=111> */
.L_x_1821:
[----:B---34-:R-:W-:Y:S05]  /*2610*/  BSYNC B0 ;  /* 0x0000000000007941 */ /* 0x018fea0003800000 */
.L_x_1820:
        /* <DEDUP_REMOVED lines=37> */
.L_x_1823:
[----:B------:R-:W-:Y:S05]  /*2870*/  BSYNC B0 ;  /* 0x0000000000007941 */ /* 0x000fea0003800000 */
.L_x_1822:
        /* <DEDUP_REMOVED lines=37> */
.L_x_1825:
[----:B------:R-:W-:Y:S05]  /*2ad0*/  BSYNC B0 ;  /* 0x0000000000007941 */ /* 0x000fea0003800000 */
.L_x_1824:
        /* <DEDUP_REMOVED lines=37> */
.L_x_1827:
[----:B------:R-:W-:Y:S05]  /*2d30*/  BSYNC B0 ;  /* 0x0000000000007941 */ /* 0x000fea0003800000 */
.L_x_1826:
        /* <DEDUP_REMOVED lines=37> */
.L_x_1829:
[----:B------:R-:W-:Y:S05]  /*2f90*/  BSYNC B0 ;  /* 0x0000000000007941 */ /* 0x000fea0003800000 */
.L_x_1828:
        /* <DEDUP_REMOVED lines=37> */
.L_x_1831:
[----:B------:R-:W-:Y:S05]  /*31f0*/  BSYNC B0 ;  /* 0x0000000000007941 */ /* 0x000fea0003800000 */
.L_x_1830:
        /* <DEDUP_REMOVED lines=37> */
.L_x_1833:
[----:B------:R-:W-:Y:S05]  /*3450*/  BSYNC B0 ;  /* 0x0000000000007941 */ /* 0x000fea0003800000 */
.L_x_1832:
        /* <DEDUP_REMOVED lines=37> */
.L_x_1835:
[----:B------:R-:W-:Y:S05]  /*36b0*/  BSYNC B0 ;  /* 0x0000000000007941 */ /* 0x000fea0003800000 */
.L_x_1834:
        /* <DEDUP_REMOVED lines=37> */
.L_x_1837:
[----:B------:R-:W-:Y:S05]  /*3910*/  BSYNC B0 ;  /* 0x0000000000007941 */ /* 0x000fea0003800000 */
.L_x_1836:
        /* <DEDUP_REMOVED lines=37> */
.L_x_1839:
[----:B------:R-:W-:Y:S05]  /*3b70*/  BSYNC B0 ;  /* 0x0000000000007941 */ /* 0x000fea0003800000 */
.L_x_1838:
        /* <DEDUP_REMOVED lines=39> */
.L_x_1841:
[----:B------:R-:W-:Y:S05]  /*3df0*/  BSYNC B0 ;  /* 0x0000000000007941 */ /* 0x000fea0003800000 */
.L_x_1840:
[----:B------:R-:W-:Y:S01]  /*3e00*/  FSETP.GTU.FTZ.AND P5, PT, R33, 20, PT ;  /* 0x41a000002100780b */ /* 0x000fe20003fbc000 */
[----:B------:R-:W-:Y:S01]  /*3e10*/  HADD2.F32 R25, -RZ, R24.H0_H0 ;  /* 0x20000018ff197230 */ /* 0x000fe20000004100 */
[----:B------:R-:W-:Y:S01]  /*3e20*/  BSSY B0, `(.L_x_1842) ;  /* 0x0000028000007945 */ /* 0x000fe20003800000 */
[----:B------:R-:W-:Y:S01]  /*3e30*/  IMAD.MOV.U32 R155, RZ, RZ, R4 ;  /* 0x000000ffff9b7224 */ /* 0x000fe200078e0004 */
[----:B------:R-:W-:Y:S01]  /*3e40*/  ISETP.EQ.OR P5, PT, RZ, UR6, P5 ;  /* 0x00000006ff007c0c */ /* 0x000fe2000afa2670 */
[----:B------:R-:W-:Y:S02]  /*3e50*/  IMAD.MOV.U32 R154, RZ, RZ, R5 ;  /* 0x000000ffff9a7224 */ /* 0x000fe400078e0005 */
[----:B------:R-:W-:Y:S02]  /*3e60*/  IMAD.MOV.U32 R157, RZ, RZ, R2 ;  /* 0x000000ffff9d7224 */ /* 0x000fe400078e0002 */
[----:B------:R-:W-:Y:S02]  /*3e70*/  IMAD.MOV.U32 R156, RZ, RZ, R3 ;  /* 0x000000ffff9c7224 */ /* 0x000fe400078e0003 */
[----:B------:R-:W-:-:S02]  /*3e80*/  IMAD.MOV.U32 R41, RZ, RZ, c[0x0][0x16c] ;  /* 0x00005b00ff297624 */ /* 0x000fc400078e00ff */
[----:B------:R-:W-:-:S04]  /*3e90*/  FADD.FTZ R32, R25, R148 ;  /* 0x0000009419207221 */ /* 0x000fc80000010000 */
        /* <DEDUP_REMOVED lines=32> */
.L_x_1843:
[----:B------:R-:W-:Y:S05]  /*40a0*/  BSYNC B0 ;  /* 0x0000000000007941 */ /* 0x000fea0003800000 */
.L_x_1842:
        /* <DEDUP_REMOVED lines=42> */
.L_x_1845:
[----:B------:R-:W-:Y:S05]  /*4350*/  BSYNC B0 ;  /* 0x0000000000007941 */ /* 0x000fea0003800000 */
.L_x_1844:
[----:B------:R-:W-:Y:S01]  /*4360*/  FSETP.GTU.FTZ.AND P5, PT, R31, 20, PT ;  /* 0x41a000001f00780b */ /* 0x000fe20003fbc000 */
[----:B------:R-:W-:Y:S01]  /*4370*/  HADD2.F32 R42, -RZ, R15.H0_H0 ;  /* 0x2000000fff2a7230 */ /* 0x000fe20000004100 */
[----:B------:R-:W-:Y:S01]  /*4380*/  BSSY B0, `(.L_x_1846) ;  /* 0x0000028000007945 */ /* 0x000fe20003800000 */
[----:B------:R-:W-:Y:S01]  /*4390*/  HADD2.F32 R15, -RZ, R22.H0_H0 ;  /* 0x20000016ff0f7230 */ /* 0x000fe20000004100 */
[----:B------:R-:W-:Y:S01]  /*43a0*/  ISETP.EQ.OR P5, PT, RZ, UR6, P5 ;  /* 0x00000006ff007c0c */ /* 0x000fe2000afa2670 */
[----:B------:R-:W-:Y:S02]  /*43b0*/  HADD2.F32 R142, -RZ, R14.H0_H0 ;  /* 0x2000000eff8e7230 */ /* 0x000fe40000004100 */
[----:B------:R-:W-:Y:S01]  /*43c0*/  HADD2.F32 R84, -RZ, R13.H0_H0 ;  /* 0x2000000dff547230 */ /* 0x000fe20000004100 */
[----:B------:R-:W-:Y:S01]  /*43d0*/  FADD.FTZ R30, R15, R148 ;  /* 0x000000940f1e7221 */ /* 0x000fe20000010000 */
        /* <DEDUP_REMOVED lines=34> */
.L_x_1847:
[----:B------:R-:W-:Y:S05]  /*4600*/  BSYNC B0 ;  /* 0x0000000000007941 */ /* 0x000fea0003800000 */
.L_x_1846:
        /* <DEDUP_REMOVED lines=42> */
.L_x_1849:
[----:B------:R-:W-:Y:S05]  /*48b0*/  BSYNC B0 ;  /* 0x0000000000007941 */ /* 0x000fea0003800000 */
.L_x_1848:
        /* <DEDUP_REMOVED lines=42> */
.L_x_1851:
[----:B------:R-:W-:Y:S05]  /*4b60*/  BSYNC B0 ;  /* 0x0000000000007941 */ /* 0x000fea0003800000 */
.L_x_1850:
        /* <DEDUP_REMOVED lines=30> */
.L_x_1862:
        /* <DEDUP_REMOVED lines=22> */
[----:B------:R-:W-:Y:S01]  /*4eb0*/  LEA R42, P5, R84, R74, 0x1 ;  /* 0x0000004a542a7211 */ /* 0x000fe200078a08ff */
[----:B------:R-:W-:Y:S01]  /*4ec0*/  IMAD.IADD R43, R85, 0x1, R43 ;  /* 0x00000001552b7824 */ /* 0x000fe200078e022b */
[----:B------:R-:W-:Y:S01]  /*4ed0*/  P2R R95, PR, RZ, 0x10 ;  /* 0x00000010ff5f7803 */ /* 0x000fe20000000000 */
[----:B------:R-:W-:Y:S01]  /*4ee0*/  IMAD R86, R86, c[0x0][0x190], RZ ;  /* 0x0000640056567a24 */ /* 0x000fe200078e02ff */
[----:B------:R-:W-:Y:S02]  /*4ef0*/  LOP3.LUT P4, RZ, R66, 0x400, RZ, 0xc0, !PT ;  /* 0x0000040042ff7812 */ /* 0x000fe4000788c0ff */
[----:B------:R-:W-:Y:S01]  /*4f00*/  LEA.HI.X R43, R84, R73, R43, 0x1, P5 ;  /* 0x00000049542b7211 */ /* 0x000fe200028f0c2b */
[----:B-1----:R-:W-:Y:S01]  /*4f10*/  IMAD.WIDE.U32 R84, R87, c[0x0][0x190], RZ ;  /* 0x0000640057547a25 */ /* 0x002fe200078e00ff */
[----:B------:R-:W-:-:S02]  /*4f20*/  P2R R94, PR, RZ, 0x10 ;  /* 0x00000010ff5e7803 */ /* 0x000fc40000000000 */
[C---:B------:R-:W-:Y:S01]  /*4f30*/  LOP3.LUT P4, RZ, R66.reuse, 0x800, RZ, 0xc0, !PT ;  /* 0x0000080042ff7812 */ /* 0x040fe2000788c0ff */
[----:B------:R-:W-:Y:S01]  /*4f40*/  IMAD R87, R87, c[0x0][0x194], R86 ;  /* 0x0000650057577a24 */ /* 0x000fe200078e0256 */
[----:B------:R-:W-:Y:S02]  /*4f50*/  P2R R99, PR, RZ, 0x8 ;  /* 0x00000008ff637803 */ /* 0x000fe40000000000 */
[C---:B------:R-:W-:Y:S01]  /*4f60*/  LOP3.LUT P3, RZ, R66.reuse, 0x40, RZ, 0xc0, !PT ;  /* 0x0000004042ff7812 */ /* 0x040fe2000786c0ff */
[----:B------:R-:W-:Y:S01]  /*4f70*/  IMAD.IADD R85, R85, 0x1, R87 ;  /* 0x0000000155557824 */ /* 0x000fe200078e0257 */
[----:B------:R-:W-:Y:S01]  /*4f80*/  P2R R100, PR, RZ, 0x4 ;  /* 0x00000004ff647803 */ /* 0x000fe20000000000 */
[----:B------:R-:W-:Y:S01]  /*4f90*/  IMAD R87, R93, c[0x0][0x198], RZ ;  /* 0x000066005d577a24 */ /* 0x000fe200078e02ff */
[----:B------:R-:W-:Y:S01]  /*4fa0*/  LOP3.LUT P2, RZ, R66, 0x20, RZ, 0xc0, !PT ;  /* 0x0000002042ff7812 */ /* 0x000fe2000784c0ff */
[----:B------:R-:W-:Y:S01]  /*4fb0*/  IMAD.WIDE.U32 R84, R0, c[0x0][0x198], R84 ;  /* 0x0000660000547a25 */ /* 0x000fe200078e0054 */
[----:B------:R-:W-:-:S02]  /*4fc0*/  P2R R101, PR, RZ, 0x2 ;  /* 0x00000002ff657803 */ /* 0x000fc40000000000 */
[----:B------:R-:W-:Y:S01]  /*4fd0*/  LOP3.LUT P1, RZ, R66, 0x10, RZ, 0xc0, !PT ;  /* 0x0000001042ff7812 */ /* 0x000fe2000782c0ff */
[----:B------:R-:W-:Y:S01]  /*4fe0*/  IMAD R87, R0, c[0x0][0x19c], R87 ;  /* 0x0000670000577a24 */ /* 0x000fe200078e0257 */
[----:B------:R-:W-:Y:S02]  /*4ff0*/  LEA R86, P5, R84, c[0x0][0x250], 0x2 ;  /* 0x0000940054567a11 */ /* 0x000fe400078a10ff */
[----:B------:R-:W-:Y:S02]  /*5000*/  P2R R102, PR, RZ, 0x1 ;  /* 0x00000001ff667803 */ /* 0x000fe40000000000 */
[----:B------:R-:W-:Y:S02]  /*5010*/  IADD3 R85, R85, R87, RZ ;  /* 0x0000005755557210 */ /* 0x000fe40007ffe0ff */
        /* <DEDUP_REMOVED lines=231> */
[----:B------:R-:W-:Y:S01]  /*5e90*/  PRMT R87, RZ, 0x7610, R87 ;  /* 0x00007610ff577816 */ /* 0x000fe20000000057 */
[----:B------:R-:W1:Y:S07]  /*5ea0*/  MUFU.EX2 R65, R65 ;  /* 0x0000004100417308 */ /* 0x000e6e0000000800 */
[----:B------:R-:W5:Y:S01]  /*5eb0*/  @!P6 LDG.E.U16 R87, [R42.64+0x140] ;  /* 0x000140042a57e981 */ /* 0x000f62000c1e1500 */
[----:B------:R-:W-:Y:S01]  /*5ec0*/  ISETP.NE.AND P6, PT, R97, RZ, PT ;  /* 0x000000ff6100720c */ /* 0x000fe20003fc5270 */
[----:B------:R-:W1:Y:S01]  /*5ed0*/  MUFU.EX2 R85, R85 ;  /* 0x0000005500557308 */ /* 0x000e620000000800 */
[----:B------:R-:W-:-:S02]  /*5ee0*/  PRMT R86, RZ, 0x7610, R86 ;  /* 0x00007610ff567816 */ /* 0x000fc40000000056 */
[----:B------:R-:W-:Y:S02]  /*5ef0*/  IADD3 R84, R84, 0xf, RZ ;  /* 0x0000000f54547810 */ /* 0x000fe40007ffe0ff */
[----:B-1----:R-:W-:Y:S02]  /*5f00*/  FSEL R138, R65, 1, !P5 ;  /* 0x3f800000418a7808 */ /* 0x002fe40006800000 */
[----:B------:R-:W-:-:S05]  /*5f10*/  ISETP.GE.U32.AND P5, PT, R84, R67, PT ;  /* 0x000000435400720c */ /* 0x000fca0003fa6070 */
[----:B------:R-:W5:Y:S01]  /*5f20*/  @!P6 LDG.E.U16 R86, [R42.64+0x180] ;  /* 0x000180042a56e981 */ /* 0x000f62000c1e1500 */
[----:B------:R-:W-:Y:S02]  /*5f30*/  ISETP.NE.AND P6, PT, R96, RZ, PT ;  /* 0x000000ff6000720c */ /* 0x000fe40003fc5270 */
[----:B------:R-:W-:Y:S02]  /*5f40*/  FSEL R140, R85, 1, !P5 ;  /* 0x3f800000558c7808 */ /* 0x000fe40006800000 */
[----:B------:R-:W-:-:S09]  /*5f50*/  PRMT R85, RZ, 0x7610, R85 ;  /* 0x00007610ff557816 */ /* 0x000fd20000000055 */
[----:B------:R-:W5:Y:S01]  /*5f60*/  @!P6 LDG.E.U16 R85, [R42.64+0x1c0] ;  /* 0x0001c0042a55e981 */ /* 0x000f62000c1e1500 */
[----:B------:R-:W-:Y:S01]  /*5f70*/  ISETP.NE.AND P6, PT, R95, RZ, PT ;  /* 0x000000ff5f00720c */ /* 0x000fe20003fc5270 */
[----:B0-----:R-:W-:Y:S01]  /*5f80*/  HADD2.F32 R41, -RZ, R41.H0_H0 ;  /* 0x20000029ff297230 */ /* 0x001fe20000004100 */
[----:B------:R-:W-:-:S04]  /*5f90*/  PRMT R84, RZ, 0x7610, R84 ;  /* 0x00007610ff547816 */ /* 0x000fc80000000054 */
[----:B------:R-:W-:-:S05]  /*5fa0*/  FMUL.FTZ R41, R2, R41 ;  /* 0x0000002902297220 */ /* 0x000fca0000410000 */
        /* <DEDUP_REMOVED lines=19> */
[----:B------:R-:W-:-:S05]  /*60e0*/  LEA.HI.SX32 R65, R65, R65, 0x1b ;  /* 0x0000004141417211 */ /* 0x000fca00078fdaff */
[----:B------:R-:W-:Y:S01]  /*60f0*/  IMAD.SHL.U32 R65, R65, 0x2, RZ ;  /* 0x0000000241417824 */ /* 0x000fe200078e00ff */
[----:B------:R-:W-:-:S04]  /*6100*/  ISETP.NE.AND P5, PT, R68, RZ, PT ;  /* 0x000000ff4400720c */ /* 0x000fc80003fa5270 */
        /* <DEDUP_REMOVED lines=71> */
.L_x_1854:
        /* <DEDUP_REMOVED lines=13> */
.L_x_1853:
        /* <DEDUP_REMOVED lines=91> */
.L_x_1856:
[----:B------:R-:W-:Y:S05]  /*6c00*/  BSYNC B0 ;  /* 0x0000000000007941 */ /* 0x000fea0003800000 */
.L_x_1855:
        /* <DEDUP_REMOVED lines=44> */
.L_x_1859:
        /* <DEDUP_REMOVED lines=32> */
.L_x_1860:
[----:B------:R0:W5:Y:S02]  /*70d0*/  LDG.E R41, [R80.64] ;  /* 0x0000000450297981 */ /* 0x000164000c1e1900 */
.L_x_1861:
[----:B-----5:R-:W-:-:S05]  /*70e0*/  IMAD.WIDE R40, R41, 0x4, R78 ;  /* 0x0000000429287825 */ /* 0x020fca00078e024e */
[----:B------:R1:W2:Y:S01]  /*70f0*/  LDG.E R43, [R40.64] ;  /* 0x00000004282b7981 */ /* 0x0002a2000c1e1900 */
[----:B------:R-:W-:-:S04]  /*7100*/  IMAD R93, R93, c[0x0][0x240], RZ ;  /* 0x000090005d5d7a24 */ /* 0x000fc800078e02ff */
[----:B------:R-:W-:Y:S02]  /*7110*/  IMAD R93, R0, c[0x0][0x244], R93 ;  /* 0x00009100005d7a24 */ /* 0x000fe400078e025d */
[----:B-1----:R-:W-:Y:S02]  /*7120*/  IMAD.MOV.U32 R40, RZ, RZ, R91 ;  /* 0x000000ffff287224 */ /* 0x002fe400078e005b */
        /* <DEDUP_REMOVED lines=11> */
.L_x_1858:
[----:B------:R-:W-:Y:S05]  /*71e0*/  BSYNC B0 ;  /* 0x0000000000007941 */ /* 0x000fea0003800000 */
.L_x_1857:
        /* <DEDUP_REMOVED lines=20> */
.L_x_1852:
[----:B------:R-:W-:Y:S01]  /*7330*/  BAR.SYNC.DEFER_BLOCKING 0x0 ;  /* 0x0000000000007b1d */ /* 0x000fe20000010000 */
[----:B------:R-:W-:Y:S02]  /*7340*/  F2FP.PACK_AB R27, R27, R28 ;  /* 0x0000001c1b1b723e */ /* 0x000fe400000000ff */
[----:B------:R-:W-:-:S02]  /*7350*/  F2FP.PACK_AB R25, R25, R26 ;  /* 0x0000001a1919723e */ /* 0x000fc400000000ff */
[----:B------:R-:W-:Y:S01]  /*7360*/  F2FP.PACK_AB R23, R23, R24 ;  /* 0x000000181717723e */ /* 0x000fe200000000ff */
[----:B------:R-:W2:Y:S01]  /*7370*/  S2R R41, SR_CTAID.Y ;  /* 0x0000000000297919 */ /* 0x000ea20000002600 */
[----:B------:R-:W-:Y:S01]  /*7380*/  PRMT R0, R27, 0x7632, R0 ;  /* 0x000076321b007816 */ /* 0x000fe20000000000 */
[----:B------:R-:W-:Y:S01]  /*7390*/  BSSY B0, `(.L_x_1863) ;  /* 0x0000048000007945 */ /* 0x000fe20003800000 */
[----:B------:R-:W-:Y:S02]  /*73a0*/  PRMT R2, R25, 0x7632, R2 ;  /* 0x0000763219027816 */ /* 0x000fe40000000002 */
[----:B------:R-:W-:Y:S02]  /*73b0*/  PRMT R3, R23, 0x7632, R3 ;  /* 0x0000763217037816 */ /* 0x000fe40000000003 */
[----:B------:R-:W-:Y:S02]  /*73c0*/  ISETP.NE.AND P0, PT, R152, RZ, PT ;  /* 0x000000ff9800720c */ /* 0x000fe40003f05270 */
        /* <DEDUP_REMOVED lines=9> */
[----:B------:R-:W-:-:S02]  /*7460*/  PRMT R6, R13, 0x7632, R6 ;  /* 0x000076320d067816 */ /* 0x000fc40000000006 */
[----:B------:R-:W-:Y:S01]  /*7470*/  SHF.R.S32.HI R40, RZ, 0x1f, R153 ;  /* 0x0000001fff287819 */ /* 0x000fe20000011499 */
[----:B------:R0:W-:Y:S01]  /*7480*/  STS.U16 [R49+0xa], R3 ;  /* 0x00000a0331007388 */ /* 0x0001e20000000400 */
[----:B--2---:R-:W-:Y:S02]  /*7490*/  SHF.R.S32.HI R41, RZ, 0x1f, R41 ;  /* 0x0000001fff297819 */ /* 0x004fe40000011429 */
[----:B---3--:R-:W-:Y:S01]  /*74a0*/  PRMT R0, R21, 0x7632, R0 ;  /* 0x0000763215007816 */ /* 0x008fe20000000000 */
[----:B------:R-:W-:Y:S01]  /*74b0*/  STS.U16 [R49], R27 ;  /* 0x0000001b31007388 */ /* 0x000fe20000000400 */
[----:B----4-:R-:W-:-:S03]  /*74c0*/  PRMT R2, R17, 0x7632, R2 ;  /* 0x0000763211027816 */ /* 0x010fc60000000002 */
[----:B------:R-:W-:Y:S01]  /*74d0*/  STS.U16 [R49+0x4], R25 ;  /* 0x0000041931007388 */ /* 0x000fe20000000400 */
[----:B0-----:R-:W-:-:S03]  /*74e0*/  PRMT R3, R15, 0x7632, R3 ;  /* 0x000076320f037816 */ /* 0x001fc60000000003 */
[----:B------:R-:W-:Y:S04]  /*74f0*/  STS.U16 [R49+0x8], R23 ;  /* 0x0000081731007388 */ /* 0x000fe80000000400 */
[----:B------:R-:W-:Y:S04]  /*7500*/  STS.U16 [R49+0xc], R21 ;  /* 0x00000c1531007388 */ /* 0x000fe80000000400 */
[----:B------:R0:W-:Y:S04]  /*7510*/  STS.U16 [R49+0xe], R0 ;  /* 0x00000e0031007388 */ /* 0x0001e80000000400 */
[----:B------:R-:W-:Y:S04]  /*7520*/  STS.U16 [R49+0x10], R19 ;  /* 0x0000101331007388 */ /* 0x000fe80000000400 */
[----:B------:R-:W-:Y:S01]  /*7530*/  STS.U16 [R49+0x12], R4 ;  /* 0x0000120431007388 */ /* 0x000fe20000000400 */
[----:B0-----:R-:W-:-:S03]  /*7540*/  IMAD R0, R40, c[0x0][0x210], RZ ;  /* 0x0000840028007a24 */ /* 0x001fc600078e02ff */
[----:B------:R-:W-:Y:S01]  /*7550*/  STS.U16 [R49+0x14], R17 ;  /* 0x0000141131007388 */ /* 0x000fe20000000400 */
[----:B------:R-:W-:-:S03]  /*7560*/  IMAD R7, R153, c[0x0][0x214], R0 ;  /* 0x0000850099077a24 */ /* 0x000fc600078e0200 */
[----:B------:R-:W-:Y:S04]  /*7570*/  STS.U16 [R49+0x16], R2 ;  /* 0x0000160231007388 */ /* 0x000fe80000000400 */
        /* <DEDUP_REMOVED lines=25> */
[----:B------:R-:W0:Y:S04]  /*7710*/  S2R R40, SR_CTAID.Y ;  /* 0x0000000000287919 */ /* 0x000e280000002600 */
[----:B------:R-:W2:Y:S02]  /*7720*/  LDS R25, [0x1080] ;  /* 0x00108000ff197984 */ /* 0x000ea40000000800 */
[----:B--2---:R-:W-:-:S13]  /*7730*/  ISETP.GE.AND P0, PT, R82, R25, PT ;  /* 0x000000195200720c */ /* 0x004fda0003f06270 */
[----:B------:R-:W-:Y:S05]  /*7740*/  @P0 BRA `(.L_x_1864) ;  /* 0x000000c000000947 */ /* 0x000fea0003800000 */
[----:B0-----:R-:W-:Y:S01]  /*7750*/  SHF.R.S32.HI R5, RZ, 0x1f, R151 ;  /* 0x0000001fff057819 */ /* 0x001fe20000011497 */
[----:B------:R-:W-:Y:S01]  /*7760*/  IMAD R0, R41, c[0x0][0x218], RZ ;  /* 0x0000860029007a24 */ /* 0x000fe200078e02ff */
[----:B------:R-:W-:-:S04]  /*7770*/  IADD3 R4, P0, R82, R151, RZ ;  /* 0x0000009752047210 */ /* 0x000fc80007f1e0ff */
[----:B------:R-:W-:-:S05]  /*7780*/  LEA.HI.X.SX32 R5, R82, R5, 0x1, P0 ;  /* 0x0000000552057211 */ /* 0x000fca00000f0eff */
[----:B------:R-:W-:-:S04]  /*7790*/  IMAD.WIDE.U32 R4, R153, c[0x0][0x210], R4 ;  /* 0x0000840099047a25 */ /* 0x000fc800078e0004 */
[----:B------:R-:W-:Y:S02]  /*77a0*/  IMAD.IADD R5, R7, 0x1, R5 ;  /* 0x0000000107057824 */ /* 0x000fe400078e0205 */
[C---:B------:R-:W-:Y:S02]  /*77b0*/  IMAD R7, R40.reuse, c[0x0][0x21c], R0 ;  /* 0x0000870028077a24 */ /* 0x040fe400078e0200 */
[----:B------:R-:W-:-:S04]  /*77c0*/  IMAD.WIDE.U32 R4, R40, c[0x0][0x218], R4 ;  /* 0x0000860028047a25 */ /* 0x000fc800078e0004 */
[----:B------:R-:W-:Y:S01]  /*77d0*/  IMAD.IADD R5, R5, 0x1, R7 ;  /* 0x0000000105057824 */ /* 0x000fe200078e0207 */
[----:B------:R-:W-:-:S04]  /*77e0*/  LEA R6, P0, R4, c[0x0][0x288], 0x1 ;  /* 0x0000a20004067a11 */ /* 0x000fc800078008ff */
[----:B------:R-:W-:-:S05]  /*77f0*/  LEA.HI.X R7, R4, c[0x0][0x28c], R5, 0x1, P0 ;  /* 0x0000a30004077a11 */ /* 0x000fca00000f0c05 */
[----:B------:R0:W-:Y:S04]  /*7800*/  STG.E.U16 [R6.64], R65 ;  /* 0x0000004106007986 */ /* 0x0001e8000c101504 */
.L_x_1864:
[----:B0-----:R-:W-:Y:S05]  /*7810*/  BSYNC B0 ;  /* 0x0000000000007941 */ /* 0x001fea0003800000 */
.L_x_1863:
[----:B------:R-:W-:Y:S01]  /*7820*/  MOV R5, R27 ;  /* 0x0000001b00057202 */ /* 0x000fe20000000f00 */
[----:B------:R-:W-:Y:S01]  /*7830*/  IMAD.MOV.U32 R4, RZ, RZ, R2 ;  /* 0x000000ffff047224 */ /* 0x000fe200078e0002 */
[----:B------:R-:W-:Y:S01]  /*7840*/  LOP3.LUT R0, R82, 0x20, RZ, 0xfc, !PT ;  /* 0x0000002052007812 */ /* 0x000fe200078efcff */
[----:B------:R-:W-:Y:S01]  /*7850*/  IMAD R2, R41, c[0x0][0x218], RZ ;  /* 0x0000860029027a24 */ /* 0x000fe200078e02ff */
[----:B------:R-:W-:Y:S01]  /*7860*/  SHF.R.S32.HI R27, RZ, 0x1f, R151 ;  /* 0x0000001fff1b7819 */ /* 0x000fe20000011497 */
[----:B------:R-:W-:Y:S01]  /*7870*/  IMAD.WIDE.U32 R4, R40, c[0x0][0x218], R4 ;  /* 0x0000860028047a25 */ /* 0x000fe200078e0004 */
[----:B------:R-:W-:Y:S02]  /*7880*/  ISETP.GE.AND P3, PT, R0, R25, PT ;  /* 0x000000190000720c */ /* 0x000fe40003f66270 */
[----:B------:R-:W-:Y:S01]  /*7890*/  LOP3.LUT R6, R82, 0x40, RZ, 0xfc, !PT ;  /* 0x0000004052067812 */ /* 0x000fe200078efcff */
[----:B------:R-:W-:Y:S01]  /*78a0*/  IMAD.MOV.U32 R3, RZ, RZ, 0x2 ;  /* 0x00000002ff037424 */ /* 0x000fe200078e00ff */
[----:B------:R-:W-:Y:S01]  /*78b0*/  IADD3 R7, P0, R151, R4, RZ ;  /* 0x0000000497077210 */ /* 0x000fe20007f1e0ff */
[----:B------:R-:W-:Y:S01]  /*78c0*/  IMAD R0, R40, c[0x0][0x21c], R2 ;  /* 0x0000870028007a24 */ /* 0x000fe200078e0202 */
[C---:B------:R-:W-:Y:S01]  /*78d0*/  LOP3.LUT R8, R82.reuse, 0x60, RZ, 0xfc, !PT ;  /* 0x0000006052087812 */ /* 0x040fe200078efcff */
[----:B------:R-:W-:Y:S01]  /*78e0*/  IMAD.WIDE R2, R82, R3, c[0x0][0x288] ;  /* 0x0000a20052027625 */ /* 0x000fe200078e0203 */
[----:B------:R-:W-:-:S02]  /*78f0*/  ISETP.GE.AND P4, PT, R6, R25, PT ;  /* 0x000000190600720c */ /* 0x000fc40003f86270 */
[----:B------:R-:W-:Y:S01]  /*7900*/  IADD3.X R4, R27, R0, R5, P0, !PT ;  /* 0x000000001b047210 */ /* 0x000fe200007fe405 */
[----:B------:R-:W-:Y:S01]  /*7910*/  IMAD.IADD R71, R67, 0x1, R71 ;  /* 0x0000000143477824 */ /* 0x000fe200078e0247 */
[----:B------:R-:W-:Y:S01]  /*7920*/  LEA R6, P0, R7, R2, 0x1 ;  /* 0x0000000207067211 */ /* 0x000fe200078008ff */
[----:B------:R-:W-:Y:S01]  /*7930*/  IMAD.IADD R151, R67, 0x1, R151 ;  /* 0x0000000143977824 */ /* 0x000fe200078e0297 */
[----:B------:R-:W-:Y:S02]  /*7940*/  ISETP.GE.AND P5, PT, R8, R25, PT ;  /* 0x000000190800720c */ /* 0x000fe40003fa6270 */
        /* <DEDUP_REMOVED lines=16> */
[----:B------:R-:W-:Y:S01]  /*7a50*/  ISETP.GE.AND P3, PT, R0, R25, PT ;  /* 0x000000190000720c */ /* 0x000fe20003f66270 */
[----:B------:R-:W-:Y:S01]  /*7a60*/  IMAD.MOV.U32 R73, RZ, RZ, R5 ;  /* 0x000000ffff497224 */ /* 0x000fe200078e0005 */
[C---:B------:R-:W-:Y:S01]  /*7a70*/  LOP3.LUT R2, R82.reuse, 0x120, RZ, 0xfc, !PT ;  /* 0x0000012052027812 */ /* 0x040fe200078efcff */
[----:B------:R0:W-:Y:S01]  /*7a80*/  @!P6 STG.E.U16 [R6.64+0x100], R61 ;  /* 0x0001003d0600e986 */ /* 0x0001e2000c101504 */
[----:B------:R-:W-:-:S02]  /*7a90*/  LOP3.LUT R0, R82, 0x140, RZ, 0xfc, !PT ;  /* 0x0000014052007812 */ /* 0x000fc400078efcff */
[-C--:B------:R-:W-:Y:S01]  /*7aa0*/  ISETP.GE.AND P2, PT, R8, R25.reuse, PT ;  /* 0x000000190800720c */ /* 0x080fe20003f46270 */
[----:B------:R0:W-:Y:S01]  /*7ab0*/  @!P0 STG.E.U16 [R6.64+0x140], R13 ;  /* 0x0001400d06008986 */ /* 0x0001e2000c101504 */
[-C--:B------:R-:W-:Y:S02]  /*7ac0*/  ISETP.GE.AND P4, PT, R2, R25.reuse, PT ;  /* 0x000000190200720c */ /* 0x080fe40003f86270 */
[-C--:B------:R-:W-:Y:S01]  /*7ad0*/  ISETP.GE.AND P5, PT, R0, R25.reuse, PT ;  /* 0x000000190000720c */ /* 0x080fe20003fa6270 */
[----:B------:R0:W-:Y:S01]  /*7ae0*/  @!P1 STG.E.U16 [R6.64+0x180], R59 ;  /* 0x0001803b06009986 */ /* 0x0001e2000c101504 */
[C---:B------:R-:W-:Y:S02]  /*7af0*/  LOP3.LUT R2, R82.reuse, 0x160, RZ, 0xfc, !PT ;  /* 0x0000016052027812 */ /* 0x040fe400078efcff */
[----:B------:R-:W-:Y:S01]  /*7b00*/  LOP3.LUT R0, R82, 0x180, RZ, 0xfc, !PT ;  /* 0x0000018052007812 */ /* 0x000fe200078efcff */
[----:B------:R0:W-:Y:S01]  /*7b10*/  @!P3 STG.E.U16 [R6.64+0x200], R57 ;  /* 0x000200390600b986 */ /* 0x0001e2000c101504 */
[----:B------:R-:W-:-:S02]  /*7b20*/  ISETP.GE.AND P6, PT, R2, R25, PT ;  /* 0x000000190200720c */ /* 0x000fc40003fc6270 */
[-C--:B------:R-:W-:Y:S01]  /*7b30*/  ISETP.GE.AND P0, PT, R0, R25.reuse, PT ;  /* 0x000000190000720c */ /* 0x080fe20003f06270 */
[----:B------:R0:W-:Y:S01]  /*7b40*/  @!P2 STG.E.U16 [R6.64+0x1c0], R15 ;  /* 0x0001c00f0600a986 */ /* 0x0001e2000c101504 */
[C---:B------:R-:W-:Y:S02]  /*7b50*/  LOP3.LUT R2, R82.reuse, 0x1a0, RZ, 0xfc, !PT ;  /* 0x000001a052027812 */ /* 0x040fe400078efcff */
[C---:B------:R-:W-:Y:S01]  /*7b60*/  LOP3.LUT R0, R82.reuse, 0x1c0, RZ, 0xfc, !PT ;  /* 0x000001c052007812 */ /* 0x040fe200078efcff */
[----:B------:R0:W-:Y:S01]  /*7b70*/  @!P4 STG.E.U16 [R6.64+0x240], R17 ;  /* 0x000240110600c986 */ /* 0x0001e2000c101504 */
[----:B------:R-:W-:Y:S02]  /*7b80*/  LOP3.LUT R82, R82, 0x1e0, RZ, 0xfc, !PT ;  /* 0x000001e052527812 */ /* 0x000fe400078efcff */
[-C--:B------:R-:W-:Y:S01]  /*7b90*/  ISETP.GE.AND P1, PT, R2, R25.reuse, PT ;  /* 0x000000190200720c */ /* 0x080fe20003f26270 */
[----:B------:R0:W-:Y:S01]  /*7ba0*/  @!P5 STG.E.U16 [R6.64+0x280], R55 ;  /* 0x000280370600d986 */ /* 0x0001e2000c101504 */
[-C--:B------:R-:W-:Y:S01]  /*7bb0*/  ISETP.GE.AND P2, PT, R0, R25.reuse, PT ;  /* 0x000000190000720c */ /* 0x080fe20003f46270 */
[----:B------:R-:W-:Y:S01]  /*7bc0*/  IMAD.MOV.U32 R2, RZ, RZ, R76 ;  /* 0x000000ffff027224 */ /* 0x000fe200078e004c */
[----:B------:R-:W-:Y:S01]  /*7bd0*/  ISETP.GE.AND P3, PT, R82, R25, PT ;  /* 0x000000195200720c */ /* 0x000fe20003f66270 */
[----:B------:R0:W-:Y:S01]  /*7be0*/  @!P6 STG.E.U16 [R6.64+0x2c0], R19 ;  /* 0x0002c0130600e986 */ /* 0x0001e2000c101504 */
[----:B------:R-:W-:Y:S01]  /*7bf0*/  IADD3 R68, R68, 0x1, RZ ;  /* 0x0000000144447810 */ /* 0x000fe20007ffe0ff */
[----:B------:R-:W-:-:S02]  /*7c00*/  IMAD.WIDE R2, R67, 0x2, R2 ;  /* 0x0000000243027825 */ /* 0x000fc400078e0202 */
[----:B------:R0:W-:Y:S01]  /*7c10*/  @!P0 STG.E.U16 [R6.64+0x300], R53 ;  /* 0x0003003506008986 */ /* 0x0001e2000c101504 */
[----:B------:R-:W-:Y:S01]  /*7c20*/  ISETP.GE.AND P0, PT, R68, R70, PT ;  /* 0x000000464400720c */ /* 0x000fe20003f06270 */
[----:B------:R-:W-:Y:S01]  /*7c30*/  IMAD.MOV.U32 R76, RZ, RZ, R2 ;  /* 0x000000ffff4c7224 */ /* 0x000fe200078e0002 */
[----:B------:R-:W-:Y:S01]  /*7c40*/  MOV R75, R3 ;  /* 0x00000003004b7202 */ /* 0x000fe20000000f00 */
[----:B------:R0:W-:Y:S04]  /*7c50*/  @!P1 STG.E.U16 [R6.64+0x340], R21 ;  /* 0x0003401506009986 */ /* 0x0001e8000c101504 */
[----:B------:R0:W-:Y:S04]  /*7c60*/  @!P2 STG.E.U16 [R6.64+0x380], R51 ;  /* 0x000380330600a986 */ /* 0x0001e8000c101504 */
[----:B------:R0:W-:Y:S02]  /*7c70*/  @!P3 STG.E.U16 [R6.64+0x3c0], R23 ;  /* 0x0003c0170600b986 */ /* 0x0001e4000c101504 */
[----:B------:R-:W-:Y:S01]  /*7c80*/  @P0 CALL.REL.NOINC `(.L_x_1865) ;  /* 0x0000001000000944 */ /* 0x000fe20003c00000 */
[----:B------:R-:W-:Y:S05]  /*7c90*/  BRA `(.L_x_1866) ;  /* 0xffff94d000007947 */ /* 0x000fea000383ffff */
.L_x_1865:
[----:B------:R-:W-:Y:S05]  /*7ca0*/  EXIT ;  /* 0x000000000000794d */ /* 0x000fea0003800000 */
.L_x_1867:
        /* <DEDUP_REMOVED lines=13> */
.L_x_8851:


//--------------------- .text._Z25selective_scan_fwd_kernelI32Selective_Scan_fwd_kernel_traitsILi128ELi16ELi1ELb0ELb1ELb1ELb1ELb0EN3c104HalfEffEEv13SSMParamsBase --------------------------
	.section	.text._Z25selective_scan_fwd_kernelI32Selective_Scan_fwd_kernel_traitsILi128ELi16ELi1ELb0ELb1ELb1ELb1ELb0EN3c104HalfEffEEv13SSMParamsBase,"ax",@progbits
	.sectioninfo	@"SHI_REGISTERS=168"
	.align	128
        .global         _Z25selective_scan_fwd_kernelI32Selective_Scan_fwd_kernel_traitsILi128ELi16ELi1ELb0ELb1ELb1ELb1ELb0EN3c104HalfEffEEv13SSMParamsBase
        .type           _Z25selective_scan_fwd_kernelI32Selective_Scan_fwd_kernel_traitsILi128ELi16ELi1ELb0ELb1ELb1ELb1ELb0EN3c104HalfEffEEv13SSMParamsBase,@function
        .size           _Z25selective_scan_fwd_kernelI32Selective_Scan_fwd_kernel_traitsILi128ELi16ELi1ELb0ELb1ELb1ELb1ELb0EN3c104HalfEffEEv13SSMParamsBase,(.L_x_8852 - _Z25selective_scan_fwd_kernelI32Selective_Scan_fwd_kernel_traitsILi128ELi16ELi1ELb0ELb1ELb1ELb1ELb0EN3c104HalfEffEEv13SSMParamsBase)
        .other          _Z25selective_scan_fwd_kernelI32Selective_Scan_fwd_kernel_traitsILi128ELi16ELi1ELb0ELb1ELb1ELb1ELb0EN3c104HalfEffEEv13SSMParamsBase,@"STO_CUDA_ENTRY STV_DEFAULT"
_Z25selective_scan_fwd_kernelI32Selective_Scan_fwd_kernel_traitsILi128ELi16ELi1ELb0ELb1ELb1ELb1ELb0EN3c104HalfEffEEv13SSMParamsBase:
.text._Z25selective_scan_fwd_kernelI32Selective_Scan_fwd_kernel_traitsILi128ELi16ELi1ELb0ELb1ELb1ELb1ELb0EN3c104HalfEffEEv13SSMParamsBase:
        /* <DEDUP_REMOVED lines=35> */
.L_x_1868:
        /* <DEDUP_REMOVED lines=29> */
.L_x_1869:
        /* <DEDUP_REMOVED lines=11> */
.L_x_1870:
        /* <DEDUP_REMOVED lines=78> */
[C---:B------:R-:W-:Y:S02]  /*0990*/  IMAD R153, R157.reuse, c[0x0][0x1ec], R2 ;  /* 0x00007b009d997a24 */ /* 0x040fe400078e0202 */
[----:B------:R-:W-:Y:S01]  /*09a0*/  IMAD.WIDE.U32 R4, R157, c[0x0][0x1e8], R4 ;  /* 0x00007a009d047a25 */ /* 0x000fe200078e0004 */
[----:B------:R-:W-:-:S03]  /*09b0*/  SHF.R.S32.HI R2, RZ, 0x1f, R13 ;  /* 0x0000001fff027819 */ /* 0x000fc6000001140d */
[----:B------:R-:W-:Y:S01]  /*09c0*/  IMAD R12, R158, c[0x0][0x1f8], RZ ;  /* 0x00007e009e0c7a24 */ /* 0x000fe200078e02ff */
[----:B------:R-:W-:Y:S01]  /*09d0*/  LEA R154, P1, R4, c[0x0][0x270], 0x1 ;  /* 0x00009c00049a7a11 */ /* 0x000fe200078208ff */
[----:B------:R-:W-:Y:S02]  /*09e0*/  IMAD.IADD R153, R5, 0x1, R153 ;  /* 0x0000000105997824 */ /* 0x000fe400078e0299 */
[----:B------:R-:W-:Y:S02]  /*09f0*/  IMAD R155, R157, c[0x0][0x1fc], R12 ;  /* 0x00007f009d9b7a24 */ /* 0x000fe400078e020c */
[----:B------:R-:W-:Y:S02]  /*0a00*/  IMAD.MOV.U32 R8, RZ, RZ, R6 ;  /* 0x000000ffff087224 */ /* 0x000fe400078e0006 */
[----:B------:R-:W-:Y:S01]  /*0a10*/  IMAD R12, R2, c[0x0][0x1b8], RZ ;  /* 0x00006e00020c7a24 */ /* 0x000fe200078e02ff */
[----:B------:R-:W-:Y:S01]  /*0a20*/  LEA.HI.X R153, R4, c[0x0][0x274], R153, 0x1, P1 ;  /* 0x00009d0004997a11 */ /* 0x000fe200008f0c99 */
[----:B------:R-:W-:-:S02]  /*0a30*/  IMAD R11, R3, c[0x0][0x1f0], RZ ;  /* 0x00007c00030b7a24 */ /* 0x000fc400078e02ff */
[----:B------:R-:W-:-:S04]  /*0a40*/  IMAD.WIDE.U32 R4, R13, c[0x0][0x1b8], R8 ;  /* 0x00006e000d047a25 */ /* 0x000fc800078e0008 */
[----:B------:R-:W-:Y:S01]  /*0a50*/  IMAD R75, R13, c[0x0][0x1bc], R12 ;  /* 0x00006f000d4b7a24 */ /* 0x000fe200078e020c */
[----:B------:R-:W-:Y:S01]  /*0a60*/  LEA R76, P2, R4, c[0x0][0x258], 0x1 ;  /* 0x00009600044c7a11 */ /* 0x000fe200078408ff */
[C---:B------:R-:W-:Y:S01]  /*0a70*/  IMAD.WIDE.U32 R6, R0.reuse, c[0x0][0x1f0], RZ ;  /* 0x00007c0000067a25 */ /* 0x040fe200078e00ff */
[----:B------:R-:W-:Y:S02]  /*0a80*/  ISETP.NE.U32.AND P3, PT, RZ, c[0x0][0x2d8], PT ;  /* 0x0000b600ff007a0c */ /* 0x000fe40003f65070 */
[----:B------:R-:W-:Y:S01]  /*0a90*/  IADD3 R75, R5, R75, RZ ;  /* 0x0000004b054b7210 */ /* 0x000fe20007ffe0ff */
[----:B------:R-:W-:Y:S01]  /*0aa0*/  IMAD R15, R0, c[0x0][0x1f4], R11 ;  /* 0x00007d00000f7a24 */ /* 0x000fe200078e020b */
[----:B------:R-:W-:Y:S02]  /*0ab0*/  ISETP.NE.AND.EX P3, PT, RZ, c[0x0][0x2dc], PT, P3 ;  /* 0x0000b700ff007a0c */ /* 0x000fe40003f65330 */
[----:B------:R-:W-:Y:S01]  /*0ac0*/  LEA.HI.X R75, R4, c[0x0][0x25c], R75, 0x1, P2 ;  /* 0x00009700044b7a11 */ /* 0x000fe200010f0c4b */
[----:B------:R-:W-:Y:S01]  /*0ad0*/  IMAD.IADD R7, R7, 0x1, R15 ;  /* 0x0000000107077824 */ /* 0x000fe200078e020f */
[----:B------:R-:W-:-:S03]  /*0ae0*/  ISETP.NE.U32.AND P2, PT, RZ, c[0x0][0x2c8], PT ;  /* 0x0000b200ff007a0c */ /* 0x000fc60003f45070 */
[----:B------:R-:W-:Y:S01]  /*0af0*/  IMAD.WIDE.U32 R6, R157, c[0x0][0x1f8], R6 ;  /* 0x00007e009d067a25 */ /* 0x000fe200078e0006 */
[----:B------:R-:W-:-:S03]  /*0b00*/  ISETP.NE.AND.EX P2, PT, RZ, c[0x0][0x2cc], PT, P2 ;  /* 0x0000b300ff007a0c */ /* 0x000fc60003f45320 */
[----:B------:R-:W-:Y:S01]  /*0b10*/  IMAD.IADD R155, R7, 0x1, R155 ;  /* 0x00000001079b7824 */ /* 0x000fe200078e029b */
[----:B------:R-:W-:Y:S01]  /*0b20*/  LEA R156, P1, R6, c[0x0][0x278], 0x1 ;  /* 0x00009e00069c7a11 */ /* 0x000fe200078208ff */
[----:B------:R-:W-:Y:S02]  /*0b30*/  IMAD R2, R2, c[0x0][0x1d8], RZ ;  /* 0x0000760002027a24 */ /* 0x000fe400078e02ff */
[----:B------:R-:W-:Y:S01]  /*0b40*/  IMAD R17, R3, c[0x0][0x1c0], RZ ;  /* 0x0000700003117a24 */ /* 0x000fe200078e02ff */
[----:B------:R-:W-:Y:S01]  /*0b50*/  LEA.HI.X R155, R6, c[0x0][0x27c], R155, 0x1, P1 ;  /* 0x00009f00069b7a11 */ /* 0x000fe200008f0c9b */
[----:B------:R-:W-:Y:S01]  /*0b60*/  IMAD R73, R13, c[0x0][0x1dc], R2 ;  /* 0x000077000d497a24 */ /* 0x000fe200078e0202 */
[----:B------:R-:W-:Y:S01]  /*0b70*/  ISETP.NE.U32.AND P1, PT, RZ, c[0x0][0x2e0], PT ;  /* 0x0000b800ff007a0c */ /* 0x000fe20003f25070 */
[----:B------:R-:W-:Y:S01]  /*0b80*/  IMAD.MOV.U32 R165, RZ, RZ, RZ ;  /* 0x000000ffffa57224 */ /* 0x000fe200078e00ff */
[----:B------:R-:W-:Y:S01]  /*0b90*/  HFMA2.MMA R2, -RZ, RZ, 0, 0 ;  /* 0x00000000ff027435 */ /* 0x000fe200000001ff */
[----:B------:R-:W-:-:S02]  /*0ba0*/  @P3 IMAD.MOV.U32 R165, RZ, RZ, c[0x0][0x2d8] ;  /* 0x0000b600ffa53624 */ /* 0x000fc400078e00ff */
[----:B------:R-:W-:Y:S01]  /*0bb0*/  IMAD.WIDE.U32 R10, R0, c[0x0][0x1c0], RZ ;  /* 0x00007000000a7a25 */ /* 0x000fe200078e00ff */
[----:B------:R-:W-:-:S03]  /*0bc0*/  ISETP.NE.AND.EX P1, PT, RZ, c[0x0][0x2e4], PT, P1 ;  /* 0x0000b900ff007a0c */ /* 0x000fc60003f25310 */
[----:B------:R-:W-:Y:S02]  /*0bd0*/  IMAD R17, R0, c[0x0][0x1c4], R17 ;  /* 0x0000710000117a24 */ /* 0x000fe400078e0211 */
[----:B------:R-:W-:Y:S02]  /*0be0*/  IMAD.MOV.U32 R81, RZ, RZ, RZ ;  /* 0x000000ffff517224 */ /* 0x000fe400078e00ff */
[----:B------:R-:W-:Y:S02]  /*0bf0*/  IMAD.MOV.U32 R8, RZ, RZ, RZ ;  /* 0x000000ffff087224 */ /* 0x000fe400078e00ff */
[----:B------:R-:W-:Y:S01]  /*0c00*/  IMAD.MOV.U32 R14, RZ, RZ, RZ ;  /* 0x000000ffff0e7224 */ /* 0x000fe200078e00ff */
[----:B------:R-:W-:Y:S01]  /*0c10*/  @P3 MOV R14, c[0x0][0x2dc] ;  /* 0x0000b700000e3a02 */ /* 0x000fe20000000f00 */
[----:B------:R-:W-:Y:S02]  /*0c20*/  @P2 IMAD.MOV.U32 R81, RZ, RZ, c[0x0][0x2c8] ;  /* 0x0000b200ff512624 */ /* 0x000fe400078e00ff */
[----:B------:R-:W-:Y:S01]  /*0c30*/  @P2 IMAD.MOV.U32 R8, RZ, RZ, c[0x0][0x2cc] ;  /* 0x0000b300ff082624 */ /* 0x000fe200078e00ff */
[----:B------:R-:W-:Y:S01]  /*0c40*/  ISETP.NE.U32.AND P2, PT, R165, RZ, PT ;  /* 0x000000ffa500720c */ /* 0x000fe20003f45070 */
[----:B------:R-:W-:-:S02]  /*0c50*/  IMAD.IADD R11, R11, 0x1, R17 ;  /* 0x000000010b0b7824 */ /* 0x000fc400078e0211 */
[----:B------:R-:W-:Y:S02]  /*0c60*/  IMAD.MOV.U32 R5, RZ, RZ, RZ ;  /* 0x000000ffff057224 */ /* 0x000fe400078e00ff */
[----:B------:R-:W-:Y:S02]  /*0c70*/  @P3 IMAD.MOV.U32 R2, RZ, RZ, c[0x0][0x2d8] ;  /* 0x0000b600ff023624 */ /* 0x000fe400078e00ff */
[----:B------:R-:W-:Y:S01]  /*0c80*/  @P3 IMAD.MOV.U32 R5, RZ, RZ, c[0x0][0x2dc] ;  /* 0x0000b700ff053624 */ /* 0x000fe200078e00ff */
[----:B------:R0:W-:Y:S01]  /*0c90*/  STL [R1+0x8], R14 ;  /* 0x0000080e01007387 */ /* 0x0001e20000100800 */
[----:B------:R-:W-:Y:S01]  /*0ca0*/  IMAD.WIDE.U32 R6, R13, c[0x0][0x1d8], R10 ;  /* 0x000076000d067a25 */ /* 0x000fe200078e000a */
[----:B------:R-:W-:-:S03]  /*0cb0*/  ISETP.NE.AND.EX P2, PT, R14, RZ, PT, P2 ;  /* 0x000000ff0e00720c */ /* 0x000fc60003f45320 */
[----:B------:R-:W-:Y:S01]  /*0cc0*/  IMAD.MOV.U32 R15, RZ, RZ, R5 ;  /* 0x000000ffff0f7224 */ /* 0x000fe200078e0005 */
[----:B------:R-:W-:Y:S01]  /*0cd0*/  LEA R74, P4, R6, c[0x0][0x260], 0x1 ;  /* 0x00009800064a7a11 */ /* 0x000fe200078808ff */
[----:B------:R-:W-:Y:S02]  /*0ce0*/  IMAD.IADD R73, R7, 0x1, R73 ;  /* 0x0000000107497824 */ /* 0x000fe400078e0249 */
[----:B0-----:R-:W-:Y:S01]  /*0cf0*/  IMAD.MOV.U32 R14, RZ, RZ, R2 ;  /* 0x000000ffff0e7224 */ /* 0x001fe200078e0002 */
[----:B------:R-:W-:-:S04]  /*0d00*/  @P1 ISETP.NE.U32.AND P5, PT, RZ, c[0x0][0x2e0], PT ;  /* 0x0000b800ff001a0c */ /* 0x000fc80003fa5070 */
[----:B------:R0:W-:Y:S01]  /*0d10*/  STL.64 [R1], R14 ;  /* 0x0000000e01007387 */ /* 0x0001e20000100a00 */
[----:B------:R-:W-:Y:S02]  /*0d20*/  LEA.HI.X R73, R6, c[0x0][0x264], R73, 0x1, P4 ;  /* 0x0000990006497a11 */ /* 0x000fe400020f0c49 */
[----:B------:R-:W-:Y:S02]  /*0d30*/  PLOP3.LUT P4, PT, PT, PT, PT, 0x8, 0x0 ;  /* 0x000000000000781c */ /* 0x000fe40003f8e170 */
[----:B------:R-:W-:Y:S01]  /*0d40*/  @P1 ISETP.NE.AND.EX P4, PT, RZ, c[0x0][0x2e4], PT, P5 ;  /* 0x0000b900ff001a0c */ /* 0x000fe20003f85350 */
[----:B------:R-:W-:Y:S02]  /*0d50*/  IMAD.MOV.U32 R72, RZ, RZ, c[0x0][0x18c] ;  /* 0x00006300ff487624 */ /* 0x000fe400078e00ff */
[----:B------:R-:W-:Y:S02]  /*0d60*/  IMAD.MOV.U32 R7, RZ, RZ, RZ ;  /* 0x000000ffff077224 */ /* 0x000fe400078e00ff */
[----:B------:R-:W-:Y:S01]  /*0d70*/  IMAD.MOV.U32 R4, RZ, RZ, RZ ;  /* 0x000000ffff047224 */ /* 0x000fe200078e00ff */
[----:B------:R-:W-:Y:S01]  /*0d80*/  @P1 MOV R4, c[0x0][0x2e4] ;  /* 0x0000b90000041a02 */ /* 0x000fe20000000f00 */
[----:B------:R-:W-:Y:S01]  /*0d90*/  @P1 IMAD.MOV.U32 R7, RZ, RZ, c[0x0][0x2e0] ;  /* 0x0000b800ff071624 */ /* 0x000fe200078e00ff */
[----:B------:R-:W-:-:S02]  /*0da0*/  SEL R72, R72, 0x800, P6 ;  /* 0x0000080048487807 */ /* 0x000fc40003000000 */
[----:B--2---:R-:W-:-:S03]  /*0db0*/  @!P0 SHF.R.S32.HI R92, RZ, 0x1f, R77 ;  /* 0x0000001fff5c8819 */ /* 0x004fc6000001144d */
[----:B------:R-:W-:Y:S05]  /*0dc0*/  @P4 BRA P2, `(.L_x_1871) ;  /* 0x000001f000004947 */ /* 0x000fea0001000000 */
[-C--:B0-----:R-:W-:Y:S01]  /*0dd0*/  IABS R9, R72.reuse ;  /* 0x0000004800097213 */ /* 0x081fe20000000000 */
[----:B------:R-:W-:Y:S01]  /*0de0*/  IMAD.MOV.U32 R159, RZ, RZ, RZ ;  /* 0x000000ffff9f7224 */ /* 0x000fe200078e00ff */
[----:B------:R-:W-:Y:S01]  /*0df0*/  IADD3 R2, R72, c[0x0][0x168], RZ ;  /* 0x00005a0048027a10 */ /* 0x000fe20007ffe0ff */
[----:B-----5:R-:W-:Y:S01]  /*0e00*/  IMAD.MOV.U32 R71, RZ, RZ, RZ ;  /* 0x000000ffff477224 */ /* 0x020fe200078e00ff */
[----:B------:R-:W0:Y:S01]  /*0e10*/  I2F.RP R6, R9 ;  /* 0x0000000900067306 */ /* 0x000e220000209400 */
[----:B------:R-:W-:Y:S02]  /*0e20*/  IABS R12, R72 ;  /* 0x00000048000c7213 */ /* 0x000fe40000000000 */
[----:B------:R-:W-:-:S03]  /*0e30*/  IADD3 R7, R2, -0x1, RZ ;  /* 0xffffffff02077810 */ /* 0x000fc60007ffe0ff */
[----:B------:R-:W-:Y:S01]  /*0e40*/  IMAD.MOV R12, RZ, RZ, -R12 ;  /* 0x000000ffff0c7224 */ /* 0x000fe200078e0a0c */
        /* <DEDUP_REMOVED lines=23> */
.L_x_1871:
        /* <DEDUP_REMOVED lines=18> */
.L_x_1872:
[----:B------:R-:W-:-:S13]  /*10e0*/  ISETP.GE.AND P0, PT, R70, 0x1, PT ;  /* 0x000000014600780c */ /* 0x000fda0003f06270 */
[----:B------:R-:W-:Y:S05]  /*10f0*/  @!P0 EXIT ;  /* 0x000000000000894d */ /* 0x000fea0003800000 */
[----:B------:R-:W0:Y:S01]  /*1100*/  S2R R69, SR_LANEID ;  /* 0x0000000000457919 */ /* 0x000e220000000000 */
[C---:B------:R-:W-:Y:S01]  /*1110*/  LEA R80, P0, R0.reuse, R81, 0x2 ;  /* 0x0000005100507211 */ /* 0x040fe200078010ff */
[----:B------:R-:W-:Y:S02]  /*1120*/  IMAD.MOV.U32 R68, RZ, RZ, RZ ;  /* 0x000000ffff447224 */ /* 0x000fe400078e00ff */
[----:B------:R-:W-:Y:S01]  /*1130*/  IMAD.MOV.U32 R151, RZ, RZ, RZ ;  /* 0x000000ffff977224 */ /* 0x000fe200078e00ff */
[----:B------:R-:W-:Y:S02]  /*1140*/  LEA.HI.X R81, R0, R8, R3, 0x2, P0 ;  /* 0x0000000800517211 */ /* 0x000fe400000f1403 */
.L_x_1921:
[----:B------:R-:W2:Y:S04]  /*1150*/  LDL R0, [R1+0x8] ;  /* 0x0000080001007983 */ /* 0x000ea80000100800 */
[----:B------:R-:W3:Y:S01]  /*1160*/  LDL.64 R4, [R1] ;  /* 0x0000000001047983 */ /* 0x000ee20000100a00 */
[----:B------:R-:W-:-:S04]  /*1170*/  ISETP.NE.U32.AND P0, PT, R165, RZ, PT ;  /* 0x000000ffa500720c */ /* 0x000fc80003f05070 */
[----:B--2---:R-:W-:-:S13]  /*1180*/  ISETP.NE.AND.EX P0, PT, R0, RZ, PT, P0 ;  /* 0x000000ff0000720c */ /* 0x004fda0003f05300 */
[----:B------:R-:W-:-:S05]  /*1190*/  @P0 IADD3 R2, R68, R159, RZ ;  /* 0x0000009f44020210 */ /* 0x000fca0007ffe0ff */
[----:B---3--:R-:W-:-:S05]  /*11a0*/  @P0 IMAD.WIDE R2, R2, 0x4, R4 ;  /* 0x0000000402020825 */ /* 0x008fca00078e0204 */
[----:B------:R-:W2:Y:S04]  /*11b0*/  @P0 LDG.E R67, [R2.64] ;  /* 0x0000000402430981 */ /* 0x000ea8000c1e1900 */
[----:B------:R-:W2:Y:S01]  /*11c0*/  @P0 LDG.E R0, [R2.64+0x4] ;  /* 0x0000040402000981 */ /* 0x000ea2000c1e1900 */
[----:B------:R-:W-:Y:S01]  /*11d0*/  @!P0 IADD3 R5, -R151, c[0x0][0x168], RZ ;  /* 0x00005a0097058a10 */ /* 0x000fe20007ffe1ff */
[----:B--2---:R-:W-:-:S03]  /*11e0*/  @P0 IMAD.IADD R67, R0, 0x1, -R67 ;  /* 0x0000000100430824 */ /* 0x004fc600078e0a43 */
[----:B------:R-:W-:-:S04]  /*11f0*/  @!P0 IMNMX R67, R5, R72, PT ;  /* 0x0000004805438217 */ /* 0x000fc80003800200 */
[----:B------:R-:W-:-:S13]  /*1200*/  ISETP.GE.AND P0, PT, R67, 0x1, PT ;  /* 0x000000014300780c */ /* 0x000fda0003f06270 */
[----:B------:R-:W-:Y:S05]  /*1210*/  @!P0 EXIT ;  /* 0x000000000000894d */ /* 0x000fea0003800000 */
[----:B------:R-:W1:Y:S01]  /*1220*/  S2R R152, SR_TID.X ;  /* 0x0000000000987919 */ /* 0x000e620000002100 */
[----:B------:R-:W-:Y:S01]  /*1230*/  LOP3.LUT R66, R66, 0xfffff7ff, RZ, 0xc0, !PT ;  /* 0xfffff7ff42427812 */ /* 0x000fe200078ec0ff */
[----:B------:R-:W-:Y:S01]  /*1240*/  IMAD.MOV.U32 R3, RZ, RZ, R153 ;  /* 0x000000ffff037224 */ /* 0x000fe200078e0099 */
[----:B------:R-:W-:Y:S01]  /*1250*/  PRMT R10, RZ, 0x7610, R10 ;  /* 0x00007610ff0a7816 */ /* 0x000fe2000000000a */
        /* <DEDUP_REMOVED lines=34> */
[----:B------:R-:W-:Y:S02]  /*1480*/  ISETP.GE.AND P0, PT, R6, R67, PT ;  /* 0x000000430600720c */ /* 0x000fe40003f06270 */
[----:B------:R-:W-:Y:S01]  /*1490*/  LOP3.LUT R66, R66, 0xfffffdff, RZ, 0xc0, !PT ;  /* 0xfffffdff42427812 */ /* 0x000fe200078ec0ff */
[----:B------:R1:W2:Y:S01]  /*14a0*/  @!P6 LDG.E.U16 R7, [R4.64+0x40] ;  /* 0x000040040407e981 */ /* 0x0002a2000c1e1500 */
[----:B------:R-:W-:Y:S02]  /*14b0*/  LOP3.LUT R20, R82, 0xe0, RZ, 0xfc, !PT ;  /* 0x000000e052147812 */ /* 0x000fe400078efcff */
        /* <DEDUP_REMOVED lines=8> */
[----:B------:R-:W-:Y:S02]  /*1540*/  ISETP.GE.AND P4, PT, R82, R67, PT ;  /* 0x000000435200720c */ /* 0x000fe40003f86270 */
[----:B------:R-:W-:Y:S01]  /*1550*/  LOP3.LUT R66, R66, 0xffffff7f, RZ, 0xc0, !PT ;  /* 0xffffff7f42427812 */ /* 0x000fe200078ec0ff */
[----:B------:R1:W2:Y:S01]  /*1560*/  @!P1 LDG.E.U16 R11, [R4.64+0x140] ;  /* 0x00014004040b9981 */ /* 0x0002a2000c1e1500 */
[----:B------:R-:W-:Y:S02]  /*1570*/  PRMT R6, RZ, 0x7610, R6 ;  /* 0x00007610ff067816 */ /* 0x000fe40000000006 */
[----:B------:R-:W-:Y:S02]  /*1580*/  @P1 LOP3.LUT R66, R66, 0x80, RZ, 0xfc, !PT ;  /* 0x0000008042421812 */ /* 0x000fe400078efcff */
[----:B------:R-:W-:-:S02]  /*1590*/  LOP3.LUT R26, R82, 0x140, RZ, 0xfc, !PT ;  /* 0x00000140521a7812 */ /* 0x000fc400078efcff */
[----:B------:R-:W-:Y:S01]  /*15a0*/  LOP3.LUT R66, R66, 0xffffffbf, RZ, 0xc0, !PT ;  /* 0xffffffbf42427812 */ /* 0x000fe200078ec0ff */
[----:B------:R1:W2:Y:S01]  /*15b0*/  @!P5 LDG.E.U16 R6, [R4.64+0x80] ;  /* 0x000080040406d981 */ /* 0x0002a2000c1e1500 */
[----:B------:R-:W-:Y:S02]  /*15c0*/  PRMT R0, RZ, 0x7610, R0 ;  /* 0x00007610ff007816 */ /* 0x000fe40000000000 */
[----:B------:R-:W-:Y:S02]  /*15d0*/  @P0 LOP3.LUT R66, R66, 0x40, RZ, 0xfc, !PT ;  /* 0x0000004042420812 */ /* 0x000fe400078efcff */
[----:B------:R-:W-:Y:S02]  /*15e0*/  ISETP.GE.AND P0, PT, R20, R67, PT ;  /* 0x000000431400720c */ /* 0x000fe40003f06270 */
[----:B------:R-:W-:Y:S01]  /*15f0*/  LOP3.LUT R66, R66, 0xffffffdf, RZ, 0xc0, !PT ;  /* 0xffffffdf42427812 */ /* 0x000fe200078ec0ff */
[----:B------:R1:W2:Y:S01]  /*1600*/  @!P4 LDG.E.U16 R0, [R4.64] ;  /* 0x000000040400c981 */ /* 0x0002a2000c1e1500 */
[----:B------:R-:W-:-:S02]  /*1610*/  LOP3.LUT R28, R82, 0x160, RZ, 0xfc, !PT ;  /* 0x00000160521c7812 */ /* 0x000fc400078efcff */
[C---:B------:R-:W-:Y:S02]  /*1620*/  LOP3.LUT R30, R82.reuse, 0x180, RZ, 0xfc, !PT ;  /* 0x00000180521e7812 */ /* 0x040fe400078efcff */
[C---:B------:R-:W-:Y:S02]  /*1630*/  LOP3.LUT R32, R82.reuse, 0x1a0, RZ, 0xfc, !PT ;  /* 0x000001a052207812 */ /* 0x040fe400078efcff */
[C---:B------:R-:W-:Y:S02]  /*1640*/  LOP3.LUT R34, R82.reuse, 0x1c0, RZ, 0xfc, !PT ;  /* 0x000001c052227812 */ /* 0x040fe400078efcff */
[----:B------:R-:W-:Y:S01]  /*1650*/  LOP3.LUT R36, R82, 0x1e0, RZ, 0xfc, !PT ;  /* 0x000001e052247812 */ /* 0x000fe200078efcff */
[----:B------:R1:W3:Y:S01]  /*1660*/  @!P0 LDG.E.U16 R13, [R4.64+0x1c0] ;  /* 0x0001c004040d8981 */ /* 0x0002e2000c1e1500 */
[----:B------:R-:W-:Y:S02]  /*1670*/  @P0 LOP3.LUT R66, R66, 0x20, RZ, 0xfc, !PT ;  /* 0x0000002042420812 */ /* 0x000fe400078efcff */
[----:B------:R-:W-:-:S02]  /*1680*/  ISETP.GE.AND P0, PT, R22, R67, PT ;  /* 0x000000431600720c */ /* 0x000fc40003f06270 */
[----:B------:R-:W-:-:S11]  /*1690*/  LOP3.LUT R66, R66, 0xffffffef, RZ, 0xc0, !PT ;  /* 0xffffffef42427812 */ /* 0x000fd600078ec0ff */
[----:B------:R-:W-:Y:S01]  /*16a0*/  @P0 LOP3.LUT R66, R66, 0x10, RZ, 0xfc, !PT ;  /* 0x0000001042420812 */ /* 0x000fe200078efcff */
[----:B------:R1:W5:Y:S01]  /*16b0*/  @!P0 LDG.E.U16 R12, [R4.64+0x200] ;  /* 0x00020004040c8981 */ /* 0x000362000c1e1500 */
[-C--:B------:R-:W-:Y:S02]  /*16c0*/  ISETP.GE.AND P0, PT, R24, R67.reuse, PT ;  /* 0x000000431800720c */ /* 0x080fe40003f06270 */
[----:B------:R-:W-:Y:S02]  /*16d0*/  LOP3.LUT R66, R66, 0xfffffff7, RZ, 0xc0, !PT ;  /* 0xfffffff742427812 */ /* 0x000fe400078ec0ff */
[-C--:B------:R-:W-:Y:S02]  /*16e0*/  ISETP.GE.AND P6, PT, R26, R67.reuse, PT ;  /* 0x000000431a00720c */ /* 0x080fe40003fc6270 */
[-C--:B------:R-:W-:Y:S02]  /*16f0*/  ISETP.GE.AND P5, PT, R28, R67.reuse, PT ;  /* 0x000000431c00720c */ /* 0x080fe40003fa6270 */
[----:B------:R-:W-:-:S02]  /*1700*/  ISETP.GE.AND P3, PT, R30, R67, PT ;  /* 0x000000431e00720c */ /* 0x000fc40003f66270 */
[-C--:B------:R-:W-:Y:S02]  /*1710*/  ISETP.GE.AND P2, PT, R32, R67.reuse, PT ;  /* 0x000000432000720c */ /* 0x080fe40003f46270 */
[-C--:B------:R-:W-:Y:S01]  /*1720*/  ISETP.GE.AND P1, PT, R34, R67.reuse, PT ;  /* 0x000000432200720c */ /* 0x080fe20003f26270 */
[----:B------:R1:W5:Y:S01]  /*1730*/  @!P0 LDG.E.U16 R15, [R4.64+0x240] ;  /* 0x00024004040f8981 */ /* 0x000362000c1e1500 */
[----:B------:R-:W-:Y:S02]  /*1740*/  @P0 LOP3.LUT R66, R66, 0x8, RZ, 0xfc, !PT ;  /* 0x0000000842420812 */ /* 0x000fe400078efcff */
[----:B------:R-:W-:Y:S01]  /*1750*/  ISETP.GE.AND P0, PT, R36, R67, PT ;  /* 0x000000432400720c */ /* 0x000fe20003f06270 */
[----:B------:R1:W5:Y:S04]  /*1760*/  @!P6 LDG.E.U16 R14, [R4.64+0x280] ;  /* 0x00028004040ee981 */ /* 0x000368000c1e1500 */
        /* <DEDUP_REMOVED lines=13> */
[C---:B------:R-:W-:Y:S02]  /*1840*/  IADD3 R29, R20.reuse, 0x80, RZ ;  /* 0x00000080141d7810 */ /* 0x040fe40007ffe0ff */
[CC--:B------:R-:W-:Y:S02]  /*1850*/  LEA.HI.SX32 R65, R20.reuse, R20.reuse, 0x1b ;  /* 0x0000001414417211 */ /* 0x0c0fe400078fdaff */
[----:B------:R-:W-:Y:S02]  /*1860*/  IADD3 R31, R20, 0xa0, RZ ;  /* 0x000000a0141f7810 */ /* 0x000fe40007ffe0ff */
[-C--:B------:R-:W-:Y:S02]  /*1870*/  LEA.HI.SX32 R23, R23, R20.reuse, 0x1b ;  /* 0x0000001417177211 */ /* 0x080fe400078fdaff */
[----:B------:R-:W-:Y:S02]  /*1880*/  LEA.HI.SX32 R25, R25, R20, 0x1b ;  /* 0x0000001419197211 */ /* 0x000fe400078fdaff */
[----:B------:R-:W-:-:S02]  /*1890*/  P2R R86, PR, RZ, 0x40 ;  /* 0x00000040ff567803 */ /* 0x000fc40000000000 */
[C---:B------:R-:W-:Y:S02]  /*18a0*/  IADD3 R33, R20.reuse, 0xc0, RZ ;  /* 0x000000c014217810 */ /* 0x040fe40007ffe0ff */
[----:B------:R-:W-:Y:S02]  /*18b0*/  IADD3 R35, R20, 0xe0, RZ ;  /* 0x000000e014237810 */ /* 0x000fe40007ffe0ff */
[-C--:B------:R-:W-:Y:S02]  /*18c0*/  LEA.HI.SX32 R27, R27, R20.reuse, 0x1b ;  /* 0x000000141b1b7211 */ /* 0x080fe400078fdaff */
[----:B------:R-:W-:Y:S02]  /*18d0*/  LOP3.LUT P6, RZ, R66, 0x10, RZ, 0xc0, !PT ;  /* 0x0000001042ff7812 */ /* 0x000fe400078cc0ff */
[C---:B------:R-:W-:Y:S02]  /*18e0*/  IADD3 R37, R20.reuse, 0x100, RZ ;  /* 0x0000010014257810 */ /* 0x040fe40007ffe0ff */
[----:B------:R-:W-:Y:S01]  /*18f0*/  LEA.HI.SX32 R29, R29, R20, 0x1b ;  /* 0x000000141d1d7211 */ /* 0x000fe200078fdaff */
[----:B------:R-:W-:Y:S01]  /*1900*/  IMAD.SHL.U32 R64, R23, 0x2, RZ ;  /* 0x0000000217407824 */ /* 0x000fe200078e00ff */
[----:B-1----:R-:W-:-:S02]  /*1910*/  IADD3 R5, R20, 0x120, RZ ;  /* 0x0000012014057810 */ /* 0x002fc40007ffe0ff */
[----:B------:R-:W-:Y:S02]  /*1920*/  SHF.L.U32 R65, R65, 0x1, RZ ;  /* 0x0000000141417819 */ /* 0x000fe400000006ff */
[-C--:B------:R-:W-:Y:S01]  /*1930*/  LEA.HI.SX32 R31, R31, R20.reuse, 0x1b ;  /* 0x000000141f1f7211 */ /* 0x080fe200078fdaff */
[----:B------:R-:W-:Y:S01]  /*1940*/  IMAD.SHL.U32 R63, R25, 0x2, RZ ;  /* 0x00000002193f7824 */ /* 0x000fe200078e00ff */
[C---:B------:R-:W-:Y:S01]  /*1950*/  IADD3 R39, R20.reuse, 0x140, RZ ;  /* 0x0000014014277810 */ /* 0x040fe20007ffe0ff */
[----:B------:R-:W-:Y:S01]  /*1960*/  IMAD.SHL.U32 R62, R27, 0x2, RZ ;  /* 0x000000021b3e7824 */ /* 0x000fe200078e00ff */
[C---:B------:R-:W-:Y:S02]  /*1970*/  IADD3 R41, R20.reuse, 0x160, RZ ;  /* 0x0000016014297810 */ /* 0x040fe40007ffe0ff */
[----:B------:R-:W-:Y:S02]  /*1980*/  IADD3 R49, R20, 0x1e0, RZ ;  /* 0x000001e014317810 */ /* 0x000fe40007ffe0ff */
[----:B------:R-:W-:-:S02]  /*1990*/  LEA.HI.SX32 R33, R33, R20, 0x1b ;  /* 0x0000001421217211 */ /* 0x000fc400078fdaff */
[-C--:B------:R-:W-:Y:S01]  /*19a0*/  LEA.HI.SX32 R35, R35, R20.reuse, 0x1b ;  /* 0x0000001423237211 */ /* 0x080fe200078fdaff */
[----:B------:R-:W-:Y:S01]  /*19b0*/  IMAD.SHL.U32 R61, R29, 0x2, RZ ;  /* 0x000000021d3d7824 */ /* 0x000fe200078e00ff */
[----:B------:R-:W-:Y:S02]  /*19c0*/  P2R R85, PR, RZ, 0x40 ;  /* 0x00000040ff557803 */ /* 0x000fe40000000000 */
[----:B------:R-:W-:Y:S01]  /*19d0*/  LEA.HI.SX32 R37, R37, R20, 0x1b ;  /* 0x0000001425257211 */ /* 0x000fe200078fdaff */
[----:B------:R-:W-:Y:S01]  /*19e0*/  IMAD.SHL.U32 R60, R31, 0x2, RZ ;  /* 0x000000021f3c7824 */ /* 0x000fe200078e00ff */
[----:B------:R-:W-:Y:S02]  /*19f0*/  LOP3.LUT P6, RZ, R66, 0x20, RZ, 0xc0, !PT ;  /* 0x0000002042ff7812 */ /* 0x000fe400078cc0ff */
[C---:B------:R-:W-:Y:S02]  /*1a00*/  IADD3 R43, R20.reuse, 0x180, RZ ;  /* 0x00000180142b7810 */ /* 0x040fe40007ffe0ff */
[----:B------:R-:W-:-:S02]  /*1a10*/  IADD3 R45, R20, 0x1a0, RZ ;  /* 0x000001a0142d7810 */ /* 0x000fc40007ffe0ff */
[-C--:B------:R-:W-:Y:S02]  /*1a20*/  LEA.HI.SX32 R5, R5, R20.reuse, 0x1b ;  /* 0x0000001405057211 */ /* 0x080fe400078fdaff */
[----:B------:R-:W-:Y:S02]  /*1a30*/  IADD3 R47, R20, 0x1c0, RZ ;  /* 0x000001c0142f7810 */ /* 0x000fe40007ffe0ff */
[-C--:B------:R-:W-:Y:S01]  /*1a40*/  LEA.HI.SX32 R39, R39, R20.reuse, 0x1b ;  /* 0x0000001427277211 */ /* 0x080fe200078fdaff */
[----:B------:R-:W-:Y:S01]  /*1a50*/  IMAD.SHL.U32 R58, R35, 0x2, RZ ;  /* 0x00000002233a7824 */ /* 0x000fe200078e00ff */
[-C--:B------:R-:W-:Y:S02]  /*1a60*/  LEA.HI.SX32 R41, R41, R20.reuse, 0x1b ;  /* 0x0000001429297211 */ /* 0x080fe400078fdaff */
[-C--:B------:R-:W-:Y:S02]  /*1a70*/  LEA.HI.SX32 R49, R49, R20.reuse, 0x1b ;  /* 0x0000001431317211 */ /* 0x080fe400078fdaff */
[----:B------:R-:W-:Y:S01]  /*1a80*/  SHF.L.U32 R59, R33, 0x1, RZ ;  /* 0x00000001213b7819 */ /* 0x000fe200000006ff */
[----:B------:R-:W-:Y:S01]  /*1a90*/  IMAD.SHL.U32 R57, R37, 0x2, RZ ;  /* 0x0000000225397824 */ /* 0x000fe200078e00ff */
[----:B------:R-:W-:Y:S01]  /*1aa0*/  P2R R84, PR, RZ, 0x40 ;  /* 0x00000040ff547803 */ /* 0x000fe20000000000 */
[----:B------:R-:W-:Y:S01]  /*1ab0*/  IMAD.SHL.U32 R56, R5, 0x2, RZ ;  /* 0x0000000205387824 */ /* 0x000fe200078e00ff */
[----:B------:R-:W-:-:S02]  /*1ac0*/  LEA.HI.SX32 R43, R43, R20, 0x1b ;  /* 0x000000142b2b7211 */ /* 0x000fc400078fdaff */
[-C--:B------:R-:W-:Y:S01]  /*1ad0*/  LEA.HI.SX32 R45, R45, R20.reuse, 0x1b ;  /* 0x000000142d2d7211 */ /* 0x080fe200078fdaff */
[----:B------:R-:W-:Y:S01]  /*1ae0*/  IMAD.SHL.U32 R55, R39, 0x2, RZ ;  /* 0x0000000227377824 */ /* 0x000fe200078e00ff */
[C---:B------:R-:W-:Y:S02]  /*1af0*/  LOP3.LUT P6, RZ, R66.reuse, 0x40, RZ, 0xc0, !PT ;  /* 0x0000004042ff7812 */ /* 0x040fe400078cc0ff */
[----:B------:R-:W-:Y:S01]  /*1b00*/  LEA.HI.SX32 R47, R47, R20, 0x1b ;  /* 0x000000142f2f7211 */ /* 0x000fe200078fdaff */
[----:B------:R-:W-:Y:S01]  /*1b10*/  IMAD.SHL.U32 R54, R41, 0x2, RZ ;  /* 0x0000000229367824 */ /* 0x000fe200078e00ff */
[----:B------:R-:W-:Y:S01]  /*1b20*/  SHF.L.U32 R53, R43, 0x1, RZ ;  /* 0x000000012b357819 */ /* 0x000fe200000006ff */
[----:B------:R-:W-:Y:S01]  /*1b30*/  IMAD.SHL.U32 R50, R49, 0x2, RZ ;  /* 0x0000000231327824 */ /* 0x000fe200078e00ff */
[----:B------:R-:W-:Y:S01]  /*1b40*/  P2R R48, PR, RZ, 0x40 ;  /* 0x00000040ff307803 */ /* 0x000fe20000000000 */
[----:B------:R-:W-:Y:S01]  /*1b50*/  IMAD.SHL.U32 R52, R45, 0x2, RZ ;  /* 0x000000022d347824 */ /* 0x000fe200078e00ff */
[----:B------:R-:W-:Y:S01]  /*1b60*/  LOP3.LUT P6, RZ, R66, 0x80, RZ, 0xc0, !PT ;  /* 0x0000008042ff7812 */ /* 0x000fe200078cc0ff */
[----:B------:R-:W-:-:S03]  /*1b70*/  IMAD.SHL.U32 R51, R47, 0x2, RZ ;  /* 0x000000022f337824 */ /* 0x000fc600078e00ff */
        /* <DEDUP_REMOVED lines=8> */
[----:B------:R-:W-:Y:S01]  /*1c00*/  IMAD.MOV.U32 R4, RZ, RZ, R156 ;  /* 0x000000ffff047224 */ /* 0x000fe200078e009c */
[----:B------:R-:W-:Y:S02]  /*1c10*/  MOV R5, R155 ;  /* 0x0000009b00057202 */ /* 0x000fe40000000f00 */
[----:B------:R-:W-:Y:S02]  /*1c20*/  PRMT R23, RZ, 0x7610, R23 ;  /* 0x00007610ff177816 */ /* 0x000fe40000000017 */
[----:B------:R-:W-:Y:S02]  /*1c30*/  PRMT R26, RZ, 0x7610, R26 ;  /* 0x00007610ff1a7816 */ /* 0x000fe4000000001a */
[----:B------:R-:W-:-:S02]  /*1c40*/  PRMT R25, RZ, 0x7610, R25 ;  /* 0x00007610ff197816 */ /* 0x000fc40000000019 */
[----:B------:R-:W-:Y:S02]  /*1c50*/  PRMT R28, RZ, 0x7610, R28 ;  /* 0x00007610ff1c7816 */ /* 0x000fe4000000001c */
[----:B------:R-:W-:Y:S01]  /*1c60*/  PRMT R27, RZ, 0x7610, R27 ;  /* 0x00007610ff1b7816 */ /* 0x000fe2000000001b */
[----:B--2---:R0:W-:Y:S04]  /*1c70*/  STS.U16 [R65], R0 ;  /* 0x0000000041007388 */ /* 0x0041e80000000400 */
[----:B------:R-:W-:Y:S04]  /*1c80*/  STS.U16 [R64+0x40], R7 ;  /* 0x0000400740007388 */ /* 0x000fe80000000400 */
[----:B------:R1:W-:Y:S01]  /*1c90*/  STS.U16 [R63+0x80], R6 ;  /* 0x000080063f007388 */ /* 0x0003e20000000400 */
[----:B0-----:R-:W-:-:S03]  /*1ca0*/  IMAD R0, R69, 0x10, R150 ;  /* 0x0000001045007824 */ /* 0x001fc600078e0296 */
[----:B---3--:R-:W-:Y:S04]  /*1cb0*/  STS.U16 [R62+0xc0], R9 ;  /* 0x0000c0093e007388 */ /* 0x008fe80000000400 */
[----:B----4-:R-:W-:Y:S01]  /*1cc0*/  STS.U16 [R61+0x100], R8 ;  /* 0x000100083d007388 */ /* 0x010fe20000000400 */
[----:B------:R-:W-:-:S03]  /*1cd0*/  LEA.HI.SX32 R49, R0, R0, 0x1b ;  /* 0x0000000000317211 */ /* 0x000fc600078fdaff */
[----:B------:R-:W-:Y:S04]  /*1ce0*/  STS.U16 [R60+0x140], R11 ;  /* 0x0001400b3c007388 */ /* 0x000fe80000000400 */
[----:B-----5:R-:W-:Y:S04]  /*1cf0*/  STS.U16 [R59+0x180], R10 ;  /* 0x0001800a3b007388 */ /* 0x020fe80000000400 */
[----:B------:R-:W-:Y:S04]  /*1d00*/  STS.U16 [R58+0x1c0], R13 ;  /* 0x0001c00d3a007388 */ /* 0x000fe80000000400 */
        /* <DEDUP_REMOVED lines=28> */
[----:B------:R-:W2:Y:S01]  /*1ed0*/  @!P6 LDG.E.U16 R23, [R6.64+0x40] ;  /* 0x000040040617e981 */ /* 0x000ea2000c1e1500 */
        /* <DEDUP_REMOVED lines=8> */
[----:B------:R-:W2:Y:S01]  /*1f60*/  @!P6 LDG.E.U16 R27, [R6.64+0x140] ;  /* 0x00014004061be981 */ /* 0x000ea2000c1e1500 */
        /* <DEDUP_REMOVED lines=10> */
[----:B------:R-:W-:Y:S02]  /*2010*/  PRMT R24, RZ, 0x7610, R24 ;  /* 0x00007610ff187816 */ /* 0x000fe40000000018 */
[----:B------:R-:W-:-:S04]  /*2020*/  PRMT R34, RZ, 0x7610, R34 ;  /* 0x00007610ff227816 */ /* 0x000fc80000000022 */
[----:B------:R-:W2:Y:S05]  /*2030*/  @!P4 LDG.E.U16 R24, [R6.64] ;  /* 0x000000040618c981 */ /* 0x000eaa000c1e1500 */
[----:B------:R-:W3:Y:S01]  /*2040*/  @!P6 LDG.E.U16 R31, [R6.64+0x240] ;  /* 0x00024004061fe981 */ /* 0x000ee2000c1e1500 */
[----:B------:R-:W-:Y:S02]  /*2050*/  ISETP.NE.AND P6, PT, R87, RZ, PT ;  /* 0x000000ff5700720c */ /* 0x000fe40003fc5270 */
[----:B------:R-:W-:Y:S02]  /*2060*/  PRMT R33, RZ, 0x7610, R33 ;  /* 0x00007610ff217816 */ /* 0x000fe40000000021 */
[----:B------:R-:W-:-:S02]  /*2070*/  PRMT R36, RZ, 0x7610, R36 ;  /* 0x00007610ff247816 */ /* 0x000fc40000000024 */
[----:B------:R-:W-:Y:S02]  /*2080*/  PRMT R35, RZ, 0x7610, R35 ;  /* 0x00007610ff237816 */ /* 0x000fe40000000023 */
        /* <DEDUP_REMOVED lines=13> */
[----:B------:R-:W-:Y:S04]  /*2160*/  STS.U16 [R64+0x40], R23 ;  /* 0x0000401740007388 */ /* 0x000fe80000000400 */
        /* <DEDUP_REMOVED lines=69> */
.L_x_1874:
[----:B---34-:R-:W-:Y:S05]  /*25c0*/  BSYNC B0 ;  /* 0x0000000000007941 */ /* 0x018fea0003800000 */
.L_x_1873:
        /* <DEDUP_REMOVED lines=37> */
.L_x_1876:
[----:B------:R-:W-:Y:S05]  /*2820*/  BSYNC B0 ;  /* 0x0000000000007941 */ /* 0x000fea0003800000 */
.L_x_1875:
        /* <DEDUP_REMOVED lines=37> */
.L_x_1878:
[----:B------:R-:W-:Y:S05]  /*2a80*/  BSYNC B0 ;  /* 0x0000000000007941 */ /* 0x000fea0003800000 */
.L_x_1877:
        /* <DEDUP_REMOVED lines=37> */
.L_x_1880:
[----:B------:R-:W-:Y:S05]  /*2ce0*/  BSYNC B0 ;  /* 0x0000000000007941 */ /* 0x000fea0003800000 */
.L_x_1879:
        /* <DEDUP_REMOVED lines=37> */
.L_x_1882:
[----:B------:R-:W-:Y:S05]  /*2f40*/  BSYNC B0 ;  /* 0x0000000000007941 */ /* 0x000fea0003800000 */
.L_x_1881:
        /* <DEDUP_REMOVED lines=37> */
.L_x_1884:
[----:B------:R-:W-:Y:S05]  /*31a0*/  BSYNC B0 ;  /* 0x0000000000007941 */ /* 0x000fea0003800000 */
.L_x_1883:
        /* <DEDUP_REMOVED lines=37> */
.L_x_1886:
[----:B------:R-:W-:Y:S05]  /*3400*/  BSYNC B0 ;  /* 0x0000000000007941 */ /* 0x000fea0003800000 */
.L_x_1885:
        /* <DEDUP_REMOVED lines=37> */
.L_x_1888:
[----:B------:R-:W-:Y:S05]  /*3660*/  BSYNC B0 ;  /* 0x0000000000007941 */ /* 0x000fea0003800000 */
.L_x_1887:
        /* <DEDUP_REMOVED lines=37> */
.L_x_1890:
[----:B------:R-:W-:Y:S05]  /*38c0*/  BSYNC B0 ;  /* 0x0000000000007941 */ /* 0x000fea0003800000 */
.L_x_1889:
        /* <DEDUP_REMOVED lines=37> */
.L_x_1892:
[----:B------:R-:W-:Y:S05]  /*3b20*/  BSYNC B0 ;  /* 0x0000000000007941 */ /* 0x000fea0003800000 */
.L_x_1891:
        /* <DEDUP_REMOVED lines=39> */
.L_x_1894:
[----:B------:R-:W-:Y:S05]  /*3da0*/  BSYNC B0 ;  /* 0x0000000000007941 */ /* 0x000fea0003800000 */
.L_x_1893:
[----:B------:R-:W-:Y:S01]  /*3db0*/  FSETP.GTU.FTZ.AND P5, PT, R33, 20, PT ;  /* 0x41a000002100780b */ /* 0x000fe20003fbc000 */
[----:B------:R-:W-:Y:S01]  /*3dc0*/  HADD2.F32 R5, -RZ, R24.H0_H0 ;  /* 0x20000018ff057230 */ /* 0x000fe20000004100 */
[----:B------:R-:W-:Y:S01]  /*3dd0*/  BSSY B0, `(.L_x_1895) ;  /* 0x0000027000007945 */ /* 0x000fe20003800000 */
[----:B------:R-:W-:Y:S01]  /*3de0*/  IMAD.MOV.U32 R153, RZ, RZ, R155 ;  /* 0x000000ffff997224 */ /* 0x000fe200078e009b */
[----:B------:R-:W-:Y:S01]  /*3df0*/  ISETP.EQ.OR P5, PT, RZ, UR6, P5 ;  /* 0x00000006ff007c0c */ /* 0x000fe2000afa2670 */
[----:B------:R-:W-:Y:S01]  /*3e00*/  IMAD.MOV.U32 R156, RZ, RZ, R2 ;  /* 0x000000ffff9c7224 */ /* 0x000fe200078e0002 */
[----:B------:R-:W-:Y:S01]  /*3e10*/  MOV R41, c[0x0][0x16c] ;  /* 0x00005b0000297a02 */ /* 0x000fe20000000f00 */
[----:B------:R-:W-:Y:S02]  /*3e20*/  IMAD.MOV.U32 R155, RZ, RZ, R3 ;  /* 0x000000ffff9b7224 */ /* 0x000fe400078e0003 */
[----:B------:R-:W-:-:S08]  /*3e30*/  FADD.FTZ R32, R5, R148 ;  /* 0x0000009405207221 */ /* 0x000fd00000010000 */
        /* <DEDUP_REMOVED lines=32> */
.L_x_1896:
[----:B------:R-:W-:Y:S05]  /*4040*/  BSYNC B0 ;  /* 0x0000000000007941 */ /* 0x000fea0003800000 */
.L_x_1895:
        /* <DEDUP_REMOVED lines=42> */
.L_x_1898:
[----:B------:R-:W-:Y:S05]  /*42f0*/  BSYNC B0 ;  /* 0x0000000000007941 */ /* 0x000fea0003800000 */
.L_x_1897:
        /* <DEDUP_REMOVED lines=42> */
.L_x_1900:
[----:B------:R-:W-:Y:S05]  /*45a0*/  BSYNC B0 ;  /* 0x0000000000007941 */ /* 0x000fea0003800000 */
.L_x_1899:
        /* <DEDUP_REMOVED lines=42> */
.L_x_1902:
[----:B------:R-:W-:Y:S05]  /*4850*/  BSYNC B0 ;  /* 0x0000000000007941 */ /* 0x000fea0003800000 */
.L_x_1901:
        /* <DEDUP_REMOVED lines=42> */
.L_x_1904:
[----:B------:R-:W-:Y:S05]  /*4b00*/  BSYNC B0 ;  /* 0x0000000000007941 */ /* 0x000fea0003800000 */
.L_x_1903:
        /* <DEDUP_REMOVED lines=30> */
.L_x_1915:
[----:B------:R-:W-:Y:S01]  /*4cf0*/  SHF.R.S32.HI R93, RZ, 0x1f, R0 ;  /* 0x0000001fff5d7819 */ /* 0x000fe20000011400 */
[----:B------:R-:W-:Y:S01]  /*4d00*/  IMAD R86, R158, c[0x0][0x190], RZ ;  /* 0x000064009e567a24 */ /* 0x000fe200078e02ff */
[--C-:B------:R-:W-:Y:S02]  /*4d10*/  SHF.R.S32.HI R83, RZ, 0x1f, R82.reuse ;  /* 0x0000001fff537819 */ /* 0x100fe40000011452 */
[----:B------:R-:W-:Y:S01]  /*4d20*/  P2R R102, PR, RZ, 0x8 ;  /* 0x00000008ff667803 */ /* 0x000fe20000000000 */
[----:B------:R-:W-:Y:S01]  /*4d30*/  IMAD R41, R93, c[0x0][0x1b0], RZ ;  /* 0x00006c005d297a24 */ /* 0x000fe200078e02ff */
[----:B------:R-:W-:Y:S01]  /*4d40*/  LOP3.LUT P3, RZ, R66, 0x40, RZ, 0xc0, !PT ;  /* 0x0000004042ff7812 */ /* 0x000fe2000786c0ff */
[----:B01----:R-:W-:Y:S01]  /*4d50*/  IMAD.WIDE.U32 R42, R0, c[0x0][0x1b0], R82 ;  /* 0x00006c00002a7a25 */ /* 0x003fe200078e0052 */
        /* <DEDUP_REMOVED lines=10> */
[----:B------:R-:W-:Y:S01]  /*4e00*/  LOP3.LUT P3, RZ, R66, 0x100, RZ, 0xc0, !PT ;  /* 0x0000010042ff7812 */ /* 0x000fe2000786c0ff */
[----:B------:R-:W-:Y:S01]  /*4e10*/  IMAD R87, R157, c[0x0][0x194], R86 ;  /* 0x000065009d577a24 */ /* 0x000fe200078e0256 */
[----:B------:R-:W-:Y:S01]  /*4e20*/  LEA.HI.X R41, R42, R75, R41, 0x1, P5 ;  /* 0x0000004b2a297211 */ /* 0x000fe200028f0c29 */
[----:B------:R-:W-:Y:S01]  /*4e30*/  IMAD R43, R0, c[0x0][0x1d4], R43 ;  /* 0x00007500002b7a24 */ /* 0x000fe200078e022b */
[----:B------:R-:W-:-:S02]  /*4e40*/  LEA R42, P5, R84, R74, 0x1 ;  /* 0x0000004a542a7211 */ /* 0x000fc400078a08ff */
[----:B------:R-:W-:Y:S01]  /*4e50*/  P2R R99, PR, RZ, 0x8 ;  /* 0x00000008ff637803 */ /* 0x000fe20000000000 */
[----:B------:R-:W-:Y:S01]  /*4e60*/  IMAD.IADD R43, R85, 0x1, R43 ;  /* 0x00000001552b7824 */ /* 0x000fe200078e022b */
[----:B------:R-:W-:Y:S02]  /*4e70*/  LOP3.LUT P3, RZ, R66, 0x200, RZ, 0xc0, !PT ;  /* 0x0000020042ff7812 */ /* 0x000fe4000786c0ff */
[----:B------:R-:W-:Y:S02]  /*4e80*/  PRMT R96, RZ, 0x7610, R96 ;  /* 0x00007610ff607816 */ /* 0x000fe40000000060 */
[----:B------:R-:W-:Y:S01]  /*4e90*/  LEA.HI.X R43, R84, R73, R43, 0x1, P5 ;  /* 0x00000049542b7211 */ /* 0x000fe200028f0c2b */
[----:B------:R-:W-:Y:S01]  /*4ea0*/  IMAD.WIDE.U32 R84, R157, c[0x0][0x190], RZ ;  /* 0x000064009d547a25 */ /* 0x000fe200078e00ff */
[----:B------:R-:W-:Y:S02]  /*4eb0*/  P2R R98, PR, RZ, 0x8 ;  /* 0x00000008ff627803 */ /* 0x000fe40000000000 */
[----:B------:R-:W-:Y:S01]  /*4ec0*/  LOP3.LUT P3, RZ, R66, 0x400, RZ, 0xc0, !PT ;  /* 0x0000040042ff7812 */ /* 0x000fe2000786c0ff */
[----:B------:R-:W-:Y:S01]  /*4ed0*/  IMAD.IADD R85, R85, 0x1, R87 ;  /* 0x0000000155557824 */ /* 0x000fe200078e0257 */
[----:B------:R-:W-:Y:S01]  /*4ee0*/  PRMT R107, RZ, 0x7610, R107 ;  /* 0x00007610ff6b7816 */ /* 0x000fe2000000006b */
[----:B------:R-:W-:Y:S01]  /*4ef0*/  IMAD R87, R93, c[0x0][0x198], RZ ;  /* 0x000066005d577a24 */ /* 0x000fe200078e02ff */
[----:B------:R-:W-:Y:S01]  /*4f00*/  P2R R97, PR, RZ, 0x8 ;  /* 0x00000008ff617803 */ /* 0x000fe20000000000 */
[----:B------:R-:W-:Y:S01]  /*4f10*/  IMAD.WIDE.U32 R84, R0, c[0x0][0x198], R84 ;  /* 0x0000660000547a25 */ /* 0x000fe200078e0054 */
[----:B------:R-:W-:-:S02]  /*4f20*/  LOP3.LUT P3, RZ, R66, 0x800, RZ, 0xc0, !PT ;  /* 0x0000080042ff7812 */ /* 0x000fc4000786c0ff */
[----:B------:R-:W-:Y:S01]  /*4f30*/  P2R R103, PR, RZ, 0x4 ;  /* 0x00000004ff677803 */ /* 0x000fe20000000000 */
[----:B------:R-:W-:Y:S01]  /*4f40*/  IMAD R87, R0, c[0x0][0x19c], R87 ;  /* 0x0000670000577a24 */ /* 0x000fe200078e0257 */
[----:B------:R-:W-:Y:S02]  /*4f50*/  LEA R86, P5, R84, c[0x0][0x250], 0x2 ;  /* 0x0000940054567a11 */ /* 0x000fe400078a10ff */
[----:B------:R-:W-:Y:S02]  /*4f60*/  LOP3.LUT P2, RZ, R66, 0x20, RZ, 0xc0, !PT ;  /* 0x0000002042ff7812 */ /* 0x000fe4000784c0ff */
[----:B------:R-:W-:Y:S02]  /*4f70*/  IADD3 R85, R85, R87, RZ ;  /* 0x0000005755557210 */ /* 0x000fe40007ffe0ff */
[----:B------:R-:W-:Y:S02]  /*4f80*/  P2R R104, PR, RZ, 0x2 ;  /* 0x00000002ff687803 */ /* 0x000fe40000000000 */
[----:B------:R-:W-:-:S02]  /*4f90*/  LEA.HI.X R87, R84, c[0x0][0x254], R85, 0x2, P5 ;  /* 0x0000950054577a11 */ /* 0x000fc400028f1455 */
[----:B------:R-:W-:Y:S02]  /*4fa0*/  PRMT R85, RZ, 0x7610, R85 ;  /* 0x00007610ff557816 */ /* 0x000fe40000000055 */
[C---:B------:R-:W-:Y:S01]  /*4fb0*/  LOP3.LUT P1, RZ, R66.reuse, 0x10, RZ, 0xc0, !PT ;  /* 0x0000001042ff7812 */ /* 0x040fe2000782c0ff */
[----:B------:R-:W2:Y:S01]  /*4fc0*/  LDG.E R86, [R86.64] ;  /* 0x0000000456567981 */ /* 0x000ea2000c1e1900 */
[----:B------:R-:W-:Y:S02]  /*4fd0*/  P2R R105, PR, RZ, 0x1 ;  /* 0x00000001ff697803 */ /* 0x000fe40000000000 */
[----:B------:R-:W-:Y:S01]  /*4fe0*/  LOP3.LUT P0, RZ, R66, 0x8, RZ, 0xc0, !PT ;  /* 0x0000000842ff7812 */ /* 0x000fe2000780c0ff */
[----:B------:R-:W3:Y:S01]  /*4ff0*/  @!P3 LDG.E.U16 R85, [R40.64+0x40] ;  /* 0x000040042855b981 */ /* 0x000ee2000c1e1500 */
[----:B------:R-:W-:Y:S02]  /*5000*/  ISETP.NE.AND P3, PT, R97, RZ, PT ;  /* 0x000000ff6100720c */ /* 0x000fe40003f65270 */
[----:B------:R-:W-:-:S02]  /*5010*/  PRMT R106, RZ, 0x7610, R106 ;  /* 0x00007610ff6a7816 */ /* 0x000fc4000000006a */
[----:B------:R-:W-:Y:S02]  /*5020*/  PRMT R109, RZ, 0x7610, R109 ;  /* 0x00007610ff6d7816 */ /* 0x000fe4000000006d */
[----:B------:R-:W-:Y:S02]  /*5030*/  PRMT R84, RZ, 0x7610, R84 ;  /* 0x00007610ff547816 */ /* 0x000fe40000000054 */
[----:B------:R-:W-:Y:S02]  /*5040*/  PRMT R108, RZ, 0x7610, R108 ;  /* 0x00007610ff6c7816 */ /* 0x000fe4000000006c */
[----:B------:R-:W-:Y:S01]  /*5050*/  PRMT R111, RZ, 0x7610, R111 ;  /* 0x00007610ff6f7816 */ /* 0x000fe2000000006f */
[----:B------:R-:W4:Y:S01]  /*5060*/  @!P2 LDG.E.U16 R109, [R40.64+0x1c0] ;  /* 0x0001c004286da981 */ /* 0x000f22000c1e1500 */
[C---:B------:R-:W-:Y:S02]  /*5070*/  LOP3.LUT P5, RZ, R66.reuse, 0x4, RZ, 0xc0, !PT ;  /* 0x0000000442ff7812 */ /* 0x040fe400078ac0ff */
[----:B------:R-:W-:Y:S01]  /*5080*/  LOP3.LUT P6, RZ, R66, 0x2, RZ, 0xc0, !PT ;  /* 0x0000000242ff7812 */ /* 0x000fe200078cc0ff */
[----:B------:R-:W5:Y:S01]  /*5090*/  @!P3 LDG.E.U16 R94, [R40.64+0x80] ;  /* 0x00008004285eb981 */ /* 0x000f62000c1e1500 */
[----:B------:R-:W-:-:S02]  /*50a0*/  ISETP.NE.AND P3, PT, R98, RZ, PT ;  /* 0x000000ff6200720c */ /* 0x000fc40003f65270 */
[----:B------:R-:W-:Y:S01]  /*50b0*/  PRMT R110, RZ, 0x7610, R110 ;  /* 0x00007610ff6e7816 */ /* 0x000fe2000000006e */
[----:B------:R-:W2:Y:S01]  /*50c0*/  @!P4 LDG.E.U16 R84, [R40.64] ;  /* 0x000000042854c981 */ /* 0x000ea2000c1e1500 */
[----:B------:R-:W-:Y:S02]  /*50d0*/  ISETP.NE.AND P2, PT, R103, RZ, PT ;  /* 0x000000ff6700720c */ /* 0x000fe40003f45270 */
[----:B------:R-:W-:Y:S01]  /*50e0*/  PRMT R113, RZ, 0x7610, R113 ;  /* 0x00007610ff717816 */ /* 0x000fe20000000071 */
[----:B------:R-:W3:Y:S01]  /*50f0*/  @!P1 LDG.E.U16 R108, [R40.64+0x200] ;  /* 0x00020004286c9981 */ /* 0x000ee2000c1e1500 */
        /* <DEDUP_REMOVED lines=8> */
[----:B------:R-:W4:Y:S04]  /*5180*/  @!P5 LDG.E.U16 R110, [R40.64+0x280] ;  /* 0x00028004286ed981 */ /* 0x000f28000c1e1500 */
[----:B------:R-:W4:Y:S04]  /*5190*/  @!P6 LDG.E.U16 R113, [R40.64+0x2c0] ;  /* 0x0002c0042871e981 */ /* 0x000f28000c1e1500 */
[----:B------:R-:W4:Y:S04]  /*51a0*/  @!P2 LDG.E.U16 R115, [R40.64+0x340] ;  /* 0x000340042873a981 */ /* 0x000f28000c1e1500 */
[----:B------:R-:W4:Y:S01]  /*51b0*/  @!P3 LDG.E.U16 R96, [R40.64+0x100] ;  /* 0x000100042860b981 */ /* 0x000f22000c1e1500 */
[----:B------:R-:W-:-:S02]  /*51c0*/  ISETP.NE.AND P3, PT, R100, RZ, PT ;  /* 0x000000ff6400720c */ /* 0x000fc40003f65270 */
[----:B------:R-:W-:Y:S01]  /*51d0*/  ISETP.NE.AND P0, PT, R105, RZ, PT ;  /* 0x000000ff6900720c */ /* 0x000fe20003f05270 */
[----:B------:R-:W4:Y:S10]  /*51e0*/  @!P1 LDG.E.U16 R114, [R40.64+0x380] ;  /* 0x0003800428729981 */ /* 0x000f34000c1e1500 */
[----:B------:R-:W4:Y:S01]  /*51f0*/  @!P3 LDG.E.U16 R107, [R40.64+0x140] ;  /* 0x00014004286bb981 */ /* 0x000f22000c1e1500 */
[----:B------:R-:W-:-:S03]  /*5200*/  ISETP.NE.AND P3, PT, R101, RZ, PT ;  /* 0x000000ff6500720c */ /* 0x000fc60003f65270 */
[----:B------:R-:W4:Y:S10]  /*5210*/  @!P0 LDG.E.U16 R117, [R40.64+0x3c0] ;  /* 0x0003c00428758981 */ /* 0x000f34000c1e1500 */
[----:B------:R-:W4:Y:S01]  /*5220*/  @!P3 LDG.E.U16 R106, [R40.64+0x180] ;  /* 0x00018004286ab981 */ /* 0x000f22000c1e1500 */
[----:B------:R-:W-:-:S13]  /*5230*/  ISETP.NE.AND P3, PT, R102, RZ, PT ;  /* 0x000000ff6600720c */ /* 0x000fda0003f65270 */
[----:B------:R-:W4:Y:S04]  /*5240*/  @!P3 LDG.E.U16 R112, [R40.64+0x300] ;  /* 0x000300042870b981 */ /* 0x000f28000c1e1500 */
[----:B------:R-:W0:Y:S04]  /*5250*/  S2R R152, SR_TID.X ;  /* 0x0000000000987919 */ /* 0x000e280000002100 */
[----:B--2---:R0:W-:Y:S04]  /*5260*/  STS.U16 [R65], R84 ;  /* 0x0000005441007388 */ /* 0x0041e80000000400 */
[----:B---3--:R-:W-:Y:S04]  /*5270*/  STS.U16 [R64+0x40], R85 ;  /* 0x0000405540007388 */ /* 0x008fe80000000400 */
[----:B-----5:R-:W-:Y:S04]  /*5280*/  STS.U16 [R63+0x80], R94 ;  /* 0x0000805e3f007388 */ /* 0x020fe80000000400 */
[----:B----4-:R-:W-:Y:S04]  /*5290*/  STS.U16 [R62+0xc0], R95 ;  /* 0x0000c05f3e007388 */ /* 0x010fe80000000400 */
        /* <DEDUP_REMOVED lines=120> */
[----:B------:R-:W-:Y:S02]  /*5a20*/  P2R R97, PR, RZ, 0x40 ;  /* 0x00000040ff617803 */ /* 0x000fe40000000000 */
        /* <DEDUP_REMOVED lines=10> */
[C---:B------:R-:W-:Y:S01]  /*5ad0*/  LOP3.LUT P6, RZ, R66.reuse, 0x100, RZ, 0xc0, !PT ;  /* 0x0000010042ff7812 */ /* 0x040fe200078cc0ff */
[----:B0-----:R-:W-:Y:S02]  /*5ae0*/  HADD2.F32 R86, -RZ, R41.H0_H0 ;  /* 0x20000029ff567230 */ /* 0x001fe40000004100 */
[----:B------:R-:W0:Y:S01]  /*5af0*/  LDS.U16 R41, [R49+0x1a] ;  /* 0x00001a0031297984 */ /* 0x000e220000000400 */
[----:B------:R-:W-:Y:S02]  /*5b00*/  P2R R105, PR, RZ, 0x40 ;  /* 0x00000040ff697803 */ /* 0x000fe40000000000 */
[----:B------:R-:W-:Y:S01]  /*5b10*/  LOP3.LUT P6, RZ, R66, 0x200, RZ, 0xc0, !PT ;  /* 0x0000020042ff7812 */ /* 0x000fe200078cc0ff */
[----:B------:R-:W-:-:S03]  /*5b20*/  FMUL.FTZ R85, R40, R33 ;  /* 0x0000002128557220 */ /* 0x000fc60000410000 */
[----:B------:R-:W-:Y:S02]  /*5b30*/  P2R R104, PR, RZ, 0x40 ;  /* 0x00000040ff687803 */ /* 0x000fe40000000000 */
[C---:B------:R-:W-:Y:S01]  /*5b40*/  LOP3.LUT P6, RZ, R66.reuse, 0x400, RZ, 0xc0, !PT ;  /* 0x0000040042ff7812 */ /* 0x040fe200078cc0ff */
[----:B------:R-:W1:Y:S03]  /*5b50*/  MUFU.EX2 R85, R85 ;  /* 0x0000005500557308 */ /* 0x000e660000000800 */
[----:B------:R-:W-:Y:S02]  /*5b60*/  P2R R103, PR, RZ, 0x40 ;  /* 0x00000040ff677803 */ /* 0x000fe40000000000 */
[----:B------:R-:W-:Y:S02]  /*5b70*/  LOP3.LUT P6, RZ, R66, 0x800, RZ, 0xc0, !PT ;  /* 0x0000080042ff7812 */ /* 0x000fe400078cc0ff */
[----:B------:R-:W-:-:S02]  /*5b80*/  PRMT R109, RZ, 0x7610, R109 ;  /* 0x00007610ff6d7816 */ /* 0x000fc4000000006d */
[----:B------:R-:W-:Y:S01]  /*5b90*/  IADD3 R94, R84, 0xc, RZ ;  /* 0x0000000c545e7810 */ /* 0x000fe20007ffe0ff */
[----:B------:R-:W-:-:S08]  /*5ba0*/  FMUL.FTZ R86, R145, R86 ;  /* 0x0000005691567220 */ /* 0x000fd00000410000 */
[----:B------:R-:W2:Y:S01]  /*5bb0*/  @!P6 LDG.E.U16 R109, [R42.64+0x40] ;  /* 0x000040042a6de981 */ /* 0x000ea2000c1e1500 */
[----:B------:R-:W-:Y:S02]  /*5bc0*/  ISETP.NE.AND P6, PT, R103, RZ, PT ;  /* 0x000000ff6700720c */ /* 0x000fe40003fc5270 */
[----:B-1----:R-:W-:Y:S02]  /*5bd0*/  FSEL R132, R85, 1, !P5 ;  /* 0x3f80000055847808 */ /* 0x002fe40006800000 */
[----:B------:R-:W-:Y:S02]  /*5be0*/  ISETP.GE.U32.AND P5, PT, R94, R67, PT ;  /* 0x000000435e00720c */ /* 0x000fe40003fa6070 */
[----:B------:R-:W-:Y:S02]  /*5bf0*/  PRMT R108, RZ, 0x7610, R108 ;  /* 0x00007610ff6c7816 */ /* 0x000fe4000000006c */
[----:B------:R-:W-:Y:S01]  /*5c00*/  FSEL R135, R86, RZ, !P5 ;  /* 0x000000ff56877208 */ /* 0x000fe20006800000 */
[----:B0-----:R-:W-:-:S02]  /*5c10*/  HADD2.F32 R86, -RZ, R41.H0_H0 ;  /* 0x20000029ff567230 */ /* 0x001fc40000004100 */
[----:B------:R-:W0:Y:S04]  /*5c20*/  LDS.U16 R41, [R49+0x1c] ;  /* 0x00001c0031297984 */ /* 0x000e280000000400 */
[----:B------:R-:W3:Y:S01]  /*5c30*/  @!P6 LDG.E.U16 R108, [R42.64+0x80] ;  /* 0x000080042a6ce981 */ /* 0x000ee2000c1e1500 */
[----:B------:R-:W-:Y:S02]  /*5c40*/  ISETP.NE.AND P6, PT, R104, RZ, PT ;  /* 0x000000ff6800720c */ /* 0x000fe40003fc5270 */
[----:B------:R-:W-:Y:S01]  /*5c50*/  PRMT R107, RZ, 0x7610, R107 ;  /* 0x00007610ff6b7816 */ /* 0x000fe2000000006b */
[C---:B------:R-:W-:Y:S02]  /*5c60*/  FMUL.FTZ R65, R40.reuse, R32 ;  /* 0x0000002028417220 */ /* 0x040fe40000410000 */
[----:B------:R-:W-:-:S04]  /*5c70*/  FMUL.FTZ R85, R40, R31 ;  /* 0x0000001f28557220 */ /* 0x000fc80000410000 */
[----:B------:R-:W1:Y:S04]  /*5c80*/  MUFU.EX2 R65, R65 ;  /* 0x0000004100417308 */ /* 0x000e680000000800 */
[----:B------:R-:W4:Y:S01]  /*5c90*/  @!P6 LDG.E.U16 R107, [R42.64+0xc0] ;  /* 0x0000c0042a6be981 */ /* 0x000f22000c1e1500 */
[----:B------:R-:W-:Y:S02]  /*5ca0*/  ISETP.NE.AND P6, PT, R105, RZ, PT ;  /* 0x000000ff6900720c */ /* 0x000fe40003fc5270 */
[----:B------:R-:W-:Y:S01]  /*5cb0*/  PRMT R106, RZ, 0x7610, R106 ;  /* 0x00007610ff6a7816 */ /* 0x000fe2000000006a */
[----:B------:R-:W5:Y:S01]  /*5cc0*/  MUFU.EX2 R85, R85 ;  /* 0x0000005500557308 */ /* 0x000f620000000800 */
[----:B------:R-:W-:Y:S01]  /*5cd0*/  IADD3 R94, R84, 0xd, RZ ;  /* 0x0000000d545e7810 */ /* 0x000fe20007ffe0ff */
[----:B------:R-:W-:-:S08]  /*5ce0*/  FMUL.FTZ R86, R3, R86 ;  /* 0x0000005603567220 */ /* 0x000fd00000410000 */
[----:B------:R-:W2:Y:S01]  /*5cf0*/  @!P6 LDG.E.U16 R106, [R42.64+0x100] ;  /* 0x000100042a6ae981 */ /* 0x000ea2000c1e1500 */
[----:B------:R-:W-:Y:S02]  /*5d00*/  ISETP.NE.AND P6, PT, R102, RZ, PT ;  /* 0x000000ff6600720c */ /* 0x000fe40003fc5270 */
[----:B-1----:R-:W-:Y:S02]  /*5d10*/  FSEL R134, R65, 1, !P5 ;  /* 0x3f80000041867808 */ /* 0x002fe40006800000 */
[----:B------:R-:W-:Y:S02]  /*5d20*/  ISETP.GE.U32.AND P5, PT, R94, R67, PT ;  /* 0x000000435e00720c */ /* 0x000fe40003fa6070 */
[----:B------:R-:W-:Y:S01]  /*5d30*/  PRMT R95, RZ, 0x7610, R95 ;  /* 0x00007610ff5f7816 */ /* 0x000fe2000000005f */
[----:B0-----:R-:W-:Y:S01]  /*5d40*/  HADD2.F32 R41, -RZ, R41.H0_H0 ;  /* 0x20000029ff297230 */ /* 0x001fe20000004100 */
[----:B------:R-:W-:Y:S02]  /*5d50*/  FSEL R137, R86, RZ, !P5 ;  /* 0x000000ff56897208 */ /* 0x000fe40006800000 */
[----:B------:R-:W-:-:S02]  /*5d60*/  IADD3 R86, R84, 0xe, RZ ;  /* 0x0000000e54567810 */ /* 0x000fc40007ffe0ff */
[----:B-----5:R-:W-:Y:S01]  /*5d70*/  FSEL R136, R85, 1, !P5 ;  /* 0x3f80000055887808 */ /* 0x020fe20006800000 */
[----:B------:R-:W-:Y:S01]  /*5d80*/  FMUL.FTZ R41, R146, R41 ;  /* 0x0000002992297220 */ /* 0x000fe20000410000 */
[----:B------:R-:W-:Y:S01]  /*5d90*/  ISETP.GE.U32.AND P5, PT, R86, R67, PT ;  /* 0x000000435600720c */ /* 0x000fe20003fa6070 */
[----:B------:R-:W5:Y:S01]  /*5da0*/  @!P6 LDG.E.U16 R95, [R42.64+0x140] ;  /* 0x000140042a5fe981 */ /* 0x000f62000c1e1500 */
[----:B------:R-:W-:Y:S02]  /*5db0*/  ISETP.NE.AND P6, PT, R101, RZ, PT ;  /* 0x000000ff6500720c */ /* 0x000fe40003fc5270 */
[----:B------:R-:W-:Y:S02]  /*5dc0*/  FSEL R139, R41, RZ, !P5 ;  /* 0x000000ff298b7208 */ /* 0x000fe40006800000 */
[----:B------:R-:W0:Y:S01]  /*5dd0*/  LDS.U16 R41, [R49+0x1e] ;  /* 0x00001e0031297984 */ /* 0x000e220000000400 */
[----:B------:R-:W-:-:S08]  /*5de0*/  PRMT R96, RZ, 0x7610, R96 ;  /* 0x00007610ff607816 */ /* 0x000fd00000000060 */
[----:B------:R-:W2:Y:S01]  /*5df0*/  @!P6 LDG.E.U16 R96, [R42.64+0x180] ;  /* 0x000180042a60e981 */ /* 0x000ea2000c1e1500 */
[----:B------:R-:W-:Y:S01]  /*5e00*/  ISETP.NE.AND P6, PT, R100, RZ, PT ;  /* 0x000000ff6400720c */ /* 0x000fe20003fc5270 */
[C---:B------:R-:W-:Y:S01]  /*5e10*/  FMUL.FTZ R65, R40.reuse, R30 ;  /* 0x0000001e28417220 */ /* 0x040fe20000410000 */
[----:B------:R-:W-:Y:S01]  /*5e20*/  PRMT R87, RZ, 0x7610, R87 ;  /* 0x00007610ff577816 */ /* 0x000fe20000000057 */
[----:B------:R-:W-:-:S04]  /*5e30*/  FMUL.FTZ R85, R40, R29 ;  /* 0x0000001d28557220 */ /* 0x000fc80000410000 */
[----:B------:R-:W1:Y:S06]  /*5e40*/  MUFU.EX2 R65, R65 ;  /* 0x0000004100417308 */ /* 0x000e6c0000000800 */
[----:B------:R-:W2:Y:S01]  /*5e50*/  @!P6 LDG.E.U16 R87, [R42.64+0x1c0] ;  /* 0x0001c0042a57e981 */ /* 0x000ea2000c1e1500 */
[----:B------:R-:W-:Y:S01]  /*5e60*/  ISETP.NE.AND P6, PT, R99, RZ, PT ;  /* 0x000000ff6300720c */ /* 0x000fe20003fc5270 */
[----:B------:R-:W0:Y:S01]  /*5e70*/  MUFU.EX2 R85, R85 ;  /* 0x0000005500557308 */ /* 0x000e220000000800 */
[----:B------:R-:W-:Y:S02]  /*5e80*/  PRMT R94, RZ, 0x7610, R94 ;  /* 0x00007610ff5e7816 */ /* 0x000fe4000000005e */
[----:B------:R-:W-:-:S02]  /*5e90*/  IADD3 R84, R84, 0xf, RZ ;  /* 0x0000000f54547810 */ /* 0x000fc40007ffe0ff */
[----:B-1----:R-:W-:-:S07]  /*5ea0*/  FSEL R138, R65, 1, !P5 ;  /* 0x3f800000418a7808 */ /* 0x002fce0006800000 */
[----:B------:R-:W2:Y:S01]  /*5eb0*/  @!P6 LDG.E.U16 R94, [R42.64+0x200] ;  /* 0x000200042a5ee981 */ /* 0x000ea2000c1e1500 */
[----:B------:R-:W-:Y:S01]  /*5ec0*/  ISETP.NE.AND P6, PT, R98, RZ, PT ;  /* 0x000000ff6200720c */ /* 0x000fe20003fc5270 */
[----:B0-----:R-:W-:Y:S01]  /*5ed0*/  HADD2.F32 R41, -RZ, R41.H0_H0 ;  /* 0x20000029ff297230 */ /* 0x001fe20000004100 */
[----:B------:R-:W-:-:S04]  /*5ee0*/  ISETP.GE.U32.AND P5, PT, R84, R67, PT ;  /* 0x000000435400720c */ /* 0x000fc80003fa6070 */
[----:B------:R-:W-:Y:S01]  /*5ef0*/  FSEL R140, R85, 1, !P5 ;  /* 0x3f800000558c7808 */ /* 0x000fe20006800000 */
[----:B------:R-:W-:Y:S01]  /*5f00*/  FMUL.FTZ R41, R2, R41 ;  /* 0x0000002902297220 */ /* 0x000fe20000410000 */
[----:B------:R-:W-:Y:S02]  /*5f10*/  PRMT R85, RZ, 0x7610, R85 ;  /* 0x00007610ff557816 */ /* 0x000fe40000000055 */
[----:B------:R-:W-:Y:S02]  /*5f20*/  PRMT R40, RZ, 0x7610, R40 ;  /* 0x00007610ff287816 */ /* 0x000fe40000000028 */
[----:B------:R-:W-:Y:S02]  /*5f30*/  FSEL R141, R41, RZ, !P5 ;  /* 0x000000ff298d7208 */ /* 0x000fe40006800000 */
[----:B------:R-:W-:Y:S01]  /*5f40*/  LOP3.LUT P5, RZ, R66, 0x4, RZ, 0xc0, !PT ;  /* 0x0000000442ff7812 */ /* 0x000fe200078ac0ff */
[----:B------:R-:W2:Y:S01]  /*5f50*/  @!P6 LDG.E.U16 R85, [R42.64+0x240] ;  /* 0x000240042a55e981 */ /* 0x000ea2000c1e1500 */
[----:B------:R-:W-:-:S03]  /*5f60*/  ISETP.NE.AND P6, PT, R97, RZ, PT ;  /* 0x000000ff6100720c */ /* 0x000fc60003fc5270 */
[----:B------:R-:W2:Y:S01]  /*5f70*/  @!P4 LDG.E.U16 R40, [R42.64] ;  /* 0x000000042a28c981 */ /* 0x000ea2000c1e1500 */
[----:B------:R-:W-:Y:S02]  /*5f80*/  PRMT R86, RZ, 0x7610, R86 ;  /* 0x00007610ff567816 */ /* 0x000fe40000000056 */
[----:B------:R-:W-:Y:S02]  /*5f90*/  PRMT R41, RZ, 0x7610, R41 ;  /* 0x00007610ff297816 */ /* 0x000fe40000000029 */
[----:B------:R-:W-:Y:S02]  /*5fa0*/  PRMT R84, RZ, 0x7610, R84 ;  /* 0x00007610ff547816 */ /* 0x000fe40000000054 */
[----:B------:R-:W-:Y:S01]  /*5fb0*/  PRMT R97, RZ, 0x7610, R97 ;  /* 0x00007610ff617816 */ /* 0x000fe20000000061 */
[----:B------:R-:W3:Y:S01]  /*5fc0*/  @!P5 LDG.E.U16 R86, [R42.64+0x280] ;  /* 0x000280042a56d981 */ /* 0x000ee2000c1e1500 */
[----:B------:R-:W-:Y:S02]  /*5fd0*/  PRMT R98, RZ, 0x7610, R98 ;  /* 0x00007610ff627816 */ /* 0x000fe40000000062 */
[----:B------:R-:W-:Y:S01]  /*5fe0*/  PRMT R99, RZ, 0x7610, R99 ;  /* 0x00007610ff637816 */ /* 0x000fe20000000063 */
[----:B------:R-:W4:Y:S04]  /*5ff0*/  @!P6 LDG.E.U16 R41, [R42.64+0x2c0] ;  /* 0x0002c0042a29e981 */ /* 0x000f28000c1e1500 */
        /* <DEDUP_REMOVED lines=9> */
[----:B------:R-:W-:Y:S04]  /*6090*/  STS.U16 [R64+0x10c0], R109 ;  /* 0x0010c06d40007388 */ /* 0x000fe80000000400 */
[----:B---3--:R-:W-:Y:S04]  /*60a0*/  STS.U16 [R63+0x1100], R108 ;  /* 0x0011006c3f007388 */ /* 0x008fe80000000400 */
[----:B----4-:R-:W-:Y:S04]  /*60b0*/  STS.U16 [R62+0x1140], R107 ;  /* 0x0011406b3e007388 */ /* 0x010fe80000000400 */
[----:B------:R-:W-:Y:S04]  /*60c0*/  STS.U16 [R61+0x1180], R106 ;  /* 0x0011806a3d007388 */ /* 0x000fe80000000400 */
        /* <DEDUP_REMOVED lines=66> */
.L_x_1907:
        /* <DEDUP_REMOVED lines=13> */
.L_x_1906:
        /* <DEDUP_REMOVED lines=91> */
.L_x_1909:
[----:B------:R-:W-:Y:S05]  /*6b70*/  BSYNC B0 ;  /* 0x0000000000007941 */ /* 0x000fea0003800000 */
.L_x_1908:
        /* <DEDUP_REMOVED lines=44> */
.L_x_1912:
        /* <DEDUP_REMOVED lines=32> */
.L_x_1913:
[----:B------:R0:W5:Y:S02]  /*7040*/  LDG.E R41, [R80.64] ;  /* 0x0000000450297981 */ /* 0x000164000c1e1900 */
.L_x_1914:
        /* <DEDUP_REMOVED lines=16> */
.L_x_1911:
[----:B------:R-:W-:Y:S05]  /*7150*/  BSYNC B0 ;  /* 0x0000000000007941 */ /* 0x000fea0003800000 */
.L_x_1910:
        /* <DEDUP_REMOVED lines=20> */
.L_x_1905:
[----:B------:R-:W2:Y:S01]  /*72a0*/  S2R R29, SR_CTAID.X ;  /* 0x00000000001d7919 */ /* 0x000ea20000002500 */
[--C-:B------:R-:W-:Y:S01]  /*72b0*/  SHF.R.S32.HI R11, RZ, 0x1f, R151.reuse ;  /* 0x0000001fff0b7819 */ /* 0x100fe20000011497 */
[----:B------:R-:W-:Y:S01]  /*72c0*/  @!P4 IMAD.MOV.U32 R10, RZ, RZ, R151 ;  /* 0x000000ffff0ac224 */ /* 0x000fe200078e0097 */
[----:B------:R-:W-:Y:S01]  /*72d0*/  SHF.R.S32.HI R37, RZ, 0x1f, R82 ;  /* 0x0000001fff257819 */ /* 0x000fe20000011452 */
[----:B------:R-:W-:Y:S01]  /*72e0*/  IMAD.MOV.U32 R35, RZ, RZ, 0x2 ;  /* 0x00000002ff237424 */ /* 0x000fe200078e00ff */
[----:B------:R-:W-:Y:S01]  /*72f0*/  BAR.SYNC.DEFER_BLOCKING 0x0 ;  /* 0x0000000000007b1d */ /* 0x000fe20000010000 */
[----:B------:R-:W-:-:S02]  /*7300*/  F2FP.PACK_AB R30, R25, R26 ;  /* 0x0000001a191e723e */ /* 0x000fc400000000ff */
[----:B------:R-:W-:Y:S02]  /*7310*/  ISETP.NE.AND P6, PT, R152, RZ, PT ;  /* 0x000000ff9800720c */ /* 0x000fe40003fc5270 */
[C---:B------:R-:W-:Y:S01]  /*7320*/  PRMT R34, R30.reuse, 0x7610, R34 ;  /* 0x000076101e227816 */ /* 0x040fe20000000022 */
[----:B------:R-:W-:Y:S01]  /*7330*/  BSSY B0, `(.L_x_1916) ;  /* 0x0000066000007945 */ /* 0x000fe20003800000 */
[----:B------:R-:W-:Y:S02]  /*7340*/  PRMT R36, R30, 0x7632, R36 ;  /* 0x000076321e247816 */ /* 0x000fe40000000024 */
[----:B------:R-:W-:-:S04]  /*7350*/  F2FP.PACK_AB R30, R19, R20 ;  /* 0x00000014131e723e */ /* 0x000fc800000000ff */
[C---:B------:R-:W-:Y:S02]  /*7360*/  PRMT R40, R30.reuse, 0x7610, R40 ;  /* 0x000076101e287816 */ /* 0x040fe40000000028 */
[----:B------:R-:W-:Y:S02]  /*7370*/  PRMT R41, R30, 0x7632, R41 ;  /* 0x000076321e297816 */ /* 0x000fe40000000029 */
[----:B------:R-:W-:Y:S02]  /*7380*/  F2FP.PACK_AB R30, R13, R14 ;  /* 0x0000000e0d1e723e */ /* 0x000fe400000000ff */
[----:B--2---:R-:W-:Y:S01]  /*7390*/  SHF.R.S32.HI R0, RZ, 0x1f, R29 ;  /* 0x0000001fff007819 */ /* 0x004fe2000001141d */
[----:B------:R-:W-:-:S04]  /*73a0*/  IMAD.WIDE.U32 R2, R29, c[0x0][0x210], RZ ;  /* 0x000084001d027a25 */ /* 0x000fc800078e00ff */
[----:B------:R-:W-:Y:S01]  /*73b0*/  IMAD R4, R0, c[0x0][0x210], RZ ;  /* 0x0000840000047a24 */ /* 0x000fe200078e02ff */
[----:B------:R-:W-:Y:S03]  /*73c0*/  STS.U16 [R49+0x4], R34 ;  /* 0x0000042231007388 */ /* 0x000fe60000000400 */
[----:B------:R-:W-:Y:S01]  /*73d0*/  IMAD R33, R29, c[0x0][0x214], R4 ;  /* 0x000085001d217a24 */ /* 0x000fe200078e0204 */
[----:B------:R-:W-:Y:S01]  /*73e0*/  STS.U16 [R49+0x6], R36 ;  /* 0x0000062431007388 */ /* 0x000fe20000000400 */
[----:B------:R-:W-:Y:S02]  /*73f0*/  IMAD R4, R158, c[0x0][0x218], RZ ;  /* 0x000086009e047a24 */ /* 0x000fe400078e02ff */
[----:B------:R-:W-:Y:S01]  /*7400*/  IMAD.IADD R3, R3, 0x1, R33 ;  /* 0x0000000103037824 */ /* 0x000fe200078e0221 */
[----:B------:R-:W-:Y:S01]  /*7410*/  STS.U16 [R49+0x10], R40 ;  /* 0x0000102831007388 */ /* 0x000fe20000000400 */
[----:B------:R-:W-:-:S02]  /*7420*/  IMAD R5, R157, c[0x0][0x21c], R4 ;  /* 0x000087009d057a24 */ /* 0x000fc400078e0204 */
[----:B------:R-:W-:Y:S01]  /*7430*/  IMAD.WIDE.U32 R2, R157, c[0x0][0x218], R2 ;  /* 0x000086009d027a25 */ /* 0x000fe200078e0002 */
[----:B------:R-:W-:Y:S03]  /*7440*/  STS.U16 [R49+0x12], R41 ;  /* 0x0000122931007388 */ /* 0x000fe60000000400 */
[----:B------:R-:W-:Y:S01]  /*7450*/  IMAD R4, R0, c[0x0][0x200], RZ ;  /* 0x0000800000047a24 */ /* 0x000fe200078e02ff */
[----:B------:R-:W-:Y:S01]  /*7460*/  IADD3 R7, P5, R151, R2, RZ ;  /* 0x0000000297077210 */ /* 0x000fe20007fbe0ff */
[----:B------:R-:W-:Y:S03]  /*7470*/  STS.U16 [R49+0x1c], R30 ;  /* 0x00001c1e31007388 */ /* 0x000fe60000000400 */
[----:B------:R-:W-:Y:S01]  /*7480*/  IADD3.X R6, R11, R5, R3, P5, !PT ;  /* 0x000000050b067210 */ /* 0x000fe20002ffe403 */
[----:B------:R-:W-:-:S04]  /*7490*/  @!P4 IMAD.WIDE.U32 R2, R29, c[0x0][0x200], R10 ;  /* 0x000080001d02ca25 */ /* 0x000fc800078e000a */
[----:B------:R-:W-:Y:S02]  /*74a0*/  IMAD R5, R29, c[0x0][0x204], R4 ;  /* 0x000081001d057a24 */ /* 0x000fe400078e0204 */
[----:B------:R-:W-:Y:S02]  /*74b0*/  IMAD R4, R158, c[0x0][0x208], RZ ;  /* 0x000082009e047a24 */ /* 0x000fe400078e02ff */
[----:B------:R-:W-:Y:S02]  /*74c0*/  @!P4 IMAD.IADD R3, R5, 0x1, R3 ;  /* 0x000000010503c824 */ /* 0x000fe400078e0203 */
[C---:B------:R-:W-:Y:S02]  /*74d0*/  IMAD R9, R157.reuse, c[0x0][0x20c], R4 ;  /* 0x000083009d097a24 */ /* 0x040fe400078e0204 */
[----:B------:R-:W-:-:S05]  /*74e0*/  @!P4 IMAD.WIDE.U32 R2, R157, c[0x0][0x208], R2 ;  /* 0x000082009d02ca25 */ /* 0x000fca00078e0002 */
[----:B------:R-:W-:-:S04]  /*74f0*/  @!P4 IADD3 R12, P5, R82, R2, RZ ;  /* 0x00000002520cc210 */ /* 0x000fc80007fbe0ff */
[----:B------:R-:W-:Y:S01]  /*7500*/  @!P4 IADD3.X R31, R37, R3, R9, P5, !PT ;  /* 0x00000003251fc210 */ /* 0x000fe20002ffe409 */
[----:B------:R-:W-:-:S05]  /*7510*/  IMAD.WIDE.U32 R2, R29, c[0x0][0x200], RZ ;  /* 0x000080001d027a25 */ /* 0x000fca00078e00ff */
[----:B------:R-:W-:-:S05]  /*7520*/  IADD3 R3, R3, R5, RZ ;  /* 0x0000000503037210 */ /* 0x000fca0007ffe0ff */
[----:B------:R-:W-:-:S05]  /*7530*/  IMAD.WIDE.U32 R2, R157, c[0x0][0x208], R2 ;  /* 0x000082009d027a25 */ /* 0x000fca00078e0002 */
[----:B------:R-:W-:-:S04]  /*7540*/  IADD3 R5, P5, R151, R2, RZ ;  /* 0x0000000297057210 */ /* 0x000fc80007fbe0ff */
[----:B------:R-:W-:Y:S01]  /*7550*/  IADD3.X R4, R11, R9, R3, P5, !PT ;  /* 0x000000090b047210 */ /* 0x000fe20002ffe403 */
[----:B------:R-:W-:-:S05]  /*7560*/  IMAD.WIDE R2, R82, R35, c[0x0][0x288] ;  /* 0x0000a20052027625 */ /* 0x000fca00078e0223 */
[----:B------:R-:W-:-:S04]  /*7570*/  LEA R8, P5, R7, R2, 0x1 ;  /* 0x0000000207087211 */ /* 0x000fc800078a08ff */
[----:B------:R-:W-:Y:S01]  /*7580*/  LEA.HI.X R9, R7, R3, R6, 0x1, P5 ;  /* 0x0000000307097211 */ /* 0x000fe200028f0c06 */
[----:B------:R-:W-:-:S05]  /*7590*/  IMAD.WIDE R2, R82, R35, c[0x0][0x298] ;  /* 0x0000a60052027625 */ /* 0x000fca00078e0223 */
[----:B------:R-:W-:-:S04]  /*75a0*/  LEA R6, P5, R5, R2, 0x1 ;  /* 0x0000000205067211 */ /* 0x000fc800078a08ff */
[----:B------:R-:W-:Y:S02]  /*75b0*/  LEA.HI.X R7, R5, R3, R4, 0x1, P5 ;  /* 0x0000000305077211 */ /* 0x000fe400028f0c04 */
[----:B------:R-:W-:-:S04]  /*75c0*/  @!P4 LEA R4, P5, R12, c[0x0][0x298], 0x1 ;  /* 0x0000a6000c04ca11 */ /* 0x000fc800078a08ff */
[--C-:B------:R-:W-:Y:S02]  /*75d0*/  @!P4 LEA.HI.X R5, R12, c[0x0][0x29c], R31.reuse, 0x1, P5 ;  /* 0x0000a7000c05ca11 */ /* 0x100fe400028f0c1f */
[----:B------:R-:W-:Y:S02]  /*75e0*/  F2FP.PACK_AB R12, R27, R28 ;  /* 0x0000001c1b0c723e */ /* 0x000fe400000000ff */
[----:B------:R-:W-:Y:S02]  /*75f0*/  IADD3 R2, P5, R82, R151, RZ ;  /* 0x0000009752027210 */ /* 0x000fe40007fbe0ff */
[C---:B------:R-:W-:Y:S02]  /*7600*/  PRMT R31, R12.reuse, 0x7610, R31 ;  /* 0x000076100c1f7816 */ /* 0x040fe4000000001f */
[----:B------:R-:W-:Y:S01]  /*7610*/  PRMT R32, R12, 0x7632, R32 ;  /* 0x000076320c207816 */ /* 0x000fe20000000020 */
[----:B------:R-:W-:Y:S01]  /*7620*/  IMAD.X R3, R37, 0x1, R11, P5 ;  /* 0x0000000125037824 */ /* 0x000fe200028e060b */
[----:B------:R-:W-:Y:S01]  /*7630*/  F2FP.PACK_AB R12, R23, R24 ;  /* 0x00000018170c723e */ /* 0x000fe200000000ff */
[----:B------:R2:W-:Y:S03]  /*7640*/  STS.U16 [R49], R31 ;  /* 0x0000001f31007388 */ /* 0x0005e60000000400 */
[C---:B------:R-:W-:Y:S01]  /*7650*/  PRMT R37, R12.reuse, 0x7610, R37 ;  /* 0x000076100c257816 */ /* 0x040fe20000000025 */
[----:B------:R3:W-:Y:S01]  /*7660*/  STS.U16 [R49+0x2], R32 ;  /* 0x0000022031007388 */ /* 0x0007e20000000400 */
[----:B------:R-:W-:-:S02]  /*7670*/  PRMT R38, R12, 0x7632, R38 ;  /* 0x000076320c267816 */ /* 0x000fc40000000026 */
[----:B------:R-:W-:Y:S01]  /*7680*/  F2FP.PACK_AB R12, R21, R22 ;  /* 0x00000016150c723e */ /* 0x000fe200000000ff */
[----:B------:R-:W-:Y:S01]  /*7690*/  STS.U16 [R49+0x8], R37 ;  /* 0x0000082531007388 */ /* 0x000fe20000000400 */
[----:B--2---:R-:W-:Y:S02]  /*76a0*/  F2FP.PACK_AB R31, R17, R18 ;  /* 0x00000012111f723e */ /* 0x004fe400000000ff */
[C---:B------:R-:W-:Y:S01]  /*76b0*/  PRMT R39, R12.reuse, 0x7610, R39 ;  /* 0x000076100c277816 */ /* 0x040fe20000000027 */
[----:B------:R2:W-:Y:S01]  /*76c0*/  STS.U16 [R49+0xa], R38 ;  /* 0x00000a2631007388 */ /* 0x0005e20000000400 */
[----:B---3--:R-:W-:Y:S02]  /*76d0*/  PRMT R32, R12, 0x7632, R32 ;  /* 0x000076320c207816 */ /* 0x008fe40000000020 */
[----:B------:R-:W-:Y:S01]  /*76e0*/  F2FP.PACK_AB R12, R15, R16 ;  /* 0x000000100f0c723e */ /* 0x000fe200000000ff */
[----:B------:R-:W-:Y:S01]  /*76f0*/  STS.U16 [R49+0xc], R39 ;  /* 0x00000c2731007388 */ /* 0x000fe20000000400 */
[----:B------:R-:W-:-:S02]  /*7700*/  PRMT R34, R31, 0x7632, R34 ;  /* 0x000076321f227816 */ /* 0x000fc40000000022 */
[----:B------:R-:W-:Y:S01]  /*7710*/  PRMT R36, R12, 0x7632, R36 ;  /* 0x000076320c247816 */ /* 0x000fe20000000024 */
[----:B------:R-:W-:Y:S01]  /*7720*/  STS.U16 [R49+0xe], R32 ;  /* 0x00000e2031007388 */ /* 0x000fe20000000400 */
[----:B--2---:R-:W-:-:S03]  /*7730*/  PRMT R38, R30, 0x7632, R38 ;  /* 0x000076321e267816 */ /* 0x004fc60000000026 */
[----:B------:R-:W-:Y:S04]  /*7740*/  STS.U16 [R49+0x14], R31 ;  /* 0x0000141f31007388 */ /* 0x000fe80000000400 */
[----:B------:R-:W-:Y:S04]  /*7750*/  STS.U16 [R49+0x16], R34 ;  /* 0x0000162231007388 */ /* 0x000fe80000000400 */
[----:B------:R2:W-:Y:S04]  /*7760*/  STS.U16 [R49+0x18], R12 ;  /* 0x0000180c31007388 */ /* 0x0005e80000000400 */
[----:B------:R-:W-:Y:S04]  /*7770*/  STS.U16 [R49+0x1a], R36 ;  /* 0x00001a2431007388 */ /* 0x000fe80000000400 */
[----:B------:R-:W-:Y:S01]  /*7780*/  STS.U16 [R49+0x1e], R38 ;  /* 0x00001e2631007388 */ /* 0x000fe20000000400 */
[----:B------:R-:W-:-:S06]  /*7790*/  NOP ;  /* 0x0000000000007918 */ /* 0x000fcc0000000000 */
[----:B------:R-:W-:Y:S01]  /*77a0*/  LDS.U16 R37, [R65] ;  /* 0x0000000041257984 */ /* 0x000fe20000000400 */
[----:B--2---:R-:W-:-:S03]  /*77b0*/  LOP3.LUT R12, R82, 0x20, RZ, 0xfc, !PT ;  /* 0x00000020520c7812 */ /* 0x004fc600078efcff */
[----:B------:R-:W-:Y:S04]  /*77c0*/  LDS.U16 R39, [R64+0x40] ;  /* 0x0000400040277984 */ /* 0x000fe80000000400 */
[----:B------:R-:W-:Y:S04]  /*77d0*/  LDS.U16 R41, [R63+0x80] ;  /* 0x000080003f297984 */ /* 0x000fe80000000400 */
[----:B01----:R-:W-:Y:S04]  /*77e0*/  LDS.U16 R43, [R62+0xc0] ;  /* 0x0000c0003e2b7984 */ /* 0x003fe80000000400 */
[----:B------:R-:W-:Y:S04]  /*77f0*/  LDS.U16 R45, [R61+0x100] ;  /* 0x000100003d2d7984 */ /* 0x000fe80000000400 */
[----:B------:R-:W-:Y:S04]  /*7800*/  LDS.U16 R47, [R60+0x140] ;  /* 0x000140003c2f7984 */ /* 0x000fe80000000400 */
[----:B-----5:R-:W-:Y:S04]  /*7810*/  LDS.U16 R85, [R59+0x180] ;  /* 0x000180003b557984 */ /* 0x020fe80000000400 */
        /* <DEDUP_REMOVED lines=18> */
[----:B------:R-:W-:-:S04]  /*7940*/  IMAD.WIDE.U32 R30, R157, c[0x0][0x218], R30 ;  /* 0x000086009d1e7a25 */ /* 0x000fc800078e001e */
[----:B------:R-:W-:Y:S01]  /*7950*/  IMAD.IADD R31, R31, 0x1, R33 ;  /* 0x000000011f1f7824 */ /* 0x000fe200078e0221 */
[----:B------:R-:W-:-:S04]  /*7960*/  LEA R32, P5, R30, c[0x0][0x288], 0x1 ;  /* 0x0000a2001e207a11 */ /* 0x000fc800078a08ff */
[----:B------:R-:W-:-:S05]  /*7970*/  LEA.HI.X R33, R30, c[0x0][0x28c], R31, 0x1, P5 ;  /* 0x0000a3001e217a11 */ /* 0x000fca00028f0c1f */
[----:B------:R0:W-:Y:S04]  /*7980*/  STG.E.U16 [R32.64], R37 ;  /* 0x0000002520007986 */ /* 0x0001e8000c101504 */
.L_x_1917:
[----:B------:R-:W-:Y:S05]  /*7990*/  BSYNC B0 ;  /* 0x0000000000007941 */ /* 0x000fea0003800000 */
.L_x_1916:
[----:B------:R-:W-:Y:S02]  /*79a0*/  ISETP.GE.AND P5, PT, R12, R109, PT ;  /* 0x0000006d0c00720c */ /* 0x000fe40003fa6270 */
[C---:B------:R-:W-:Y:S02]  /*79b0*/  LOP3.LUT R31, R82.reuse, 0x40, RZ, 0xfc, !PT ;  /* 0x00000040521f7812 */ /* 0x040fe400078efcff */
[C---:B------:R-:W-:Y:S02]  /*79c0*/  LOP3.LUT R30, R82.reuse, 0x60, RZ, 0xfc, !PT ;  /* 0x00000060521e7812 */ /* 0x040fe400078efcff */
[C---:B0-----:R-:W-:Y:S02]  /*79d0*/  LOP3.LUT R32, R82.reuse, 0x80, RZ, 0xfc, !PT ;  /* 0x0000008052207812 */ /* 0x041fe400078efcff */
[C---:B------:R-:W-:Y:S02]  /*79e0*/  LOP3.LUT R33, R82.reuse, 0xa0, RZ, 0xfc, !PT ;  /* 0x000000a052217812 */ /* 0x040fe400078efcff */
[----:B------:R-:W-:-:S02]  /*79f0*/  LOP3.LUT R34, R82, 0xc0, RZ, 0xfc, !PT ;  /* 0x000000c052227812 */ /* 0x000fc400078efcff */
[C---:B------:R-:W-:Y:S01]  /*7a00*/  LOP3.LUT R36, R82.reuse, 0xe0, RZ, 0xfc, !PT ;  /* 0x000000e052247812 */ /* 0x040fe200078efcff */
[----:B------:R0:W-:Y:S01]  /*7a10*/  @!P5 STG.E.U16 [R8.64+0x40], R39 ;  /* 0x000040270800d986 */ /* 0x0001e2000c101504 */
[----:B------:R-:W-:Y:S02]  /*7a20*/  ISETP.GE.AND P5, PT, R31, R109, PT ;  /* 0x0000006d1f00720c */ /* 0x000fe40003fa6270 */
[C---:B------:R-:W-:Y:S02]  /*7a30*/  LOP3.LUT R37, R82.reuse, 0x100, RZ, 0xfc, !PT ;  /* 0x0000010052257812 */ /* 0x040fe400078efcff */
[C---:B------:R-:W-:Y:S02]  /*7a40*/  LOP3.LUT R38, R82.reuse, 0x120, RZ, 0xfc, !PT ;  /* 0x0000012052267812 */ /* 0x040fe400078efcff */
[C---:B------:R-:W-:Y:S02]  /*7a50*/  LOP3.LUT R40, R82.reuse, 0x160, RZ, 0xfc, !PT ;  /* 0x0000016052287812 */ /* 0x040fe400078efcff */
[----:B------:R-:W-:-:S02]  /*7a60*/  LOP3.LUT R42, R82, 0x1a0, RZ, 0xfc, !PT ;  /* 0x000001a0522a7812 */ /* 0x000fc400078efcff */
[C---:B------:R-:W-:Y:S02]  /*7a70*/  LOP3.LUT R44, R82.reuse, 0x1e0, RZ, 0xfc, !PT ;  /* 0x000001e0522c7812 */ /* 0x040fe400078efcff */
[----:B0-----:R-:W-:Y:S01]  /*7a80*/  LOP3.LUT R39, R82, 0x140, RZ, 0xfc, !PT ;  /* 0x0000014052277812 */ /* 0x001fe200078efcff */
[----:B------:R0:W-:Y:S01]  /*7a90*/  @!P5 STG.E.U16 [R8.64+0x80], R41 ;  /* 0x000080290800d986 */ /* 0x0001e2000c101504 */
[----:B------:R-:W-:Y:S02]  /*7aa0*/  ISETP.GE.AND P5, PT, R30, R109, PT ;  /* 0x0000006d1e00720c */ /* 0x000fe40003fa6270 */
[----:B------:R-:W-:Y:S02]  /*7ab0*/  P2R R96, PR, RZ, 0x8 ;  /* 0x00000008ff607803 */ /* 0x000fe40000000000 */
[----:B------:R-:W-:Y:S02]  /*7ac0*/  LOP3.LUT P3, RZ, R66, 0x80, RZ, 0xc0, !PT ;  /* 0x0000008042ff7812 */ /* 0x000fe4000786c0ff */
[----:B------:R-:W-:-:S02]  /*7ad0*/  P2R R98, PR, RZ, 0x4 ;  /* 0x00000004ff627803 */ /* 0x000fc40000000000 */
[----:B------:R-:W-:Y:S02]  /*7ae0*/  P2R R94, PR, RZ, 0x8 ;  /* 0x00000008ff5e7803 */ /* 0x000fe40000000000 */
[----:B------:R-:W-:Y:S02]  /*7af0*/  LOP3.LUT P3, RZ, R66, 0x100, RZ, 0xc0, !PT ;  /* 0x0000010042ff7812 */ /* 0x000fe4000786c0ff */
[----:B0-----:R-:W-:Y:S01]  /*7b00*/  LOP3.LUT R41, R82, 0x180, RZ, 0xfc, !PT ;  /* 0x0000018052297812 */ /* 0x001fe200078efcff */
[----:B------:R0:W-:Y:S01]  /*7b10*/  @!P5 STG.E.U16 [R8.64+0xc0], R43 ;  /* 0x0000c02b0800d986 */ /* 0x0001e2000c101504 */
[----:B------:R-:W-:Y:S02]  /*7b20*/  ISETP.GE.AND P5, PT, R32, R109, PT ;  /* 0x0000006d2000720c */ /* 0x000fe40003fa6270 */
[----:B------:R-:W-:Y:S02]  /*7b30*/  P2R R86, PR, RZ, 0x8 ;  /* 0x00000008ff567803 */ /* 0x000fe40000000000 */
[----:B------:R-:W-:-:S02]  /*7b40*/  LOP3.LUT P3, RZ, R66, 0x200, RZ, 0xc0, !PT ;  /* 0x0000020042ff7812 */ /* 0x000fc4000786c0ff */
[C---:B------:R-:W-:Y:S02]  /*7b50*/  LOP3.LUT P2, RZ, R66.reuse, 0x40, RZ, 0xc0, !PT ;  /* 0x0000004042ff7812 */ /* 0x040fe4000784c0ff */
[----:B------:R-:W-:Y:S02]  /*7b60*/  P2R R84, PR, RZ, 0x8 ;  /* 0x00000008ff547803 */ /* 0x000fe40000000000 */
[----:B------:R-:W-:Y:S02]  /*7b70*/  LOP3.LUT P3, RZ, R66, 0x400, RZ, 0xc0, !PT ;  /* 0x0000040042ff7812 */ /* 0x000fe4000786c0ff */
[----:B0-----:R-:W-:Y:S01]  /*7b80*/  LOP3.LUT R43, R82, 0x1c0, RZ, 0xfc, !PT ;  /* 0x000001c0522b7812 */ /* 0x001fe200078efcff */
[----:B------:R0:W-:Y:S01]  /*7b90*/  @!P5 STG.E.U16 [R8.64+0x100], R45 ;  /* 0x0001002d0800d986 */ /* 0x0001e2000c101504 */
[----:B------:R-:W-:Y:S02]  /*7ba0*/  ISETP.GE.AND P5, PT, R33, R109, PT ;  /* 0x0000006d2100720c */ /* 0x000fe40003fa6270 */
[----:B------:R-:W-:-:S02]  /*7bb0*/  P2R R48, PR, RZ, 0x8 ;  /* 0x00000008ff307803 */ /* 0x000fc40000000000 */
[C---:B------:R-:W-:Y:S02]  /*7bc0*/  LOP3.LUT P3, RZ, R66.reuse, 0x800, RZ, 0xc0, !PT ;  /* 0x0000080042ff7812 */ /* 0x040fe4000786c0ff */
[----:B------:R-:W-:Y:S02]  /*7bd0*/  P2R R100, PR, RZ, 0x2 ;  /* 0x00000002ff647803 */ /* 0x000fe40000000000 */
[----:B------:R-:W-:Y:S02]  /*7be0*/  PRMT R46, RZ, 0x7610, R46 ;  /* 0x00007610ff2e7816 */ /* 0x000fe4000000002e */
[----:B------:R-:W-:Y:S02]  /*7bf0*/  LOP3.LUT P1, RZ, R66, 0x20, RZ, 0xc0, !PT ;  /* 0x0000002042ff7812 */ /* 0x000fe4000782c0ff */
[----:B------:R-:W-:Y:S01]  /*7c00*/  P2R R102, PR, RZ, 0x1 ;  /* 0x00000001ff667803 */ /* 0x000fe20000000000 */
[----:B------:R1:W-:Y:S01]  /*7c10*/  @!P5 STG.E.U16 [R8.64+0x140], R47 ;  /* 0x0001402f0800d986 */ /* 0x0003e2000c101504 */
[----:B------:R-:W-:-:S02]  /*7c20*/  ISETP.GE.AND P5, PT, R34, R109, PT ;  /* 0x0000006d2200720c */ /* 0x000fc40003fa6270 */
[----:B0-----:R-:W-:Y:S02]  /*7c30*/  PRMT R45, RZ, 0x7610, R45 ;  /* 0x00007610ff2d7816 */ /* 0x001fe4000000002d */
[C---:B------:R-:W-:Y:S02]  /*7c40*/  LOP3.LUT P0, RZ, R66.reuse, 0x10, RZ, 0xc0, !PT ;  /* 0x0000001042ff7812 */ /* 0x040fe4000780c0ff */
[----:B------:R-:W-:Y:S02]  /*7c50*/  P2R R104, PR, RZ, 0x40 ;  /* 0x00000040ff687803 */ /* 0x000fe40000000000 */
[----:B------:R-:W-:-:S05]  /*7c60*/  LOP3.LUT P6, RZ, R66, 0x8, RZ, 0xc0, !PT ;  /* 0x0000000842ff7812 */ /* 0x000fca00078cc0ff */
[----:B------:R-:W-:Y:S01]  /*7c70*/  @!P5 STG.E.U16 [R8.64+0x180], R85 ;  /* 0x000180550800d986 */ /* 0x000fe2000c101504 */
[----:B------:R-:W-:-:S13]  /*7c80*/  ISETP.GE.AND P5, PT, R36, R109, PT ;  /* 0x0000006d2400720c */ /* 0x000fda0003fa6270 */
        /* <DEDUP_REMOVED lines=16> */
[----:B------:R0:W-:Y:S01]  /*7d90*/  @!P5 STG.E.U16 [R8.64+0x3c0], R107 ;  /* 0x0003c06b0800d986 */ /* 0x0001e2000c101504 */
[----:B-1----:R-:W-:Y:S02]  /*7da0*/  PRMT R47, RZ, 0x7610, R47 ;  /* 0x00007610ff2f7816 */ /* 0x002fe4000000002f */
[----:B------:R-:W-:Y:S01]  /*7db0*/  LOP3.LUT P5, RZ, R66, 0x2, RZ, 0xc0, !PT ;  /* 0x0000000242ff7812 */ /* 0x000fe200078ac0ff */
[----:B------:R-:W-:Y:S06]  /*7dc0*/  BAR.SYNC.DEFER_BLOCKING 0x0 ;  /* 0x0000000000007b1d */ /* 0x000fec0000010000 */
[----:B------:R-:W2:Y:S01]  /*7dd0*/  @!P3 LDG.E.U16 R45, [R6.64+0x40] ;  /* 0x00004004062db981 */ /* 0x000ea2000c1e1500 */
[----:B------:R-:W-:-:S02]  /*7de0*/  ISETP.NE.AND P3, PT, R48, RZ, PT ;  /* 0x000000ff3000720c */ /* 0x000fc40003f65270 */
[----:B------:R-:W-:Y:S01]  /*7df0*/  PRMT R48, RZ, 0x7610, R48 ;  /* 0x00007610ff307816 */ /* 0x000fe20000000030 */
[----:B------:R1:W3:Y:S01]  /*7e00*/  @!P4 LDG.E.U16 R46, [R4.64] ;  /* 0x00000004042ec981 */ /* 0x0002e2000c1e1500 */
[----:B0-----:R-:W-:Y:S02]  /*7e10*/  PRMT R9, RZ, 0x7610, R9 ;  /* 0x00007610ff097816 */ /* 0x001fe40000000009 */
[----:B------:R-:W-:Y:S02]  /*7e20*/  PRMT R8, RZ, 0x7610, R8 ;  /* 0x00007610ff087816 */ /* 0x000fe40000000008 */
[----:B------:R-:W-:Y:S02]  /*7e30*/  LOP3.LUT P4, RZ, R66, 0x4, RZ, 0xc0, !PT ;  /* 0x0000000442ff7812 */ /* 0x000fe4000788c0ff */
[----:B------:R-:W-:Y:S02]  /*7e40*/  PRMT R85, RZ, 0x7610, R85 ;  /* 0x00007610ff557816 */ /* 0x000fe40000000055 */
[----:B------:R-:W4:Y:S04]  /*7e50*/  @!P0 LDG.E.U16 R8, [R6.64+0x200] ;  /* 0x0002000406088981 */ /* 0x000f28000c1e1500 */
[----:B------:R-:W5:Y:S01]  /*7e60*/  @!P3 LDG.E.U16 R48, [R6.64+0x80] ;  /* 0x000080040630b981 */ /* 0x000f62000c1e1500 */
[----:B------:R-:W-:-:S02]  /*7e70*/  ISETP.NE.AND P3, PT, R84, RZ, PT ;  /* 0x000000ff5400720c */ /* 0x000fc40003f65270 */
[----:B------:R-:W-:Y:S01]  /*7e80*/  PRMT R84, RZ, 0x7610, R84 ;  /* 0x00007610ff547816 */ /* 0x000fe20000000054 */
[----:B------:R-:W4:Y:S10]  /*7e90*/  @!P6 LDG.E.U16 R85, [R6.64+0x240] ;  /* 0x000240040655e981 */ /* 0x000f34000c1e1500 */
[----:B------:R-:W4:Y:S01]  /*7ea0*/  @!P3 LDG.E.U16 R47, [R6.64+0xc0] ;  /* 0x0000c004062fb981 */ /* 0x000f22000c1e1500 */
[----:B------:R-:W-:-:S02]  /*7eb0*/  ISETP.NE.AND P3, PT, R86, RZ, PT ;  /* 0x000000ff5600720c */ /* 0x000fc40003f65270 */
[----:B-1----:R-:W-:Y:S02]  /*7ec0*/  PRMT R4, RZ, 0x7610, R4 ;  /* 0x00007610ff047816 */ /* 0x002fe40000000004 */
[----:B------:R-:W-:-:S04]  /*7ed0*/  PRMT R5, RZ, 0x7610, R5 ;  /* 0x00007610ff057816 */ /* 0x000fc80000000005 */
[----:B------:R-:W4:Y:S05]  /*7ee0*/  @!P2 LDG.E.U16 R4, [R6.64+0x180] ;  /* 0x000180040604a981 */ /* 0x000f2a000c1e1500 */
[----:B------:R-:W4:Y:S01]  /*7ef0*/  @!P3 LDG.E.U16 R84, [R6.64+0x100] ;  /* 0x000100040654b981 */ /* 0x000f22000c1e1500 */
[----:B------:R-:W-:Y:S02]  /*7f00*/  ISETP.NE.AND P3, PT, R94, RZ, PT ;  /* 0x000000ff5e00720c */ /* 0x000fe40003f65270 */
[----:B------:R-:W-:Y:S01]  /*7f10*/  ISETP.NE.AND P2, PT, R98, RZ, PT ;  /* 0x000000ff6200720c */ /* 0x000fe20003f45270 */
[----:B------:R-:W4:Y:S01]  /*7f20*/  @!P1 LDG.E.U16 R5, [R6.64+0x1c0] ;  /* 0x0001c00406059981 */ /* 0x000f22000c1e1500 */
[----:B------:R-:W-:-:S02]  /*7f30*/  ISETP.NE.AND P1, PT, R100, RZ, PT ;  /* 0x000000ff6400720c */ /* 0x000fc40003f25270 */
[----:B------:R-:W-:-:S07]  /*7f40*/  ISETP.NE.AND P0, PT, R102, RZ, PT ;  /* 0x000000ff6600720c */ /* 0x000fce0003f05270 */
[----:B------:R-:W4:Y:S01]  /*7f50*/  @!P3 LDG.E.U16 R9, [R6.64+0x140] ;  /* 0x000140040609b981 */ /* 0x000f22000c1e1500 */
[----:B------:R-:W-:Y:S02]  /*7f60*/  ISETP.NE.AND P3, PT, R96, RZ, PT ;  /* 0x000000ff6000720c */ /* 0x000fe40003f65270 */
[----:B------:R-:W-:Y:S02]  /*7f70*/  PRMT R86, RZ, 0x7610, R86 ;  /* 0x00007610ff567816 */ /* 0x000fe40000000056 */
[----:B------:R-:W-:Y:S02]  /*7f80*/  PRMT R87, RZ, 0x7610, R87 ;  /* 0x00007610ff577816 */ /* 0x000fe40000000057 */
[----:B------:R-:W-:Y:S02]  /*7f90*/  PRMT R94, RZ, 0x7610, R94 ;  /* 0x00007610ff5e7816 */ /* 0x000fe4000000005e */
[----:B------:R-:W-:Y:S01]  /*7fa0*/  PRMT R93, RZ, 0x7610, R93 ;  /* 0x00007610ff5d7816 */ /* 0x000fe2000000005d */
[----:B------:R-:W4:Y:S01]  /*7fb0*/  @!P4 LDG.E.U16 R86, [R6.64+0x280] ;  /* 0x000280040656c981 */ /* 0x000f22000c1e1500 */
[----:B------:R-:W-:-:S02]  /*7fc0*/  PRMT R96, RZ, 0x7610, R96 ;  /* 0x00007610ff607816 */ /* 0x000fc40000000060 */
[----:B------:R-:W-:Y:S01]  /*7fd0*/  PRMT R95, RZ, 0x7610, R95 ;  /* 0x00007610ff5f7816 */ /* 0x000fe2000000005f */
[----:B------:R-:W4:Y:S04]  /*7fe0*/  @!P5 LDG.E.U16 R87, [R6.64+0x2c0] ;  /* 0x0002c0040657d981 */ /* 0x000f28000c1e1500 */
[----:B------:R-:W4:Y:S04]  /*7ff0*/  @!P3 LDG.E.U16 R94, [R6.64+0x300] ;  /* 0x00030004065eb981 */ /* 0x000f28000c1e1500 */
[----:B------:R-:W4:Y:S04]  /*8000*/  @!P2 LDG.E.U16 R93, [R6.64+0x340] ;  /* 0x00034004065da981 */ /* 0x000f28000c1e1500 */
[----:B------:R-:W4:Y:S04]  /*8010*/  @!P1 LDG.E.U16 R96, [R6.64+0x380] ;  /* 0x0003800406609981 */ /* 0x000f28000c1e1500 */
[----:B------:R-:W4:Y:S01]  /*8020*/  @!P0 LDG.E.U16 R95, [R6.64+0x3c0] ;  /* 0x0003c004065f8981 */ /* 0x000f22000c1e1500 */
[----:B------:R-:W-:-:S03]  /*8030*/  ISETP.NE.AND P6, PT, R104, RZ, PT ;  /* 0x000000ff6800720c */ /* 0x000fc60003fc5270 */
[----:B---3--:R-:W-:Y:S04]  /*8040*/  STS.U16 [R65], R46 ;  /* 0x0000002e41007388 */ /* 0x008fe80000000400 */
[----:B--2---:R-:W-:Y:S04]  /*8050*/  STS.U16 [R64+0x40], R45 ;  /* 0x0000402d40007388 */ /* 0x004fe80000000400 */
        /* <DEDUP_REMOVED lines=16> */
[----:B------:R-:W1:Y:S04]  /*8160*/  LDS.U16 R46, [R49] ;  /* 0x00000000312e7984 */ /* 0x000e680000000400 */
[----:B------:R-:W2:Y:S04]  /*8170*/  LDS.U16 R7, [R49+0x4] ;  /* 0x0000040031077984 */ /* 0x000ea80000000400 */
[----:B------:R-:W3:Y:S04]  /*8180*/  LDS.U16 R47, [R49+0x6] ;  /* 0x00000600312f7984 */ /* 0x000ee80000000400 */
[----:B------:R-:W4:Y:S04]  /*8190*/  LDS.U16 R94, [R49+0x10] ;  /* 0x00001000315e7984 */ /* 0x000f280000000400 */
[----:B------:R-:W5:Y:S04]  /*81a0*/  LDS.U16 R86, [R49+0x8] ;  /* 0x0000080031567984 */ /* 0x000f680000000400 */
[----:B------:R-:W3:Y:S04]  /*81b0*/  LDS.U16 R85, [R49+0xe] ;  /* 0x00000e0031557984 */ /* 0x000ee80000000400 */
[----:B------:R-:W3:Y:S04]  /*81c0*/  LDS.U16 R6, [R49+0xa] ;  /* 0x00000a0031067984 */ /* 0x000ee80000000400 */
[----:B------:R-:W3:Y:S04]  /*81d0*/  LDS.U16 R45, [R49+0xc] ;  /* 0x00000c00312d7984 */ /* 0x000ee80000000400 */
[----:B------:R-:W3:Y:S01]  /*81e0*/  LDS.U16 R9, [R49+0x14] ;  /* 0x0000140031097984 */ /* 0x000ee20000000400 */
[----:B0-----:R-:W-:-:S03]  /*81f0*/  HADD2.F32 R8, -RZ, R4.H0_H0 ;  /* 0x20000004ff087230 */ /* 0x001fc60000004100 */
[----:B------:R-:W0:Y:S01]  /*8200*/  LDS.U16 R84, [R49+0x16] ;  /* 0x0000160031547984 */ /* 0x000e220000000400 */
[----:B-1----:R-:W-:Y:S01]  /*8210*/  HADD2.F32 R46, -RZ, R46.H0_H0 ;  /* 0x2000002eff2e7230 */ /* 0x002fe20000004100 */
[----:B------:R-:W-:Y:S02]  /*8220*/  FMUL.FTZ R4, R8, -1.4426950216293334961 ;  /* 0xbfb8aa3b08047820 */ /* 0x000fe40000410000 */
[----:B------:R-:W1:Y:S01]  /*8230*/  LDS.U16 R93, [R49+0x18] ;  /* 0x00001800315d7984 */ /* 0x000e620000000400 */
[----:B--2---:R-:W-:Y:S01]  /*8240*/  HADD2.F32 R7, -RZ, R7.H0_H0 ;  /* 0x20000007ff077230 */ /* 0x004fe20000004100 */
[----:B------:R-:W-:Y:S01]  /*8250*/  FMUL.FTZ R48, R46, -1.4426950216293334961 ;  /* 0xbfb8aa3b2e307820 */ /* 0x000fe20000410000 */
[----:B------:R2:W-:Y:S01]  /*8260*/  MUFU.EX2 R97, R4 ;  /* 0x0000000400617308 */ /* 0x0005e20000000800 */
[----:B------:R-:W0:Y:S02]  /*8270*/  LDS.U16 R5, [R49+0x12] ;  /* 0x0000120031057984 */ /* 0x000e240000000400 */
[----:B------:R-:W-:-:S05]  /*8280*/  FMUL.FTZ R87, R7, -1.4426950216293334961 ;  /* 0xbfb8aa3b07577820 */ /* 0x000fca0000410000 */
[----:B------:R4:W-:Y:S01]  /*8290*/  MUFU.EX2 R96, R48 ;  /* 0x0000003000607308 */ /* 0x0009e20000000800 */
[----:B--2---:R-:W2:Y:S07]  /*82a0*/  LDS.U16 R4, [R49+0x1a] ;  /* 0x00001a0031047984 */ /* 0x004eae0000000400 */
[----:B------:R5:W0:Y:S01]  /*82b0*/  MUFU.EX2 R98, R87 ;  /* 0x0000005700627308 */ /* 0x000a220000000800 */
[----:B----4-:R-:W4:Y:S04]  /*82c0*/  LDS.U16 R48, [R49+0x1c] ;  /* 0x00001c0031307984 */ /* 0x010f280000000400 */
[----:B-----5:R-:W5:Y:S01]  /*82d0*/  LDS.U16 R87, [R49+0x1e] ;  /* 0x00001e0031577984 */ /* 0x020f620000000400 */
[----:B---3--:R-:W-:-:S05]  /*82e0*/  HADD2.F32 R47, -RZ, R47.H0_H0 ;  /* 0x2000002fff2f7230 */ /* 0x008fca0000004100 */
[----:B------:R-:W-:Y:S01]  /*82f0*/  FMUL.FTZ R95, R47, -1.4426950216293334961 ;  /* 0xbfb8aa3b2f5f7820 */ /* 0x000fe20000410000 */
[----:B------:R-:W-:Y:S02]  /*8300*/  HADD2.F32 R94, -RZ, R94.H0_H0 ;  /* 0x2000005eff5e7230 */ /* 0x000fe40000004100 */
[----:B------:R-:W-:Y:S01]  /*8310*/  HADD2.F32 R86, -RZ, R86.H0_H0 ;  /* 0x20000056ff567230 */ /* 0x000fe20000004100 */
[----:B------:R3:W3:Y:S01]  /*8320*/  MUFU.EX2 R99, R95 ;  /* 0x0000005f00637308 */ /* 0x0006e20000000800 */
[----:B------:R-:W-:Y:S02]  /*8330*/  HADD2.F32 R85, -RZ, R85.H0_H0 ;  /* 0x20000055ff557230 */ /* 0x000fe40000004100 */
[----:B------:R-:W-:Y:S01]  /*8340*/  HADD2.F32 R6, -RZ, R6.H0_H0 ;  /* 0x20000006ff067230 */ /* 0x000fe20000004100 */
[----:B------:R-:W-:Y:S01]  /*8350*/  FMUL.FTZ R104, R94, -1.4426950216293334961 ;  /* 0xbfb8aa3b5e687820 */ /* 0x000fe20000410000 */
[----:B------:R-:W-:Y:S02]  /*8360*/  HADD2.F32 R45, -RZ, R45.H0_H0 ;  /* 0x2000002dff2d7230 */ /* 0x000fe40000004100 */
[----:B------:R-:W-:-:S02]  /*8370*/  HADD2.F32 R9, -RZ, R9.H0_H0 ;  /* 0x20000009ff097230 */ /* 0x000fc40000004100 */
[----:B0-----:R-:W-:Y:S02]  /*8380*/  HADD2.F32 R84, -RZ, R84.H0_H0 ;  /* 0x20000054ff547230 */ /* 0x001fe40000004100 */
[----:B-1----:R-:W-:Y:S01]  /*8390*/  HADD2.F32 R93, -RZ, R93.H0_H0 ;  /* 0x2000005dff5d7230 */ /* 0x002fe20000004100 */
[----:B------:R-:W-:Y:S01]  /*83a0*/  FMUL.FTZ R100, R86, -1.4426950216293334961 ;  /* 0xbfb8aa3b56647820 */ /* 0x000fe20000410000 */
[----:B------:R-:W-:Y:S02]  /*83b0*/  HADD2.F32 R5, -RZ, R5.H0_H0 ;  /* 0x20000005ff057230 */ /* 0x000fe40000004100 */
[----:B--2---:R-:W-:Y:S01]  /*83c0*/  HADD2.F32 R4, -RZ, R4.H0_H0 ;  /* 0x20000004ff047230 */ /* 0x004fe20000004100 */
[----:B---3--:R-:W-:Y:S02]  /*83d0*/  FMUL.FTZ R95, R85, -1.4426950216293334961 ;  /* 0xbfb8aa3b555f7820 */ /* 0x008fe40000410000 */
[----:B------:R-:W-:Y:S01]  /*83e0*/  FMUL.FTZ R101, R6, -1.4426950216293334961 ;  /* 0xbfb8aa3b06657820 */ /* 0x000fe20000410000 */
[----:B----4-:R-:W-:Y:S01]  /*83f0*/  HADD2.F32 R48, -RZ, R48.H0_H0 ;  /* 0x20000030ff307230 */ /* 0x010fe20000004100 */
[----:B------:R-:W-:Y:S01]  /*8400*/  FMUL.FTZ R102, R45, -1.4426950216293334961 ;  /* 0xbfb8aa3b2d667820 */ /* 0x000fe20000410000 */
[----:B------:R0:W-:Y:S01]  /*8410*/  MUFU.EX2 R103, R95 ;  /* 0x0000005f00677308 */ /* 0x0001e20000000800 */
[----:B------:R-:W-:-:S02]  /*8420*/  FMUL.FTZ R106, R9, -1.4426950216293334961 ;  /* 0xbfb8aa3b096a7820 */ /* 0x000fc40000410000 */
[----:B------:R-:W-:Y:S01]  /*8430*/  FMUL.FTZ R107, R84, -1.4426950216293334961 ;  /* 0xbfb8aa3b546b7820 */ /* 0x000fe20000410000 */
[----:B-----5:R-:W-:Y:S01]  /*8440*/  HADD2.F32 R87, -RZ, R87.H0_H0 ;  /* 0x20000057ff577230 */ /* 0x020fe20000004100 */
[----:B------:R-:W-:Y:S02]  /*8450*/  FMUL.FTZ R108, R93, -1.4426950216293334961 ;  /* 0xbfb8aa3b5d6c7820 */ /* 0x000fe40000410000 */
[----:B------:R-:W-:Y:S01]  /*8460*/  FMUL.FTZ R109, R4, -1.4426950216293334961 ;  /* 0xbfb8aa3b046d7820 */ /* 0x000fe20000410000 */
[----:B------:R-:W1:Y:S01]  /*8470*/  MUFU.EX2 R104, R104 ;  /* 0x0000006800687308 */ /* 0x000e620000000800 */
[----:B------:R-:W-:Y:S02]  /*8480*/  FMUL.FTZ R105, R5, -1.4426950216293334961 ;  /* 0xbfb8aa3b05697820 */ /* 0x000fe40000410000 */
[----:B------:R-:W-:Y:S02]  /*8490*/  FADD.FTZ R98, R98, 1 ;  /* 0x3f80000062627421 */ /* 0x000fe40000010000 */
[----:B------:R-:W-:-:S02]  /*84a0*/  FMUL.FTZ R110, R48, -1.4426950216293334961 ;  /* 0xbfb8aa3b306e7820 */ /* 0x000fc40000410000 */
[----:B0-----:R-:W-:Y:S01]  /*84b0*/  FMUL.FTZ R95, R87, -1.4426950216293334961 ;  /* 0xbfb8aa3b575f7820 */ /* 0x001fe20000410000 */
[----:B------:R-:W0:Y:S01]  /*84c0*/  MUFU.EX2 R100, R100 ;  /* 0x0000006400647308 */ /* 0x000e220000000800 */
[----:B------:R-:W-:Y:S02]  /*84d0*/  FADD.FTZ R96, R96, 1 ;  /* 0x3f80000060607421 */ /* 0x000fe40000010000 */
[----:B------:R-:W-:-:S05]  /*84e0*/  FADD.FTZ R99, R99, 1 ;  /* 0x3f80000063637421 */ /* 0x000fca0000010000 */
[----:B------:R-:W2:Y:S08]  /*84f0*/  MUFU.EX2 R101, R101 ;  /* 0x0000006500657308 */ /* 0x000eb00000000800 */
[----:B------:R-:W3:Y:S08]  /*8500*/  MUFU.EX2 R102, R102 ;  /* 0x0000006600667308 */ /* 0x000ef00000000800 */
[----:B------:R-:W4:Y:S08]  /*8510*/  MUFU.EX2 R106, R106 ;  /* 0x0000006a006a7308 */ /* 0x000f300000000800 */
[----:B------:R-:W5:Y:S08]  /*8520*/  MUFU.EX2 R107, R107 ;  /* 0x0000006b006b7308 */ /* 0x000f700000000800 */
[----:B------:R-:W0:Y:S08]  /*8530*/  MUFU.EX2 R108, R108 ;  /* 0x0000006c006c7308 */ /* 0x000e300000000800 */
[----:B------:R-:W0:Y:S08]  /*8540*/  MUFU.EX2 R109, R109 ;  /* 0x0000006d006d7308 */ /* 0x000e300000000800 */
[----:B------:R-:W0:Y:S01]  /*8550*/  MUFU.RCP R111, R96 ;  /* 0x00000060006f7308 */ /* 0x000e220000001000 */
[----:B------:R-:W-:-:S07]  /*8560*/  FADD.FTZ R97, R97, 1 ;  /* 0x3f80000061617421 */ /* 0x000fce0000010000 */
[----:B------:R-:W0:Y:S08]  /*8570*/  MUFU.EX2 R105, R105 ;  /* 0x0000006900697308 */ /* 0x000e300000000800 */
[----:B------:R-:W0:Y:S08]  /*8580*/  MUFU.RCP R98, R98 ;  /* 0x0000006200627308 */ /* 0x000e300000001000 */
[----:B------:R-:W0:Y:S08]  /*8590*/  MUFU.EX2 R110, R110 ;  /* 0x0000006e006e7308 */ /* 0x000e300000000800 */
[----:B------:R-:W3:Y:S01]  /*85a0*/  MUFU.EX2 R95, R95 ;  /* 0x0000005f005f7308 */ /* 0x000ee20000000800 */
[----:B-1----:R-:W-:-:S07]  /*85b0*/  FADD.FTZ R104, R104, 1 ;  /* 0x3f80000068687421 */ /* 0x002fce0000010000 */
[----:B------:R-:W1:Y:S01]  /*85c0*/  MUFU.RCP R112, R99 ;  /* 0x0000006300707308 */ /* 0x000e620000001000 */
[----:B0-----:R-:W-:Y:S02]  /*85d0*/  FADD.FTZ R100, R100, 1 ;  /* 0x3f80000064647421 */ /* 0x001fe40000010000 */
[----:B--2---:R-:W-:-:S05]  /*85e0*/  FADD.FTZ R101, R101, 1 ;  /* 0x3f80000065657421 */ /* 0x004fca0000010000 */
[----:B------:R0:W2:Y:S01]  /*85f0*/  MUFU.RCP R113, R97 ;  /* 0x0000006100717308 */ /* 0x0000a20000001000 */
[----:B---3--:R-:W-:Y:S02]  /*8600*/  FADD.FTZ R102, R102, 1 ;  /* 0x3f80000066667421 */ /* 0x008fe40000010000 */
[----:B----4-:R-:W-:Y:S02]  /*8610*/  FADD.FTZ R106, R106, 1 ;  /* 0x3f8000006a6a7421 */ /* 0x010fe40000010000 */
[----:B-----5:R-:W-:Y:S02]  /*8620*/  FADD.FTZ R107, R107, 1 ;  /* 0x3f8000006b6b7421 */ /* 0x020fe40000010000 */
[----:B------:R-:W-:Y:S01]  /*8630*/  FADD.FTZ R108, R108, 1 ;  /* 0x3f8000006c6c7421 */ /* 0x000fe20000010000 */
[----:B------:R-:W3:Y:S01]  /*8640*/  MUFU.RCP R117, R104 ;  /* 0x0000006800757308 */ /* 0x000ee20000001000 */
[----:B------:R-:W-:Y:S02]  /*8650*/  FADD.FTZ R109, R109, 1 ;  /* 0x3f8000006d6d7421 */ /* 0x000fe40000010000 */
[----:B0-----:R-:W-:-:S02]  /*8660*/  FMUL.FTZ R97, R46, R111 ;  /* 0x0000006f2e617220 */ /* 0x001fc40000410000 */
[----:B------:R-:W-:Y:S02]  /*8670*/  FADD.FTZ R105, R105, 1 ;  /* 0x3f80000069697421 */ /* 0x000fe40000010000 */
[----:B------:R-:W-:Y:S01]  /*8680*/  FMUL.FTZ R7, R7, R98 ;  /* 0x0000006207077220 */ /* 0x000fe20000410000 */
[----:B------:R-:W0:Y:S01]  /*8690*/  MUFU.RCP R115, R100 ;  /* 0x0000006400737308 */ /* 0x000e220000001000 */
[----:B------:R-:W-:Y:S02]  /*86a0*/  FADD.FTZ R103, R103, 1 ;  /* 0x3f80000067677421 */ /* 0x000fe40000010000 */
[----:B------:R-:W-:Y:S02]  /*86b0*/  FADD.FTZ R110, R110, 1 ;  /* 0x3f8000006e6e7421 */ /* 0x000fe40000010000 */
[----:B------:R-:W-:Y:S02]  /*86c0*/  FADD.FTZ R95, R95, 1 ;  /* 0x3f8000005f5f7421 */ /* 0x000fe40000010000 */
[----:B------:R-:W-:Y:S01]  /*86d0*/  FMUL.FTZ R97, R97, R28 ;  /* 0x0000001c61617220 */ /* 0x000fe20000410000 */
[----:B------:R-:W4:Y:S01]  /*86e0*/  MUFU.RCP R101, R101 ;  /* 0x0000006500657308 */ /* 0x000f220000001000 */
[----:B-1----:R-:W-:-:S02]  /*86f0*/  FMUL.FTZ R28, R47, R112 ;  /* 0x000000702f1c7220 */ /* 0x002fc40000410000 */
[----:B------:R-:W-:-:S05]  /*8700*/  FMUL.FTZ R7, R7, R26 ;  /* 0x0000001a07077220 */ /* 0x000fca0000410000 */
[----:B------:R-:W1:Y:S01]  /*8710*/  MUFU.RCP R114, R105 ;  /* 0x0000006900727308 */ /* 0x000e620000001000 */
[----:B--2---:R-:W-:-:S07]  /*8720*/  FMUL.FTZ R8, R8, R113 ;  /* 0x0000007108087220 */ /* 0x004fce0000410000 */
[----:B------:R-:W2:Y:S08]  /*8730*/  MUFU.RCP R102, R102 ;  /* 0x0000006600667308 */ /* 0x000eb00000001000 */
[----:B------:R-:W5:Y:S08]  /*8740*/  MUFU.RCP R96, R103 ;  /* 0x0000006700607308 */ /* 0x000f700000001000 */
[----:B------:R-:W0:Y:S08]  /*8750*/  MUFU.RCP R106, R106 ;  /* 0x0000006a006a7308 */ /* 0x000e300000001000 */
[----:B------:R-:W0:Y:S08]  /*8760*/  MUFU.RCP R107, R107 ;  /* 0x0000006b006b7308 */ /* 0x000e300000001000 */
[----:B------:R-:W0:Y:S08]  /*8770*/  MUFU.RCP R108, R108 ;  /* 0x0000006c006c7308 */ /* 0x000e300000001000 */
[----:B------:R-:W0:Y:S08]  /*8780*/  MUFU.RCP R109, R109 ;  /* 0x0000006d006d7308 */ /* 0x000e300000001000 */
[----:B------:R-:W1:Y:S08]  /*8790*/  MUFU.RCP R47, R110 ;  /* 0x0000006e002f7308 */ /* 0x000e700000001000 */
[----:B------:R-:W1:Y:S01]  /*87a0*/  MUFU.RCP R26, R95 ;  /* 0x0000005f001a7308 */ /* 0x000e620000001000 */
[----:B------:R-:W-:-:S02]  /*87b0*/  FMUL.FTZ R28, R28, R25 ;  /* 0x000000191c1c7220 */ /* 0x000fc40000410000 */
[----:B------:R-:W-:Y:S02]  /*87c0*/  FMUL.FTZ R8, R8, R27 ;  /* 0x0000001b08087220 */ /* 0x000fe40000410000 */
[----:B---3--:R-:W-:Y:S02]  /*87d0*/  FMUL.FTZ R25, R94, R117 ;  /* 0x000000755e197220 */ /* 0x008fe40000410000 */
[----:B0-----:R-:W-:Y:S01]  /*87e0*/  FMUL.FTZ R27, R86, R115 ;  /* 0x00000073561b7220 */ /* 0x001fe20000410000 */
[----:B------:R-:W-:Y:S01]  /*87f0*/  F2FP.PACK_AB R97, R8, R97 ;  /* 0x000000610861723e */ /* 0x000fe200000000ff */
[----:B------:R-:W-:Y:S01]  /*8800*/  BAR.SYNC.DEFER_BLOCKING 0x0 ;  /* 0x0000000000007b1d */ /* 0x000fe20000010000 */
[----:B----4-:R-:W-:Y:S02]  /*8810*/  FMUL.FTZ R6, R6, R101 ;  /* 0x0000006506067220 */ /* 0x010fe40000410000 */
[----:B------:R-:W-:Y:S02]  /*8820*/  FMUL.FTZ R25, R25, R20 ;  /* 0x0000001419197220 */ /* 0x000fe40000410000 */
[----:B------:R-:W-:-:S02]  /*8830*/  FMUL.FTZ R27, R27, R24 ;  /* 0x000000181b1b7220 */ /* 0x000fc40000410000 */
[----:B-1----:R-:W-:Y:S02]  /*8840*/  FMUL.FTZ R20, R5, R114 ;  /* 0x0000007205147220 */ /* 0x002fe40000410000 */
[----:B--2---:R-:W-:Y:S02]  /*8850*/  FMUL.FTZ R45, R45, R102 ;  /* 0x000000662d2d7220 */ /* 0x004fe40000410000 */
        /* <DEDUP_REMOVED lines=16> */
[----:B------:R-:W-:Y:S01]  /*8960*/  FMUL.FTZ R8, R8, R13 ;  /* 0x0000000d08087220 */ /* 0x000fe20000410000 */
[----:B------:R-:W-:Y:S02]  /*8970*/  F2FP.PACK_AB R7, R28, R7 ;  /* 0x000000071c07723e */ /* 0x000fe400000000ff */
[----:B------:R-:W-:Y:S02]  /*8980*/  PRMT R13, R97, 0x7632, R13 ;  /* 0x00007632610d7816 */ /* 0x000fe4000000000d */
[----:B------:R-:W-:Y:S02]  /*8990*/  F2FP.PACK_AB R6, R6, R27 ;  /* 0x0000001b0606723e */ /* 0x000fe400000000ff */
[----:B------:R-:W-:Y:S02]  /*89a0*/  F2FP.PACK_AB R24, R24, R45 ;  /* 0x0000002d1818723e */ /* 0x000fe400000000ff */
[----:B------:R-:W-:Y:S02]  /*89b0*/  F2FP.PACK_AB R20, R20, R25 ;  /* 0x000000191414723e */ /* 0x000fe400000000ff */
[----:B------:R-:W-:-:S02]  /*89c0*/  F2FP.PACK_AB R9, R84, R9 ;  /* 0x000000095409723e */ /* 0x000fc400000000ff */
[----:B------:R-:W-:Y:S02]  /*89d0*/  F2FP.PACK_AB R4, R4, R93 ;  /* 0x0000005d0404723e */ /* 0x000fe400000000ff */
[----:B------:R-:W-:Y:S01]  /*89e0*/  F2FP.PACK_AB R5, R8, R5 ;  /* 0x000000050805723e */ /* 0x000fe200000000ff */
[----:B------:R0:W-:Y:S01]  /*89f0*/  STS.U16 [R49+0x2], R13 ;  /* 0x0000020d31007388 */ /* 0x0001e20000000400 */
[----:B------:R-:W-:Y:S02]  /*8a00*/  PRMT R14, R7, 0x7632, R14 ;  /* 0x00007632070e7816 */ /* 0x000fe4000000000e */
[----:B------:R-:W-:Y:S01]  /*8a10*/  PRMT R15, R6, 0x7632, R15 ;  /* 0x00007632060f7816 */ /* 0x000fe2000000000f */
[----:B------:R1:W-:Y:S01]  /*8a20*/  STS.U16 [R49+0x4], R7 ;  /* 0x0000040731007388 */ /* 0x0003e20000000400 */
[----:B------:R-:W-:Y:S02]  /*8a30*/  PRMT R16, R20, 0x7632, R16 ;  /* 0x0000763214107816 */ /* 0x000fe40000000010 */
[----:B------:R-:W-:Y:S01]  /*8a40*/  PRMT R8, R5, 0x7632, R8 ;  /* 0x0000763205087816 */ /* 0x000fe20000000008 */
[----:B------:R2:W-:Y:S01]  /*8a50*/  STS.U16 [R49+0x8], R6 ;  /* 0x0000080631007388 */ /* 0x0005e20000000400 */
[----:B0-----:R-:W-:-:S02]  /*8a60*/  PRMT R13, R24, 0x7632, R13 ;  /* 0x00007632180d7816 */ /* 0x001fc4000000000d */
[----:B-1----:R-:W-:Y:S02]  /*8a70*/  PRMT R7, R4, 0x7632, R7 ;  /* 0x0000763204077816 */ /* 0x002fe40000000007 */
[----:B--2---:R-:W-:Y:S01]  /*8a80*/  PRMT R6, R9, 0x7632, R6 ;  /* 0x0000763209067816 */ /* 0x004fe20000000006 */
[----:B------:R-:W-:Y:S04]  /*8a90*/  STS.U16 [R49], R97 ;  /* 0x0000006131007388 */ /* 0x000fe80000000400 */
        /* <DEDUP_REMOVED lines=10> */
[----:B------:R0:W-:Y:S04]  /*8b40*/  STS.U16 [R49+0x1c], R5 ;  /* 0x00001c0531007388 */ /* 0x0001e80000000400 */
        /* <DEDUP_REMOVED lines=20> */
[----:B------:R-:W1:Y:S01]  /*8c90*/  LDS R27, [0x1080] ;  /* 0x00108000ff1b7984 */ /* 0x000e620000000800 */
[----:B------:R-:W-:-:S02]  /*8ca0*/  IMAD R0, R0, c[0x0][0x220], RZ ;  /* 0x0000880000007a24 */ /* 0x000fc400078e02ff */
[C---:B0-----:R-:W-:Y:S01]  /*8cb0*/  IMAD.WIDE.U32 R4, R29.reuse, c[0x0][0x220], RZ ;  /* 0x000088001d047a25 */ /* 0x041fe200078e00ff */
[----:B------:R-:W-:Y:S03]  /*8cc0*/  BSSY B0, `(.L_x_1918) ;  /* 0x000000e000007945 */ /* 0x000fe60003800000 */
[----:B------:R-:W-:-:S05]  /*8cd0*/  IMAD R7, R29, c[0x0][0x224], R0 ;  /* 0x000089001d077a24 */ /* 0x000fca00078e0200 */
[----:B------:R-:W-:Y:S02]  /*8ce0*/  IADD3 R45, R5, R7, RZ ;  /* 0x00000007052d7210 */ /* 0x000fe40007ffe0ff */
[----:B-1----:R-:W-:-:S13]  /*8cf0*/  ISETP.GE.AND P0, PT, R82, R27, PT ;  /* 0x0000001b5200720c */ /* 0x002fda0003f06270 */
        /* <DEDUP_REMOVED lines=10> */
.L_x_1919:
[----:B------:R-:W-:Y:S05]  /*8da0*/  BSYNC B0 ;  /* 0x0000000000007941 */ /* 0x000fea0003800000 */
.L_x_1918:
[----:B------:R-:W-:Y:S01]  /*8db0*/  IMAD.MOV.U32 R2, RZ, RZ, R4 ;  /* 0x000000ffff027224 */ /* 0x000fe200078e0004 */
[-C--:B------:R-:W-:Y:S01]  /*8dc0*/  ISETP.GE.AND P3, PT, R12, R27.reuse, PT ;  /* 0x0000001b0c00720c */ /* 0x080fe20003f66270 */
[----:B------:R-:W-:Y:S01]  /*8dd0*/  IMAD.MOV.U32 R3, RZ, RZ, R45 ;  /* 0x000000ffff037224 */ /* 0x000fe200078e002d */
[-C--:B------:R-:W-:Y:S01]  /*8de0*/  ISETP.GE.AND P4, PT, R31, R27.reuse, PT ;  /* 0x0000001b1f00720c */ /* 0x080fe20003f86270 */
[----:B------:R-:W-:Y:S01]  /*8df0*/  IMAD R0, R158, c[0x0][0x228], RZ ;  /* 0x00008a009e007a24 */ /* 0x000fe200078e02ff */
[-C--:B------:R-:W-:Y:S01]  /*8e00*/  ISETP.GE.AND P5, PT, R30, R27.reuse, PT ;  /* 0x0000001b1e00720c */ /* 0x080fe20003fa6270 */
[C---:B------:R-:W-:Y:S01]  /*8e10*/  IMAD.WIDE.U32 R2, R157.reuse, c[0x0][0x228], R2 ;  /* 0x00008a009d027a25 */ /* 0x040fe200078e0002 */
[-C--:B------:R-:W-:Y:S02]  /*8e20*/  ISETP.GE.AND P6, PT, R32, R27.reuse, PT ;  /* 0x0000001b2000720c */ /* 0x080fe40003fc6270 */
[----:B------:R-:W-:Y:S01]  /*8e30*/  ISETP.GE.AND P1, PT, R34, R27, PT ;  /* 0x0000001b2200720c */ /* 0x000fe20003f26270 */
[----:B0-----:R-:W-:Y:S01]  /*8e40*/  IMAD R7, R157, c[0x0][0x22c], R0 ;  /* 0x00008b009d077a24 */ /* 0x001fe200078e0200 */
[----:B------:R-:W-:Y:S01]  /*8e50*/  IADD3 R5, P0, R151, R2, RZ ;  /* 0x0000000297057210 */ /* 0x000fe20007f1e0ff */
[----:B------:R-:W-:Y:S01]  /*8e60*/  IMAD.WIDE R82, R82, R35, c[0x0][0x2a0] ;  /* 0x0000a80052527625 */ /* 0x000fe200078e0223 */
[----:B------:R-:W-:-:S02]  /*8e70*/  ISETP.GE.AND P2, PT, R36, R27, PT ;  /* 0x0000001b2400720c */ /* 0x000fc40003f46270 */
[----:B------:R-:W-:Y:S01]  /*8e80*/  IADD3.X R2, R11, R7, R3, P0, !PT ;  /* 0x000000070b027210 */ /* 0x000fe200007fe403 */
[----:B------:R-:W-:Y:S01]  /*8e90*/  IMAD.MOV.U32 R3, RZ, RZ, R75 ;  /* 0x000000ffff037224 */ /* 0x000fe200078e004b */
[----:B------:R-:W-:Y:S01]  /*8ea0*/  LEA R6, P0, R5, R82, 0x1 ;  /* 0x0000005205067211 */ /* 0x000fe200078008ff */
[----:B------:R-:W-:Y:S01]  /*8eb0*/  IMAD.MOV.U32 R75, RZ, RZ, R73 ;  /* 0x000000ffff4b7224 */ /* 0x000fe200078e0049 */
[----:B------:R-:W-:Y:S01]  /*8ec0*/  IADD3 R68, R68, 0x1, RZ ;  /* 0x0000000144447810 */ /* 0x000fe20007ffe0ff */
[----:B------:R-:W-:Y:S01]  /*8ed0*/  IMAD.IADD R71, R67, 0x1, R71 ;  /* 0x0000000143477824 */ /* 0x000fe200078e0247 */
[----:B------:R-:W-:Y:S01]  /*8ee0*/  LEA.HI.X R7, R5, R83, R2, 0x1, P0 ;  /* 0x0000005305077211 */ /* 0x000fe200000f0c02 */
[----:B------:R-:W-:Y:S01]  /*8ef0*/  IMAD.WIDE R4, R67, 0x2, R74 ;  /* 0x0000000243047825 */ /* 0x000fe200078e024a */
[-C--:B------:R-:W-:Y:S02]  /*8f00*/  ISETP.GE.AND P0, PT, R33, R27.reuse, PT ;  /* 0x0000001b2100720c */ /* 0x080fe40003f06270 */
[----:B------:R-:W-:Y:S01]  /*8f10*/  MOV R2, R76 ;  /* 0x0000004c00027202 */ /* 0x000fe20000000f00 */
[----:B------:R0:W-:Y:S01]  /*8f20*/  @!P3 STG.E.U16 [R6.64+0x40], R9 ;  /* 0x000040090600b986 */ /* 0x0001e2000c101504 */
[-C--:B------:R-:W-:Y:S01]  /*8f30*/  ISETP.GE.AND P3, PT, R37, R27.reuse, PT ;  /* 0x0000001b2500720c */ /* 0x080fe20003f66270 */
[----:B------:R-:W-:Y:S01]  /*8f40*/  IMAD.MOV.U32 R73, RZ, RZ, R5 ;  /* 0x000000ffff497224 */ /* 0x000fe200078e0005 */
[----:B------:R-:W-:Y:S01]  /*8f50*/  MOV R74, R4 ;  /* 0x00000004004a7202 */ /* 0x000fe20000000f00 */
[----:B------:R0:W-:Y:S01]  /*8f60*/  @!P4 STG.E.U16 [R6.64+0x80], R63 ;  /* 0x0000803f0600c986 */ /* 0x0001e2000c101504 */
[----:B------:R-:W-:Y:S01]  /*8f70*/  ISETP.GE.AND P4, PT, R38, R27, PT ;  /* 0x0000001b2600720c */ /* 0x000fe20003f86270 */
[----:B------:R-:W-:-:S02]  /*8f80*/  IMAD.WIDE R2, R67, 0x2, R2 ;  /* 0x0000000243027825 */ /* 0x000fc400078e0202 */
[----:B------:R0:W-:Y:S01]  /*8f90*/  @!P5 STG.E.U16 [R6.64+0xc0], R13 ;  /* 0x0000c00d0600d986 */ /* 0x0001e2000c101504 */
[-C--:B------:R-:W-:Y:S01]  /*8fa0*/  ISETP.GE.AND P5, PT, R39, R27.reuse, PT ;  /* 0x0000001b2700720c */ /* 0x080fe20003fa6270 */
[----:B------:R-:W-:Y:S02]  /*8fb0*/  IMAD.MOV.U32 R76, RZ, RZ, R2 ;  /* 0x000000ffff4c7224 */ /* 0x000fe400078e0002 */
[----:B------:R0:W-:Y:S01]  /*8fc0*/  @!P6 STG.E.U16 [R6.64+0x100], R61 ;  /* 0x0001003d0600e986 */ /* 0x0001e2000c101504 */
[-C--:B------:R-:W-:Y:S01]  /*8fd0*/  ISETP.GE.AND P6, PT, R40, R27.reuse, PT ;  /* 0x0000001b2800720c */ /* 0x080fe20003fc6270 */
[----:B------:R-:W-:Y:S02]  /*8fe0*/  IMAD.MOV.U32 R75, RZ, RZ, R3 ;  /* 0x000000ffff4b7224 */ /* 0x000fe400078e0003 */
[----:B------:R0:W-:Y:S01]  /*8ff0*/  @!P1 STG.E.U16 [R6.64+0x180], R59 ;  /* 0x0001803b06009986 */ /* 0x0001e2000c101504 */
[----:B------:R-:W-:Y:S01]  /*9000*/  ISETP.GE.AND P1, PT, R42, R27, PT ;  /* 0x0000001b2a00720c */ /* 0x000fe20003f26270 */
[----:B------:R-:W-:-:S02]  /*9010*/  IMAD.IADD R151, R67, 0x1, R151 ;  /* 0x0000000143977824 */ /* 0x000fc400078e0297 */
[----:B------:R0:W-:Y:S01]  /*9020*/  @!P2 STG.E.U16 [R6.64+0x1c0], R17 ;  /* 0x0001c0110600a986 */ /* 0x0001e2000c101504 */
[----:B------:R-:W-:-:S03]  /*9030*/  ISETP.GE.AND P2, PT, R43, R27, PT ;  /* 0x0000001b2b00720c */ /* 0x000fc60003f46270 */
[----:B------:R0:W-:Y:S01]  /*9040*/  @!P3 STG.E.U16 [R6.64+0x200], R57 ;  /* 0x000200390600b986 */ /* 0x0001e2000c101504 */
[----:B------:R-:W-:-:S03]  /*9050*/  ISETP.GE.AND P3, PT, R44, R27, PT ;  /* 0x0000001b2c00720c */ /* 0x000fc60003f66270 */
[----:B------:R0:W-:Y:S01]  /*9060*/  @!P0 STG.E.U16 [R6.64+0x140], R15 ;  /* 0x0001400f06008986 */ /* 0x0001e2000c101504 */
[----:B------:R-:W-:-:S03]  /*9070*/  ISETP.GE.AND P0, PT, R41, R27, PT ;  /* 0x0000001b2900720c */ /* 0x000fc60003f06270 */
[----:B------:R0:W-:Y:S04]  /*9080*/  @!P4 STG.E.U16 [R6.64+0x240], R19 ;  /* 0x000240130600c986 */ /* 0x0001e8000c101504 */
[----:B------:R0:W-:Y:S04]  /*9090*/  @!P5 STG.E.U16 [R6.64+0x280], R55 ;  /* 0x000280370600d986 */ /* 0x0001e8000c101504 */
[----:B------:R0:W-:Y:S04]  /*90a0*/  @!P6 STG.E.U16 [R6.64+0x2c0], R21 ;  /* 0x0002c0150600e986 */ /* 0x0001e8000c101504 */
[----:B------:R0:W-:Y:S04]  /*90b0*/  @!P1 STG.E.U16 [R6.64+0x340], R23 ;  /* 0x0003401706009986 */ /* 0x0001e8000c101504 */
[----:B------:R0:W-:Y:S04]  /*90c0*/  @!P2 STG.E.U16 [R6.64+0x380], R51 ;  /* 0x000380330600a986 */ /* 0x0001e8000c101504 */
[----:B------:R0:W-:Y:S04]  /*90d0*/  @!P3 STG.E.U16 [R6.64+0x3c0], R25 ;  /* 0x0003c0190600b986 */ /* 0x0001e8000c101504 */
[----:B------:R0:W-:Y:S01]  /*90e0*/  @!P0 STG.E.U16 [R6.64+0x300], R53 ;  /* 0x0003003506008986 */ /* 0x0001e2000c101504 */
[----:B------:R-:W-:-:S13]  /*90f0*/  ISETP.GE.AND P0, PT, R68, R70, PT ;  /* 0x000000464400720c */ /* 0x000fda0003f06270 */
[----:B0-----:R-:W-:Y:S01]  /*9100*/  @P0 CALL.REL.NOINC `(.L_x_1920) ;  /* 0x0000001000000944 */ /* 0x001fe20003c00000 */
[----:B------:R-:W-:Y:S05]  /*9110*/  BRA `(.L_x_1921) ;  /* 0xffff803000007947 */ /* 0x000fea000383ffff */
.L_x_1920:
[----:B------:R-:W-:Y:S05]  /*9120*/  EXIT ;  /* 0x000000000000794d */ /* 0x000fea0003800000 */
.L_x_1922:
        /* <DEDUP_REMOVED lines=13> */
.L_x_8852:


//--------------------- .text._Z25selective_scan_fwd_kernelI32Selective_Scan_fwd_kernel_traitsILi128ELi16ELi1ELb0ELb1ELb1ELb1ELb1EN3c104HalfEffEEv13SSMParamsBase --------------------------
	.section	.text._Z25selective_scan_fwd_kernelI32Selective_Scan_fwd_kernel_traitsILi128ELi16ELi1ELb0ELb1ELb1ELb1ELb1EN3c104HalfEffEEv13SSMParamsBase,"ax",@progbits
	.sectioninfo	@"SHI_REGISTERS=168"
	.align	128
        .global         _Z25selective_scan_fwd_kernelI32Selective_Scan_fwd_kernel_traitsILi128ELi16ELi1ELb0ELb1ELb1ELb1ELb1EN3c104HalfEffEEv13SSMParamsBase
        .type           _Z25selective_scan_fwd_kernelI32Selective_Scan_fwd_kernel_traitsILi128ELi16ELi1ELb0ELb1ELb1ELb1ELb1EN3c104HalfEffEEv13SSMParamsBase,@function
        .size           _Z25selective_scan_fwd_kernelI32Selective_Scan_fwd_kernel_traitsILi128ELi16ELi1ELb0ELb1ELb1ELb1ELb1EN3c104HalfEffEEv13SSMParamsBase,(.L_x_8853 - _Z25selective_scan_fwd_kernelI32Selective_Scan_fwd_kernel_traitsILi128ELi16ELi1ELb0ELb1ELb1ELb1ELb1EN3c104HalfEffEEv13SSMParamsBase)
        .other          _Z25selective_scan_fwd_kernelI32Selective_Scan_fwd_kernel_traitsILi128ELi16ELi1ELb0ELb1ELb1ELb1ELb1EN3c104HalfEffEEv13SSMParamsBase,@"STO_CUDA_ENTRY STV_DEFAULT"
_Z25selective_scan_fwd_kernelI32Selective_Scan_fwd_kernel_traitsILi128ELi16ELi1ELb0ELb1ELb1ELb1ELb1EN3c104HalfEffEEv13SSMParamsBase:
.text._Z25selective_scan_fwd_kernelI32Selective_Scan_fwd_kernel_traitsILi128ELi16ELi1ELb0ELb1ELb1ELb1ELb1EN3c104HalfEffEEv13SSMParamsBase:
        /* <DEDUP_REMOVED lines=36> */
.L_x_1923:
        /* <DEDUP_REMOVED lines=16> */
[----:B------:R-:W-:-:S03]  /*0340*/  @P6 IMAD.MOV.U32 R91, RZ, RZ, R4 ;  /* 0x000000ffff5b6224 */ /* 0x000fc600078e0004 */
[----:B------:R-:W-:Y:S01]  /*0350*/  @P6 IADD3 R90, R5, R7, RZ ;  /* 0x00000007055a6210 */ /* 0x000fe20007ffe0ff */
        /* <DEDUP_REMOVED lines=10> */
.L_x_1924:
        /* <DEDUP_REMOVED lines=11> */
.L_x_1925:
[----:B------:R-:W-:Y:S01]  /*04b0*/  ISETP.EQ.U32.AND P0, PT, R89, RZ, PT ;  /* 0x000000ff5900720c */ /* 0x000fe20003f02070 */
[----:B------:R-:W-:Y:S02]  /*04c0*/  IMAD.MOV.U32 R7, RZ, RZ, RZ ;  /* 0x000000ffff077224 */ /* 0x000fe400078e00ff */
[----:B------:R-:W-:Y:S01]  /*04d0*/  @P1 IMAD.MOV.U32 R7, RZ, RZ, c[0x0][0x2d0] ;  /* 0x0000b400ff071624 */ /* 0x000fe200078e00ff */
[----:B------:R-:W-:Y:S01]  /*04e0*/  ISETP.EQ.OR.EX P0, PT, R88, RZ, !P6, P0 ;  /* 0x000000ff5800720c */ /* 0x000fe20007702700 */
[----:B------:R-:W-:Y:S02]  /*04f0*/  IMAD.MOV.U32 R2, RZ, RZ, RZ ;  /* 0x000000ffff027224 */ /* 0x000fe400078e00ff */
[----:B------:R-:W-:-:S10]  /*0500*/  @P1 IMAD.MOV.U32 R2, RZ, RZ, c[0x0][0x2d4] ;  /* 0x0000b500ff021624 */ /* 0x000fd400078e00ff */
        /* <DEDUP_REMOVED lines=26> */
[----:B------:R-:W-:Y:S02]  /*06b0*/  IMAD.MOV.U32 R15, RZ, RZ, RZ ;  /* 0x000000ffff0f7224 */ /* 0x000fe400078e00ff */
[----:B------:R-:W-:Y:S01]  /*06c0*/  @P2 IMAD.MOV.U32 R15, RZ, RZ, c[0x0][0x2c0] ;  /* 0x0000b000ff0f2624 */ /* 0x000fe200078e00ff */
[----:B------:R-:W-:Y:S01]  /*06d0*/  MOV R2, RZ ;  /* 0x000000ff00027202 */ /* 0x000fe20000000f00 */
[----:B------:R-:W-:Y:S02]  /*06e0*/  @P2 IMAD.MOV.U32 R2, RZ, RZ, c[0x0][0x2c4] ;  /* 0x0000b100ff022624 */ /* 0x000fe400078e00ff */
[----:B------:R-:W-:Y:S02]  /*06f0*/  IMAD.MOV.U32 R147, RZ, RZ, RZ ;  /* 0x000000ffff937224 */ /* 0x000fe400078e00ff */
[----:B------:R-:W-:-:S02]  /*0700*/  IMAD.MOV.U32 R71, RZ, RZ, RZ ;  /* 0x000000ffff477224 */ /* 0x000fc400078e00ff */
[----:B------:R-:W-:Y:S02]  /*0710*/  IMAD.MOV.U32 R148, RZ, RZ, RZ ;  /* 0x000000ffff947224 */ /* 0x000fe400078e00ff */
        /* <DEDUP_REMOVED lines=24> */
[----:B---3--:R-:W-:-:S11]  /*08a0*/  SHF.R.S32.HI R14, RZ, 0x1f, R150 ;  /* 0x0000001fff0e7819 */ /* 0x008fd60000011496 */
[----:B------:R-:W-:-:S05]  /*08b0*/  @!P2 IMAD.IADD R2, R2, 0x1, -R15 ;  /* 0x000000010202a824 */ /* 0x000fca00078e0a0f */
[----:B------:R-:W-:Y:S02]  /*08c0*/  ISETP.GE.U32.AND P1, PT, R2, R15, PT ;  /* 0x0000000f0200720c */ /* 0x000fe40003f26070 */
[----:B------:R-:W-:Y:S01]  /*08d0*/  LOP3.LUT R2, R158, c[0x0][0x174], RZ, 0x3c, !PT ;  /* 0x00005d009e027a12 */ /* 0x000fe200078e3cff */
[----:B------:R-:W-:Y:S01]  /*08e0*/  IMAD R5, R14, c[0x0][0x1a0], RZ ;  /* 0x000068000e057a24 */ /* 0x000fe200078e02ff */
[----:B------:R-:W-:Y:S01]  /*08f0*/  @!P2 IADD3 R10, R10, 0x1, RZ ;  /* 0x000000010a0aa810 */ /* 0x000fe20007ffe0ff */
[----:B------:R-:W-:Y:S01]  /*0900*/  IMAD R9, R14, c[0x0][0x1e0], RZ ;  /* 0x000078000e097a24 */ /* 0x000fe200078e02ff */
[----:B------:R-:W-:Y:S02]  /*0910*/  ISETP.GE.AND P3, PT, R2, RZ, PT ;  /* 0x000000ff0200720c */ /* 0x000fe40003f66270 */
[----:B------:R-:W-:Y:S01]  /*0920*/  ISETP.NE.AND P2, PT, RZ, c[0x0][0x174], PT ;  /* 0x00005d00ff007a0c */ /* 0x000fe20003f45270 */
[----:B------:R-:W-:-:S04]  /*0930*/  IMAD.WIDE.U32 R6, R150, c[0x0][0x1a0], RZ ;  /* 0x0000680096067a25 */ /* 0x000fc800078e00ff */
[----:B------:R-:W-:Y:S01]  /*0940*/  IMAD R15, R150, c[0x0][0x1a4], R5 ;  /* 0x00006900960f7a24 */ /* 0x000fe200078e0205 */
[----:B------:R-:W-:Y:S01]  /*0950*/  @P1 IADD3 R10, R10, 0x1, RZ ;  /* 0x000000010a0a1810 */ /* 0x000fe20007ffe0ff */
[----:B------:R-:W-:-:S04]  /*0960*/  IMAD.WIDE.U32 R4, R150, c[0x0][0x1e0], RZ ;  /* 0x0000780096047a25 */ /* 0x000fc800078e00ff */
[----:B------:R-:W-:Y:S02]  /*0970*/  IMAD R11, R150, c[0x0][0x1e4], R9 ;  /* 0x00007900960b7a24 */ /* 0x000fe400078e0209 */
[----:B------:R-:W-:Y:S02]  /*0980*/  IMAD.IADD R9, R7, 0x1, R15 ;  /* 0x0000000107097824 */ /* 0x000fe400078e020f */
[C---:B------:R-:W-:Y:S02]  /*0990*/  IMAD R17, R14.reuse, c[0x0][0x1c0], RZ ;  /* 0x000070000e117a24 */ /* 0x040fe400078e02ff */
[----:B------:R-:W-:Y:S02]  /*09a0*/  IMAD.IADD R5, R5, 0x1, R11 ;  /* 0x0000000105057824 */ /* 0x000fe400078e020b */
[----:B------:R-:W-:Y:S02]  /*09b0*/  IMAD.MOV.U32 R15, RZ, RZ, R10 ;  /* 0x000000ffff0f7224 */ /* 0x000fe400078e000a */
[----:B------:R-:W-:Y:S01]  /*09c0*/  IMAD R11, R14, c[0x0][0x1f0], RZ ;  /* 0x00007c000e0b7a24 */ /* 0x000fe200078e02ff */
[----:B------:R-:W-:Y:S01]  /*09d0*/  MOV R8, R6 ;  /* 0x0000000600087202 */ /* 0x000fe20000000f00 */
[----:B------:R-:W-:-:S02]  /*09e0*/  IMAD R21, R150, c[0x0][0x1c4], R17 ;  /* 0x0000710096157a24 */ /* 0x000fc400078e0211 */
[----:B------:R-:W-:Y:S02]  /*09f0*/  IMAD R17, R159, c[0x0][0x1e8], RZ ;  /* 0x00007a009f117a24 */ /* 0x000fe400078e02ff */
[----:B------:R-:W-:Y:S01]  /*0a00*/  @!P3 IMAD.MOV R15, RZ, RZ, -R15 ;  /* 0x000000ffff0fb224 */ /* 0x000fe200078e0a0f */
[----:B------:R-:W-:Y:S01]  /*0a10*/  @!P2 LOP3.LUT R15, RZ, c[0x0][0x174], RZ, 0x33, !PT ;  /* 0x00005d00ff0faa12 */ /* 0x000fe200078e33ff */
[----:B------:R-:W-:-:S04]  /*0a20*/  IMAD.WIDE.U32 R6, R150, c[0x0][0x1f0], RZ ;  /* 0x00007c0096067a25 */ /* 0x000fc800078e00ff */
[----:B------:R-:W-:Y:S01]  /*0a30*/  IMAD R19, R150, c[0x0][0x1f4], R11 ;  /* 0x00007d0096137a24 */ /* 0x000fe200078e020b */
[----:B------:R-:W-:Y:S01]  /*0a40*/  SHF.R.S32.HI R2, RZ, 0x1f, R15 ;  /* 0x0000001fff027819 */ /* 0x000fe2000001140f */
[C---:B------:R-:W-:Y:S02]  /*0a50*/  IMAD R17, R158.reuse, c[0x0][0x1ec], R17 ;  /* 0x00007b009e117a24 */ /* 0x040fe400078e0211 */
[----:B------:R-:W-:-:S04]  /*0a60*/  IMAD.WIDE.U32 R154, R158, c[0x0][0x1e8], R4 ;  /* 0x00007a009e9a7a25 */ /* 0x000fc800078e0004 */
[----:B------:R-:W-:Y:S02]  /*0a70*/  IMAD.IADD R7, R7, 0x1, R19 ;  /* 0x0000000107077824 */ /* 0x000fe400078e0213 */
[----:B------:R-:W-:Y:S01]  /*0a80*/  IMAD.IADD R5, R155, 0x1, R17 ;  /* 0x000000019b057824 */ /* 0x000fe200078e0211 */
[----:B------:R-:W-:Y:S01]  /*0a90*/  LEA R155, P1, R154, c[0x0][0x270], 0x1 ;  /* 0x00009c009a9b7a11 */ /* 0x000fe200078208ff */
[----:B------:R-:W-:-:S04]  /*0aa0*/  IMAD.WIDE.U32 R156, R158, c[0x0][0x1f8], R6 ;  /* 0x00007e009e9c7a25 */ /* 0x000fc800078e0006 */
[----:B------:R-:W-:Y:S01]  /*0ab0*/  IMAD R6, R2, c[0x0][0x1b8], RZ ;  /* 0x00006e0002067a24 */ /* 0x000fe200078e02ff */
[----:B------:R-:W-:Y:S01]  /*0ac0*/  LEA.HI.X R154, R154, c[0x0][0x274], R5, 0x1, P1 ;  /* 0x00009d009a9a7a11 */ /* 0x000fe200008f0c05 */
[----:B------:R-:W-:-:S04]  /*0ad0*/  IMAD.WIDE.U32 R4, R15, c[0x0][0x1b8], R8 ;  /* 0x00006e000f047a25 */ /* 0x000fc800078e0008 */
[----:B------:R-:W-:Y:S01]  /*0ae0*/  IMAD R75, R15, c[0x0][0x1bc], R6 ;  /* 0x00006f000f4b7a24 */ /* 0x000fe200078e0206 */
[----:B------:R-:W-:-:S03]  /*0af0*/  LEA R76, P2, R4, c[0x0][0x258], 0x1 ;  /* 0x00009600044c7a11 */ /* 0x000fc600078408ff */
[----:B------:R-:W-:Y:S01]  /*0b00*/  IMAD.IADD R75, R5, 0x1, R75 ;  /* 0x00000001054b7824 */ /* 0x000fe200078e024b */
[----:B------:R-:W-:Y:S01]  /*0b10*/  ISETP.NE.U32.AND P3, PT, RZ, c[0x0][0x2d8], PT ;  /* 0x0000b600ff007a0c */ /* 0x000fe20003f65070 */
[----:B------:R-:W-:-:S03]  /*0b20*/  IMAD R19, R159, c[0x0][0x1f8], RZ ;  /* 0x00007e009f137a24 */ /* 0x000fc600078e02ff */
[----:B------:R-:W-:Y:S01]  /*0b30*/  LEA.HI.X R75, R4, c[0x0][0x25c], R75, 0x1, P2 ;  /* 0x00009700044b7a11 */ /* 0x000fe200010f0c4b */
[----:B------:R-:W-:Y:S01]  /*0b40*/  IMAD R19, R158, c[0x0][0x1fc], R19 ;  /* 0x00007f009e137a24 */ /* 0x000fe200078e0213 */
[----:B------:R-:W-:Y:S02]  /*0b50*/  ISETP.NE.U32.AND P2, PT, RZ, c[0x0][0x2c8], PT ;  /* 0x0000b200ff007a0c */ /* 0x000fe40003f45070 */
[----:B------:R-:W-:Y:S02]  /*0b60*/  ISETP.NE.AND.EX P3, PT, RZ, c[0x0][0x2dc], PT, P3 ;  /* 0x0000b700ff007a0c */ /* 0x000fe40003f65330 */
[----:B------:R-:W-:Y:S02]  /*0b70*/  ISETP.NE.AND.EX P2, PT, RZ, c[0x0][0x2cc], PT, P2 ;  /* 0x0000b300ff007a0c */ /* 0x000fe40003f45320 */
[----:B------:R-:W-:Y:S01]  /*0b80*/  IADD3 R9, R157, R19, RZ ;  /* 0x000000139d097210 */ /* 0x000fe20007ffe0ff */
[----:B------:R-:W-:Y:S01]  /*0b90*/  HFMA2.MMA R16, -RZ, RZ, 0, 0 ;  /* 0x00000000ff107435 */ /* 0x000fe200000001ff */
[----:B------:R-:W-:Y:S01]  /*0ba0*/  LEA R157, P1, R156, c[0x0][0x278], 0x1 ;  /* 0x00009e009c9d7a11 */ /* 0x000fe200078208ff */
[----:B------:R-:W-:-:S03]  /*0bb0*/  IMAD R2, R2, c[0x0][0x1d8], RZ ;  /* 0x0000760002027a24 */ /* 0x000fc600078e02ff */
[----:B------:R-:W-:Y:S02]  /*0bc0*/  LEA.HI.X R156, R156, c[0x0][0x27c], R9, 0x1, P1 ;  /* 0x00009f009c9c7a11 */ /* 0x000fe400008f0c09 */
[----:B------:R-:W-:Y:S01]  /*0bd0*/  ISETP.NE.U32.AND P1, PT, RZ, c[0x0][0x2e0], PT ;  /* 0x0000b800ff007a0c */ /* 0x000fe20003f25070 */
[----:B------:R-:W-:Y:S01]  /*0be0*/  IMAD.WIDE.U32 R10, R150, c[0x0][0x1c0], RZ ;  /* 0x00007000960a7a25 */ /* 0x000fe200078e00ff */
[----:B------:R-:W-:Y:S02]  /*0bf0*/  @P3 MOV R16, c[0x0][0x2d8] ;  /* 0x0000b60000103a02 */ /* 0x000fe40000000f00 */
[----:B------:R-:W-:Y:S01]  /*0c00*/  ISETP.NE.AND.EX P1, PT, RZ, c[0x0][0x2e4], PT, P1 ;  /* 0x0000b900ff007a0c */ /* 0x000fe20003f25310 */
[----:B----4-:R-:W-:Y:S02]  /*0c10*/  IMAD.IADD R14, R13, 0x1, -R150 ;  /* 0x000000010d0e7824 */ /* 0x010fe400078e0a96 */
[----:B------:R-:W-:Y:S02]  /*0c20*/  IMAD.MOV.U32 R81, RZ, RZ, RZ ;  /* 0x000000ffff517224 */ /* 0x000fe400078e00ff */
[----:B------:R-:W-:-:S02]  /*0c30*/  IMAD.MOV.U32 R8, RZ, RZ, RZ ;  /* 0x000000ffff087224 */ /* 0x000fc400078e00ff */
[----:B------:R-:W-:Y:S02]  /*0c40*/  IMAD.MOV.U32 R12, RZ, RZ, RZ ;  /* 0x000000ffff0c7224 */ /* 0x000fe400078e00ff */
[----:B------:R-:W-:Y:S02]  /*0c50*/  IMAD R73, R15, c[0x0][0x1dc], R2 ;  /* 0x000077000f497a24 */ /* 0x000fe400078e0202 */
[----:B------:R-:W-:Y:S01]  /*0c60*/  IMAD.MOV.U32 R5, RZ, RZ, RZ ;  /* 0x000000ffff057224 */ /* 0x000fe200078e00ff */
[----:B------:R-:W-:Y:S01]  /*0c70*/  @P3 MOV R5, c[0x0][0x2dc] ;  /* 0x0000b70000053a02 */ /* 0x000fe20000000f00 */
[----:B------:R-:W-:Y:S02]  /*0c80*/  @P2 IMAD.MOV.U32 R81, RZ, RZ, c[0x0][0x2c8] ;  /* 0x0000b200ff512624 */ /* 0x000fe400078e00ff */
[----:B------:R-:W-:Y:S01]  /*0c90*/  @P2 IMAD.MOV.U32 R8, RZ, RZ, c[0x0][0x2cc] ;  /* 0x0000b300ff082624 */ /* 0x000fe200078e00ff */
[----:B------:R-:W-:Y:S01]  /*0ca0*/  ISETP.NE.U32.AND P2, PT, R16, RZ, PT ;  /* 0x000000ff1000720c */ /* 0x000fe20003f45070 */
[----:B------:R-:W-:-:S02]  /*0cb0*/  @P3 IMAD.MOV.U32 R12, RZ, RZ, c[0x0][0x2dc] ;  /* 0x0000b700ff0c3624 */ /* 0x000fc400078e00ff */
[----:B------:R-:W-:Y:S02]  /*0cc0*/  IMAD.IADD R11, R11, 0x1, R21 ;  /* 0x000000010b0b7824 */ /* 0x000fe400078e0215 */
[----:B------:R-:W-:Y:S01]  /*0cd0*/  IMAD.MOV.U32 R2, RZ, RZ, RZ ;  /* 0x000000ffff027224 */ /* 0x000fe200078e00ff */
[----:B------:R-:W-:Y:S01]  /*0ce0*/  STL [R1+0x10], R14 ;  /* 0x0000100e01007387 */ /* 0x000fe20000100800 */
[----:B------:R-:W-:Y:S01]  /*0cf0*/  @P3 IMAD.MOV.U32 R2, RZ, RZ, c[0x0][0x2d8] ;  /* 0x0000b600ff023624 */ /* 0x000fe200078e00ff */
[----:B------:R-:W-:Y:S01]  /*0d00*/  ISETP.NE.AND.EX P2, PT, R12, RZ, PT, P2 ;  /* 0x000000ff0c00720c */ /* 0x000fe20003f45320 */
[----:B------:R-:W-:Y:S01]  /*0d10*/  IMAD.WIDE.U32 R6, R15, c[0x0][0x1d8], R10 ;  /* 0x000076000f067a25 */ /* 0x000fe200078e000a */
[----:B------:R-:W-:Y:S03]  /*0d20*/  STL [R1+0x8], R16 ;  /* 0x0000081001007387 */ /* 0x000fe60000100800 */
[----:B------:R-:W-:Y:S01]  /*0d30*/  IMAD.MOV.U32 R13, RZ, RZ, R5 ;  /* 0x000000ffff0d7224 */ /* 0x000fe200078e0005 */
[----:B------:R0:W-:Y:S01]  /*0d40*/  STL [R1+0xc], R12 ;  /* 0x00000c0c01007387 */ /* 0x0001e20000100800 */
[----:B------:R-:W-:Y:S01]  /*0d50*/  IMAD.IADD R73, R7, 0x1, R73 ;  /* 0x0000000107497824 */ /* 0x000fe200078e0249 */
[----:B------:R-:W-:-:S02]  /*0d60*/  LEA R74, P4, R6, c[0x0][0x260], 0x1 ;  /* 0x00009800064a7a11 */ /* 0x000fc400078808ff */
[----:B------:R-:W-:Y:S01]  /*0d70*/  @P1 ISETP.NE.U32.AND P5, PT, RZ, c[0x0][0x2e0], PT ;  /* 0x0000b800ff001a0c */ /* 0x000fe20003fa5070 */
[----:B0-----:R-:W-:Y:S01]  /*0d80*/  IMAD.MOV.U32 R12, RZ, RZ, R2 ;  /* 0x000000ffff0c7224 */ /* 0x001fe200078e0002 */
[----:B------:R-:W-:-:S04]  /*0d90*/  LEA.HI.X R73, R6, c[0x0][0x264], R73, 0x1, P4 ;  /* 0x0000990006497a11 */ /* 0x000fc800020f0c49 */
[----:B------:R0:W-:Y:S01]  /*0da0*/  STL.64 [R1], R12 ;  /* 0x0000000c01007387 */ /* 0x0001e20000100a00 */
[----:B------:R-:W-:Y:S02]  /*0db0*/  PLOP3.LUT P4, PT, PT, PT, PT, 0x8, 0x0 ;  /* 0x000000000000781c */ /* 0x000fe40003f8e170 */
[----:B------:R-:W-:Y:S01]  /*0dc0*/  @P1 ISETP.NE.AND.EX P4, PT, RZ, c[0x0][0x2e4], PT, P5 ;  /* 0x0000b900ff001a0c */ /* 0x000fe20003f85350 */
[----:B------:R-:W-:Y:S02]  /*0dd0*/  IMAD.MOV.U32 R72, RZ, RZ, c[0x0][0x18c] ;  /* 0x00006300ff487624 */ /* 0x000fe400078e00ff */
[----:B------:R-:W-:Y:S02]  /*0de0*/  IMAD.MOV.U32 R7, RZ, RZ, RZ ;  /* 0x000000ffff077224 */ /* 0x000fe400078e00ff */
[----:B------:R-:W-:Y:S01]  /*0df0*/  IMAD.MOV.U32 R4, RZ, RZ, RZ ;  /* 0x000000ffff047224 */ /* 0x000fe200078e00ff */
[----:B------:R-:W-:Y:S01]  /*0e00*/  SEL R72, R72, 0x800, P6 ;  /* 0x0000080048487807 */ /* 0x000fe20003000000 */
[----:B------:R-:W-:-:S02]  /*0e10*/  @P1 IMAD.MOV.U32 R7, RZ, RZ, c[0x0][0x2e0] ;  /* 0x0000b800ff071624 */ /* 0x000fc400078e00ff */
[----:B------:R-:W-:Y:S01]  /*0e20*/  @P1 IMAD.MOV.U32 R4, RZ, RZ, c[0x0][0x2e4] ;  /* 0x0000b900ff041624 */ /* 0x000fe200078e00ff */
[----:B--2---:R-:W-:-:S03]  /*0e30*/  @!P0 SHF.R.S32.HI R92, RZ, 0x1f, R77 ;  /* 0x0000001fff5c8819 */ /* 0x004fc6000001144d */
[----:B------:R-:W-:Y:S05]  /*0e40*/  @P4 BRA P2, `(.L_x_1926) ;  /* 0x000001e000004947 */ /* 0x000fea0001000000 */
[-C--:B0-----:R-:W-:Y:S01]  /*0e50*/  IABS R9, R72.reuse ;  /* 0x0000004800097213 */ /* 0x081fe20000000000 */
        /* <DEDUP_REMOVED lines=29> */
.L_x_1926:
        /* <DEDUP_REMOVED lines=18> */
.L_x_1927:
[----:B------:R-:W-:-:S13]  /*1150*/  ISETP.GE.AND P0, PT, R70, 0x1, PT ;  /* 0x000000014600780c */ /* 0x000fda0003f06270 */
[----:B------:R-:W-:Y:S05]  /*1160*/  @!P0 EXIT ;  /* 0x000000000000894d */ /* 0x000fea0003800000 */
[----:B------:R-:W0:Y:S01]  /*1170*/  S2R R69, SR_LANEID ;  /* 0x0000000000457919 */ /* 0x000e220000000000 */
[C---:B------:R-:W-:Y:S01]  /*1180*/  LEA R80, P0, R0.reuse, R81, 0x2 ;  /* 0x0000005100507211 */ /* 0x040fe200078010ff */
[----:B------:R-:W-:Y:S01]  /*1190*/  HFMA2.MMA R68, -RZ, RZ, 0, 0 ;  /* 0x00000000ff447435 */ /* 0x000fe200000001ff */
[----:B------:R-:W-:Y:S02]  /*11a0*/  IMAD.MOV.U32 R152, RZ, RZ, RZ ;  /* 0x000000ffff987224 */ /* 0x000fe400078e00ff */
[----:B------:R-:W-:Y:S02]  /*11b0*/  LEA.HI.X R81, R0, R8, R3, 0x2, P0 ;  /* 0x0000000800517211 */ /* 0x000fe400000f1403 */
.L_x_1976:
[----:B------:R-:W2:Y:S04]  /*11c0*/  LDL R2, [R1+0x8] ;  /* 0x0000080001027983 */ /* 0x000ea80000100800 */
[----:B------:R-:W3:Y:S04]  /*11d0*/  LDL R0, [R1+0xc] ;  /* 0x00000c0001007983 */ /* 0x000ee80000100800 */
[----:B------:R-:W4:Y:S04]  /*11e0*/  LDL.64 R20, [R1] ;  /* 0x0000000001147983 */ /* 0x000f280000100a00 */
[----:B------:R-:W5:Y:S01]  /*11f0*/  LDL R4, [R1+0x10] ;  /* 0x0000100001047983 */ /* 0x000f620000100800 */
[----:B--2---:R-:W-:-:S04]  /*1200*/  ISETP.NE.U32.AND P0, PT, R2, RZ, PT ;  /* 0x000000ff0200720c */ /* 0x004fc80003f05070 */
[----:B---3--:R-:W-:-:S13]  /*1210*/  ISETP.NE.AND.EX P0, PT, R0, RZ, PT, P0 ;  /* 0x000000ff0000720c */ /* 0x008fda0003f05300 */
[----:B------:R-:W-:-:S04]  /*1220*/  @P0 IMAD.IADD R2, R68, 0x1, R160 ;  /* 0x0000000144020824 */ /* 0x000fc800078e02a0 */
[----:B----4-:R-:W-:-:S05]  /*1230*/  @P0 IMAD.WIDE R2, R2, 0x4, R20 ;  /* 0x0000000402020825 */ /* 0x010fca00078e0214 */
[----:B------:R-:W2:Y:S04]  /*1240*/  @P0 LDG.E R67, [R2.64] ;  /* 0x0000000402430981 */ /* 0x000ea8000c1e1900 */
[----:B------:R-:W2:Y:S01]  /*1250*/  @P0 LDG.E R0, [R2.64+0x4] ;  /* 0x0000040402000981 */ /* 0x000ea2000c1e1900 */
[----:B-----5:R-:W-:Y:S02]  /*1260*/  @!P0 IMAD.IADD R5, R4, 0x1, -R152 ;  /* 0x0000000104058824 */ /* 0x020fe400078e0a98 */
[----:B--2---:R-:W-:-:S03]  /*1270*/  @P0 IMAD.IADD R67, R0, 0x1, -R67 ;  /* 0x0000000100430824 */ /* 0x004fc600078e0a43 */
[----:B------:R-:W-:-:S04]  /*1280*/  @!P0 IMNMX R67, R5, R72, PT ;  /* 0x0000004805438217 */ /* 0x000fc80003800200 */
[----:B------:R-:W-:-:S13]  /*1290*/  ISETP.GE.AND P0, PT, R67, 0x1, PT ;  /* 0x000000014300780c */ /* 0x000fda0003f06270 */
[----:B------:R-:W-:Y:S05]  /*12a0*/  @!P0 EXIT ;  /* 0x000000000000894d */ /* 0x000fea0003800000 */
        /* <DEDUP_REMOVED lines=37> */
[----:B------:R-:W-:Y:S02]  /*1500*/  ISETP.GE.AND P0, PT, R6, R67, PT ;  /* 0x000000430600720c */ /* 0x000fe40003f06270 */
[----:B------:R-:W-:Y:S01]  /*1510*/  LOP3.LUT R66, R66, 0xfffffdff, RZ, 0xc0, !PT ;  /* 0xfffffdff42427812 */ /* 0x000fe200078ec0ff */
[----:B------:R1:W3:Y:S01]  /*1520*/  @!P3 LDG.E.U16 R7, [R2.64+0xc0] ;  /* 0x0000c0040207b981 */ /* 0x0002e2000c1e1500 */
[----:B------:R-:W-:Y:S02]  /*1530*/  LOP3.LUT R18, R82, 0xe0, RZ, 0xfc, !PT ;  /* 0x000000e052127812 */ /* 0x000fe400078efcff */
[----:B------:R-:W-:Y:S01]  /*1540*/  @P3 LOP3.LUT R66, R66, 0x200, RZ, 0xfc, !PT ;  /* 0x0000020042423812 */ /* 0x000fe200078efcff */
[----:B------:R1:W4:Y:S01]  /*1550*/  @!P1 LDG.E.U16 R9, [R2.64+0x140] ;  /* 0x0001400402099981 */ /* 0x000322000c1e1500 */
[----:B------:R-:W-:-:S02]  /*1560*/  LOP3.LUT R20, R82, 0x100, RZ, 0xfc, !PT ;  /* 0x0000010052147812 */ /* 0x000fc400078efcff */
[----:B------:R-:W-:Y:S02]  /*1570*/  LOP3.LUT R66, R66, 0xfffffeff, RZ, 0xc0, !PT ;  /* 0xfffffeff42427812 */ /* 0x000fe400078ec0ff */
[----:B------:R-:W-:Y:S01]  /*1580*/  LOP3.LUT R22, R82, 0x120, RZ, 0xfc, !PT ;  /* 0x0000012052167812 */ /* 0x000fe200078efcff */
[----:B------:R1:W5:Y:S01]  /*1590*/  @!P0 LDG.E.U16 R8, [R2.64+0x180] ;  /* 0x0001800402088981 */ /* 0x000362000c1e1500 */
[----:B------:R-:W-:Y:S02]  /*15a0*/  @P2 LOP3.LUT R66, R66, 0x100, RZ, 0xfc, !PT ;  /* 0x0000010042422812 */ /* 0x000fe400078efcff */
[----:B------:R-:W-:Y:S02]  /*15b0*/  ISETP.GE.AND P4, PT, R82, R67, PT ;  /* 0x000000435200720c */ /* 0x000fe40003f86270 */
[----:B------:R-:W-:Y:S02]  /*15c0*/  LOP3.LUT R66, R66, 0xffffff7f, RZ, 0xc0, !PT ;  /* 0xffffff7f42427812 */ /* 0x000fe400078ec0ff */
[----:B------:R-:W-:-:S02]  /*15d0*/  PRMT R4, RZ, 0x7610, R4 ;  /* 0x00007610ff047816 */ /* 0x000fc40000000004 */
[----:B------:R-:W-:Y:S02]  /*15e0*/  @P1 LOP3.LUT R66, R66, 0x80, RZ, 0xfc, !PT ;  /* 0x0000008042421812 */ /* 0x000fe400078efcff */
[----:B------:R-:W-:Y:S02]  /*15f0*/  PRMT R6, RZ, 0x7610, R6 ;  /* 0x00007610ff067816 */ /* 0x000fe40000000006 */
[----:B------:R-:W-:Y:S01]  /*1600*/  LOP3.LUT R66, R66, 0xffffffbf, RZ, 0xc0, !PT ;  /* 0xffffffbf42427812 */ /* 0x000fe200078ec0ff */
[----:B------:R1:W2:Y:S01]  /*1610*/  @!P5 LDG.E.U16 R4, [R2.64+0x80] ;  /* 0x000080040204d981 */ /* 0x0002a2000c1e1500 */
[----:B------:R-:W-:Y:S02]  /*1620*/  LOP3.LUT R24, R82, 0x140, RZ, 0xfc, !PT ;  /* 0x0000014052187812 */ /* 0x000fe400078efcff */
[----:B------:R-:W-:Y:S01]  /*1630*/  @P0 LOP3.LUT R66, R66, 0x40, RZ, 0xfc, !PT ;  /* 0x0000004042420812 */ /* 0x000fe200078efcff */
[----:B------:R1:W2:Y:S01]  /*1640*/  @!P2 LDG.E.U16 R6, [R2.64+0x100] ;  /* 0x000100040206a981 */ /* 0x0002a2000c1e1500 */
[----:B------:R-:W-:-:S02]  /*1650*/  ISETP.GE.AND P0, PT, R18, R67, PT ;  /* 0x000000431200720c */ /* 0x000fc40003f06270 */
[----:B------:R-:W-:Y:S02]  /*1660*/  LOP3.LUT R66, R66, 0xffffffdf, RZ, 0xc0, !PT ;  /* 0xffffffdf42427812 */ /* 0x000fe400078ec0ff */
[----:B------:R-:W-:Y:S02]  /*1670*/  PRMT R0, RZ, 0x7610, R0 ;  /* 0x00007610ff007816 */ /* 0x000fe40000000000 */
[C---:B------:R-:W-:Y:S02]  /*1680*/  LOP3.LUT R26, R82.reuse, 0x160, RZ, 0xfc, !PT ;  /* 0x00000160521a7812 */ /* 0x040fe400078efcff */
[C---:B------:R-:W-:Y:S02]  /*1690*/  LOP3.LUT R28, R82.reuse, 0x180, RZ, 0xfc, !PT ;  /* 0x00000180521c7812 */ /* 0x040fe400078efcff */
[C---:B------:R-:W-:Y:S01]  /*16a0*/  LOP3.LUT R30, R82.reuse, 0x1a0, RZ, 0xfc, !PT ;  /* 0x000001a0521e7812 */ /* 0x040fe200078efcff */
[----:B------:R1:W2:Y:S01]  /*16b0*/  @!P4 LDG.E.U16 R0, [R2.64] ;  /* 0x000000040200c981 */ /* 0x0002a2000c1e1500 */
[----:B------:R-:W-:-:S02]  /*16c0*/  LOP3.LUT R32, R82, 0x1c0, RZ, 0xfc, !PT ;  /* 0x000001c052207812 */ /* 0x000fc400078efcff */
[----:B------:R-:W-:Y:S01]  /*16d0*/  @P0 LOP3.LUT R66, R66, 0x20, RZ, 0xfc, !PT ;  /* 0x0000002042420812 */ /* 0x000fe200078efcff */
[----:B------:R1:W3:Y:S01]  /*16e0*/  @!P0 LDG.E.U16 R11, [R2.64+0x1c0] ;  /* 0x0001c004020b8981 */ /* 0x0002e2000c1e1500 */
[----:B------:R-:W-:Y:S02]  /*16f0*/  ISETP.GE.AND P0, PT, R20, R67, PT ;  /* 0x000000431400720c */ /* 0x000fe40003f06270 */
[----:B------:R-:W-:Y:S02]  /*1700*/  LOP3.LUT R66, R66, 0xffffffef, RZ, 0xc0, !PT ;  /* 0xffffffef42427812 */ /* 0x000fe400078ec0ff */
[----:B------:R-:W-:Y:S02]  /*1710*/  LOP3.LUT R34, R82, 0x1e0, RZ, 0xfc, !PT ;  /* 0x000001e052227812 */ /* 0x000fe400078efcff */
[----:B------:R-:W-:Y:S02]  /*1720*/  PRMT R16, RZ, 0x7610, R16 ;  /* 0x00007610ff107816 */ /* 0x000fe40000000010 */
[----:B------:R-:W-:-:S05]  /*1730*/  PRMT R19, RZ, 0x7610, R19 ;  /* 0x00007610ff137816 */ /* 0x000fca0000000013 */
[----:B------:R-:W-:Y:S01]  /*1740*/  @P0 LOP3.LUT R66, R66, 0x10, RZ, 0xfc, !PT ;  /* 0x0000001042420812 */ /* 0x000fe200078efcff */
[----:B------:R1:W4:Y:S01]  /*1750*/  @!P0 LDG.E.U16 R10, [R2.64+0x200] ;  /* 0x00020004020a8981 */ /* 0x000322000c1e1500 */
        /* <DEDUP_REMOVED lines=16> */
[----:B------:R-:W-:-:S02]  /*1860*/  LOP3.LUT R66, R66, 0xfffffffb, RZ, 0xc0, !PT ;  /* 0xfffffffb42427812 */ /* 0x000fc400078ec0ff */
[----:B0-----:R-:W-:Y:S02]  /*1870*/  IADD3 R18, R151, R69, RZ ;  /* 0x0000004597127210 */ /* 0x001fe40007ffe0ff */
[----:B------:R-:W-:Y:S02]  /*1880*/  @P6 LOP3.LUT R66, R66, 0x4, RZ, 0xfc, !PT ;  /* 0x0000000442426812 */ /* 0x000fe400078efcff */
[C---:B------:R-:W-:Y:S02]  /*1890*/  IADD3 R21, R18.reuse, 0x20, RZ ;  /* 0x0000002012157810 */ /* 0x040fe40007ffe0ff */
[----:B------:R-:W-:Y:S02]  /*18a0*/  P2R R85, PR, RZ, 0x40 ;  /* 0x00000040ff557803 */ /* 0x000fe40000000000 */
[----:B------:R-:W-:Y:S02]  /*18b0*/  IADD3 R23, R18, 0x40, RZ ;  /* 0x0000004012177810 */ /* 0x000fe40007ffe0ff */
[----:B------:R-:W-:-:S02]  /*18c0*/  LOP3.LUT P6, RZ, R66, 0x8, RZ, 0xc0, !PT ;  /* 0x0000000842ff7812 */ /* 0x000fc400078cc0ff */
[C---:B------:R-:W-:Y:S02]  /*18d0*/  IADD3 R25, R18.reuse, 0x60, RZ ;  /* 0x0000006012197810 */ /* 0x040fe40007ffe0ff */
[CC--:B------:R-:W-:Y:S02]  /*18e0*/  LEA.HI.SX32 R65, R18.reuse, R18.reuse, 0x1b ;  /* 0x0000001212417211 */ /* 0x0c0fe400078fdaff */
[C---:B------:R-:W-:Y:S02]  /*18f0*/  IADD3 R27, R18.reuse, 0x80, RZ ;  /* 0x00000080121b7810 */ /* 0x040fe40007ffe0ff */
[----:B------:R-:W-:Y:S02]  /*1900*/  LEA.HI.SX32 R21, R21, R18, 0x1b ;  /* 0x0000001215157211 */ /* 0x000fe400078fdaff */
[C---:B------:R-:W-:Y:S02]  /*1910*/  IADD3 R29, R18.reuse, 0xa0, RZ ;  /* 0x000000a0121d7810 */ /* 0x040fe40007ffe0ff */
[----:B------:R-:W-:-:S02]  /*1920*/  IADD3 R31, R18, 0xc0, RZ ;  /* 0x000000c0121f7810 */ /* 0x000fc40007ffe0ff */
[-C--:B------:R-:W-:Y:S02]  /*1930*/  LEA.HI.SX32 R23, R23, R18.reuse, 0x1b ;  /* 0x0000001217177211 */ /* 0x080fe400078fdaff */
[----:B------:R-:W-:Y:S02]  /*1940*/  P2R R84, PR, RZ, 0x40 ;  /* 0x00000040ff547803 */ /* 0x000fe40000000000 */
[----:B------:R-:W-:Y:S02]  /*1950*/  IADD3 R33, R18, 0xe0, RZ ;  /* 0x000000e012217810 */ /* 0x000fe40007ffe0ff */
[----:B------:R-:W-:Y:S01]  /*1960*/  LEA.HI.SX32 R25, R25, R18, 0x1b ;  /* 0x0000001219197211 */ /* 0x000fe200078fdaff */
[----:B------:R-:W-:Y:S01]  /*1970*/  IMAD.SHL.U32 R65, R65, 0x2, RZ ;  /* 0x0000000241417824 */ /* 0x000fe200078e00ff */
[----:B------:R-:W-:Y:S02]  /*1980*/  LOP3.LUT P6, RZ, R66, 0x10, RZ, 0xc0, !PT ;  /* 0x0000001042ff7812 */ /* 0x000fe400078cc0ff */
[----:B------:R-:W-:-:S02]  /*1990*/  IADD3 R35, R18, 0x100, RZ ;  /* 0x0000010012237810 */ /* 0x000fc40007ffe0ff */
[-C--:B------:R-:W-:Y:S01]  /*19a0*/  LEA.HI.SX32 R27, R27, R18.reuse, 0x1b ;  /* 0x000000121b1b7211 */ /* 0x080fe200078fdaff */
[----:B------:R-:W-:Y:S01]  /*19b0*/  IMAD.SHL.U32 R64, R21, 0x2, RZ ;  /* 0x0000000215407824 */ /* 0x000fe200078e00ff */
[C---:B-1----:R-:W-:Y:S01]  /*19c0*/  IADD3 R3, R18.reuse, 0x120, RZ ;  /* 0x0000012012037810 */ /* 0x042fe20007ffe0ff */
[----:B------:R-:W-:Y:S01]  /*19d0*/  IMAD.SHL.U32 R63, R23, 0x2, RZ ;  /* 0x00000002173f7824 */ /* 0x000fe200078e00ff */
[----:B------:R-:W-:Y:S02]  /*19e0*/  IADD3 R37, R18, 0x140, RZ ;  /* 0x0000014012257810 */ /* 0x000fe40007ffe0ff */
[-C--:B------:R-:W-:Y:S02]  /*19f0*/  LEA.HI.SX32 R29, R29, R18.reuse, 0x1b ;  /* 0x000000121d1d7211 */ /* 0x080fe400078fdaff */
[-C--:B------:R-:W-:Y:S01]  /*1a00*/  LEA.HI.SX32 R31, R31, R18.reuse, 0x1b ;  /* 0x000000121f1f7211 */ /* 0x080fe200078fdaff */
[----:B------:R-:W-:Y:S01]  /*1a10*/  IMAD.SHL.U32 R62, R25, 0x2, RZ ;  /* 0x00000002193e7824 */ /* 0x000fe200078e00ff */
[----:B------:R-:W-:Y:S01]  /*1a20*/  LEA.HI.SX32 R33, R33, R18, 0x1b ;  /* 0x0000001221217211 */ /* 0x000fe200078fdaff */
[----:B------:R-:W-:Y:S01]  /*1a30*/  IMAD.SHL.U32 R61, R27, 0x2, RZ ;  /* 0x000000021b3d7824 */ /* 0x000fe200078e00ff */
        /* <DEDUP_REMOVED lines=8> */
[----:B------:R-:W-:-:S02]  /*1ac0*/  IADD3 R45, R18, 0x1c0, RZ ;  /* 0x000001c0122d7810 */ /* 0x000fc40007ffe0ff */
[-C--:B------:R-:W-:Y:S02]  /*1ad0*/  LEA.HI.SX32 R37, R37, R18.reuse, 0x1b ;  /* 0x0000001225257211 */ /* 0x080fe400078fdaff */
[----:B------:R-:W-:Y:S01]  /*1ae0*/  SHF.L.U32 R60, R29, 0x1, RZ ;  /* 0x000000011d3c7819 */ /* 0x000fe200000006ff */
[----:B------:R-:W-:Y:S01]  /*1af0*/  IMAD.SHL.U32 R58, R33, 0x2, RZ ;  /* 0x00000002213a7824 */ /* 0x000fe200078e00ff */
[----:B------:R-:W-:Y:S01]  /*1b00*/  IADD3 R47, R18, 0x1e0, RZ ;  /* 0x000001e0122f7810 */ /* 0x000fe20007ffe0ff */
[----:B------:R-:W-:Y:S01]  /*1b10*/  IMAD.SHL.U32 R57, R35, 0x2, RZ ;  /* 0x0000000223397824 */ /* 0x000fe200078e00ff */
[-C--:B------:R-:W-:Y:S02]  /*1b20*/  LEA.HI.SX32 R39, R39, R18.reuse, 0x1b ;  /* 0x0000001227277211 */ /* 0x080fe400078fdaff */
[----:B------:R-:W-:Y:S01]  /*1b30*/  LEA.HI.SX32 R41, R41, R18, 0x1b ;  /* 0x0000001229297211 */ /* 0x000fe200078fdaff */
[----:B------:R-:W-:Y:S01]  /*1b40*/  IMAD.SHL.U32 R56, R3, 0x2, RZ ;  /* 0x0000000203387824 */ /* 0x000fe200078e00ff */
[----:B------:R-:W-:-:S02]  /*1b50*/  P2R R46, PR, RZ, 0x40 ;  /* 0x00000040ff2e7803 */ /* 0x000fc40000000000 */
[-C--:B------:R-:W-:Y:S01]  /*1b60*/  LEA.HI.SX32 R43, R43, R18.reuse, 0x1b ;  /* 0x000000122b2b7211 */ /* 0x080fe200078fdaff */
[----:B------:R-:W-:Y:S01]  /*1b70*/  IMAD.SHL.U32 R55, R37, 0x2, RZ ;  /* 0x0000000225377824 */ /* 0x000fe200078e00ff */
[C---:B------:R-:W-:Y:S02]  /*1b80*/  LOP3.LUT P6, RZ, R66.reuse, 0x40, RZ, 0xc0, !PT ;  /* 0x0000004042ff7812 */ /* 0x040fe400078cc0ff */
[-C--:B------:R-:W-:Y:S02]  /*1b90*/  LEA.HI.SX32 R45, R45, R18.reuse, 0x1b ;  /* 0x000000122d2d7211 */ /* 0x080fe400078fdaff */
        /* <DEDUP_REMOVED lines=22> */
[----:B------:R-:W-:Y:S02]  /*1d00*/  PRMT R24, RZ, 0x7610, R24 ;  /* 0x00007610ff187816 */ /* 0x000fe40000000018 */
[----:B------:R-:W-:Y:S02]  /*1d10*/  PRMT R23, RZ, 0x7610, R23 ;  /* 0x00007610ff177816 */ /* 0x000fe40000000017 */
[----:B------:R-:W-:Y:S01]  /*1d20*/  PRMT R26, RZ, 0x7610, R26 ;  /* 0x00007610ff1a7816 */ /* 0x000fe2000000001a */
[----:B--2---:R0:W-:Y:S04]  /*1d30*/  STS.U16 [R65], R0 ;  /* 0x0000000041007388 */ /* 0x0041e80000000400 */
[----:B------:R1:W-:Y:S04]  /*1d40*/  STS.U16 [R64+0x40], R5 ;  /* 0x0000400540007388 */ /* 0x0003e80000000400 */
[----:B------:R2:W-:Y:S01]  /*1d50*/  STS.U16 [R63+0x80], R4 ;  /* 0x000080043f007388 */ /* 0x0005e20000000400 */
[----:B0-----:R-:W-:-:S03]  /*1d60*/  IMAD R0, R69, 0x10, R151 ;  /* 0x0000001045007824 */ /* 0x001fc600078e0297 */
[----:B---3--:R-:W-:Y:S04]  /*1d70*/  STS.U16 [R62+0xc0], R7 ;  /* 0x0000c0073e007388 */ /* 0x008fe80000000400 */
[----:B------:R-:W-:Y:S01]  /*1d80*/  STS.U16 [R61+0x100], R6 ;  /* 0x000100063d007388 */ /* 0x000fe20000000400 */
[----:B------:R-:W-:-:S03]  /*1d90*/  LEA.HI.SX32 R49, R0, R0, 0x1b ;  /* 0x0000000000317211 */ /* 0x000fc600078fdaff */
[----:B----4-:R-:W-:Y:S04]  /*1da0*/  STS.U16 [R60+0x140], R9 ;  /* 0x000140093c007388 */ /* 0x010fe80000000400 */
[----:B-----5:R-:W-:Y:S04]  /*1db0*/  STS.U16 [R59+0x180], R8 ;  /* 0x000180083b007388 */ /* 0x020fe80000000400 */
[----:B------:R-:W-:Y:S04]  /*1dc0*/  STS.U16 [R58+0x1c0], R11 ;  /* 0x0001c00b3a007388 */ /* 0x000fe80000000400 */
[----:B------:R-:W-:Y:S01]  /*1dd0*/  STS.U16 [R57+0x200], R10 ;  /* 0x0002000a39007388 */ /* 0x000fe20000000400 */
[----:B------:R-:W-:-:S03]  /*1de0*/  SHF.L.U32 R49, R49, 0x1, RZ ;  /* 0x0000000131317819 */ /* 0x000fc600000006ff */
        /* <DEDUP_REMOVED lines=25> */
[----:B------:R-:W-:Y:S06]  /*1f80*/  BAR.SYNC.DEFER_BLOCKING 0x0 ;  /* 0x0000000000007b1d */ /* 0x000fec0000010000 */
[----:B------:R-:W3:Y:S01]  /*1f90*/  @!P6 LDG.E.U16 R5, [R2.64+0x40] ;  /* 0x000040040205e981 */ /* 0x000ee2000c1e1500 */
[----:B------:R-:W-:-:S13]  /*1fa0*/  ISETP.NE.AND P6, PT, R36, RZ, PT ;  /* 0x000000ff2400720c */ /* 0x000fda0003fc5270 */
[----:B------:R-:W4:Y:S01]  /*1fb0*/  @!P6 LDG.E.U16 R22, [R2.64+0x80] ;  /* 0x000080040216e981 */ /* 0x000f22000c1e1500 */
[----:B------:R-:W-:-:S13]  /*1fc0*/  ISETP.NE.AND P6, PT, R38, RZ, PT ;  /* 0x000000ff2600720c */ /* 0x000fda0003fc5270 */
[----:B------:R-:W5:Y:S01]  /*1fd0*/  @!P6 LDG.E.U16 R21, [R2.64+0xc0] ;  /* 0x0000c0040215e981 */ /* 0x000f62000c1e1500 */
[----:B------:R-:W-:-:S13]  /*1fe0*/  ISETP.NE.AND P6, PT, R40, RZ, PT ;  /* 0x000000ff2800720c */ /* 0x000fda0003fc5270 */
[----:B------:R-:W3:Y:S01]  /*1ff0*/  @!P6 LDG.E.U16 R24, [R2.64+0x100] ;  /* 0x000100040218e981 */ /* 0x000ee2000c1e1500 */
[----:B------:R-:W-:-:S13]  /*2000*/  ISETP.NE.AND P6, PT, R42, RZ, PT ;  /* 0x000000ff2a00720c */ /* 0x000fda0003fc5270 */
[----:B------:R-:W3:Y:S01]  /*2010*/  @!P6 LDG.E.U16 R23, [R2.64+0x140] ;  /* 0x000140040217e981 */ /* 0x000ee2000c1e1500 */
[----:B------:R-:W-:Y:S02]  /*2020*/  ISETP.NE.AND P6, PT, R44, RZ, PT ;  /* 0x000000ff2c00720c */ /* 0x000fe40003fc5270 */
[----:B------:R-:W-:-:S11]  /*2030*/  PRMT R25, RZ, 0x7610, R25 ;  /* 0x00007610ff197816 */ /* 0x000fd60000000019 */
        /* <DEDUP_REMOVED lines=8> */
[----:B--2---:R-:W-:Y:S02]  /*20c0*/  PRMT R4, RZ, 0x7610, R4 ;  /* 0x00007610ff047816 */ /* 0x004fe40000000004 */
[----:B------:R-:W-:-:S04]  /*20d0*/  PRMT R30, RZ, 0x7610, R30 ;  /* 0x00007610ff1e7816 */ /* 0x000fc8000000001e */
[----:B------:R-:W2:Y:S05]  /*20e0*/  @!P4 LDG.E.U16 R4, [R2.64] ;  /* 0x000000040204c981 */ /* 0x000eaa000c1e1500 */
[----:B------:R-:W4:Y:S01]  /*20f0*/  @!P6 LDG.E.U16 R27, [R2.64+0x240] ;  /* 0x00024004021be981 */ /* 0x000f22000c1e1500 */
        /* <DEDUP_REMOVED lines=87> */
.L_x_1929:
[----:B---34-:R-:W-:Y:S05]  /*2670*/  BSYNC B0 ;  /* 0x0000000000007941 */ /* 0x018fea0003800000 */
.L_x_1928:
        /* <DEDUP_REMOVED lines=37> */
.L_x_1931:
[----:B------:R-:W-:Y:S05]  /*28d0*/  BSYNC B0 ;  /* 0x0000000000007941 */ /* 0x000fea0003800000 */
.L_x_1930:
        /* <DEDUP_REMOVED lines=37> */
.L_x_1933:
[----:B------:R-:W-:Y:S05]  /*2b30*/  BSYNC B0 ;  /* 0x0000000000007941 */ /* 0x000fea0003800000 */
.L_x_1932:
        /* <DEDUP_REMOVED lines=37> */
.L_x_1935:
[----:B------:R-:W-:Y:S05]  /*2d90*/  BSYNC B0 ;  /* 0x0000000000007941 */ /* 0x000fea0003800000 */
.L_x_1934:
        /* <DEDUP_REMOVED lines=37> */
.L_x_1937:
[----:B------:R-:W-:Y:S05]  /*2ff0*/  BSYNC B0 ;  /* 0x0000000000007941 */ /* 0x000fea0003800000 */
.L_x_1936:
        /* <DEDUP_REMOVED lines=37> */
.L_x_1939:
[----:B------:R-:W-:Y:S05]  /*3250*/  BSYNC B0 ;  /* 0x0000000000007941 */ /* 0x000fea0003800000 */
.L_x_1938:
        /* <DEDUP_REMOVED lines=37> */
.L_x_1941:
[----:B------:R-:W-:Y:S05]  /*34b0*/  BSYNC B0 ;  /* 0x0000000000007941 */ /* 0x000fea0003800000 */
.L_x_1940:
        /* <DEDUP_REMOVED lines=37> */
.L_x_1943:
[----:B------:R-:W-:Y:S05]  /*3710*/  BSYNC B0 ;  /* 0x0000000000007941 */ /* 0x000fea0003800000 */
.L_x_1942:
        /* <DEDUP_REMOVED lines=37> */
.L_x_1945:
[----:B------:R-:W-:Y:S05]  /*3970*/  BSYNC B0 ;  /* 0x0000000000007941 */ /* 0x000fea0003800000 */
.L_x_1944:
        /* <DEDUP_REMOVED lines=37> */
.L_x_1947:
[----:B------:R-:W-:Y:S05]  /*3bd0*/  BSYNC B0 ;  /* 0x0000000000007941 */ /* 0x000fea0003800000 */
.L_x_1946:
        /* <DEDUP_REMOVED lines=39> */
.L_x_1949:
[----:B------:R-:W-:Y:S05]  /*3e50*/  BSYNC B0 ;  /* 0x0000000000007941 */ /* 0x000fea0003800000 */
.L_x_1948:
[----:B------:R-:W-:Y:S01]  /*3e60*/  FSETP.GTU.FTZ.AND P5, PT, R33, 20, PT ;  /* 0x41a000002100780b */ /* 0x000fe20003fbc000 */
[----:B------:R-:W-:Y:S01]  /*3e70*/  HADD2.F32 R25, -RZ, R24.H0_H0 ;  /* 0x20000018ff197230 */ /* 0x000fe20000004100 */
[----:B------:R-:W-:Y:S01]  /*3e80*/  BSSY B0, `(.L_x_1950) ;  /* 0x0000028000007945 */ /* 0x000fe20003800000 */
[----:B------:R-:W-:Y:S01]  /*3e90*/  IMAD.MOV.U32 R155, RZ, RZ, R4 ;  /* 0x000000ffff9b7224 */ /* 0x000fe200078e0004 */
[----:B------:R-:W-:Y:S01]  /*3ea0*/  ISETP.EQ.OR P5, PT, RZ, UR6, P5 ;  /* 0x00000006ff007c0c */ /* 0x000fe2000afa2670 */
[----:B------:R-:W-:Y:S01]  /*3eb0*/  IMAD.MOV.U32 R154, RZ, RZ, R5 ;  /* 0x000000ffff9a7224 */ /* 0x000fe200078e0005 */
[----:B------:R-:W-:Y:S01]  /*3ec0*/  MOV R156, R3 ;  /* 0x00000003009c7202 */ /* 0x000fe20000000f00 */
[----:B------:R-:W-:Y:S02]  /*3ed0*/  IMAD.MOV.U32 R157, RZ, RZ, R2 ;  /* 0x000000ffff9d7224 */ /* 0x000fe400078e0002 */
[----:B------:R-:W-:Y:S02]  /*3ee0*/  IMAD.MOV.U32 R41, RZ, RZ, c[0x0][0x16c] ;  /* 0x00005b00ff297624 */ /* 0x000fe400078e00ff */
        /* <DEDUP_REMOVED lines=33> */
.L_x_1951:
[----:B------:R-:W-:Y:S05]  /*4100*/  BSYNC B0 ;  /* 0x0000000000007941 */ /* 0x000fea0003800000 */
.L_x_1950:
        /* <DEDUP_REMOVED lines=42> */
.L_x_1953:
[----:B------:R-:W-:Y:S05]  /*43b0*/  BSYNC B0 ;  /* 0x0000000000007941 */ /* 0x000fea0003800000 */
.L_x_1952:
        /* <DEDUP_REMOVED lines=42> */
.L_x_1955:
[----:B------:R-:W-:Y:S05]  /*4660*/  BSYNC B0 ;  /* 0x0000000000007941 */ /* 0x000fea0003800000 */
.L_x_1954:
        /* <DEDUP_REMOVED lines=42> */
.L_x_1957:
[----:B------:R-:W-:Y:S05]  /*4910*/  BSYNC B0 ;  /* 0x0000000000007941 */ /* 0x000fea0003800000 */
.L_x_1956:
        /* <DEDUP_REMOVED lines=42> */
.L_x_1959:
[----:B------:R-:W-:Y:S05]  /*4bc0*/  BSYNC B0 ;  /* 0x0000000000007941 */ /* 0x000fea0003800000 */
.L_x_1958:
        /* <DEDUP_REMOVED lines=30> */
.L_x_1970:
        /* <DEDUP_REMOVED lines=22> */
[----:B------:R-:W-:Y:S02]  /*4f10*/  P2R R96, PR, RZ, 0x8 ;  /* 0x00000008ff607803 */ /* 0x000fe40000000000 */
[----:B------:R-:W-:Y:S02]  /*4f20*/  IADD3 R43, R85, R43, RZ ;  /* 0x0000002b552b7210 */ /* 0x000fe40007ffe0ff */
[----:B------:R-:W-:Y:S02]  /*4f30*/  LOP3.LUT P3, RZ, R66, 0x200, RZ, 0xc0, !PT ;  /* 0x0000020042ff7812 */ /* 0x000fe4000786c0ff */
        /* <DEDUP_REMOVED lines=10> */
[----:B------:R-:W-:Y:S01]  /*4fe0*/  PRMT R105, RZ, 0x7610, R105 ;  /* 0x00007610ff697816 */ /* 0x000fe20000000069 */
[----:B------:R-:W-:Y:S01]  /*4ff0*/  IMAD R87, R0, c[0x0][0x19c], R87 ;  /* 0x0000670000577a24 */ /* 0x000fe200078e0257 */
[----:B------:R-:W-:Y:S02]  /*5000*/  LEA R86, P5, R84, c[0x0][0x250], 0x2 ;  /* 0x0000940054567a11 */ /* 0x000fe400078a10ff */
[----:B------:R-:W-:Y:S01]  /*5010*/  P2R R100, PR, RZ, 0x4 ;  /* 0x00000004ff647803 */ /* 0x000fe20000000000 */
[----:B------:R-:W-:Y:S01]  /*5020*/  IMAD.IADD R85, R85, 0x1, R87 ;  /* 0x0000000155557824 */ /* 0x000fe200078e0257 */
[----:B------:R-:W-:Y:S02]  /*5030*/  LOP3.LUT P2, RZ, R66, 0x20, RZ, 0xc0, !PT ;  /* 0x0000002042ff7812 */ /* 0x000fe4000784c0ff */
        /* <DEDUP_REMOVED lines=180> */
[----:B------:R-:W-:Y:S01]  /*5b80*/  P2R R99, PR, RZ, 0x40 ;  /* 0x00000040ff637803 */ /* 0x000fe20000000000 */
[----:B0-----:R-:W-:Y:S02]  /*5b90*/  HADD2.F32 R86, -RZ, R41.H0_H0 ;  /* 0x20000029ff567230 */ /* 0x001fe40000004100 */
[----:B------:R-:W0:Y:S01]  /*5ba0*/  LDS.U16 R41, [R49+0x1a] ;  /* 0x00001a0031297984 */ /* 0x000e220000000400 */
        /* <DEDUP_REMOVED lines=8> */
[----:B------:R-:W-:Y:S02]  /*5c30*/  LOP3.LUT P6, RZ, R66, 0x800, RZ, 0xc0, !PT ;  /* 0x0000080042ff7812 */ /* 0x000fe400078cc0ff */
[----:B------:R-:W-:Y:S02]  /*5c40*/  IADD3 R104, R84, 0xc, RZ ;  /* 0x0000000c54687810 */ /* 0x000fe40007ffe0ff */
[----:B------:R-:W-:Y:S01]  /*5c50*/  PRMT R105, RZ, 0x7610, R105 ;  /* 0x00007610ff697816 */ /* 0x000fe20000000069 */
[----:B------:R-:W-:Y:S01]  /*5c60*/  FMUL.FTZ R86, R145, R86 ;  /* 0x0000005691567220 */ /* 0x000fe20000410000 */
[----:B-1----:R-:W-:Y:S02]  /*5c70*/  FSEL R132, R85, 1, !P5 ;  /* 0x3f80000055847808 */ /* 0x002fe40006800000 */
[----:B------:R-:W-:-:S05]  /*5c80*/  ISETP.GE.U32.AND P5, PT, R104, R67, PT ;  /* 0x000000436800720c */ /* 0x000fca0003fa6070 */
[----:B------:R-:W2:Y:S01]  /*5c90*/  @!P6 LDG.E.U16 R105, [R42.64+0x40] ;  /* 0x000040042a69e981 */ /* 0x000ea2000c1e1500 */
[----:B------:R-:W-:Y:S02]  /*5ca0*/  ISETP.NE.AND P6, PT, R100, RZ, PT ;  /* 0x000000ff6400720c */ /* 0x000fe40003fc5270 */
[----:B------:R-:W-:Y:S01]  /*5cb0*/  FSEL R135, R86, RZ, !P5 ;  /* 0x000000ff56877208 */ /* 0x000fe20006800000 */
[----:B0-----:R-:W-:Y:S02]  /*5cc0*/  HADD2.F32 R86, -RZ, R41.H0_H0 ;  /* 0x20000029ff567230 */ /* 0x001fe40000004100 */
[----:B------:R-:W0:Y:S01]  /*5cd0*/  LDS.U16 R41, [R49+0x1c] ;  /* 0x00001c0031297984 */ /* 0x000e220000000400 */
[----:B------:R-:W-:Y:S01]  /*5ce0*/  PRMT R106, RZ, 0x7610, R106 ;  /* 0x00007610ff6a7816 */ /* 0x000fe2000000006a */
[----:B------:R-:W-:-:S06]  /*5cf0*/  FMUL.FTZ R65, R40, R32 ;  /* 0x0000002028417220 */ /* 0x000fcc0000410000 */
[----:B------:R-:W3:Y:S01]  /*5d00*/  @!P6 LDG.E.U16 R106, [R42.64+0x80] ;  /* 0x000080042a6ae981 */ /* 0x000ee2000c1e1500 */
[----:B------:R-:W-:Y:S01]  /*5d10*/  ISETP.NE.AND P6, PT, R101, RZ, PT ;  /* 0x000000ff6500720c */ /* 0x000fe20003fc5270 */
[----:B------:R-:W1:Y:S01]  /*5d20*/  MUFU.EX2 R65, R65 ;  /* 0x0000004100417308 */ /* 0x000e620000000800 */
[----:B------:R-:W-:Y:S01]  /*5d30*/  PRMT R103, RZ, 0x7610, R103 ;  /* 0x00007610ff677816 */ /* 0x000fe20000000067 */
[----:B------:R-:W-:Y:S01]  /*5d40*/  FMUL.FTZ R85, R40, R31 ;  /* 0x0000001f28557220 */ /* 0x000fe20000410000 */
[----:B------:R-:W-:-:S09]  /*5d50*/  IADD3 R104, R84, 0xd, RZ ;  /* 0x0000000d54687810 */ /* 0x000fd20007ffe0ff */
[----:B------:R-:W4:Y:S01]  /*5d60*/  @!P6 LDG.E.U16 R103, [R42.64+0xc0] ;  /* 0x0000c0042a67e981 */ /* 0x000f22000c1e1500 */
[----:B------:R-:W-:Y:S01]  /*5d70*/  ISETP.NE.AND P6, PT, R102, RZ, PT ;  /* 0x000000ff6600720c */ /* 0x000fe20003fc5270 */
[----:B------:R-:W5:Y:S01]  /*5d80*/  MUFU.EX2 R85, R85 ;  /* 0x0000005500557308 */ /* 0x000f620000000800 */
[----:B-1----:R-:W-:Y:S02]  /*5d90*/  FSEL R134, R65, 1, !P5 ;  /* 0x3f80000041867808 */ /* 0x002fe40006800000 */
[----:B------:R-:W-:Y:S02]  /*5da0*/  ISETP.GE.U32.AND P5, PT, R104, R67, PT ;  /* 0x000000436800720c */ /* 0x000fe40003fa6070 */
[----:B------:R-:W-:Y:S01]  /*5db0*/  PRMT R104, RZ, 0x7610, R104 ;  /* 0x00007610ff687816 */ /* 0x000fe20000000068 */
[----:B------:R-:W-:-:S06]  /*5dc0*/  FMUL.FTZ R86, R3, R86 ;  /* 0x0000005603567220 */ /* 0x000fcc0000410000 */
[----:B------:R-:W2:Y:S01]  /*5dd0*/  @!P6 LDG.E.U16 R104, [R42.64+0x100] ;  /* 0x000100042a68e981 */ /* 0x000ea2000c1e1500 */
[----:B------:R-:W-:Y:S02]  /*5de0*/  ISETP.NE.AND P6, PT, R99, RZ, PT ;  /* 0x000000ff6300720c */ /* 0x000fe40003fc5270 */
[----:B------:R-:W-:Y:S01]  /*5df0*/  FSEL R137, R86, RZ, !P5 ;  /* 0x000000ff56897208 */ /* 0x000fe20006800000 */
[----:B0-----:R-:W-:Y:S01]  /*5e00*/  HADD2.F32 R41, -RZ, R41.H0_H0 ;  /* 0x20000029ff297230 */ /* 0x001fe20000004100 */
[----:B------:R-:W-:Y:S01]  /*5e10*/  IADD3 R86, R84, 0xe, RZ ;  /* 0x0000000e54567810 */ /* 0x000fe20007ffe0ff */
[----:B------:R-:W-:Y:S01]  /*5e20*/  FMUL.FTZ R65, R40, R30 ;  /* 0x0000001e28417220 */ /* 0x000fe20000410000 */
[----:B-----5:R-:W-:Y:S02]  /*5e30*/  FSEL R136, R85, 1, !P5 ;  /* 0x3f80000055887808 */ /* 0x020fe40006800000 */
[----:B------:R-:W-:Y:S01]  /*5e40*/  FMUL.FTZ R41, R146, R41 ;  /* 0x0000002992297220 */ /* 0x000fe20000410000 */
[----:B------:R-:W-:-:S02]  /*5e50*/  ISETP.GE.U32.AND P5, PT, R86, R67, PT ;  /* 0x000000435600720c */ /* 0x000fc40003fa6070 */
[----:B------:R-:W-:Y:S01]  /*5e60*/  PRMT R87, RZ, 0x7610, R87 ;  /* 0x00007610ff577816 */ /* 0x000fe20000000057 */
[----:B------:R-:W-:Y:S01]  /*5e70*/  FMUL.FTZ R85, R40, R29 ;  /* 0x0000001d28557220 */ /* 0x000fe20000410000 */
[----:B------:R-:W-:Y:S01]  /*5e80*/  FSEL R139, R41, RZ, !P5 ;  /* 0x000000ff298b7208 */ /* 0x000fe20006800000 */
[----:B------:R-:W0:Y:S01]  /*5e90*/  MUFU.EX2 R65, R65 ;  /* 0x0000004100417308 */ /* 0x000e220000000800 */
[----:B------:R-:W1:Y:S04]  /*5ea0*/  LDS.U16 R41, [R49+0x1e] ;  /* 0x00001e0031297984 */ /* 0x000e680000000400 */
[----:B------:R-:W5:Y:S01]  /*5eb0*/  @!P6 LDG.E.U16 R87, [R42.64+0x140] ;  /* 0x000140042a57e981 */ /* 0x000f62000c1e1500 */
[----:B------:R-:W-:Y:S02]  /*5ec0*/  ISETP.NE.AND P6, PT, R98, RZ, PT ;  /* 0x000000ff6200720c */ /* 0x000fe40003fc5270 */
[----:B------:R-:W0:Y:S01]  /*5ed0*/  MUFU.EX2 R85, R85 ;  /* 0x0000005500557308 */ /* 0x000e220000000800 */
[----:B------:R-:W-:-:S02]  /*5ee0*/  PRMT R86, RZ, 0x7610, R86 ;  /* 0x00007610ff567816 */ /* 0x000fc40000000056 */
[----:B------:R-:W-:Y:S02]  /*5ef0*/  IADD3 R84, R84, 0xf, RZ ;  /* 0x0000000f54547810 */ /* 0x000fe40007ffe0ff */
[----:B0-----:R-:W-:-:S06]  /*5f00*/  FSEL R138, R65, 1, !P5 ;  /* 0x3f800000418a7808 */ /* 0x001fcc0006800000 */
[----:B------:R-:W2:Y:S01]  /*5f10*/  @!P6 LDG.E.U16 R86, [R42.64+0x180] ;  /* 0x000180042a56e981 */ /* 0x000ea2000c1e1500 */
[----:B------:R-:W-:Y:S02]  /*5f20*/  ISETP.NE.AND P6, PT, R97, RZ, PT ;  /* 0x000000ff6100720c */ /* 0x000fe40003fc5270 */
[----:B------:R-:W-:-:S04]  /*5f30*/  ISETP.GE.U32.AND P5, PT, R84, R67, PT ;  /* 0x000000435400720c */ /* 0x000fc80003fa6070 */
[----:B------:R-:W-:Y:S02]  /*5f40*/  FSEL R140, R85, 1, !P5 ;  /* 0x3f800000558c7808 */ /* 0x000fe40006800000 */
[----:B------:R-:W-:-:S06]  /*5f50*/  PRMT R85, RZ, 0x7610, R85 ;  /* 0x00007610ff557816 */ /* 0x000fcc0000000055 */
[----:B------:R-:W2:Y:S01]  /*5f60*/  @!P6 LDG.E.U16 R85, [R42.64+0x1c0] ;  /* 0x0001c0042a55e981 */ /* 0x000ea2000c1e1500 */
[----:B------:R-:W-:Y:S02]  /*5f70*/  ISETP.NE.AND P6, PT, R96, RZ, PT ;  /* 0x000000ff6000720c */ /* 0x000fe40003fc5270 */
[----:B------:R-:W-:Y:S01]  /*5f80*/  PRMT R84, RZ, 0x7610, R84 ;  /* 0x00007610ff547816 */ /* 0x000fe20000000054 */
[----:B-1----:R-:W-:-:S05]  /*5f90*/  HADD2.F32 R41, -RZ, R41.H0_H0 ;  /* 0x20000029ff297230 */ /* 0x002fca0000004100 */
[----:B------:R-:W-:-:S05]  /*5fa0*/  FMUL.FTZ R41, R2, R41 ;  /* 0x0000002902297220 */ /* 0x000fca0000410000 */
[----:B------:R-:W2:Y:S01]  /*5fb0*/  @!P6 LDG.E.U16 R84, [R42.64+0x200] ;  /* 0x000200042a54e981 */ /* 0x000ea2000c1e1500 */
[----:B------:R-:W-:Y:S02]  /*5fc0*/  ISETP.NE.AND P6, PT, R94, RZ, PT ;  /* 0x000000ff5e00720c */ /* 0x000fe40003fc5270 */
[----:B------:R-:W-:Y:S02]  /*5fd0*/  FSEL R141, R41, RZ, !P5 ;  /* 0x000000ff298d7208 */ /* 0x000fe40006800000 */
[----:B------:R-:W-:Y:S02]  /*5fe0*/  PRMT R41, RZ, 0x7610, R41 ;  /* 0x00007610ff297816 */ /* 0x000fe40000000029 */
[----:B------:R-:W-:Y:S02]  /*5ff0*/  PRMT R40, RZ, 0x7610, R40 ;  /* 0x00007610ff287816 */ /* 0x000fe40000000028 */
[----:B------:R-:W-:-:S04]  /*6000*/  LOP3.LUT P5, RZ, R66, 0x4, RZ, 0xc0, !PT ;  /* 0x0000000442ff7812 */ /* 0x000fc800078ac0ff */
[----:B------:R-:W2:Y:S04]  /*6010*/  @!P4 LDG.E.U16 R40, [R42.64] ;  /* 0x000000042a28c981 */ /* 0x000ea8000c1e1500 */
[----:B------:R-:W3:Y:S01]  /*6020*/  @!P6 LDG.E.U16 R41, [R42.64+0x240] ;  /* 0x000240042a29e981 */ /* 0x000ee2000c1e1500 */
[----:B------:R-:W-:Y:S02]  /*6030*/  ISETP.NE.AND P6, PT, R95, RZ, PT ;  /* 0x000000ff5f00720c */ /* 0x000fe40003fc5270 */
[----:B------:R-:W-:Y:S02]  /*6040*/  PRMT R96, RZ, 0x7610, R96 ;  /* 0x00007610ff607816 */ /* 0x000fe40000000060 */
[----:B------:R-:W-:Y:S02]  /*6050*/  PRMT R97, RZ, 0x7610, R97 ;  /* 0x00007610ff617816 */ /* 0x000fe40000000061 */
[----:B------:R-:W-:-:S02]  /*6060*/  PRMT R94, RZ, 0x7610, R94 ;  /* 0x00007610ff5e7816 */ /* 0x000fc4000000005e */
        /* <DEDUP_REMOVED lines=66> */
[----:B------:R-:W-:Y:S01]  /*6490*/  HFMA2.MMA R84, -RZ, RZ, 1.875, 0 ;  /* 0x3f800000ff547435 */ /* 0x000fe200000001ff */
        /* <DEDUP_REMOVED lines=17> */
.L_x_1962:
        /* <DEDUP_REMOVED lines=13> */
.L_x_1961:
        /* <DEDUP_REMOVED lines=69> */
[----:B------:R-:W-:Y:S02]  /*6ad0*/  FSEL R164, R161, R41, !P5 ;  /* 0x00000029a1a47208 */ /* 0x000fe40006800000 */
[C---:B------:R-:W-:Y:S02]  /*6ae0*/  FSEL R163, R162.reuse, R40, !P5 ;  /* 0x00000028a2a37208 */ /* 0x040fe40006800000 */
        /* <DEDUP_REMOVED lines=20> */
.L_x_1964:
[----:B------:R-:W-:Y:S05]  /*6c30*/  BSYNC B0 ;  /* 0x0000000000007941 */ /* 0x000fea0003800000 */
.L_x_1963:
        /* <DEDUP_REMOVED lines=44> */
.L_x_1967:
        /* <DEDUP_REMOVED lines=32> */
.L_x_1968:
[----:B------:R0:W5:Y:S02]  /*7100*/  LDG.E R41, [R80.64] ;  /* 0x0000000450297981 */ /* 0x000164000c1e1900 */
.L_x_1969:
        /* <DEDUP_REMOVED lines=16> */
.L_x_1966:
[----:B------:R-:W-:Y:S05]  /*7210*/  BSYNC B0 ;  /* 0x0000000000007941 */ /* 0x000fea0003800000 */
.L_x_1965:
        /* <DEDUP_REMOVED lines=20> */
.L_x_1960:
[----:B------:R-:W-:Y:S01]  /*7360*/  SHF.R.S32.HI R114, RZ, 0x1f, R150 ;  /* 0x0000001fff727819 */ /* 0x000fe20000011496 */
[----:B------:R-:W-:Y:S01]  /*7370*/  IMAD.WIDE.U32 R2, R150, c[0x0][0x210], RZ ;  /* 0x0000840096027a25 */ /* 0x000fe200078e00ff */
[----:B------:R-:W-:Y:S01]  /*7380*/  SHF.R.S32.HI R11, RZ, 0x1f, R152 ;  /* 0x0000001fff0b7819 */ /* 0x000fe20000011498 */
[----:B------:R-:W-:Y:S01]  /*7390*/  BAR.SYNC.DEFER_BLOCKING 0x0 ;  /* 0x0000000000007b1d */ /* 0x000fe20000010000 */
[----:B------:R-:W-:Y:S01]  /*73a0*/  MOV R29, 0x2 ;  /* 0x00000002001d7802 */ /* 0x000fe20000000f00 */
[----:B------:R-:W-:Y:S01]  /*73b0*/  IMAD R33, R114, c[0x0][0x210], RZ ;  /* 0x0000840072217a24 */ /* 0x000fe200078e02ff */
[----:B------:R-:W-:Y:S01]  /*73c0*/  F2FP.PACK_AB R12, R25, R26 ;  /* 0x0000001a190c723e */ /* 0x000fe200000000ff */
[----:B------:R-:W-:Y:S01]  /*73d0*/  IMAD R5, R159, c[0x0][0x218], RZ ;  /* 0x000086009f057a24 */ /* 0x000fe200078e02ff */
[----:B------:R-:W-:Y:S01]  /*73e0*/  ISETP.NE.AND P6, PT, R153, RZ, PT ;  /* 0x000000ff9900720c */ /* 0x000fe20003fc5270 */
[----:B------:R-:W-:Y:S01]  /*73f0*/  IMAD R33, R150, c[0x0][0x214], R33 ;  /* 0x0000850096217a24 */ /* 0x000fe200078e0221 */
[----:B------:R-:W-:Y:S01]  /*7400*/  PRMT R32, R12, 0x7610, R32 ;  /* 0x000076100c207816 */ /* 0x000fe20000000020 */
[----:B------:R-:W-:Y:S01]  /*7410*/  IMAD R5, R158, c[0x0][0x21c], R5 ;  /* 0x000087009e057a24 */ /* 0x000fe200078e0205 */
[----:B------:R-:W-:Y:S01]  /*7420*/  PRMT R34, R12, 0x7632, R34 ;  /* 0x000076320c227816 */ /* 0x000fe20000000022 */
[----:B------:R-:W-:Y:S01]  /*7430*/  IMAD.IADD R3, R3, 0x1, R33 ;  /* 0x0000000103037824 */ /* 0x000fe200078e0221 */
[----:B------:R-:W-:Y:S01]  /*7440*/  F2FP.PACK_AB R12, R19, R20 ;  /* 0x00000014130c723e */ /* 0x000fe200000000ff */
[----:B------:R-:W-:Y:S01]  /*7450*/  @!P4 IMAD.MOV.U32 R10, RZ, RZ, R152 ;  /* 0x000000ffff0ac224 */ /* 0x000fe200078e0098 */
[----:B------:R-:W-:Y:S01]  /*7460*/  BSSY B0, `(.L_x_1971) ;  /* 0x000005e000007945 */ /* 0x000fe20003800000 */
[----:B------:R-:W-:Y:S01]  /*7470*/  IMAD.WIDE.U32 R2, R158, c[0x0][0x218], R2 ;  /* 0x000086009e027a25 */ /* 0x000fe200078e0002 */
[----:B------:R-:W-:-:S02]  /*7480*/  PRMT R38, R12, 0x7610, R38 ;  /* 0x000076100c267816 */ /* 0x000fc40000000026 */
[----:B------:R-:W-:Y:S02]  /*7490*/  PRMT R39, R12, 0x7632, R39 ;  /* 0x000076320c277816 */ /* 0x000fe40000000027 */
[----:B------:R-:W-:Y:S02]  /*74a0*/  IADD3 R7, P5, R152, R2, RZ ;  /* 0x0000000298077210 */ /* 0x000fe40007fbe0ff */
[----:B------:R-:W-:Y:S02]  /*74b0*/  F2FP.PACK_AB R12, R13, R14 ;  /* 0x0000000e0d0c723e */ /* 0x000fe400000000ff */
[----:B------:R-:W-:Y:S01]  /*74c0*/  IADD3.X R4, R11, R5, R3, P5, !PT ;  /* 0x000000050b047210 */ /* 0x000fe20002ffe403 */
[----:B------:R-:W-:Y:S01]  /*74d0*/  IMAD R5, R114, c[0x0][0x200], RZ ;  /* 0x0000800072057a24 */ /* 0x000fe200078e02ff */
[----:B------:R-:W-:Y:S01]  /*74e0*/  STS.U16 [R49+0x4], R32 ;  /* 0x0000042031007388 */ /* 0x000fe20000000400 */
[----:B------:R-:W-:-:S03]  /*74f0*/  IMAD.WIDE.U32 R2, R150, c[0x0][0x200], RZ ;  /* 0x0000800096027a25 */ /* 0x000fc600078e00ff */
[----:B------:R-:W-:Y:S01]  /*7500*/  STS.U16 [R49+0x6], R34 ;  /* 0x0000062231007388 */ /* 0x000fe20000000400 */
[----:B------:R-:W-:Y:S02]  /*7510*/  IMAD R31, R150, c[0x0][0x204], R5 ;  /* 0x00008100961f7a24 */ /* 0x000fe400078e0205 */
[----:B------:R-:W-:Y:S01]  /*7520*/  IMAD R5, R159, c[0x0][0x208], RZ ;  /* 0x000082009f057a24 */ /* 0x000fe200078e02ff */
[----:B------:R-:W-:Y:S01]  /*7530*/  STS.U16 [R49+0x10], R38 ;  /* 0x0000102631007388 */ /* 0x000fe20000000400 */
[----:B------:R-:W-:Y:S02]  /*7540*/  IMAD.IADD R3, R3, 0x1, R31 ;  /* 0x0000000103037824 */ /* 0x000fe400078e021f */
[C---:B------:R-:W-:Y:S01]  /*7550*/  IMAD R35, R158.reuse, c[0x0][0x20c], R5 ;  /* 0x000083009e237a24 */ /* 0x040fe200078e0205 */
[----:B------:R-:W-:Y:S01]  /*7560*/  STS.U16 [R49+0x12], R39 ;  /* 0x0000122731007388 */ /* 0x000fe20000000400 */
[----:B------:R-:W-:-:S03]  /*7570*/  IMAD.WIDE.U32 R2, R158, c[0x0][0x208], R2 ;  /* 0x000082009e027a25 */ /* 0x000fc600078e0002 */
[----:B------:R-:W-:Y:S02]  /*7580*/  STS.U16 [R49+0x1c], R12 ;  /* 0x00001c0c31007388 */ /* 0x000fe40000000400 */
[----:B------:R-:W-:-:S04]  /*7590*/  IADD3 R5, P5, R152, R2, RZ ;  /* 0x0000000298057210 */ /* 0x000fc80007fbe0ff */
[----:B------:R-:W-:Y:S01]  /*75a0*/  IADD3.X R0, R11, R35, R3, P5, !PT ;  /* 0x000000230b007210 */ /* 0x000fe20002ffe403 */
[----:B------:R-:W-:-:S05]  /*75b0*/  IMAD.WIDE R2, R82, R29, c[0x0][0x288] ;  /* 0x0000a20052027625 */ /* 0x000fca00078e021d */
[----:B------:R-:W-:-:S04]  /*75c0*/  LEA R8, P5, R7, R2, 0x1 ;  /* 0x0000000207087211 */ /* 0x000fc800078a08ff */
[----:B------:R-:W-:Y:S01]  /*75d0*/  LEA.HI.X R9, R7, R3, R4, 0x1, P5 ;  /* 0x0000000307097211 */ /* 0x000fe200028f0c04 */
[----:B------:R-:W-:-:S05]  /*75e0*/  IMAD.WIDE R2, R82, R29, c[0x0][0x298] ;  /* 0x0000a60052027625 */ /* 0x000fca00078e021d */
[----:B------:R-:W-:-:S04]  /*75f0*/  LEA R6, P5, R5, R2, 0x1 ;  /* 0x0000000205067211 */ /* 0x000fc800078a08ff */
[----:B------:R-:W-:Y:S01]  /*7600*/  LEA.HI.X R7, R5, R3, R0, 0x1, P5 ;  /* 0x0000000305077211 */ /* 0x000fe200028f0c00 */
[----:B------:R-:W-:-:S04]  /*7610*/  @!P4 IMAD.WIDE.U32 R2, R150, c[0x0][0x200], R10 ;  /* 0x000080009602ca25 */ /* 0x000fc800078e000a */
[----:B------:R-:W-:Y:S01]  /*7620*/  @!P4 IMAD.IADD R3, R31, 0x1, R3 ;  /* 0x000000011f03c824 */ /* 0x000fe200078e0203 */
[----:B------:R-:W-:-:S03]  /*7630*/  SHF.R.S32.HI R31, RZ, 0x1f, R82 ;  /* 0x0000001fff1f7819 */ /* 0x000fc60000011452 */
[----:B------:R-:W-:-:S05]  /*7640*/  @!P4 IMAD.WIDE.U32 R2, R158, c[0x0][0x208], R2 ;  /* 0x000082009e02ca25 */ /* 0x000fca00078e0002 */
[----:B------:R-:W-:-:S04]  /*7650*/  @!P4 IADD3 R0, P5, R82, R2, RZ ;  /* 0x000000025200c210 */ /* 0x000fc80007fbe0ff */
[----:B------:R-:W-:Y:S02]  /*7660*/  @!P4 IADD3.X R3, R31, R3, R35, P5, !PT ;  /* 0x000000031f03c210 */ /* 0x000fe40002ffe423 */
[----:B------:R-:W-:-:S04]  /*7670*/  @!P4 LEA R4, P5, R0, c[0x0][0x298], 0x1 ;  /* 0x0000a6000004ca11 */ /* 0x000fc800078a08ff */
[----:B------:R-:W-:Y:S02]  /*7680*/  @!P4 LEA.HI.X R5, R0, c[0x0][0x29c], R3, 0x1, P5 ;  /* 0x0000a7000005ca11 */ /* 0x000fe400028f0c03 */
[----:B------:R-:W-:Y:S02]  /*7690*/  IADD3 R2, P5, R82, R152, RZ ;  /* 0x0000009852027210 */ /* 0x000fe40007fbe0ff */
[----:B------:R-:W-:-:S03]  /*76a0*/  F2FP.PACK_AB R0, R27, R28 ;  /* 0x0000001c1b00723e */ /* 0x000fc600000000ff */
[----:B------:R-:W-:Y:S01]  /*76b0*/  IMAD.X R3, R31, 0x1, R11, P5 ;  /* 0x000000011f037824 */ /* 0x000fe200028e060b */
[C---:B------:R-:W-:Y:S02]  /*76c0*/  PRMT R30, R0.reuse, 0x7610, R30 ;  /* 0x00007610001e7816 */ /* 0x040fe4000000001e */
[----:B------:R-:W-:Y:S02]  /*76d0*/  PRMT R31, R0, 0x7632, R31 ;  /* 0x00007632001f7816 */ /* 0x000fe4000000001f */
        /* <DEDUP_REMOVED lines=54> */
.L_x_1972:
[----:B------:R-:W-:Y:S05]  /*7a40*/  BSYNC B0 ;  /* 0x0000000000007941 */ /* 0x000fea0003800000 */
.L_x_1971:
[----:B------:R-:W-:Y:S02]  /*7a50*/  ISETP.GE.AND P5, PT, R0, R107, PT ;  /* 0x0000006b0000720c */ /* 0x000fe40003fa6270 */
[C---:B------:R-:W-:Y:S02]  /*7a60*/  LOP3.LUT R30, R82.reuse, 0x40, RZ, 0xfc, !PT ;  /* 0x00000040521e7812 */ /* 0x040fe400078efcff */
[C---:B------:R-:W-:Y:S02]  /*7a70*/  LOP3.LUT R12, R82.reuse, 0x60, RZ, 0xfc, !PT ;  /* 0x00000060520c7812 */ /* 0x040fe400078efcff */
[C---:B------:R-:W-:Y:S02]  /*7a80*/  LOP3.LUT R31, R82.reuse, 0x80, RZ, 0xfc, !PT ;  /* 0x00000080521f7812 */ /* 0x040fe400078efcff */
[C---:B0-----:R-:W-:Y:S02]  /*7a90*/  LOP3.LUT R32, R82.reuse, 0xa0, RZ, 0xfc, !PT ;  /* 0x000000a052207812 */ /* 0x041fe400078efcff */
[----:B------:R-:W-:-:S02]  /*7aa0*/  LOP3.LUT R33, R82, 0xc0, RZ, 0xfc, !PT ;  /* 0x000000c052217812 */ /* 0x000fc400078efcff */
[----:B------:R-:W-:Y:S01]  /*7ab0*/  LOP3.LUT R34, R82, 0xe0, RZ, 0xfc, !PT ;  /* 0x000000e052227812 */ /* 0x000fe200078efcff */
        /* <DEDUP_REMOVED lines=127> */
[----:B------:R-:W-:Y:S01]  /*82b0*/  LDS.U16 R9, [R49+0x14] ;  /* 0x0000140031097984 */ /* 0x000fe20000000400 */
[----:B-1----:R-:W-:-:S03]  /*82c0*/  HADD2.F32 R8, -RZ, R4.H0_H0 ;  /* 0x20000004ff087230 */ /* 0x002fc60000004100 */
[----:B------:R-:W-:Y:S01]  /*82d0*/  LDS.U16 R47, [R49+0x16] ;  /* 0x00001600312f7984 */ /* 0x000fe20000000400 */
[----:B--2---:R-:W-:Y:S01]  /*82e0*/  HADD2.F32 R6, -RZ, R6.H0_H0 ;  /* 0x20000006ff067230 */ /* 0x004fe20000004100 */
[----:B------:R-:W-:Y:S02]  /*82f0*/  FMUL.FTZ R7, R44, -1.4426950216293334961 ;  /* 0xbfb8aa3b2c077820 */ /* 0x000fe40000410000 */
[----:B------:R-:W0:Y:S01]  /*8300*/  LDS.U16 R4, [R49+0x12] ;  /* 0x0000120031047984 */ /* 0x000e220000000400 */
[----:B------:R-:W-:Y:S02]  /*8310*/  FMUL.FTZ R46, R8, -1.4426950216293334961 ;  /* 0xbfb8aa3b082e7820 */ /* 0x000fe40000410000 */
[----:B------:R-:W-:Y:S01]  /*8320*/  FMUL.FTZ R87, R6, -1.4426950216293334961 ;  /* 0xbfb8aa3b06577820 */ /* 0x000fe20000410000 */
[----:B------:R1:W-:Y:S08]  /*8330*/  MUFU.EX2 R94, R7 ;  /* 0x00000007005e7308 */ /* 0x0003f00000000800 */
[----:B------:R2:W0:Y:S01]  /*8340*/  MUFU.EX2 R95, R46 ;  /* 0x0000002e005f7308 */ /* 0x0004220000000800 */
[----:B-1----:R-:W1:Y:S07]  /*8350*/  LDS.U16 R7, [R49+0x1a] ;  /* 0x00001a0031077984 */ /* 0x002e6e0000000400 */
[----:B------:R3:W0:Y:S01]  /*8360*/  MUFU.EX2 R96, R87 ;  /* 0x0000005700607308 */ /* 0x0006220000000800 */
[----:B--2---:R-:W2:Y:S04]  /*8370*/  LDS.U16 R46, [R49+0x1c] ;  /* 0x00001c00312e7984 */ /* 0x004ea80000000400 */
[----:B---3--:R-:W3:Y:S01]  /*8380*/  LDS.U16 R87, [R49+0x1e] ;  /* 0x00001e0031577984 */ /* 0x008ee20000000400 */
[----:B------:R-:W-:-:S02]  /*8390*/  HADD2.F32 R84, -RZ, R84.H0_H0 ;  /* 0x20000054ff547230 */ /* 0x000fc40000004100 */
[----:B----4-:R-:W-:Y:S02]  /*83a0*/  HADD2.F32 R45, -RZ, R45.H0_H0 ;  /* 0x2000002dff2d7230 */ /* 0x010fe40000004100 */
[----:B-----5:R-:W-:Y:S01]  /*83b0*/  HADD2.F32 R85, -RZ, R85.H0_H0 ;  /* 0x20000055ff557230 */ /* 0x020fe20000004100 */
[----:B------:R-:W-:Y:S01]  /*83c0*/  FMUL.FTZ R98, R84, -1.4426950216293334961 ;  /* 0xbfb8aa3b54627820 */ /* 0x000fe20000410000 */
[----:B------:R-:W-:Y:S01]  /*83d0*/  HADD2.F32 R5, -RZ, R5.H0_H0 ;  /* 0x20000005ff057230 */ /* 0x000fe20000004100 */
[----:B------:R-:W-:Y:S01]  /*83e0*/  FMUL.FTZ R93, R45, -1.4426950216293334961 ;  /* 0xbfb8aa3b2d5d7820 */ /* 0x000fe20000410000 */
[----:B------:R-:W-:Y:S02]  /*83f0*/  HADD2.F32 R48, -RZ, R48.H0_H0 ;  /* 0x20000030ff307230 */ /* 0x000fe40000004100 */
[----:B------:R-:W-:Y:S01]  /*8400*/  HADD2.F32 R86, -RZ, R86.H0_H0 ;  /* 0x20000056ff567230 */ /* 0x000fe20000004100 */
[----:B------:R-:W-:Y:S01]  /*8410*/  FMUL.FTZ R106, R85, -1.4426950216293334961 ;  /* 0xbfb8aa3b556a7820 */ /* 0x000fe20000410000 */
[----:B------:R-:W-:Y:S01]  /*8420*/  HADD2.F32 R43, -RZ, R43.H0_H0 ;  /* 0x2000002bff2b7230 */ /* 0x000fe20000004100 */
[----:B------:R4:W5:Y:S01]  /*8430*/  MUFU.EX2 R97, R93 ;  /* 0x0000005d00617308 */ /* 0x0009620000000800 */
[----:B0-----:R-:W-:Y:S01]  /*8440*/  HADD2.F32 R4, -RZ, R4.H0_H0 ;  /* 0x20000004ff047230 */ /* 0x001fe20000004100 */
[----:B------:R-:W-:Y:S01]  /*8450*/  FMUL.FTZ R99, R5, -1.4426950216293334961 ;  /* 0xbfb8aa3b05637820 */ /* 0x000fe20000410000 */
[----:B------:R-:W-:Y:S01]  /*8460*/  HADD2.F32 R9, -RZ, R9.H0_H0 ;  /* 0x20000009ff097230 */ /* 0x000fe20000004100 */
[----:B------:R-:W-:Y:S01]  /*8470*/  FMUL.FTZ R102, R86, -1.4426950216293334961 ;  /* 0xbfb8aa3b56667820 */ /* 0x000fe20000410000 */
[----:B------:R-:W-:Y:S01]  /*8480*/  HADD2.F32 R47, -RZ, R47.H0_H0 ;  /* 0x2000002fff2f7230 */ /* 0x000fe20000004100 */
[----:B------:R-:W-:-:S02]  /*8490*/  FADD.FTZ R95, R95, 1 ;  /* 0x3f8000005f5f7421 */ /* 0x000fc40000010000 */
[----:B------:R-:W0:Y:S01]  /*84a0*/  MUFU.EX2 R98, R98 ;  /* 0x0000006200627308 */ /* 0x000e220000000800 */
[----:B----4-:R-:W-:Y:S01]  /*84b0*/  FMUL.FTZ R93, R48, -1.4426950216293334961 ;  /* 0xbfb8aa3b305d7820 */ /* 0x010fe20000410000 */
[----:B-1----:R-:W-:Y:S01]  /*84c0*/  HADD2.F32 R7, -RZ, R7.H0_H0 ;  /* 0x20000007ff077230 */ /* 0x002fe20000004100 */
[----:B------:R-:W-:Y:S02]  /*84d0*/  FMUL.FTZ R100, R43, -1.4426950216293334961 ;  /* 0xbfb8aa3b2b647820 */ /* 0x000fe40000410000 */
[----:B------:R-:W-:Y:S02]  /*84e0*/  FMUL.FTZ R103, R4, -1.4426950216293334961 ;  /* 0xbfb8aa3b04677820 */ /* 0x000fe40000410000 */
[----:B------:R-:W-:Y:S01]  /*84f0*/  FMUL.FTZ R104, R9, -1.4426950216293334961 ;  /* 0xbfb8aa3b09687820 */ /* 0x000fe20000410000 */
[----:B--2---:R-:W-:Y:S01]  /*8500*/  HADD2.F32 R46, -RZ, R46.H0_H0 ;  /* 0x2000002eff2e7230 */ /* 0x004fe20000004100 */
[----:B------:R-:W1:Y:S01]  /*8510*/  MUFU.EX2 R106, R106 ;  /* 0x0000006a006a7308 */ /* 0x000e620000000800 */
[----:B------:R-:W-:Y:S01]  /*8520*/  FMUL.FTZ R107, R7, -1.4426950216293334961 ;  /* 0xbfb8aa3b076b7820 */ /* 0x000fe20000410000 */
[----:B---3--:R-:W-:-:S06]  /*8530*/  HADD2.F32 R87, -RZ, R87.H0_H0 ;  /* 0x20000057ff577230 */ /* 0x008fcc0000004100 */
[----:B------:R2:W-:Y:S01]  /*8540*/  MUFU.EX2 R101, R93 ;  /* 0x0000005d00657308 */ /* 0x0005e20000000800 */
[----:B------:R-:W-:Y:S02]  /*8550*/  FMUL.FTZ R105, R47, -1.4426950216293334961 ;  /* 0xbfb8aa3b2f697820 */ /* 0x000fe40000410000 */
[----:B------:R-:W-:Y:S02]  /*8560*/  FMUL.FTZ R108, R46, -1.4426950216293334961 ;  /* 0xbfb8aa3b2e6c7820 */ /* 0x000fe40000410000 */
[----:B------:R-:W-:-:S03]  /*8570*/  FADD.FTZ R96, R96, 1 ;  /* 0x3f80000060607421 */ /* 0x000fc60000010000 */
[----:B------:R-:W3:Y:S01]  /*8580*/  MUFU.EX2 R99, R99 ;  /* 0x0000006300637308 */ /* 0x000ee20000000800 */
[----:B--2---:R-:W-:Y:S02]  /*8590*/  FMUL.FTZ R93, R87, -1.4426950216293334961 ;  /* 0xbfb8aa3b575d7820 */ /* 0x004fe40000410000 */
[----:B------:R-:W-:-:S05]  /*85a0*/  FADD.FTZ R94, R94, 1 ;  /* 0x3f8000005e5e7421 */ /* 0x000fca0000010000 */
[----:B------:R-:W2:Y:S08]  /*85b0*/  MUFU.RCP R111, R95 ;  /* 0x0000005f006f7308 */ /* 0x000eb00000001000 */
[----:B------:R-:W4:Y:S01]  /*85c0*/  MUFU.EX2 R102, R102 ;  /* 0x0000006600667308 */ /* 0x000f220000000800 */
[----:B-----5:R-:W-:-:S07]  /*85d0*/  FADD.FTZ R97, R97, 1 ;  /* 0x3f80000061617421 */ /* 0x020fce0000010000 */
[----:B------:R-:W5:Y:S01]  /*85e0*/  MUFU.EX2 R100, R100 ;  /* 0x0000006400647308 */ /* 0x000f620000000800 */
[----:B0-----:R-:W-:-:S07]  /*85f0*/  FADD.FTZ R98, R98, 1 ;  /* 0x3f80000062627421 */ /* 0x001fce0000010000 */
[----:B------:R-:W0:Y:S08]  /*8600*/  MUFU.EX2 R103, R103 ;  /* 0x0000006700677308 */ /* 0x000e300000000800 */
[----:B------:R-:W0:Y:S08]  /*8610*/  MUFU.EX2 R104, R104 ;  /* 0x0000006800687308 */ /* 0x000e300000000800 */
[----:B------:R-:W0:Y:S08]  /*8620*/  MUFU.EX2 R107, R107 ;  /* 0x0000006b006b7308 */ /* 0x000e300000000800 */
[----:B------:R-:W0:Y:S08]  /*8630*/  MUFU.RCP R113, R96 ;  /* 0x0000006000717308 */ /* 0x000e300000001000 */
[----:B------:R-:W0:Y:S08]  /*8640*/  MUFU.EX2 R105, R105 ;  /* 0x0000006900697308 */ /* 0x000e300000000800 */
[----:B------:R-:W0:Y:S08]  /*8650*/  MUFU.EX2 R108, R108 ;  /* 0x0000006c006c7308 */ /* 0x000e300000000800 */
[----:B------:R-:W0:Y:S01]  /*8660*/  MUFU.EX2 R93, R93 ;  /* 0x0000005d005d7308 */ /* 0x000e220000000800 */
[----:B-1----:R-:W-:-:S07]  /*8670*/  FADD.FTZ R106, R106, 1 ;  /* 0x3f8000006a6a7421 */ /* 0x002fce0000010000 */
[----:B------:R-:W1:Y:S01]  /*8680*/  MUFU.RCP R109, R94 ;  /* 0x0000005e006d7308 */ /* 0x000e620000001000 */
[----:B---3--:R-:W-:Y:S02]  /*8690*/  FADD.FTZ R99, R99, 1 ;  /* 0x3f80000063637421 */ /* 0x008fe40000010000 */
[----:B--2---:R-:W-:Y:S02]  /*86a0*/  FMUL.FTZ R8, R8, R111 ;  /* 0x0000006f08087220 */ /* 0x004fe40000410000 */
[----:B----4-:R-:W-:-:S03]  /*86b0*/  FADD.FTZ R102, R102, 1 ;  /* 0x3f80000066667421 */ /* 0x010fc60000010000 */
[----:B------:R-:W2:Y:S01]  /*86c0*/  MUFU.RCP R110, R97 ;  /* 0x00000061006e7308 */ /* 0x000ea20000001000 */
[----:B-----5:R-:W-:Y:S02]  /*86d0*/  FADD.FTZ R100, R100, 1 ;  /* 0x3f80000064647421 */ /* 0x020fe40000010000 */
[----:B------:R-:W-:-:S05]  /*86e0*/  FADD.FTZ R101, R101, 1 ;  /* 0x3f80000065657421 */ /* 0x000fca0000010000 */
[----:B------:R-:W3:Y:S01]  /*86f0*/  MUFU.RCP R115, R98 ;  /* 0x0000006200737308 */ /* 0x000ee20000001000 */
[----:B0-----:R-:W-:Y:S02]  /*8700*/  FADD.FTZ R103, R103, 1 ;  /* 0x3f80000067677421 */ /* 0x001fe40000010000 */
[----:B------:R-:W-:Y:S02]  /*8710*/  FADD.FTZ R104, R104, 1 ;  /* 0x3f80000068687421 */ /* 0x000fe40000010000 */
[----:B------:R-:W-:Y:S02]  /*8720*/  FMUL.FTZ R8, R8, R27 ;  /* 0x0000001b08087220 */ /* 0x000fe40000410000 */
[----:B------:R-:W-:Y:S01]  /*8730*/  FADD.FTZ R107, R107, 1 ;  /* 0x3f8000006b6b7421 */ /* 0x000fe20000010000 */
[----:B------:R-:W0:Y:S01]  /*8740*/  MUFU.RCP R112, R99 ;  /* 0x0000006300707308 */ /* 0x000e220000001000 */
[----:B------:R-:W-:Y:S02]  /*8750*/  FMUL.FTZ R27, R6, R113 ;  /* 0x00000071061b7220 */ /* 0x000fe40000410000 */
[----:B------:R-:W-:-:S02]  /*8760*/  FADD.FTZ R105, R105, 1 ;  /* 0x3f80000069697421 */ /* 0x000fc40000010000 */
[----:B------:R-:W-:-:S03]  /*8770*/  FADD.FTZ R108, R108, 1 ;  /* 0x3f8000006c6c7421 */ /* 0x000fc60000010000 */
[----:B------:R-:W4:Y:S01]  /*8780*/  MUFU.RCP R106, R106 ;  /* 0x0000006a006a7308 */ /* 0x000f220000001000 */
[----:B------:R-:W-:Y:S02]  /*8790*/  FADD.FTZ R93, R93, 1 ;  /* 0x3f8000005d5d7421 */ /* 0x000fe40000010000 */
[----:B-1----:R-:W-:-:S05]  /*87a0*/  FMUL.FTZ R95, R44, R109 ;  /* 0x0000006d2c5f7220 */ /* 0x002fca0000410000 */
[----:B------:R-:W1:Y:S01]  /*87b0*/  MUFU.RCP R117, R102 ;  /* 0x0000006600757308 */ /* 0x000e620000001000 */
[----:B------:R-:W-:Y:S02]  /*87c0*/  FMUL.FTZ R27, R27, R26 ;  /* 0x0000001a1b1b7220 */ /* 0x000fe40000410000 */
[----:B--2---:R-:W-:-:S05]  /*87d0*/  FMUL.FTZ R6, R45, R110 ;  /* 0x0000006e2d067220 */ /* 0x004fca0000410000 */
[----:B------:R-:W2:Y:S01]  /*87e0*/  MUFU.RCP R44, R107 ;  /* 0x0000006b002c7308 */ /* 0x000ea20000001000 */
[----:B---3--:R-:W-:-:S07]  /*87f0*/  FMUL.FTZ R45, R84, R115 ;  /* 0x00000073542d7220 */ /* 0x008fce0000410000 */
[----:B------:R-:W3:Y:S08]  /*8800*/  MUFU.RCP R100, R100 ;  /* 0x0000006400647308 */ /* 0x000ef00000001000 */
[----:B------:R-:W5:Y:S08]  /*8810*/  MUFU.RCP R101, R101 ;  /* 0x0000006500657308 */ /* 0x000f700000001000 */
[----:B------:R-:W0:Y:S08]  /*8820*/  MUFU.RCP R103, R103 ;  /* 0x0000006700677308 */ /* 0x000e300000001000 */
[----:B------:R-:W0:Y:S08]  /*8830*/  MUFU.RCP R104, R104 ;  /* 0x0000006800687308 */ /* 0x000e300000001000 */
[----:B------:R-:W0:Y:S08]  /*8840*/  MUFU.RCP R94, R105 ;  /* 0x00000069005e7308 */ /* 0x000e300000001000 */
[----:B------:R-:W1:Y:S08]  /*8850*/  MUFU.RCP R97, R108 ;  /* 0x0000006c00617308 */ /* 0x000e700000001000 */
[----:B------:R-:W2:Y:S01]  /*8860*/  MUFU.RCP R26, R93 ;  /* 0x0000005d001a7308 */ /* 0x000ea20000001000 */
[----:B------:R-:W-:-:S02]  /*8870*/  FMUL.FTZ R45, R45, R24 ;  /* 0x000000182d2d7220 */ /* 0x000fc40000410000 */
[----:B------:R-:W-:Y:S02]  /*8880*/  FMUL.FTZ R95, R95, R28 ;  /* 0x0000001c5f5f7220 */ /* 0x000fe40000410000 */
[----:B0-----:R-:W-:Y:S02]  /*8890*/  FMUL.FTZ R24, R5, R112 ;  /* 0x0000007005187220 */ /* 0x001fe40000410000 */
[----:B----4-:R-:W-:Y:S02]  /*88a0*/  FMUL.FTZ R85, R85, R106 ;  /* 0x0000006a55557220 */ /* 0x010fe40000410000 */
[----:B-1----:R-:W-:Y:S01]  /*88b0*/  FMUL.FTZ R5, R86, R117 ;  /* 0x0000007556057220 */ /* 0x002fe20000410000 */
[----:B------:R-:W-:Y:S01]  /*88c0*/  F2FP.PACK_AB R95, R8, R95 ;  /* 0x0000005f085f723e */ /* 0x000fe200000000ff */
[----:B------:R-:W-:Y:S01]  /*88d0*/  BAR.SYNC.DEFER_BLOCKING 0x0 ;  /* 0x0000000000007b1d */ /* 0x000fe20000010000 */
[----:B------:R-:W-:Y:S02]  /*88e0*/  FMUL.FTZ R6, R6, R25 ;  /* 0x0000001906067220 */ /* 0x000fe40000410000 */
[----:B------:R-:W-:-:S02]  /*88f0*/  FMUL.FTZ R85, R85, R16 ;  /* 0x0000001055557220 */ /* 0x000fc40000410000 */
[----:B------:R-:W-:Y:S02]  /*8900*/  FMUL.FTZ R5, R5, R20 ;  /* 0x0000001405057220 */ /* 0x000fe40000410000 */
[----:B--2---:R-:W-:Y:S02]  /*8910*/  FMUL.FTZ R16, R7, R44 ;  /* 0x0000002c07107220 */ /* 0x004fe40000410000 */
[----:B---3--:R-:W-:Y:S02]  /*8920*/  FMUL.FTZ R43, R43, R100 ;  /* 0x000000642b2b7220 */ /* 0x008fe40000410000 */
[----:B-----5:R-:W-:Y:S02]  /*8930*/  FMUL.FTZ R48, R48, R101 ;  /* 0x0000006530307220 */ /* 0x020fe40000410000 */
[----:B------:R-:W-:Y:S02]  /*8940*/  FMUL.FTZ R4, R4, R103 ;  /* 0x0000006704047220 */ /* 0x000fe40000410000 */
[----:B------:R-:W-:-:S02]  /*8950*/  FMUL.FTZ R9, R9, R104 ;  /* 0x0000006809097220 */ /* 0x000fc40000410000 */
[----:B------:R-:W-:Y:S02]  /*8960*/  FMUL.FTZ R20, R47, R94 ;  /* 0x0000005e2f147220 */ /* 0x000fe40000410000 */
[----:B------:R-:W-:Y:S02]  /*8970*/  FMUL.FTZ R7, R46, R97 ;  /* 0x000000612e077220 */ /* 0x000fe40000410000 */
[----:B------:R-:W-:Y:S01]  /*8980*/  FMUL.FTZ R8, R87, R26 ;  /* 0x0000001a57087220 */ /* 0x000fe20000410000 */
[----:B------:R-:W-:Y:S01]  /*8990*/  F2FP.PACK_AB R6, R6, R27 ;  /* 0x0000001b0606723e */ /* 0x000fe200000000ff */
        /* <DEDUP_REMOVED lines=8> */
[----:B------:R-:W-:Y:S01]  /*8a20*/  FMUL.FTZ R8, R8, R13 ;  /* 0x0000000d08087220 */ /* 0x000fe20000410000 */
[----:B------:R-:W-:-:S02]  /*8a30*/  PRMT R13, R95, 0x7632, R13 ;  /* 0x000076325f0d7816 */ /* 0x000fc4000000000d */
[----:B------:R-:W-:Y:S02]  /*8a40*/  PRMT R14, R6, 0x7632, R14 ;  /* 0x00007632060e7816 */ /* 0x000fe4000000000e */
[----:B------:R-:W-:Y:S02]  /*8a50*/  F2FP.PACK_AB R24, R24, R45 ;  /* 0x0000002d1818723e */ /* 0x000fe400000000ff */
[----:B------:R-:W-:Y:S02]  /*8a60*/  F2FP.PACK_AB R43, R48, R43 ;  /* 0x0000002b302b723e */ /* 0x000fe400000000ff */
[----:B------:R-:W-:Y:S02]  /*8a70*/  F2FP.PACK_AB R4, R4, R5 ;  /* 0x000000050404723e */ /* 0x000fe400000000ff */
[----:B------:R-:W-:Y:S02]  /*8a80*/  F2FP.PACK_AB R9, R20, R9 ;  /* 0x000000091409723e */ /* 0x000fe400000000ff */
[----:B------:R-:W-:-:S02]  /*8a90*/  F2FP.PACK_AB R16, R16, R85 ;  /* 0x000000551010723e */ /* 0x000fc400000000ff */
[----:B------:R-:W-:Y:S01]  /*8aa0*/  F2FP.PACK_AB R7, R8, R7 ;  /* 0x000000070807723e */ /* 0x000fe200000000ff */
[----:B------:R0:W-:Y:S01]  /*8ab0*/  STS.U16 [R49+0x2], R13 ;  /* 0x0000020d31007388 */ /* 0x0001e20000000400 */
[----:B------:R-:W-:Y:S02]  /*8ac0*/  PRMT R15, R24, 0x7632, R15 ;  /* 0x00007632180f7816 */ /* 0x000fe4000000000f */
[----:B------:R-:W-:Y:S01]  /*8ad0*/  PRMT R5, R43, 0x7632, R5 ;  /* 0x000076322b057816 */ /* 0x000fe20000000005 */
[----:B------:R1:W-:Y:S01]  /*8ae0*/  STS.U16 [R49+0x4], R6 ;  /* 0x0000040631007388 */ /* 0x0003e20000000400 */
[----:B------:R-:W-:-:S03]  /*8af0*/  PRMT R8, R16, 0x7632, R8 ;  /* 0x0000763210087816 */ /* 0x000fc60000000008 */
[----:B------:R2:W-:Y:S01]  /*8b00*/  STS.U16 [R49+0x6], R14 ;  /* 0x0000060e31007388 */ /* 0x0005e20000000400 */
[----:B0-----:R-:W-:Y:S02]  /*8b10*/  PRMT R13, R4, 0x7632, R13 ;  /* 0x00007632040d7816 */ /* 0x001fe4000000000d */
        /* <DEDUP_REMOVED lines=35> */
[----:B0-----:R-:W-:-:S02]  /*8d50*/  IMAD R7, R114, c[0x0][0x220], RZ ;  /* 0x0000880072077a24 */ /* 0x001fc400078e02ff */
[C---:B------:R-:W-:Y:S01]  /*8d60*/  IMAD.WIDE.U32 R4, R150.reuse, c[0x0][0x220], RZ ;  /* 0x0000880096047a25 */ /* 0x040fe200078e00ff */
        /* <DEDUP_REMOVED lines=14> */
.L_x_1974:
[----:B------:R-:W-:Y:S05]  /*8e50*/  BSYNC B0 ;  /* 0x0000000000007941 */ /* 0x000fea0003800000 */
.L_x_1973:
        /* <DEDUP_REMOVED lines=55> */
.L_x_1975:
[----:B------:R-:W-:Y:S05]  /*91d0*/  EXIT ;  /* 0x000000000000794d */ /* 0x000fea0003800000 */
.L_x_1977:
        /* <DEDUP_REMOVED lines=10> */
.L_x_8853:


//--------------------- .text._Z25selective_scan_fwd_kernelI32Selective_Scan_fwd_kernel_traitsILi128ELi16ELi1ELb1ELb1ELb1ELb0ELb0EN3c104HalfEffEEv13SSMParamsBase --------------------------
	.section	.text._Z25selective_scan_fwd_kernelI32Selective_Scan_fwd_kernel_traitsILi128ELi16ELi1ELb1ELb1ELb1ELb0ELb0EN3c104HalfEffEEv13SSMParamsBase,"ax",@progbits
	.sectioninfo	@"SHI_REGISTERS=168"
	.align	128
        .global         _Z25selective_scan_fwd_kernelI32Selective_Scan_fwd_kernel_traitsILi128ELi16ELi1ELb1ELb1ELb1ELb0ELb0EN3c104HalfEffEEv13SSMParamsBase
        .type           _Z25selective_scan_fwd_kernelI32Selective_Scan_fwd_kernel_traitsILi128ELi16ELi1ELb1ELb1ELb1ELb0ELb0EN3c104HalfEffEEv13SSMParamsBase,@function
        .size           _Z25selective_scan_fwd_kernelI32Selective_Scan_fwd_kernel_traitsILi128ELi16ELi1ELb1ELb1ELb1ELb0ELb0EN3c104HalfEffEEv13SSMParamsBase,(.L_x_8854 - _Z25selective_scan_fwd_kernelI32Selective_Scan_fwd_kernel_traitsILi128ELi16ELi1ELb1ELb1ELb1ELb0ELb0EN3c104HalfEffEEv13SSMParamsBase)
        .other          _Z25selective_scan_fwd_kernelI32Selective_Scan_fwd_kernel_traitsILi128ELi16ELi1ELb1ELb1ELb1ELb0ELb0EN3c104HalfEffEEv13SSMParamsBase,@"STO_CUDA_ENTRY STV_DEFAULT"
_Z25selective_scan_fwd_kernelI32Selective_Scan_fwd_kernel_traitsILi128ELi16ELi1ELb1ELb1ELb1ELb0ELb0EN3c104HalfEffEEv13SSMParamsBase:
.text._Z25selective_scan_fwd_kernelI32Selective_Scan_fwd_kernel_traitsILi128ELi16ELi1ELb1ELb1ELb1ELb0ELb0EN3c104HalfEffEEv13SSMParamsBase:
        /* <DEDUP_REMOVED lines=35> */
.L_x_1978:
        /* <DEDUP_REMOVED lines=27> */
.L_x_1979:
        /* <DEDUP_REMOVED lines=9> */
[-C--:B------:R-:W-:Y:S02]  /*0470*/  IADD3.X R73, R12, R5.reuse, RZ, P0, !PT ;  /* 0x000000050c497210 */ /* 0x080fe400007fe4ff */
[----:B------:R-:W-:Y:S02]  /*0480*/  IADD3.X R5, R10, R5, RZ, P2, !PT ;  /* 0x000000050a057210 */ /* 0x000fe400017fe4ff */
.L_x_1980:
[----:B------:R-:W-:Y:S01]  /*0490*/  ISETP.EQ.U32.AND P0, PT, R4, RZ, PT ;  /* 0x000000ff0400720c */ /* 0x000fe20003f02070 */
[----:B------:R-:W-:Y:S01]  /*04a0*/  HFMA2.MMA R11, -RZ, RZ, 0, 0 ;  /* 0x00000000ff0b7435 */ /* 0x000fe200000001ff */
[----:B------:R-:W-:Y:S02]  /*04b0*/  MOV R7, RZ ;  /* 0x000000ff00077202 */ /* 0x000fe40000000f00 */
[----:B------:R-:W-:Y:S02]  /*04c0*/  ISETP.EQ.OR.EX P0, PT, R5, RZ, !P6, P0 ;  /* 0x000000ff0500720c */ /* 0x000fe40007702700 */
[----:B------:R-:W-:Y:S01]  /*04d0*/  @P1 MOV R7, c[0x0][0x2d4] ;  /* 0x0000b50000071a02 */ /* 0x000fe20000000f00 */
        /* <DEDUP_REMOVED lines=15> */
[----:B------:R-:W-:Y:S01]  /*05d0*/  @P2 MOV R7, c[0x0][0x2c0] ;  /* 0x0000b00000072a02 */ /* 0x000fe20000000f00 */
[----:B------:R-:W-:Y:S01]  /*05e0*/  @P2 IMAD.MOV.U32 R10, RZ, RZ, c[0x0][0x2c4] ;  /* 0x0000b100ff0a2624 */ /* 0x000fe200078e00ff */
[----:B------:R-:W-:Y:S02]  /*05f0*/  @P1 LEA.HI.X.SX32 R9, R20, c[0x0][0x2bc], 0x1, P4 ;  /* 0x0000af0014091a11 */ /* 0x000fe400020f0eff */
[----:B------:R-:W-:Y:S02]  /*0600*/  ISETP.EQ.U32.AND P4, PT, R7, RZ, PT ;  /* 0x000000ff0700720c */ /* 0x000fe40003f82070 */
[----:B------:R-:W-:Y:S02]  /*0610*/  PRMT R7, RZ, 0x7610, R7 ;  /* 0x00007610ff077816 */ /* 0x000fe40000000007 */
[----:B------:R-:W-:-:S04]  /*0620*/  ISETP.EQ.OR.EX P4, PT, R10, RZ, !P6, P4 ;  /* 0x000000ff0a00720c */ /* 0x000fc80007782740 */
[----:B------:R0:W5:Y:S01]  /*0630*/  @P1 LDG.E.U8 R7, [R8.64] ;  /* 0x0000000408071981 */ /* 0x000162000c1e1100 */
[C---:B------:R-:W-:Y:S01]  /*0640*/  @P3 LEA R12, P1, R30.reuse, c[0x0][0x268], 0x2 ;  /* 0x00009a001e0c3a11 */ /* 0x040fe200078210ff */
[----:B------:R-:W-:Y:S01]  /*0650*/  HFMA2.MMA R18, -RZ, RZ, 0, 0 ;  /* 0x00000000ff127435 */ /* 0x000fe200000001ff */
[----:B------:R-:W-:Y:S02]  /*0660*/  MOV R17, RZ ;  /* 0x000000ff00117202 */ /* 0x000fe40000000f00 */
[C---:B------:R-:W-:Y:S02]  /*0670*/  @P3 LEA.HI.X R13, R30.reuse, c[0x0][0x26c], R31, 0x2, P1 ;  /* 0x00009b001e0d3a11 */ /* 0x040fe400008f141f */
[----:B------:R-:W-:Y:S02]  /*0680*/  @P5 LEA R14, P1, R30, c[0x0][0x280], 0x2 ;  /* 0x0000a0001e0e5a11 */ /* 0x000fe400078210ff */
[----:B------:R-:W-:Y:S02]  /*0690*/  @P2 MOV R17, c[0x0][0x2c0] ;  /* 0x0000b00000112a02 */ /* 0x000fe40000000f00 */
[----:B------:R-:W-:-:S02]  /*06a0*/  @P2 MOV R18, c[0x0][0x2c4] ;  /* 0x0000b10000122a02 */ /* 0x000fc40000000f00 */
[----:B------:R-:W-:Y:S02]  /*06b0*/  @P5 LEA.HI.X R15, R30, c[0x0][0x284], R31, 0x2, P1 ;  /* 0x0000a1001e0f5a11 */ /* 0x000fe400008f141f */
[C---:B------:R-:W-:Y:S02]  /*06c0*/  @!P4 LEA R16, P1, R20.reuse, R17, 0x2 ;  /* 0x000000111410c211 */ /* 0x040fe400078210ff */
[----:B------:R-:W-:Y:S02]  /*06d0*/  IABS R22, c[0x0][0x174] ;  /* 0x00005d0000167a13 */ /* 0x000fe40000000000 */
[----:B------:R-:W-:Y:S02]  /*06e0*/  @!P4 LEA.HI.X R17, R20, R18, R21, 0x2, P1 ;  /* 0x000000121411c211 */ /* 0x000fe400008f1415 */
[----:B------:R-:W1:Y:S08]  /*06f0*/  I2F.RP R18, R22 ;  /* 0x0000001600127306 */ /* 0x000e700000209400 */
[----:B-1----:R-:W1:Y:S01]  /*0700*/  MUFU.RCP R18, R18 ;  /* 0x0000001200127308 */ /* 0x002e620000001000 */
[----:B0-----:R-:W-:Y:S01]  /*0710*/  CS2R R8, SRZ ;  /* 0x0000000000087805 */ /* 0x001fe2000001ff00 */
[----:B------:R-:W-:-:S05]  /*0720*/  IMAD.MOV.U32 R26, RZ, RZ, RZ ;  /* 0x000000ffff1a7224 */ /* 0x000fca00078e00ff */
[----:B------:R0:W5:Y:S04]  /*0730*/  @P3 LDG.E R8, [R12.64] ;  /* 0x000000040c083981 */ /* 0x000168000c1e1900 */
[----:B------:R3:W5:Y:S01]  /*0740*/  @!P4 LDG.E R26, [R16.64] ;  /* 0x00000004101ac981 */ /* 0x000762000c1e1900 */
[----:B--2---:R-:W-:Y:S01]  /*0750*/  @!P0 IMAD.WIDE R10, R11, 0x4, R72 ;  /* 0x000000040b0a8825 */ /* 0x004fe200078e0248 */
[----:B------:R-:W-:Y:S02]  /*0760*/  ISETP.NE.AND P2, PT, RZ, c[0x0][0x174], PT ;  /* 0x00005d00ff007a0c */ /* 0x000fe40003f45270 */
[----:B------:R2:W5:Y:S04]  /*0770*/  @P5 LDG.E R9, [R14.64] ;  /* 0x000000040e095981 */ /* 0x000568000c1e1900 */
[----:B------:R1:W4:Y:S02]  /*0780*/  @!P0 LDG.E R6, [R10.64] ;  /* 0x000000040a068981 */ /* 0x000324000c1e1900 */
[----:B-1----:R-:W-:-:S04]  /*0790*/  IADD3 R10, R18, 0xffffffe, RZ ;  /* 0x0ffffffe120a7810 */ /* 0x002fc80007ffe0ff */
[----:B------:R1:W0:Y:S02]  /*07a0*/  F2I.FTZ.U32.TRUNC.NTZ R11, R10 ;  /* 0x0000000a000b7305 */ /* 0x000224000021f000 */
[----:B-1----:R-:W-:Y:S01]  /*07b0*/  HFMA2.MMA R10, -RZ, RZ, 0, 0 ;  /* 0x00000000ff0a7435 */ /* 0x002fe200000001ff */
[----:B0-----:R-:W-:-:S05]  /*07c0*/  IADD3 R19, RZ, -R11, RZ ;  /* 0x8000000bff137210 */ /* 0x001fca0007ffe0ff */
[----:B------:R-:W-:Y:S01]  /*07d0*/  IMAD R13, R19, R22, RZ ;  /* 0x00000016130d7224 */ /* 0x000fe200078e02ff */
[----:B------:R-:W-:-:S03]  /*07e0*/  IABS R12, R30 ;  /* 0x0000001e000c7213 */ /* 0x000fc60000000000 */
[----:B------:R-:W-:-:S06]  /*07f0*/  IMAD.HI.U32 R11, R11, R13, R10 ;  /* 0x0000000d0b0b7227 */ /* 0x000fcc00078e000a */
[----:B---3--:R-:W-:-:S05]  /*0800*/  IMAD.HI.U32 R16, R11, R12, RZ ;  /* 0x0000000c0b107227 */ /* 0x008fca00078e00ff */
[----:B------:R-:W-:-:S05]  /*0810*/  IADD3 R11, -R16, RZ, RZ ;  /* 0x000000ff100b7210 */ /* 0x000fca0007ffe1ff */
[----:B------:R-:W-:-:S05]  /*0820*/  IMAD R11, R22, R11, R12 ;  /* 0x0000000b160b7224 */ /* 0x000fca00078e020c */
[----:B------:R-:W-:Y:S02]  /*0830*/  ISETP.GT.U32.AND P3, PT, R22, R11, PT ;  /* 0x0000000b1600720c */ /* 0x000fe40003f64070 */
[----:B------:R-:W-:-:S11]  /*0840*/  LOP3.LUT R10, R30, c[0x0][0x174], RZ, 0x3c, !PT ;  /* 0x00005d001e0a7a12 */ /* 0x000fd600078e3cff */
[----:B------:R-:W-:-:S04]  /*0850*/  @!P3 IADD3 R11, R11, -R22, RZ ;  /* 0x800000160b0bb210 */ /* 0x000fc80007ffe0ff */
[----:B------:R-:W-:Y:S01]  /*0860*/  ISETP.GE.U32.AND P1, PT, R11, R22, PT ;  /* 0x000000160b00720c */ /* 0x000fe20003f26070 */
[C---:B------:R-:W-:Y:S01]  /*0870*/  IMAD R23, R21.reuse, c[0x0][0x1a0], RZ ;  /* 0x0000680015177a24 */ /* 0x040fe200078e02ff */
[----:B------:R-:W-:Y:S01]  /*0880*/  ISETP.GE.AND P4, PT, R10, RZ, PT ;  /* 0x000000ff0a00720c */ /* 0x000fe20003f86270 */
[C---:B------:R-:W-:Y:S01]  /*0890*/  IMAD R25, R21.reuse, c[0x0][0x1c0], RZ ;  /* 0x0000700015197a24 */ /* 0x040fe200078e02ff */
[----:B------:R-:W-:Y:S01]  /*08a0*/  @!P3 IADD3 R16, R16, 0x1, RZ ;  /* 0x000000011010b810 */ /* 0x000fe20007ffe0ff */
[----:B------:R-:W-:Y:S02]  /*08b0*/  IMAD R17, R21, c[0x0][0x1e0], RZ ;  /* 0x0000780015117a24 */ /* 0x000fe400078e02ff */
[----:B--2---:R-:W-:-:S04]  /*08c0*/  IMAD.WIDE.U32 R14, R20, c[0x0][0x1a0], RZ ;  /* 0x00006800140e7a25 */ /* 0x004fc800078e00ff */
[----:B------:R-:W-:Y:S02]  /*08d0*/  IMAD R23, R20, c[0x0][0x1a4], R23 ;  /* 0x0000690014177a24 */ /* 0x000fe400078e0217 */
[----:B------:R-:W-:Y:S01]  /*08e0*/  @P1 IADD3 R16, R16, 0x1, RZ ;  /* 0x0000000110101810 */ /* 0x000fe20007ffe0ff */
[C---:B------:R-:W-:Y:S02]  /*08f0*/  IMAD R29, R20.reuse, c[0x0][0x1c4], R25 ;  /* 0x00007100141d7a24 */ /* 0x040fe400078e0219 */
[C---:B------:R-:W-:Y:S02]  /*0900*/  IMAD R25, R20.reuse, c[0x0][0x1e4], R17 ;  /* 0x0000790014197a24 */ /* 0x040fe400078e0211 */
[----:B------:R-:W-:Y:S02]  /*0910*/  IMAD R27, R21, c[0x0][0x1f0], RZ ;  /* 0x00007c00151b7a24 */ /* 0x000fe400078e02ff */
[----:B------:R-:W-:Y:S01]  /*0920*/  IMAD.IADD R17, R15, 0x1, R23 ;  /* 0x000000010f117824 */ /* 0x000fe200078e0217 */
[----:B------:R-:W-:Y:S01]  /*0930*/  MOV R23, R16 ;  /* 0x0000001000177202 */ /* 0x000fe20000000f00 */
[----:B------:R-:W-:-:S04]  /*0940*/  IMAD.WIDE.U32 R12, R20, c[0x0][0x1f0], RZ ;  /* 0x00007c00140c7a25 */ /* 0x000fc800078e00ff */
[C---:B------:R-:W-:Y:S02]  /*0950*/  IMAD R27, R20.reuse, c[0x0][0x1f4], R27 ;  /* 0x00007d00141b7a24 */ /* 0x040fe400078e021b */
[----:B------:R-:W-:-:S04]  /*0960*/  IMAD.WIDE.U32 R10, R20, c[0x0][0x1e0], RZ ;  /* 0x00007800140a7a25 */ /* 0x000fc800078e00ff */
[----:B------:R-:W-:Y:S01]  /*0970*/  @!P4 IMAD.MOV R23, RZ, RZ, -R23 ;  /* 0x000000ffff17c224 */ /* 0x000fe200078e0a17 */
[----:B------:R-:W-:Y:S02]  /*0980*/  @!P2 LOP3.LUT R23, RZ, c[0x0][0x174], RZ, 0x33, !PT ;  /* 0x00005d00ff17aa12 */ /* 0x000fe400078e33ff */
[----:B------:R-:W-:Y:S01]  /*0990*/  IADD3 R15, R13, R27, RZ ;  /* 0x0000001b0d0f7210 */ /* 0x000fe20007ffe0ff */
[----:B------:R-:W-:Y:S01]  /*09a0*/  IMAD R13, R31, c[0x0][0x1e8], RZ ;  /* 0x00007a001f0d7a24 */ /* 0x000fe200078e02ff */
[----:B------:R-:W-:Y:S01]  /*09b0*/  IADD3 R11, R11, R25, RZ ;  /* 0x000000190b0b7210 */ /* 0x000fe20007ffe0ff */
[----:B------:R-:W-:Y:S01]  /*09c0*/  IMAD.WIDE.U32 R18, R20, c[0x0][0x1c0], RZ ;  /* 0x0000700014127a25 */ /* 0x000fe200078e00ff */
[----:B------:R-:W-:Y:S02]  /*09d0*/  SHF.R.S32.HI R22, RZ, 0x1f, R23 ;  /* 0x0000001fff167819 */ /* 0x000fe40000011417 */
[----:B------:R-:W-:Y:S01]  /*09e0*/  MOV R16, R14 ;  /* 0x0000000e00107202 */ /* 0x000fe20000000f00 */
[C---:B------:R-:W-:Y:S01]  /*09f0*/  IMAD R25, R30.reuse, c[0x0][0x1ec], R13 ;  /* 0x00007b001e197a24 */ /* 0x040fe200078e020d */
[----:B------:R-:W-:Y:S01]  /*0a00*/  MOV R14, R12 ;  /* 0x0000000c000e7202 */ /* 0x000fe20000000f00 */
[----:B------:R-:W-:Y:S01]  /*0a10*/  IMAD.WIDE.U32 R12, R30, c[0x0][0x1e8], R10 ;  /* 0x00007a001e0c7a25 */ /* 0x000fe200078e000a */
[----:B------:R-:W-:-:S03]  /*0a20*/  IADD3 R19, R19, R29, RZ ;  /* 0x0000001d13137210 */ /* 0x000fc60007ffe0ff */
[C---:B------:R-:W-:Y:S02]  /*0a30*/  IMAD R10, R22.reuse, c[0x0][0x1b8], RZ ;  /* 0x00006e00160a7a24 */ /* 0x040fe400078e02ff */
[----:B------:R-:W-:Y:S02]  /*0a40*/  IMAD R22, R22, c[0x0][0x1d8], RZ ;  /* 0x0000760016167a24 */ /* 0x000fe400078e02ff */
[----:B------:R-:W-:-:S04]  /*0a50*/  IMAD.WIDE.U32 R16, R23, c[0x0][0x1b8], R16 ;  /* 0x00006e0017107a25 */ /* 0x000fc800078e0010 */
[----:B------:R-:W-:Y:S02]  /*0a60*/  IMAD R27, R23, c[0x0][0x1bc], R10 ;  /* 0x00006f00171b7a24 */ /* 0x000fe400078e020a */
[----:B------:R-:W-:Y:S02]  /*0a70*/  IMAD R24, R31, c[0x0][0x1f8], RZ ;  /* 0x00007e001f187a24 */ /* 0x000fe400078e02ff */
[----:B------:R-:W-:Y:S01]  /*0a80*/  IMAD.WIDE.U32 R18, R23, c[0x0][0x1d8], R18 ;  /* 0x0000760017127a25 */ /* 0x000fe200078e0012 */
[----:B------:R-:W-:-:S03]  /*0a90*/  LEA R10, P3, R16, c[0x0][0x258], 0x1 ;  /* 0x00009600100a7a11 */ /* 0x000fc600078608ff */
[----:B------:R-:W-:Y:S01]  /*0aa0*/  IMAD R29, R23, c[0x0][0x1dc], R22 ;  /* 0x00007700171d7a24 */ /* 0x000fe200078e0216 */
[----:B------:R-:W-:Y:S01]  /*0ab0*/  IADD3 R23, R13, R25, RZ ;  /* 0x000000190d177210 */ /* 0x000fe20007ffe0ff */
[----:B------:R-:W-:Y:S02]  /*0ac0*/  IMAD.IADD R13, R17, 0x1, R27 ;  /* 0x00000001110d7824 */ /* 0x000fe400078e021b */
[C---:B------:R-:W-:Y:S02]  /*0ad0*/  IMAD R101, R30.reuse, c[0x0][0x1fc], R24 ;  /* 0x00007f001e657a24 */ /* 0x040fe400078e0218 */
[----:B------:R-:W-:Y:S01]  /*0ae0*/  IMAD.WIDE.U32 R14, R30, c[0x0][0x1f8], R14 ;  /* 0x00007e001e0e7a25 */ /* 0x000fe200078e000e */
[----:B------:R-:W-:Y:S02]  /*0af0*/  LEA.HI.X R13, R16, c[0x0][0x25c], R13, 0x1, P3 ;  /* 0x00009700100d7a11 */ /* 0x000fe400018f0c0d */
[----:B------:R-:W-:Y:S02]  /*0b00*/  ISETP.NE.U32.AND P3, PT, RZ, c[0x0][0x2d8], PT ;  /* 0x0000b600ff007a0c */ /* 0x000fe40003f65070 */
[----:B------:R-:W-:-:S02]  /*0b10*/  IADD3 R101, R15, R101, RZ ;  /* 0x000000650f657210 */ /* 0x000fc40007ffe0ff */
[----:B------:R-:W-:Y:S02]  /*0b20*/  LEA R102, P2, R14, c[0x0][0x278], 0x1 ;  /* 0x00009e000e667a11 */ /* 0x000fe400078408ff */
[----:B------:R-:W-:Y:S02]  /*0b30*/  LEA R100, P1, R12, c[0x0][0x270], 0x1 ;  /* 0x00009c000c647a11 */ /* 0x000fe400078208ff */
[----:B------:R-:W-:Y:S02]  /*0b40*/  LEA.HI.X R101, R14, c[0x0][0x27c], R101, 0x1, P2 ;  /* 0x00009f000e657a11 */ /* 0x000fe400010f0c65 */
[----:B------:R-:W-:Y:S02]  /*0b50*/  ISETP.NE.AND.EX P3, PT, RZ, c[0x0][0x2dc], PT, P3 ;  /* 0x0000b700ff007a0c */ /* 0x000fe40003f65330 */
[----:B------:R-:W-:Y:S02]  /*0b60*/  LEA.HI.X R12, R12, c[0x0][0x274], R23, 0x1, P1 ;  /* 0x00009d000c0c7a11 */ /* 0x000fe400008f0c17 */
[----:B------:R-:W-:-:S02]  /*0b70*/  ISETP.NE.U32.AND P2, PT, RZ, c[0x0][0x2c8], PT ;  /* 0x0000b200ff007a0c */ /* 0x000fc40003f45070 */
[----:B------:R-:W-:Y:S02]  /*0b80*/  ISETP.NE.U32.AND P1, PT, RZ, c[0x0][0x2e0], PT ;  /* 0x0000b800ff007a0c */ /* 0x000fe40003f25070 */
[----:B------:R-:W-:Y:S02]  /*0b90*/  ISETP.NE.AND.EX P2, PT, RZ, c[0x0][0x2cc], PT, P2 ;  /* 0x0000b300ff007a0c */ /* 0x000fe40003f45320 */
[----:B------:R-:W-:Y:S01]  /*0ba0*/  ISETP.NE.AND.EX P1, PT, RZ, c[0x0][0x2e4], PT, P1 ;  /* 0x0000b900ff007a0c */ /* 0x000fe20003f25310 */
[----:B------:R-:W-:Y:S01]  /*0bb0*/  HFMA2.MMA R165, -RZ, RZ, 0, 0 ;  /* 0x00000000ffa57435 */ /* 0x000fe200000001ff */
[----:B------:R-:W-:Y:S01]  /*0bc0*/  IMAD.MOV.U32 R28, RZ, RZ, RZ ;  /* 0x000000ffff1c7224 */ /* 0x000fe200078e00ff */
[----:B------:R-:W-:Y:S01]  /*0bd0*/  HFMA2.MMA R69, -RZ, RZ, 0, 0 ;  /* 0x00000000ff457435 */ /* 0x000fe200000001ff */
[----:B------:R-:W-:-:S03]  /*0be0*/  @P3 MOV R28, c[0x0][0x2dc] ;  /* 0x0000b700001c3a02 */ /* 0x000fc60000000f00 */
[----:B------:R-:W-:Y:S02]  /*0bf0*/  @P3 MOV R165, c[0x0][0x2d8] ;  /* 0x0000b60000a53a02 */ /* 0x000fe40000000f00 */
[----:B------:R-:W-:Y:S01]  /*0c00*/  LEA R11, P4, R18, c[0x0][0x260], 0x1 ;  /* 0x00009800120b7a11 */ /* 0x000fe200078808ff */
[----:B------:R0:W-:Y:S01]  /*0c10*/  STL [R1], R28 ;  /* 0x0000001c01007387 */ /* 0x0001e20000100800 */
[----:B------:R-:W-:Y:S02]  /*0c20*/  IADD3 R15, R19, R29, RZ ;  /* 0x0000001d130f7210 */ /* 0x000fe40007ffe0ff */
[----:B------:R-:W-:Y:S01]  /*0c30*/  MOV R27, RZ ;  /* 0x000000ff001b7202 */ /* 0x000fe20000000f00 */
[----:B------:R-:W-:Y:S01]  /*0c40*/  @P2 IMAD.MOV.U32 R27, RZ, RZ, c[0x0][0x2cc] ;  /* 0x0000b300ff1b2624 */ /* 0x000fe200078e00ff */
        /* <DEDUP_REMOVED lines=13> */
[----:B------:R-:W-:Y:S01]  /*0d20*/  MOV R25, RZ ;  /* 0x000000ff00197202 */ /* 0x000fe20000000f00 */
[----:B------:R-:W-:Y:S01]  /*0d30*/  @P1 IMAD.MOV.U32 R25, RZ, RZ, c[0x0][0x2e0] ;  /* 0x0000b800ff191624 */ /* 0x000fe200078e00ff */
[----:B------:R-:W-:Y:S02]  /*0d40*/  SEL R15, R16, 0x800, P6 ;  /* 0x00000800100f7807 */ /* 0x000fe40003000000 */
[----:B------:R-:W-:Y:S02]  /*0d50*/  @P3 MOV R162, c[0x0][0x2d8] ;  /* 0x0000b60000a23a02 */ /* 0x000fe40000000f00 */
[----:B------:R-:W-:Y:S02]  /*0d60*/  @P3 MOV R163, c[0x0][0x2dc] ;  /* 0x0000b70000a33a02 */ /* 0x000fe40000000f00 */
[----:B------:R-:W-:Y:S02]  /*0d70*/  @P1 MOV R17, c[0x0][0x2e4] ;  /* 0x0000b90000111a02 */ /* 0x000fe40000000f00 */
[----:B------:R-:W-:-:S02]  /*0d80*/  IADD3 R16, R71, R19, RZ ;  /* 0x0000001347107210 */ /* 0x000fc40007ffe0ff */
[----:B----4-:R-:W-:Y:S01]  /*0d90*/  @!P0 SHF.R.S32.HI R0, RZ, 0x1f, R6 ;  /* 0x0000001fff008819 */ /* 0x010fe20000011406 */
[----:B------:R-:W-:Y:S05]  /*0da0*/  @P4 BRA P2, `(.L_x_1981) ;  /* 0x0000020000004947 */ /* 0x000fea0001000000 */
[-C--:B0-----:R-:W-:Y:S02]  /*0db0*/  IABS R24, R15.reuse ;  /* 0x0000000f00187213 */ /* 0x081fe40000000000 */
[----:B------:R-:W-:Y:S02]  /*0dc0*/  IADD3 R17, R15, c[0x0][0x168], RZ ;  /* 0x00005a000f117a10 */ /* 0x000fe40007ffe0ff */
[----:B------:R-:W0:Y:S01]  /*0dd0*/  I2F.RP R23, R24 ;  /* 0x0000001800177306 */ /* 0x000e220000209400 */
[----:B-----5:R-:W-:Y:S02]  /*0de0*/  IABS R26, R15 ;  /* 0x0000000f001a7213 */ /* 0x020fe40000000000 */
[----:B------:R-:W-:Y:S02]  /*0df0*/  IADD3 R22, R17, -0x1, RZ ;  /* 0xffffffff11167810 */ /* 0x000fe40007ffe0ff */
[----:B------:R-:W-:-:S02]  /*0e00*/  IADD3 R26, RZ, -R26, RZ ;  /* 0x8000001aff1a7210 */ /* 0x000fc40007ffe0ff */
[----:B------:R-:W-:Y:S01]  /*0e10*/  MOV R164, RZ ;  /* 0x000000ff00a47202 */ /* 0x000fe20000000f00 */
[----:B0-----:R-:W0:Y:S02]  /*0e20*/  MUFU.RCP R23, R23 ;  /* 0x0000001700177308 */ /* 0x001e240000001000 */
[----:B0-----:R-:W-:-:S06]  /*0e30*/  IADD3 R18, R23, 0xffffffe, RZ ;  /* 0x0ffffffe17127810 */ /* 0x001fcc0007ffe0ff */
        /* <DEDUP_REMOVED lines=8> */
[----:B------:R-:W-:Y:S02]  /*0ec0*/  MOV R17, R26 ;  /* 0x0000001a00117202 */ /* 0x000fe40000000f00 */
[----:B------:R-:W-:Y:S01]  /*0ed0*/  ISETP.GE.AND P2, PT, R22, RZ, PT ;  /* 0x000000ff1600720c */ /* 0x000fe20003f46270 */
        /* <DEDUP_REMOVED lines=8> */
[----:B------:R-:W-:-:S04]  /*0f60*/  @P0 IADD3 R19, R19, 0x1, RZ ;  /* 0x0000000113130810 */ /* 0x000fc80007ffe0ff */
[----:B------:R-:W-:-:S05]  /*0f70*/  MOV R18, R19 ;  /* 0x0000001300127202 */ /* 0x000fca0000000f00 */
[----:B------:R-:W-:Y:S01]  /*0f80*/  @!P2 IMAD.MOV R18, RZ, RZ, -R18 ;  /* 0x000000ffff12a224 */ /* 0x000fe200078e0a12 */
[----:B------:R-:W-:Y:S01]  /*0f90*/  @!P1 LOP3.LUT R18, RZ, R15, RZ, 0x33, !PT ;  /* 0x0000000fff129212 */ /* 0x000fe200078e33ff */
[----:B------:R-:W-:Y:S05]  /*0fa0*/  BRA `(.L_x_1982) ;  /* 0x0000012000007947 */ /* 0x000fea0003800000 */
.L_x_1981:
        /* <DEDUP_REMOVED lines=9> */
[----:B------:R-:W3:Y:S02]  /*1040*/  LDG.E R18, [R22.64+0x4] ;  /* 0x0000040416127981 */ /* 0x000ee4000c1e1900 */
[----:B---3--:R-:W-:Y:S01]  /*1050*/  IADD3 R28, -R17, R18, RZ ;  /* 0x00000012111c7210 */ /* 0x008fe20007ffe1ff */
[----:B--2---:R-:W-:-:S03]  /*1060*/  IMAD.IADD R18, R19, 0x1, -R164 ;  /* 0x0000000113127824 */ /* 0x004fc600078e0aa4 */
[----:B------:R-:W-:Y:S02]  /*1070*/  ISETP.GT.AND P0, PT, R15, R28, PT ;  /* 0x0000001c0f00720c */ /* 0x000fe40003f04270 */
[----:B------:R-:W-:Y:S02]  /*1080*/  IADD3 R28, -R28, R15, RZ ;  /* 0x0000000f1c1c7210 */ /* 0x000fe40007ffe1ff */
[----:B------:R-:W-:-:S04]  /*1090*/  ISETP.GT.AND P0, PT, R18, RZ, P0 ;  /* 0x000000ff1200720c */ /* 0x000fc80000704270 */
[----:B------:R-:W-:Y:S02]  /*10a0*/  SEL R28, R28, RZ, P0 ;  /* 0x000000ff1c1c7207 */ /* 0x000fe40000000000 */
[----:B------:R-:W-:-:S03]  /*10b0*/  IADD3 R18, R18, 0x1, RZ ;  /* 0x0000000112127810 */ /* 0x000fc60007ffe0ff */
[----:B-----5:R-:W-:Y:S02]  /*10c0*/  IMAD R17, R26, R15, R28 ;  /* 0x0000000f1a117224 */ /* 0x020fe400078e021c */
.L_x_1982:
[----:B------:R-:W-:-:S13]  /*10d0*/  ISETP.GE.AND P0, PT, R18, 0x1, PT ;  /* 0x000000011200780c */ /* 0x000fda0003f06270 */
[----:B------:R-:W-:Y:S05]  /*10e0*/  @!P0 EXIT ;  /* 0x000000000000894d */ /* 0x000fea0003800000 */
[----:B------:R-:W0:Y:S01]  /*10f0*/  S2R R23, SR_TID.X ;  /* 0x0000000000177919 */ /* 0x000e220000002100 */
[----:B------:R-:W-:-:S03]  /*1100*/  LEA R68, P0, R20, R69, 0x2 ;  /* 0x0000004514447211 */ /* 0x000fc600078010ff */
[----:B------:R-:W1:Y:S01]  /*1110*/  S2R R19, SR_LANEID ;  /* 0x0000000000137919 */ /* 0x000e620000000000 */
[----:B------:R-:W-:Y:S02]  /*1120*/  LEA.HI.X R69, R20, R27, R21, 0x2, P0 ;  /* 0x0000001b14457211 */ /* 0x000fe400000f1415 */
[----:B------:R-:W-:Y:S01]  /*1130*/  CS2R R20, SRZ ;  /* 0x0000000000147805 */ /* 0x000fe2000001ff00 */
[C---:B0-----:R-:W-:Y:S02]  /*1140*/  SHF.L.U32 R22, R23.reuse, 0x1, RZ ;  /* 0x0000000117167819 */ /* 0x041fe400000006ff */
[----:B------:R-:W-:Y:S02]  /*1150*/  SHF.L.U32 R150, R23, 0x4, RZ ;  /* 0x0000000417967819 */ /* 0x000fe400000006ff */
[----:B------:R-:W-:Y:S02]  /*1160*/  LOP3.LUT R22, R22, 0xffffffc0, RZ, 0xc0, !PT ;  /* 0xffffffc016167812 */ /* 0x000fe400078ec0ff */
[----:B------:R-:W-:-:S02]  /*1170*/  IADD3 R161, R150, 0x1, RZ ;  /* 0x0000000196a17810 */ /* 0x000fc40007ffe0ff */
[----:B------:R-:W-:Y:S02]  /*1180*/  LOP3.LUT R23, R22, 0x1f, R23, 0xf8, !PT ;  /* 0x0000001f16177812 */ /* 0x000fe400078ef817 */
        /* <DEDUP_REMOVED lines=11> */
[----:B-1----:R-:W-:Y:S02]  /*1240*/  SHF.R.S32.HI R24, RZ, 0x1f, R23 ;  /* 0x0000001fff187819 */ /* 0x002fe40000011417 */
.L_x_2027:
[----:B------:R-:W2:Y:S01]  /*1250*/  LDL R25, [R1] ;  /* 0x0000000001197983 */ /* 0x000ea20000100800 */
[----:B------:R-:W-:-:S04]  /*1260*/  ISETP.NE.U32.AND P0, PT, R165, RZ, PT ;  /* 0x000000ffa500720c */ /* 0x000fc80003f05070 */
[----:B--2---:R-:W-:-:S13]  /*1270*/  ISETP.NE.AND.EX P0, PT, R25, RZ, PT, P0 ;  /* 0x000000ff1900720c */ /* 0x004fda0003f05300 */
[----:B------:R-:W-:-:S05]  /*1280*/  @P0 IADD3 R27, R20, R164, RZ ;  /* 0x000000a4141b0210 */ /* 0x000fca0007ffe0ff */
[----:B------:R-:W-:-:S05]  /*1290*/  @P0 IMAD.WIDE R26, R27, 0x4, R162 ;  /* 0x000000041b1a0825 */ /* 0x000fca00078e02a2 */
[----:B------:R-:W2:Y:S04]  /*12a0*/  @P0 LDG.E R25, [R26.64] ;  /* 0x000000041a190981 */ /* 0x000ea8000c1e1900 */
[----:B------:R-:W2:Y:S01]  /*12b0*/  @P0 LDG.E R28, [R26.64+0x4] ;  /* 0x000004041a1c0981 */ /* 0x000ea2000c1e1900 */
[----:B------:R-:W-:Y:S02]  /*12c0*/  @!P0 IADD3 R30, -R21, c[0x0][0x168], RZ ;  /* 0x00005a00151e8a10 */ /* 0x000fe40007ffe1ff */
[----:B--2---:R-:W-:Y:S02]  /*12d0*/  @P0 IADD3 R25, -R25, R28, RZ ;  /* 0x0000001c19190210 */ /* 0x004fe40007ffe1ff */
[----:B------:R-:W-:-:S04]  /*12e0*/  @!P0 IMNMX R25, R30, R15, PT ;  /* 0x0000000f1e198217 */ /* 0x000fc80003800200 */
[----:B------:R-:W-:-:S13]  /*12f0*/  ISETP.GE.AND P0, PT, R25, 0x1, PT ;  /* 0x000000011900780c */ /* 0x000fda0003f06270 */
[----:B0-----:R-:W-:Y:S05]  /*1300*/  @!P0 EXIT ;  /* 0x000000000000894d */ /* 0x001fea0003800000 */
[----:B------:R-:W-:Y:S01]  /*1310*/  BAR.SYNC.DEFER_BLOCKING 0x0 ;  /* 0x0000000000007b1d */ /* 0x000fe20000010000 */
[C---:B------:R-:W-:Y:S01]  /*1320*/  IMAD.SHL.U32 R149, R23.reuse, 0x10, RZ ;  /* 0x0000001017957824 */ /* 0x040fe200078e00ff */
[----:B------:R-:W-:-:S04]  /*1330*/  SHF.L.U64.HI R148, R23, 0x4, R24 ;  /* 0x0000000417947819 */ /* 0x000fc80000010218 */
[----:B------:R-:W-:-:S04]  /*1340*/  IADD3 R36, P0, R100, R149, RZ ;  /* 0x0000009564247210 */ /* 0x000fc80007f1e0ff */
[----:B------:R-:W-:-:S05]  /*1350*/  IADD3.X R37, R12, R148, RZ, P0, !PT ;  /* 0x000000940c257210 */ /* 0x000fca00007fe4ff */
[----:B------:R-:W2:Y:S04]  /*1360*/  LDG.E.128 R28, [R36.64] ;  /* 0x00000004241c7981 */ /* 0x000ea8000c1e1d00 */
[----:B------:R-:W3:Y:S01]  /*1370*/  LDG.E.128 R32, [R36.64+0x200] ;  /* 0x0002000424207981 */ /* 0x000ee2000c1e1d00 */
[----:B------:R-:W-:Y:S02]  /*1380*/  IADD3 R26, R22, R19, RZ ;  /* 0x00000013161a7210 */ /* 0x000fe40007ffe0ff */
[----:B------:R-:W-:Y:S02]  /*1390*/  IADD3 R38, P0, R102, R149, RZ ;  /* 0x0000009566267210 */ /* 0x000fe40007f1e0ff */
[----:B------:R-:W-:Y:S02]  /*13a0*/  IADD3 R27, R26, R19, RZ ;  /* 0x000000131a1b7210 */ /* 0x000fe40007ffe0ff */
[----:B------:R-:W-:Y:S01]  /*13b0*/  IADD3.X R39, R101, R148, RZ, P0, !PT ;  /* 0x0000009465277210 */ /* 0x000fe200007fe4ff */
[----:B--2---:R0:W-:Y:S04]  /*13c0*/  STS.128 [R26.X16], R28 ;  /* 0x0000001c1a007388 */ /* 0x0041e8000000cc00 */
[----:B---3--:R1:W-:Y:S01]  /*13d0*/  STS.128 [R26.X16+0x200], R32 ;  /* 0x000200201a007388 */ /* 0x0083e2000000cc00 */
[----:B------:R-:W-:-:S06]  /*13e0*/  NOP ;  /* 0x0000000000007918 */ /* 0x000fcc0000000000 */
[----:B------:R-:W-:Y:S04]  /*13f0*/  LDS.128 R48, [R27.X16] ;  /* 0x000000001b307984 */ /* 0x000fe8000000cc00 */
[----:B------:R-:W-:Y:S04]  /*1400*/  LDS.128 R44, [R27.X16+0x10] ;  /* 0x000010001b2c7984 */ /* 0x000fe8000000cc00 */
[----:B------:R-:W-:Y:S06]  /*1410*/  BAR.SYNC.DEFER_BLOCKING 0x0 ;  /* 0x0000000000007b1d */ /* 0x000fec0000010000 */
[----:B0-----:R-:W2:Y:S04]  /*1420*/  LDG.E.128 R28, [R38.64] ;  /* 0x00000004261c7981 */ /* 0x001ea8000c1e1d00 */
[----:B-1----:R-:W3:Y:S01]  /*1430*/  LDG.E.128 R32, [R38.64+0x200] ;  /* 0x0002000426207981 */ /* 0x002ee2000c1e1d00 */
[----:B------:R-:W-:Y:S01]  /*1440*/  MOV R36, c[0x0][0x16c] ;  /* 0x00005b0000247a02 */ /* 0x000fe20000000f00 */
[----:B------:R-:W-:Y:S01]  /*1450*/  ULDC.U8 UR6, c[0x0][0x188] ;  /* 0x0000620000067ab9 */ /* 0x000fe20000000000 */
[----:B------:R-:W-:Y:S02]  /*1460*/  BSSY B0, `(.L_x_1983) ;  /* 0x000003d000007945 */ /* 0x000fe40003800000 */
[----:B------:R-:W-:Y:S01]  /*1470*/  ISETP.GE.AND P6, PT, R36, 0x1, PT ;  /* 0x000000012400780c */ /* 0x000fe20003fc6270 */
[----:B--2---:R-:W-:Y:S04]  /*1480*/  STS.128 [R26.X16], R28 ;  /* 0x0000001c1a007388 */ /* 0x004fe8000000cc00 */
[----:B---3--:R-:W-:Y:S01]  /*1490*/  STS.128 [R26.X16+0x200], R32 ;  /* 0x000200201a007388 */ /* 0x008fe2000000cc00 */
[----:B------:R-:W-:-:S06]  /*14a0*/  NOP ;  /* 0x0000000000007918 */ /* 0x000fcc0000000000 */
[----:B------:R-:W0:Y:S04]  /*14b0*/  LDS.128 R32, [R27.X16] ;  /* 0x000000001b207984 */ /* 0x000e28000000cc00 */
[----:B------:R1:W2:Y:S01]  /*14c0*/  LDS.128 R40, [R27.X16+0x10] ;  /* 0x000010001b287984 */ /* 0x0002a2000000cc00 */
[--C-:B0-----:R-:W-:Y:S02]  /*14d0*/  HADD2.F32 R36, -RZ, R32.reuse.H0_H0 ;  /* 0x20000020ff247230 */ /* 0x101fe40000004100 */
[----:B------:R-:W-:Y:S02]  /*14e0*/  HADD2.F32 R52, -RZ, R32.H1_H1 ;  /* 0x30000020ff347230 */ /* 0x000fe40000004100 */
[--C-:B------:R-:W-:Y:S01]  /*14f0*/  HADD2.F32 R32, -RZ, R34.reuse.H0_H0 ;  /* 0x20000022ff207230 */ /* 0x100fe20000004100 */
[--C-:B------:R-:W-:Y:S01]  /*1500*/  FADD.FTZ R28, R36, R9.reuse ;  /* 0x00000009241c7221 */ /* 0x100fe20000010000 */
[----:B------:R-:W-:Y:S01]  /*1510*/  HADD2.F32 R34, -RZ, R34.H1_H1 ;  /* 0x30000022ff227230 */ /* 0x000fe20000004100 */
[--C-:B------:R-:W-:Y:S01]  /*1520*/  FADD.FTZ R29, R52, R9.reuse ;  /* 0x00000009341d7221 */ /* 0x100fe20000010000 */
[--C-:B------:R-:W-:Y:S01]  /*1530*/  HADD2.F32 R38, -RZ, R33.reuse.H0_H0 ;  /* 0x20000021ff267230 */ /* 0x100fe20000004100 */
[--C-:B------:R-:W-:Y:S01]  /*1540*/  FADD.FTZ R32, R32, R9.reuse ;  /* 0x0000000920207221 */ /* 0x100fe20000010000 */
[----:B------:R-:W-:Y:S01]  /*1550*/  FSETP.GTU.FTZ.AND P4, PT, R28, 20, PT ;  /* 0x41a000001c00780b */ /* 0x000fe20003f9c000 */
[----:B------:R-:W-:Y:S01]  /*1560*/  HADD2.F32 R54, -RZ, R33.H1_H1 ;  /* 0x30000021ff367230 */ /* 0x000fe20000004100 */
[--C-:B------:R-:W-:Y:S01]  /*1570*/  FADD.FTZ R33, R34, R9.reuse ;  /* 0x0000000922217221 */ /* 0x100fe20000010000 */
[----:B------:R-:W-:Y:S01]  /*1580*/  HADD2.F32 R34, -RZ, R35.H0_H0 ;  /* 0x20000023ff227230 */ /* 0x000fe20000004100 */
        /* <DEDUP_REMOVED lines=8> */
[----:B------:R-:W-:Y:S02]  /*1610*/  FSETP.GTU.FTZ.AND P0, PT, R33, 20, PT ;  /* 0x41a000002100780b */ /* 0x000fe40003f1c000 */
[----:B------:R-:W-:Y:S01]  /*1620*/  ISETP.EQ.OR P5, PT, RZ, UR6, P5 ;  /* 0x00000006ff007c0c */ /* 0x000fe2000afa2670 */
[----:B------:R-:W-:Y:S07]  /*1630*/  @P4 BRA `(.L_x_1984) ;  /* 0x000001f000004947 */ /* 0x000fee0003800000 */
[----:B-12---:R-:W-:Y:S01]  /*1640*/  FMUL.FTZ R28, R28, 1.4426950216293334961 ;  /* 0x3fb8aa3b1c1c7820 */ /* 0x006fe20000410000 */
        /* <DEDUP_REMOVED lines=30> */
.L_x_1984:
[----:B-12---:R-:W-:Y:S05]  /*1830*/  BSYNC B0 ;  /* 0x0000000000007941 */ /* 0x006fea0003800000 */
.L_x_1983:
[----:B------:R-:W-:Y:S01]  /*1840*/  HADD2.F32 R36, -RZ, R35.H1_H1 ;  /* 0x30000023ff247230 */ /* 0x000fe20000004100 */
[----:B------:R-:W-:Y:S01]  /*1850*/  BSSY B0, `(.L_x_1985) ;  /* 0x0000023000007945 */ /* 0x000fe20003800000 */
[----:B------:R-:W-:-:S03]  /*1860*/  FSETP.GTU.FTZ.AND P4, PT, R34, 20, PT ;  /* 0x41a000002200780b */ /* 0x000fc60003f9c000 */
[----:B------:R-:W-:Y:S01]  /*1870*/  FADD.FTZ R35, R36, R9 ;  /* 0x0000000924237221 */ /* 0x000fe20000010000 */
        /* <DEDUP_REMOVED lines=32> */
.L_x_1986:
[----:B------:R-:W-:Y:S05]  /*1a80*/  BSYNC B0 ;  /* 0x0000000000007941 */ /* 0x000fea0003800000 */
.L_x_1985:
[----:B------:R-:W-:Y:S01]  /*1a90*/  ISETP.EQ.OR P3, PT, RZ, UR6, P3 ;  /* 0x00000006ff007c0c */ /* 0x000fe20009f62670 */
[----:B------:R-:W-:Y:S01]  /*1aa0*/  HADD2.F32 R36, -RZ, R40.H0_H0 ;  /* 0x20000028ff247230 */ /* 0x000fe20000004100 */
[----:B------:R-:W-:Y:S01]  /*1ab0*/  BSSY B0, `(.L_x_1987) ;  /* 0x0000024000007945 */ /* 0x000fe20003800000 */
[----:B------:R-:W-:Y:S02]  /*1ac0*/  FSETP.GTU.FTZ.AND P5, PT, R35, 20, PT ;  /* 0x41a000002300780b */ /* 0x000fe40003fbc000 */
[----:B------:R-:W-:Y:S01]  /*1ad0*/  ISETP.EQ.OR P2, PT, RZ, UR6, P2 ;  /* 0x00000006ff007c0c */ /* 0x000fe20009742670 */
        /* <DEDUP_REMOVED lines=33> */
.L_x_1988:
[----:B------:R-:W-:Y:S05]  /*1cf0*/  BSYNC B0 ;  /* 0x0000000000007941 */ /* 0x000fea0003800000 */
.L_x_1987:
[----:B------:R-:W-:Y:S01]  /*1d00*/  HADD2.F32 R40, -RZ, R40.H1_H1 ;  /* 0x30000028ff287230 */ /* 0x000fe20000004100 */
[----:B------:R-:W-:Y:S01]  /*1d10*/  BSSY B0, `(.L_x_1989) ;  /* 0x0000023000007945 */ /* 0x000fe20003800000 */
[----:B------:R-:W-:-:S03]  /*1d20*/  FSETP.GTU.FTZ.AND P3, PT, R36, 20, PT ;  /* 0x41a000002400780b */ /* 0x000fc60003f7c000 */
[----:B------:R-:W-:Y:S01]  /*1d30*/  FADD.FTZ R37, R40, R9 ;  /* 0x0000000928257221 */ /* 0x000fe20000010000 */
        /* <DEDUP_REMOVED lines=32> */
.L_x_1990:
[----:B------:R-:W-:Y:S05]  /*1f40*/  BSYNC B0 ;  /* 0x0000000000007941 */ /* 0x000fea0003800000 */
.L_x_1989:
        /* <DEDUP_REMOVED lines=38> */
.L_x_1992:
[----:B------:R-:W-:Y:S05]  /*21b0*/  BSYNC B0 ;  /* 0x0000000000007941 */ /* 0x000fea0003800000 */
.L_x_1991:
[----:B------:R-:W-:Y:S01]  /*21c0*/  HADD2.F32 R52, -RZ, R41.H1_H1 ;  /* 0x30000029ff347230 */ /* 0x000fe20000004100 */
[----:B------:R-:W-:Y:S01]  /*21d0*/  MOV R40, R100 ;  /* 0x0000006400287202 */ /* 0x000fe20000000f00 */
[----:B------:R-:W-:Y:S01]  /*21e0*/  BSSY B0, `(.L_x_1993) ;  /* 0x0000025000007945 */ /* 0x000fe20003800000 */
[----:B------:R-:W-:Y:S02]  /*21f0*/  MOV R41, R12 ;  /* 0x0000000c00297202 */ /* 0x000fe40000000f00 */
[----:B------:R-:W-:Y:S01]  /*2200*/  FSETP.GTU.FTZ.AND P1, PT, R38, 20, PT ;  /* 0x41a000002600780b */ /* 0x000fe20003f3c000 */
[----:B------:R-:W-:Y:S02]  /*2210*/  FADD.FTZ R39, R52, R9 ;  /* 0x0000000934277221 */ /* 0x000fe40000010000 */
[----:B------:R-:W-:Y:S01]  /*2220*/  IMAD.WIDE R40, R25, 0x2, R40 ;  /* 0x0000000219287825 */ /* 0x000fe200078e0228 */
[----:B------:R-:W-:Y:S05]  /*2230*/  @P0 BRA `(.L_x_1994) ;  /* 0x000001f000000947 */ /* 0x000fea0003800000 */
[----:B------:R-:W-:Y:S01]  /*2240*/  FMUL.FTZ R33, R33, 1.4426950216293334961 ;  /* 0x3fb8aa3b21217820 */ /* 0x000fe20000410000 */
[----:B------:R-:W-:Y:S01]  /*2250*/  HFMA2.MMA R54, -RZ, RZ, 1.625, 0 ;  /* 0x3e800000ff367435 */ /* 0x000fe200000001ff */
[----:B------:R-:W-:-:S02]  /*2260*/  IMAD.MOV.U32 R57, RZ, RZ, 0x3d39bf78 ;  /* 0x3d39bf78ff397424 */ /* 0x000fc400078e00ff */
        /* <DEDUP_REMOVED lines=28> */
.L_x_1994:
[----:B------:R-:W-:Y:S05]  /*2430*/  BSYNC B0 ;  /* 0x0000000000007941 */ /* 0x000fea0003800000 */
.L_x_1993:
[----:B------:R-:W-:Y:S01]  /*2440*/  ISETP.EQ.OR P4, PT, RZ, UR6, P4 ;  /* 0x00000006ff007c0c */ /* 0x000fe2000a782670 */
[----:B------:R-:W-:Y:S01]  /*2450*/  HADD2.F32 R56, -RZ, R42.H0_H0 ;  /* 0x2000002aff387230 */ /* 0x000fe20000004100 */
[----:B------:R-:W-:Y:S01]  /*2460*/  MOV R103, R101 ;  /* 0x0000006500677202 */ /* 0x000fe20000000f00 */
[----:B------:R-:W-:Y:S01]  /*2470*/  BSSY B0, `(.L_x_1995) ;  /* 0x0000026000007945 */ /* 0x000fe20003800000 */
[----:B------:R-:W-:Y:S02]  /*2480*/  FSETP.GTU.FTZ.AND P0, PT, R39, 20, PT ;  /* 0x41a000002700780b */ /* 0x000fe40003f1c000 */
[----:B------:R-:W-:Y:S01]  /*2490*/  ISETP.EQ.OR P5, PT, RZ, UR6, P5 ;  /* 0x00000006ff007c0c */ /* 0x000fe2000afa2670 */
[----:B------:R-:W-:Y:S01]  /*24a0*/  IMAD.WIDE R102, R25, 0x2, R102 ;  /* 0x0000000219667825 */ /* 0x000fe200078e0266 */
[----:B------:R-:W-:-:S03]  /*24b0*/  MOV R100, R40 ;  /* 0x0000002800647202 */ /* 0x000fc60000000f00 */
[----:B------:R-:W-:Y:S02]  /*24c0*/  FADD.FTZ R56, R56, R9 ;  /* 0x0000000938387221 */ /* 0x000fe40000010000 */
        /* <DEDUP_REMOVED lines=32> */
.L_x_1996:
[----:B------:R-:W-:Y:S05]  /*26d0*/  BSYNC B0 ;  /* 0x0000000000007941 */ /* 0x000fea0003800000 */
.L_x_1995:
[----:B------:R-:W-:Y:S01]  /*26e0*/  HADD2.F32 R42, -RZ, R42.H1_H1 ;  /* 0x3000002aff2a7230 */ /* 0x000fe20000004100 */
[----:B------:R-:W-:Y:S01]  /*26f0*/  BSSY B0, `(.L_x_1997) ;  /* 0x0000026000007945 */ /* 0x000fe20003800000 */
[----:B------:R-:W-:Y:S01]  /*2700*/  FSETP.GTU.FTZ.AND P4, PT, R56, 20, PT ;  /* 0x41a000003800780b */ /* 0x000fe20003f9c000 */
[----:B------:R-:W-:Y:S01]  /*2710*/  HADD2.F32 R58, -RZ, R43.H0_H0 ;  /* 0x2000002bff3a7230 */ /* 0x000fe20000004100 */
[----:B------:R-:W-:Y:S01]  /*2720*/  MOV R12, R41 ;  /* 0x00000029000c7202 */ /* 0x000fe20000000f00 */
[----:B------:R-:W-:Y:S01]  /*2730*/  FADD.FTZ R57, R42, R9 ;  /* 0x000000092a397221 */ /* 0x000fe20000010000 */
        /* <DEDUP_REMOVED lines=33> */
.L_x_1998:
[----:B------:R-:W-:Y:S05]  /*2950*/  BSYNC B0 ;  /* 0x0000000000007941 */ /* 0x000fea0003800000 */
.L_x_1997:
[----:B------:R-:W-:Y:S01]  /*2960*/  ISETP.EQ.OR P3, PT, RZ, UR6, P3 ;  /* 0x00000006ff007c0c */ /* 0x000fe20009f62670 */
[----:B------:R-:W-:Y:S01]  /*2970*/  BSSY B0, `(.L_x_1999) ;  /* 0x0000029000007945 */ /* 0x000fe20003800000 */
[--C-:B------:R-:W-:Y:S01]  /*2980*/  HADD2.F32 R89, -RZ, R48.reuse.H0_H0 ;  /* 0x20000030ff597230 */ /* 0x100fe20000004100 */
[----:B------:R-:W-:Y:S01]  /*2990*/  FSETP.GTU.FTZ.AND P5, PT, R57, 20, PT ;  /* 0x41a000003900780b */ /* 0x000fe20003fbc000 */
[----:B------:R-:W-:Y:S01]  /*29a0*/  HADD2.F32 R41, -RZ, R49.H0_H0 ;  /* 0x20000031ff297230 */ /* 0x000fe20000004100 */
[----:B------:R-:W-:Y:S01]  /*29b0*/  ISETP.EQ.OR P2, PT, RZ, UR6, P2 ;  /* 0x00000006ff007c0c */ /* 0x000fe20009742670 */
[----:B------:R-:W-:Y:S01]  /*29c0*/  HADD2.F32 R52, -RZ, R43.H1_H1 ;  /* 0x3000002bff347230 */ /* 0x000fe20000004100 */
[----:B------:R-:W-:Y:S01]  /*29d0*/  FADD.FTZ R58, R58, R9 ;  /* 0x000000093a3a7221 */ /* 0x000fe20000010000 */
[----:B------:R-:W-:Y:S02]  /*29e0*/  HADD2.F32 R48, -RZ, R48.H1_H1 ;  /* 0x30000030ff307230 */ /* 0x000fe40000004100 */
[----:B------:R-:W-:-:S03]  /*29f0*/  HADD2.F32 R49, -RZ, R49.H1_H1 ;  /* 0x30000031ff317230 */ /* 0x000fc60000004100 */
        /* <DEDUP_REMOVED lines=32> */
.L_x_2000:
[----:B------:R-:W-:Y:S05]  /*2c00*/  BSYNC B0 ;  /* 0x0000000000007941 */ /* 0x000fea0003800000 */
.L_x_1999:
[----:B------:R-:W-:Y:S01]  /*2c10*/  BSSY B0, `(.L_x_2001) ;  /* 0x0000028000007945 */ /* 0x000fe20003800000 */
[--C-:B------:R-:W-:Y:S01]  /*2c20*/  HADD2.F32 R87, -RZ, R50.reuse.H0_H0 ;  /* 0x20000032ff577230 */ /* 0x100fe20000004100 */
[----:B------:R-:W-:Y:S01]  /*2c30*/  FSETP.GTU.FTZ.AND P3, PT, R58, 20, PT ;  /* 0x41a000003a00780b */ /* 0x000fe20003f7c000 */
[--C-:B------:R-:W-:Y:S01]  /*2c40*/  HADD2.F32 R43, -RZ, R51.reuse.H0_H0 ;  /* 0x20000033ff2b7230 */ /* 0x100fe20000004100 */
[----:B------:R-:W-:Y:S01]  /*2c50*/  FADD.FTZ R59, R52, R9 ;  /* 0x00000009343b7221 */ /* 0x000fe20000010000 */
[----:B------:R-:W-:Y:S02]  /*2c60*/  HADD2.F32 R50, -RZ, R50.H1_H1 ;  /* 0x30000032ff327230 */ /* 0x000fe40000004100 */
[----:B------:R-:W-:Y:S02]  /*2c70*/  HADD2.F32 R51, -RZ, R51.H1_H1 ;  /* 0x30000033ff337230 */ /* 0x000fe40000004100 */
[----:B------:R-:W-:Y:S01]  /*2c80*/  HADD2.F32 R85, -RZ, R44.H0_H0 ;  /* 0x2000002cff557230 */ /* 0x000fe20000004100 */
[----:B------:R-:W-:Y:S05]  /*2c90*/  @P2 BRA `(.L_x_2002) ;  /* 0x000001f000002947 */ /* 0x000fea0003800000 */
[----:B------:R-:W-:Y:S01]  /*2ca0*/  FMUL.FTZ R37, R37, 1.4426950216293334961 ;  /* 0x3fb8aa3b25257820 */ /* 0x000fe20000410000 */
[----:B------:R-:W-:Y:S01]  /*2cb0*/  MOV R61, 0x3d39bf78 ;  /* 0x3d39bf78003d7802 */ /* 0x000fe20000000f00 */
        /* <DEDUP_REMOVED lines=29> */
.L_x_2002:
[----:B------:R-:W-:Y:S05]  /*2e90*/  BSYNC B0 ;  /* 0x0000000000007941 */ /* 0x000fea0003800000 */
.L_x_2001:
[----:B------:R-:W-:Y:S01]  /*2ea0*/  ISETP.EQ.OR P1, PT, RZ, UR6, P1 ;  /* 0x00000006ff007c0c */ /* 0x000fe20008f22670 */
[----:B------:R-:W-:Y:S01]  /*2eb0*/  BSSY B0, `(.L_x_2003) ;  /* 0x000002d000007945 */ /* 0x000fe20003800000 */
[----:B------:R-:W-:Y:S01]  /*2ec0*/  FSETP.GTU.FTZ.AND P2, PT, R59, 20, PT ;  /* 0x41a000003b00780b */ /* 0x000fe20003f5c000 */
[--C-:B------:R-:W-:Y:S01]  /*2ed0*/  HADD2.F32 R53, -RZ, R45.reuse.H0_H0 ;  /* 0x2000002dff357230 */ /* 0x100fe20000004100 */
[----:B------:R-:W-:Y:S01]  /*2ee0*/  ISETP.EQ.OR P0, PT, RZ, UR6, P0 ;  /* 0x00000006ff007c0c */ /* 0x000fe20008702670 */
[----:B------:R-:W-:Y:S01]  /*2ef0*/  HADD2.F32 R83, -RZ, R46.H0_H0 ;  /* 0x2000002eff537230 */ /* 0x000fe20000004100 */
[----:B------:R-:W-:Y:S01]  /*2f00*/  ISETP.EQ.OR P4, PT, RZ, UR6, P4 ;  /* 0x00000006ff007c0c */ /* 0x000fe2000a782670 */
[----:B------:R-:W-:Y:S01]  /*2f10*/  HADD2.F32 R44, -RZ, R44.H1_H1 ;  /* 0x3000002cff2c7230 */ /* 0x000fe20000004100 */
[----:B------:R-:W-:Y:S01]  /*2f20*/  ISETP.EQ.OR P5, PT, RZ, UR6, P5 ;  /* 0x00000006ff007c0c */ /* 0x000fe2000afa2670 */
[----:B------:R-:W-:Y:S01]  /*2f30*/  HADD2.F32 R45, -RZ, R45.H1_H1 ;  /* 0x3000002dff2d7230 */ /* 0x000fe20000004100 */
[----:B------:R-:W-:Y:S01]  /*2f40*/  ISETP.EQ.OR P3, PT, RZ, UR6, P3 ;  /* 0x00000006ff007c0c */ /* 0x000fe20009f62670 */
[----:B------:R-:W-:Y:S01]  /*2f50*/  HADD2.F32 R46, -RZ, R46.H1_H1 ;  /* 0x3000002eff2e7230 */ /* 0x000fe20000004100 */
[----:B------:R-:W-:Y:S01]  /*2f60*/  ISETP.EQ.OR P2, PT, RZ, UR6, P2 ;  /* 0x00000006ff007c0c */ /* 0x000fe20009742670 */
[----:B------:R-:W-:Y:S01]  /*2f70*/  HADD2.F32 R55, -RZ, R47.H0_H0 ;  /* 0x2000002fff377230 */ /* 0x000fe20000004100 */
[----:B------:R-:W-:Y:S06]  /*2f80*/  @P1 BRA `(.L_x_2004) ;  /* 0x000001f000001947 */ /* 0x000fec0003800000 */
        /* <DEDUP_REMOVED lines=31> */
.L_x_2004:
[----:B------:R-:W-:Y:S05]  /*3180*/  BSYNC B0 ;  /* 0x0000000000007941 */ /* 0x000fea0003800000 */
.L_x_2003:
        /* <DEDUP_REMOVED lines=33> */
.L_x_2006:
[----:B------:R-:W-:Y:S05]  /*33a0*/  BSYNC B0 ;  /* 0x0000000000007941 */ /* 0x000fea0003800000 */
.L_x_2005:
        /* <DEDUP_REMOVED lines=33> */
.L_x_2008:
[----:B------:R-:W-:Y:S05]  /*35c0*/  BSYNC B0 ;  /* 0x0000000000007941 */ /* 0x000fea0003800000 */
.L_x_2007:
        /* <DEDUP_REMOVED lines=33> */
.L_x_2010:
[----:B------:R-:W-:Y:S05]  /*37e0*/  BSYNC B0 ;  /* 0x0000000000007941 */ /* 0x000fea0003800000 */
.L_x_2009:
        /* <DEDUP_REMOVED lines=33> */
.L_x_2012:
[----:B------:R-:W-:Y:S05]  /*3a00*/  BSYNC B0 ;  /* 0x0000000000007941 */ /* 0x000fea0003800000 */
.L_x_2011:
        /* <DEDUP_REMOVED lines=33> */
.L_x_2014:
[----:B------:R-:W-:Y:S05]  /*3c20*/  BSYNC B0 ;  /* 0x0000000000007941 */ /* 0x000fea0003800000 */
.L_x_2013:
[----:B------:R-:W-:Y:S01]  /*3c30*/  HADD2.F32 R47, -RZ, R47.H1_H1 ;  /* 0x3000002fff2f7230 */ /* 0x000fe20000004100 */
        /* <DEDUP_REMOVED lines=35> */
.L_x_2025:
[----:B------:R-:W-:Y:S01]  /*3e70*/  SHF.R.S32.HI R99, RZ, 0x1f, R98 ;  /* 0x0000001fff637819 */ /* 0x000fe20000011462 */
[----:B-12---:R-:W-:-:S04]  /*3e80*/  IMAD.WIDE.U32 R40, R98, c[0x0][0x1b0], RZ ;  /* 0x00006c0062287a25 */ /* 0x006fc800078e00ff */
[----:B------:R-:W-:Y:S01]  /*3e90*/  IMAD R43, R99, c[0x0][0x1b0], RZ ;  /* 0x00006c00632b7a24 */ /* 0x000fe200078e02ff */
[----:B------:R-:W-:-:S03]  /*3ea0*/  LEA R44, P0, R40, R10, 0x1 ;  /* 0x0000000a282c7211 */ /* 0x000fc600078008ff */
[----:B------:R-:W-:Y:S01]  /*3eb0*/  IMAD R43, R98, c[0x0][0x1b4], R43 ;  /* 0x00006d00622b7a24 */ /* 0x000fe200078e022b */
[----:B------:R-:W-:-:S04]  /*3ec0*/  IADD3 R44, P1, R44, R149, RZ ;  /* 0x000000952c2c7210 */ /* 0x000fc80007f3e0ff */
[----:B------:R-:W-:-:S04]  /*3ed0*/  IADD3 R41, R41, R43, RZ ;  /* 0x0000002b29297210 */ /* 0x000fc80007ffe0ff */
[----:B------:R-:W-:-:S05]  /*3ee0*/  LEA.HI.X R41, R40, R13, R41, 0x1, P0 ;  /* 0x0000000d28297211 */ /* 0x000fca00000f0c29 */
[----:B------:R-:W-:-:S05]  /*3ef0*/  IMAD.X R45, R41, 0x1, R148, P1 ;  /* 0x00000001292d7824 */ /* 0x000fca00008e0694 */
[----:B0-----:R0:W2:Y:S04]  /*3f00*/  LDG.E.128 R40, [R44.64] ;  /* 0x000000042c287981 */ /* 0x0010a8000c1e1d00 */
[----:B0-----:R-:W3:Y:S01]  /*3f10*/  LDG.E.128 R44, [R44.64+0x200] ;  /* 0x000200042c2c7981 */ /* 0x001ee2000c1e1d00 */
[----:B------:R-:W-:Y:S01]  /*3f20*/  MOV R48, R70 ;  /* 0x0000004600307202 */ /* 0x000fe20000000f00 */
[C---:B------:R-:W-:Y:S01]  /*3f30*/  IMAD R51, R99.reuse, c[0x0][0x198], RZ ;  /* 0x0000660063337a24 */ /* 0x040fe200078e02ff */
[----:B------:R-:W-:Y:S01]  /*3f40*/  MOV R49, R16 ;  /* 0x0000001000317202 */ /* 0x000fe20000000f00 */
[----:B------:R-:W-:Y:S02]  /*3f50*/  IMAD R53, R99, c[0x0][0x1d0], RZ ;  /* 0x0000740063357a24 */ /* 0x000fe400078e02ff */
[----:B------:R-:W-:-:S02]  /*3f60*/  IMAD R51, R98, c[0x0][0x19c], R51 ;  /* 0x0000670062337a24 */ /* 0x000fc400078e0233 */
[----:B------:R-:W-:-:S05]  /*3f70*/  IMAD.WIDE.U32 R48, R98, c[0x0][0x198], R48 ;  /* 0x0000660062307a25 */ /* 0x000fca00078e0030 */
[----:B------:R-:W-:Y:S02]  /*3f80*/  LEA R50, P0, R48, c[0x0][0x250], 0x2 ;  /* 0x0000940030327a11 */ /* 0x000fe400078010ff */
[----:B------:R-:W-:Y:S01]  /*3f90*/  IADD3 R49, R49, R51, RZ ;  /* 0x0000003331317210 */ /* 0x000fe20007ffe0ff */
[----:B------:R-:W-:-:S03]  /*3fa0*/  IMAD R53, R98, c[0x0][0x1d4], R53 ;  /* 0x0000750062357a24 */ /* 0x000fc600078e0235 */
[----:B------:R-:W-:Y:S01]  /*3fb0*/  LEA.HI.X R51, R48, c[0x0][0x254], R49, 0x2, P0 ;  /* 0x0000950030337a11 */ /* 0x000fe200000f1431 */
[----:B------:R-:W-:-:S04]  /*3fc0*/  IMAD.WIDE.U32 R48, R98, c[0x0][0x1d0], RZ ;  /* 0x0000740062307a25 */ /* 0x000fc800078e00ff */
[----:B------:R0:W4:Y:S01]  /*3fd0*/  LDG.E R130, [R50.64] ;  /* 0x0000000432827981 */ /* 0x000122000c1e1900 */
[----:B------:R-:W-:Y:S02]  /*3fe0*/  LEA R52, P0, R48, R11, 0x1 ;  /* 0x0000000b30347211 */ /* 0x000fe400078008ff */
[----:B------:R-:W-:-:S04]  /*3ff0*/  IADD3 R49, R49, R53, RZ ;  /* 0x0000003531317210 */ /* 0x000fc80007ffe0ff */
[----:B------:R-:W-:Y:S02]  /*4000*/  LEA.HI.X R49, R48, R14, R49, 0x1, P0 ;  /* 0x0000000e30317211 */ /* 0x000fe400000f0c31 */
[----:B------:R-:W-:-:S04]  /*4010*/  IADD3 R52, P0, R52, R149, RZ ;  /* 0x0000009534347210 */ /* 0x000fc80007f1e0ff */
[----:B------:R-:W-:Y:S01]  /*4020*/  IADD3.X R53, R49, R148, RZ, P0, !PT ;  /* 0x0000009431357210 */ /* 0x000fe200007fe4ff */
[----:B--2---:R-:W-:Y:S04]  /*4030*/  STS.128 [R26.X16], R40 ;  /* 0x000000281a007388 */ /* 0x004fe8000000cc00 */
[----:B---3--:R-:W-:Y:S01]  /*4040*/  STS.128 [R26.X16+0x200], R44 ;  /* 0x0002002c1a007388 */ /* 0x008fe2000000cc00 */
[----:B------:R-:W-:-:S06]  /*4050*/  NOP ;  /* 0x0000000000007918 */ /* 0x000fcc0000000000 */
[----:B0-----:R0:W2:Y:S04]  /*4060*/  LDG.E.128 R48, [R52.64] ;  /* 0x0000000434307981 */ /* 0x0010a8000c1e1d00 */
[----:B------:R-:W1:Y:S04]  /*4070*/  LDS.128 R44, [R27.X16] ;  /* 0x000000001b2c7984 */ /* 0x000e68000000cc00 */
[----:B------:R-:W3:Y:S04]  /*4080*/  LDS.128 R40, [R27.X16+0x10] ;  /* 0x000010001b287984 */ /* 0x000ee8000000cc00 */
[----:B0-----:R-:W5:Y:S01]  /*4090*/  LDG.E.128 R52, [R52.64+0x200] ;  /* 0x0002000434347981 */ /* 0x001f62000c1e1d00 */
[----:B------:R-:W-:-:S02]  /*40a0*/  ISETP.GE.U32.AND P4, PT, R160, R25, PT ;  /* 0x00000019a000720c */ /* 0x000fc40003f86070 */
[-C--:B------:R-:W-:Y:S01]  /*40b0*/  ISETP.GE.U32.AND P3, PT, R161, R25.reuse, PT ;  /* 0x00000019a100720c */ /* 0x080fe20003f66070 */
[----:B------:R-:W0:Y:S01]  /*40c0*/  S2R R112, SR_TID.X ;  /* 0x0000000000707919 */ /* 0x000e220000002100 */
[----:B----4-:R-:W-:Y:S01]  /*40d0*/  FMUL.FTZ R130, R130, 1.4426950216293334961 ;  /* 0x3fb8aa3b82827820 */ /* 0x010fe20000410000 */
[----:B------:R-:W-:-:S03]  /*40e0*/  ISETP.GE.U32.AND P1, PT, R159, R25, PT ;  /* 0x000000199f00720c */ /* 0x000fc60003f26070 */
[C---:B------:R-:W-:Y:S02]  /*40f0*/  FMUL.FTZ R125, R130.reuse, R32 ;  /* 0x00000020827d7220 */ /* 0x040fe40000410000 */
[C---:B------:R-:W-:Y:S02]  /*4100*/  FMUL.FTZ R117, R130.reuse, R28 ;  /* 0x0000001c82757220 */ /* 0x040fe40000410000 */
[C---:B------:R-:W-:Y:S02]  /*4110*/  FMUL.FTZ R119, R130.reuse, R29 ;  /* 0x0000001d82777220 */ /* 0x040fe40000410000 */
[----:B------:R-:W4:Y:S01]  /*4120*/  MUFU.EX2 R125, R125 ;  /* 0x0000007d007d7308 */ /* 0x000f220000000800 */
[C---:B------:R-:W-:Y:S02]  /*4130*/  FMUL.FTZ R121, R130.reuse, R30 ;  /* 0x0000001e82797220 */ /* 0x040fe40000410000 */
[C---:B------:R-:W-:Y:S02]  /*4140*/  FMUL.FTZ R123, R130.reuse, R31 ;  /* 0x0000001f827b7220 */ /* 0x040fe40000410000 */
[----:B------:R-:W-:-:S02]  /*4150*/  FMUL.FTZ R127, R130, R33 ;  /* 0x00000021827f7220 */ /* 0x000fc40000410000 */
[C---:B------:R-:W-:Y:S01]  /*4160*/  FMUL.FTZ R129, R130.reuse, R34 ;  /* 0x0000002282817220 */ /* 0x040fe20000410000 */
[----:B------:R-:W3:Y:S01]  /*4170*/  MUFU.EX2 R117, R117 ;  /* 0x0000007500757308 */ /* 0x000ee20000000800 */
[C---:B------:R-:W-:Y:S02]  /*4180*/  FMUL.FTZ R131, R130.reuse, R35 ;  /* 0x0000002382837220 */ /* 0x040fe40000410000 */
[----:B------:R-:W-:Y:S02]  /*4190*/  FMUL.FTZ R133, R130, R36 ;  /* 0x0000002482857220 */ /* 0x000fe40000410000 */
[----:B0-----:R-:W-:Y:S02]  /*41a0*/  IMAD.SHL.U32 R108, R112, 0x10, RZ ;  /* 0x00000010706c7824 */ /* 0x001fe400078e00ff */
[----:B------:R-:W-:Y:S01]  /*41b0*/  FMUL.FTZ R135, R130, R37 ;  /* 0x0000002582877220 */ /* 0x000fe20000410000 */
[----:B------:R-:W0:Y:S01]  /*41c0*/  MUFU.EX2 R119, R119 ;  /* 0x0000007700777308 */ /* 0x000e220000000800 */
[--C-:B-1----:R-:W-:Y:S01]  /*41d0*/  HADD2.F32 R118, -RZ, R45.reuse.H0_H0 ;  /* 0x2000002dff767230 */ /* 0x102fe20000004100 */
[C---:B------:R-:W-:Y:S01]  /*41e0*/  IADD3 R104, R108.reuse, 0x5, RZ ;  /* 0x000000056c687810 */ /* 0x040fe20007ffe0ff */
[----:B------:R-:W-:Y:S01]  /*41f0*/  HADD2.F32 R120, -RZ, R45.H1_H1 ;  /* 0x3000002dff787230 */ /* 0x000fe20000004100 */
[CC--:B------:R-:W-:Y:S01]  /*4200*/  ISETP.GE.U32.AND P2, PT, R108.reuse, R25.reuse, PT ;  /* 0x000000196c00720c */ /* 0x0c0fe20003f46070 */
[--C-:B------:R-:W-:Y:S01]  /*4210*/  HADD2.F32 R122, -RZ, R46.reuse.H0_H0 ;  /* 0x2000002eff7a7230 */ /* 0x100fe20000004100 */
[C---:B------:R-:W-:Y:S01]  /*4220*/  IADD3 R106, R108.reuse, 0x4, RZ ;  /* 0x000000046c6a7810 */ /* 0x040fe20007ffe0ff */
[----:B------:R-:W-:Y:S01]  /*4230*/  HADD2.F32 R124, -RZ, R46.H1_H1 ;  /* 0x3000002eff7c7230 */ /* 0x000fe20000004100 */
[----:B------:R-:W-:Y:S01]  /*4240*/  IADD3 R108, R108, 0x3, RZ ;  /* 0x000000036c6c7810 */ /* 0x000fe20007ffe0ff */
[--C-:B------:R-:W-:Y:S01]  /*4250*/  HADD2.F32 R128, -RZ, R44.reuse.H1_H1 ;  /* 0x3000002cff807230 */ /* 0x100fe20000004100 */
[-C--:B------:R-:W-:Y:S01]  /*4260*/  ISETP.GE.U32.AND P0, PT, R104, R25.reuse, PT ;  /* 0x000000196800720c */ /* 0x080fe20003f06070 */
[--C-:B------:R-:W-:Y:S01]  /*4270*/  HADD2.F32 R126, -RZ, R47.reuse.H0_H0 ;  /* 0x2000002fff7e7230 */ /* 0x100fe20000004100 */
[-C--:B------:R-:W-:Y:S01]  /*4280*/  ISETP.GE.U32.AND P5, PT, R108, R25.reuse, PT ;  /* 0x000000196c00720c */ /* 0x080fe20003fa6070 */
[----:B------:R-:W1:Y:S01]  /*4290*/  MUFU.EX2 R121, R121 ;  /* 0x0000007900797308 */ /* 0x000e620000000800 */
[----:B------:R-:W-:Y:S01]  /*42a0*/  ISETP.GE.U32.AND P6, PT, R106, R25, PT ;  /* 0x000000196a00720c */ /* 0x000fe20003fc6070 */
[----:B------:R-:W-:Y:S01]  /*42b0*/  FMUL.FTZ R128, R90, R128 ;  /* 0x000000805a807220 */ /* 0x000fe20000410000 */
[----:B------:R-:W-:Y:S01]  /*42c0*/  HADD2.F32 R116, -RZ, R44.H0_H0 ;  /* 0x2000002cff747230 */ /* 0x000fe20000004100 */
[C---:B------:R-:W-:Y:S01]  /*42d0*/  FMUL.FTZ R137, R130.reuse, R38 ;  /* 0x0000002682897220 */ /* 0x040fe20000410000 */
[----:B----4-:R-:W-:Y:S01]  /*42e0*/  FSEL R125, R125, 1, !P6 ;  /* 0x3f8000007d7d7808 */ /* 0x010fe20007000000 */
[C---:B------:R-:W-:Y:S01]  /*42f0*/  FMUL.FTZ R138, R130.reuse, R39 ;  /* 0x00000027828a7220 */ /* 0x040fe20000410000 */
[----:B------:R-:W-:Y:S01]  /*4300*/  HADD2.F32 R132, -RZ, R47.H1_H1 ;  /* 0x3000002fff847230 */ /* 0x000fe20000004100 */
[C---:B------:R-:W-:Y:S01]  /*4310*/  FMUL.FTZ R139, R130.reuse, R56 ;  /* 0x00000038828b7220 */ /* 0x040fe20000410000 */
[----:B------:R-:W4:Y:S01]  /*4320*/  MUFU.EX2 R123, R123 ;  /* 0x0000007b007b7308 */ /* 0x000f220000000800 */
[C---:B------:R-:W-:Y:S01]  /*4330*/  FMUL.FTZ R140, R130.reuse, R57 ;  /* 0x00000039828c7220 */ /* 0x040fe20000410000 */
[--C-:B---3--:R-:W-:Y:S01]  /*4340*/  HADD2.F32 R47, -RZ, R40.reuse.H0_H0 ;  /* 0x20000028ff2f7230 */ /* 0x108fe20000004100 */
[C---:B------:R-:W-:Y:S01]  /*4350*/  FMUL.FTZ R141, R130.reuse, R58 ;  /* 0x0000003a828d7220 */ /* 0x040fe20000410000 */
[----:B------:R-:W-:Y:S01]  /*4360*/  HADD2.F32 R46, -RZ, R40.H1_H1 ;  /* 0x30000028ff2e7230 */ /* 0x000fe20000004100 */
[----:B------:R-:W-:Y:S01]  /*4370*/  FMUL.FTZ R142, R130, R59 ;  /* 0x0000003b828e7220 */ /* 0x000fe20000410000 */
[----:B------:R-:W-:Y:S01]  /*4380*/  HADD2.F32 R45, -RZ, R41.H0_H0 ;  /* 0x20000029ff2d7230 */ /* 0x000fe20000004100 */
[----:B------:R-:W-:Y:S01]  /*4390*/  FMUL.FTZ R116, R89, R116 ;  /* 0x0000007459747220 */ /* 0x000fe20000410000 */
[----:B------:R-:W3:Y:S01]  /*43a0*/  MUFU.EX2 R127, R127 ;  /* 0x0000007f007f7308 */ /* 0x000ee20000000800 */
[--C-:B------:R-:W-:Y:S01]  /*43b0*/  HADD2.F32 R40, -RZ, R42.reuse.H0_H0 ;  /* 0x2000002aff287230 */ /* 0x100fe20000004100 */
[----:B------:R-:W-:Y:S01]  /*43c0*/  FSEL R117, R117, 1, !P2 ;  /* 0x3f80000075757808 */ /* 0x000fe20005000000 */
[----:B------:R-:W-:Y:S01]  /*43d0*/  HADD2.F32 R44, -RZ, R43.H0_H0 ;  /* 0x2000002bff2c7230 */ /* 0x000fe20000004100 */
[----:B------:R-:W-:Y:S01]  /*43e0*/  FSEL R116, R116, RZ, !P2 ;  /* 0x000000ff74747208 */ /* 0x000fe20005000000 */
[----:B------:R-:W-:Y:S01]  /*43f0*/  HADD2.F32 R41, -RZ, R41.H1_H1 ;  /* 0x30000029ff297230 */ /* 0x000fe20000004100 */
[----:B0-----:R-:W-:Y:S01]  /*4400*/  FSEL R119, R119, 1, !P3 ;  /* 0x3f80000077777808 */ /* 0x001fe20005800000 */
[----:B------:R-:W-:Y:S01]  /*4410*/  HADD2.F32 R42, -RZ, R42.H1_H1 ;  /* 0x3000002aff2a7230 */ /* 0x000fe20000004100 */
[----:B------:R-:W0:Y:S01]  /*4420*/  MUFU.EX2 R129, R129 ;  /* 0x0000008100817308 */ /* 0x000e220000000800 */
[----:B------:R-:W-:Y:S01]  /*4430*/  HADD2.F32 R43, -RZ, R43.H1_H1 ;  /* 0x3000002bff2b7230 */ /* 0x000fe20000004100 */
[----:B-1----:R-:W-:Y:S01]  /*4440*/  FSEL R121, R121, 1, !P4 ;  /* 0x3f80000079797808 */ /* 0x002fe20006000000 */
[----:B------:R-:W-:Y:S01]  /*4450*/  FMUL.FTZ R130, R93, R132 ;  /* 0x000000845d827220 */ /* 0x000fe20000410000 */
[----:B------:R-:W-:Y:S01]  /*4460*/  ISETP.GE.U32.AND P2, PT, R158, R25, PT ;  /* 0x000000199e00720c */ /* 0x000fe20003f46070 */
[----:B------:R-:W-:Y:S01]  /*4470*/  FMUL.FTZ R47, R85, R47 ;  /* 0x0000002f552f7220 */ /* 0x000fe20000410000 */
[----:B----4-:R-:W-:Y:S01]  /*4480*/  FSEL R123, R123, 1, !P5 ;  /* 0x3f8000007b7b7808 */ /* 0x010fe20006800000 */
[----:B------:R-:W-:Y:S01]  /*4490*/  FMUL.FTZ R46, R94, R46 ;  /* 0x0000002e5e2e7220 */ /* 0x000fe20000410000 */
[----:B------:R-:W1:Y:S01]  /*44a0*/  MUFU.EX2 R131, R131 ;  /* 0x0000008300837308 */ /* 0x000e620000000800 */
[----:B---3--:R-:W-:Y:S01]  /*44b0*/  FSEL R127, R127, 1, !P0 ;  /* 0x3f8000007f7f7808 */ /* 0x008fe20004000000 */
[----:B------:R-:W-:Y:S01]  /*44c0*/  FMUL.FTZ R45, R84, R45 ;  /* 0x0000002d542d7220 */ /* 0x000fe20000410000 */
[----:B------:R-:W-:Y:S01]  /*44d0*/  FSEL R130, R130, RZ, !P2 ;  /* 0x000000ff82827208 */ /* 0x000fe20005000000 */
[----:B------:R-:W-:-:S02]  /*44e0*/  FMUL.FTZ R41, R95, R41 ;  /* 0x000000295f297220 */ /* 0x000fc40000410000 */
[----:B------:R-:W-:Y:S02]  /*44f0*/  FMUL.FTZ R40, R83, R40 ;  /* 0x0000002853287220 */ /* 0x000fe40000410000 */
[----:B------:R-:W-:Y:S01]  /*4500*/  MUFU.EX2 R133, R133 ;  /* 0x0000008500857308 */ /* 0x000fe20000000800 */
[----:B0-----:R-:W-:Y:S01]  /*4510*/  FSEL R129, R129, 1, !P1 ;  /* 0x3f80000081817808 */ /* 0x001fe20004800000 */
[----:B------:R-:W-:Y:S02]  /*4520*/  FMUL.FTZ R42, R96, R42 ;  /* 0x0000002a602a7220 */ /* 0x000fe40000410000 */
[----:B------:R-:W-:Y:S02]  /*4530*/  FMUL.FTZ R44, R82, R44 ;  /* 0x0000002c522c7220 */ /* 0x000fe40000410000 */
[----:B------:R-:W-:Y:S02]  /*4540*/  FMUL.FTZ R43, R97, R43 ;  /* 0x0000002b612b7220 */ /* 0x000fe40000410000 */
[----:B------:R-:W-:Y:S01]  /*4550*/  MUFU.EX2 R135, R135 ;  /* 0x0000008700877308 */ /* 0x000fe20000000800 */
[----:B-1----:R-:W-:-:S02]  /*4560*/  FSEL R131, R131, 1, !P2 ;  /* 0x3f80000083837808 */ /* 0x002fc40005000000 */
[----:B------:R-:W-:-:S04]  /*4570*/  ISETP.GE.U32.AND P2, PT, R152, R25, PT ;  /* 0x000000199800720c */ /* 0x000fc80003f46070 */
[----:B------:R-:W-:Y:S01]  /*4580*/  FSEL R145, R42, RZ, !P2 ;  /* 0x000000ff2a917208 */ /* 0x000fe20005000000 */
[----:B------:R-:W-:Y:S08]  /*4590*/  MUFU.EX2 R137, R137 ;  /* 0x0000008900897308 */ /* 0x000ff00000000800 */
[----:B------:R-:W-:Y:S08]  /*45a0*/  MUFU.EX2 R138, R138 ;  /* 0x0000008a008a7308 */ /* 0x000ff00000000800 */
[----:B------:R-:W-:Y:S08]  /*45b0*/  MUFU.EX2 R139, R139 ;  /* 0x0000008b008b7308 */ /* 0x000ff00000000800 */
[----:B------:R-:W0:Y:S08]  /*45c0*/  MUFU.EX2 R140, R140 ;  /* 0x0000008c008c7308 */ /* 0x000e300000000800 */
[----:B------:R-:W1:Y:S08]  /*45d0*/  MUFU.EX2 R141, R141 ;  /* 0x0000008d008d7308 */ /* 0x000e700000000800 */
[----:B------:R-:W3:Y:S01]  /*45e0*/  MUFU.EX2 R142, R142 ;  /* 0x0000008e008e7308 */ /* 0x000ee20000000800 */
[----:B0-----:R-:W-:Y:S01]  /*45f0*/  FSEL R140, R140, 1, !P2 ;  /* 0x3f8000008c8c7808 */ /* 0x001fe20005000000 */
[----:B--2---:R-:W-:Y:S04]  /*4600*/  STS.128 [R26.X16+0x1080], R48 ;  /* 0x001080301a007388 */ /* 0x004fe8000000cc00 */
[----:B-----5:R-:W-:Y:S01]  /*4610*/  STS.128 [R26.X16+0x1280], R52 ;  /* 0x001280341a007388 */ /* 0x020fe2000000cc00 */
[----:B------:R-:W-:-:S06]  /*4620*/  NOP ;  /* 0x0000000000007918 */ /* 0x000fcc0000000000 */
[----:B------:R-:W0:Y:S04]  /*4630*/  LDS.128 R48, [R27.X16+0x1080] ;  /* 0x001080001b307984 */ /* 0x000e28000000cc00 */
[----:B------:R-:W2:Y:S01]  /*4640*/  LDS.128 R52, [R27.X16+0x1090] ;  /* 0x001090001b347984 */ /* 0x000ea2000000cc00 */
[--C-:B0-----:R-:W-:Y:S02]  /*4650*/  HADD2.F32 R103, -RZ, R48.reuse.H0_H0 ;  /* 0x20000030ff677230 */ /* 0x101fe40000004100 */
[----:B------:R-:W-:Y:S01]  /*4660*/  HADD2.F32 R105, -RZ, R48.H1_H1 ;  /* 0x30000030ff697230 */ /* 0x000fe20000004100 */
[----:B------:R-:W-:Y:S01]  /*4670*/  FMUL.FTZ R48, R88, R118 ;  /* 0x0000007658307220 */ /* 0x000fe20000410000 */
[--C-:B------:R-:W-:Y:S01]  /*4680*/  HADD2.F32 R104, -RZ, R49.reuse.H0_H0 ;  /* 0x20000031ff687230 */ /* 0x100fe20000004100 */
[----:B------:R-:W-:Y:S01]  /*4690*/  FSEL R118, R128, RZ, !P3 ;  /* 0x000000ff80767208 */ /* 0x000fe20005800000 */
[----:B------:R-:W-:Y:S01]  /*46a0*/  HADD2.F32 R107, -RZ, R49.H1_H1 ;  /* 0x30000031ff6b7230 */ /* 0x000fe20000004100 */
[----:B------:R-:W-:Y:S01]  /*46b0*/  FMUL.FTZ R49, R91, R120 ;  /* 0x000000785b317220 */ /* 0x000fe20000410000 */
[----:B------:R-:W-:Y:S01]  /*46c0*/  FSEL R120, R48, RZ, !P4 ;  /* 0x000000ff30787208 */ /* 0x000fe20006000000 */
[----:B------:R-:W-:Y:S01]  /*46d0*/  FMUL.FTZ R48, R87, R122 ;  /* 0x0000007a57307220 */ /* 0x000fe20000410000 */
[-C--:B------:R-:W-:Y:S01]  /*46e0*/  ISETP.GE.U32.AND P3, PT, R157, R25.reuse, PT ;  /* 0x000000199d00720c */ /* 0x080fe20003f66070 */
[----:B------:R-:W-:Y:S01]  /*46f0*/  FMUL.FTZ R128, R86, R126 ;  /* 0x0000007e56807220 */ /* 0x000fe20000410000 */
[----:B------:R-:W-:Y:S01]  /*4700*/  FSEL R122, R49, RZ, !P5 ;  /* 0x000000ff317a7208 */ /* 0x000fe20006800000 */
[----:B------:R-:W-:Y:S01]  /*4710*/  FMUL.FTZ R49, R92, R124 ;  /* 0x0000007c5c317220 */ /* 0x000fe20000410000 */
[----:B------:R-:W-:Y:S01]  /*4720*/  FSEL R124, R48, RZ, !P6 ;  /* 0x000000ff307c7208 */ /* 0x000fe20007000000 */
[--C-:B--2---:R-:W-:Y:S01]  /*4730*/  HADD2.F32 R110, -RZ, R52.reuse.H0_H0 ;  /* 0x20000034ff6e7230 */ /* 0x104fe20000004100 */
[----:B------:R-:W-:Y:S01]  /*4740*/  ISETP.NE.AND P6, PT, R20, RZ, PT ;  /* 0x000000ff1400720c */ /* 0x000fe20003fc5270 */
[----:B------:R-:W-:Y:S01]  /*4750*/  HADD2.F32 R113, -RZ, R52.H1_H1 ;  /* 0x30000034ff717230 */ /* 0x000fe20000004100 */
[----:B------:R-:W-:Y:S01]  /*4760*/  FSEL R126, R49, RZ, !P0 ;  /* 0x000000ff317e7208 */ /* 0x000fe20004000000 */
[--C-:B------:R-:W-:Y:S01]  /*4770*/  HADD2.F32 R52, -RZ, R53.reuse.H0_H0 ;  /* 0x20000035ff347230 */ /* 0x100fe20000004100 */
[-C--:B------:R-:W-:Y:S01]  /*4780*/  ISETP.GE.U32.AND P4, PT, R156, R25.reuse, PT ;  /* 0x000000199c00720c */ /* 0x080fe20003f86070 */
[----:B------:R-:W-:Y:S01]  /*4790*/  HADD2.F32 R114, -RZ, R53.H1_H1 ;  /* 0x30000035ff727230 */ /* 0x000fe20000004100 */
[----:B------:R-:W-:Y:S01]  /*47a0*/  FSEL R128, R128, RZ, !P1 ;  /* 0x000000ff80807208 */ /* 0x000fe20004800000 */
[--C-:B------:R-:W-:Y:S01]  /*47b0*/  HADD2.F32 R53, -RZ, R54.reuse.H0_H0 ;  /* 0x20000036ff357230 */ /* 0x100fe20000004100 */
[----:B------:R-:W-:Y:S01]  /*47c0*/  FSEL R132, R47, RZ, !P3 ;  /* 0x000000ff2f847208 */ /* 0x000fe20005800000 */
[----:B------:R-:W-:Y:S01]  /*47d0*/  HADD2.F32 R115, -RZ, R54.H1_H1 ;  /* 0x30000036ff737230 */ /* 0x000fe20000004100 */
[----:B------:R-:W-:Y:S01]  /*47e0*/  FSEL R133, R133, 1, !P3 ;  /* 0x3f80000085857808 */ /* 0x000fe20005800000 */
[----:B------:R-:W-:Y:S01]  /*47f0*/  HADD2.F32 R54, -RZ, R55.H0_H0 ;  /* 0x20000037ff367230 */ /* 0x000fe20000004100 */
[----:B------:R-:W-:Y:S01]  /*4800*/  FSEL R134, R46, RZ, !P4 ;  /* 0x000000ff2e867208 */ /* 0x000fe20006000000 */
[----:B------:R0:W2:Y:S01]  /*4810*/  @P6 LDS.64 R48, [R98.X8+0x2140] ;  /* 0x0021400062306984 */ /* 0x0000a20000008a00 */
[----:B------:R-:W-:Y:S01]  /*4820*/  FSEL R135, R135, 1, !P4 ;  /* 0x3f80000087877808 */ /* 0x000fe20006000000 */
[--C-:B------:R-:W-:Y:S01]  /*4830*/  HADD2.F32 R106, -RZ, R50.reuse.H0_H0 ;  /* 0x20000032ff6a7230 */ /* 0x100fe20000004100 */
[-C--:B------:R-:W-:Y:S01]  /*4840*/  ISETP.GE.U32.AND P5, PT, R155, R25.reuse, PT ;  /* 0x000000199b00720c */ /* 0x080fe20003fa6070 */
[----:B------:R-:W-:Y:S01]  /*4850*/  HADD2.F32 R109, -RZ, R50.H1_H1 ;  /* 0x30000032ff6d7230 */ /* 0x000fe20000004100 */
[-C--:B------:R-:W-:Y:S01]  /*4860*/  ISETP.GE.U32.AND P0, PT, R154, R25.reuse, PT ;  /* 0x000000199a00720c */ /* 0x080fe20003f06070 */
[--C-:B------:R-:W-:Y:S01]  /*4870*/  HADD2.F32 R108, -RZ, R51.reuse.H0_H0 ;  /* 0x20000033ff6c7230 */ /* 0x100fe20000004100 */
[-C--:B------:R-:W-:Y:S01]  /*4880*/  ISETP.GE.U32.AND P1, PT, R153, R25.reuse, PT ;  /* 0x000000199900720c */ /* 0x080fe20003f26070 */
[----:B------:R-:W-:Y:S01]  /*4890*/  HADD2.F32 R111, -RZ, R51.H1_H1 ;  /* 0x30000033ff6f7230 */ /* 0x000fe20000004100 */
[-C--:B------:R-:W-:Y:S01]  /*48a0*/  ISETP.GE.U32.AND P3, PT, R151, R25.reuse, PT ;  /* 0x000000199700720c */ /* 0x080fe20003f66070 */
[----:B------:R-:W-:Y:S01]  /*48b0*/  HADD2.F32 R55, -RZ, R55.H1_H1 ;  /* 0x30000037ff377230 */ /* 0x000fe20000004100 */
[----:B------:R-:W-:-:S02]  /*48c0*/  ISETP.GE.U32.AND P4, PT, R150, R25, PT ;  /* 0x000000199600720c */ /* 0x000fc40003f86070 */
[----:B------:R-:W-:Y:S02]  /*48d0*/  FSEL R136, R45, RZ, !P5 ;  /* 0x000000ff2d887208 */ /* 0x000fe40006800000 */
[----:B------:R-:W-:Y:S02]  /*48e0*/  FSEL R137, R137, 1, !P5 ;  /* 0x3f80000089897808 */ /* 0x000fe40006800000 */
[----:B------:R-:W-:Y:S02]  /*48f0*/  FSEL R138, R138, 1, !P0 ;  /* 0x3f8000008a8a7808 */ /* 0x000fe40004000000 */
[----:B------:R-:W-:Y:S02]  /*4900*/  FSEL R139, R139, 1, !P1 ;  /* 0x3f8000008b8b7808 */ /* 0x000fe40004800000 */
[----:B-1----:R-:W-:Y:S02]  /*4910*/  FSEL R141, R141, 1, !P3 ;  /* 0x3f8000008d8d7808 */ /* 0x002fe40005800000 */
[----:B---3--:R-:W-:-:S02]  /*4920*/  FSEL R142, R142, 1, !P4 ;  /* 0x3f8000008e8e7808 */ /* 0x008fc40006000000 */
[----:B------:R-:W-:Y:S02]  /*4930*/  FSEL R143, R41, RZ, !P0 ;  /* 0x000000ff298f7208 */ /* 0x000fe40004000000 */
[----:B------:R-:W-:Y:S02]  /*4940*/  FSEL R144, R40, RZ, !P1 ;  /* 0x000000ff28907208 */ /* 0x000fe40004800000 */
[----:B------:R-:W-:Y:S02]  /*4950*/  FSEL R146, R44, RZ, !P3 ;  /* 0x000000ff2c927208 */ /* 0x000fe40005800000 */
[----:B------:R-:W-:Y:S01]  /*4960*/  FSEL R147, R43, RZ, !P4 ;  /* 0x000000ff2b937208 */ /* 0x000fe20006000000 */
[----:B------:R-:W-:Y:S05]  /*4970*/  @P6 BRA `(.L_x_2016) ;  /* 0x000001d000006947 */ /* 0x000fea0003800000 */
[----:B0-----:R-:W0:Y:S01]  /*4980*/  LDC.U8 R41, c[0x0][0x189] ;  /* 0x00006240ff297b82 */ /* 0x001e220000000000 */
[----:B------:R-:W-:Y:S01]  /*4990*/  ISETP.NE.U32.AND P1, PT, R4, RZ, PT ;  /* 0x000000ff0400720c */ /* 0x000fe20003f25070 */
[----:B--2---:R-:W-:Y:S01]  /*49a0*/  HFMA2.MMA R48, -RZ, RZ, 1.875, 0 ;  /* 0x3f800000ff307435 */ /* 0x004fe200000001ff */
[----:B------:R-:W-:-:S02]  /*49b0*/  LOP3.LUT P0, R40, R7, 0xff, RZ, 0xc0, !PT ;  /* 0x000000ff07287812 */ /* 0x000fc4000780c0ff */
[----:B------:R-:W-:Y:S02]  /*49c0*/  ISETP.NE.AND.EX P1, PT, R5, RZ, PT, P1 ;  /* 0x000000ff0500720c */ /* 0x000fe40003f25310 */
[----:B0-----:R-:W-:-:S13]  /*49d0*/  ISETP.NE.AND P0, PT, R41, RZ, P0 ;  /* 0x000000ff2900720c */ /* 0x001fda0000705270 */
        /* <DEDUP_REMOVED lines=12> */
.L_x_2017:
[----:B------:R-:W-:Y:S02]  /*4aa0*/  IMAD R43, R0, c[0x0][0x230], RZ ;  /* 0x00008c00002b7a24 */ /* 0x000fe400078e02ff */
[----:B------:R-:W-:-:S04]  /*4ab0*/  IMAD.WIDE.U32 R40, R6, c[0x0][0x230], R2 ;  /* 0x00008c0006287a25 */ /* 0x000fc800078e0002 */
[----:B------:R-:W-:-:S05]  /*4ac0*/  IMAD R43, R6, c[0x0][0x234], R43 ;  /* 0x00008d00062b7a24 */ /* 0x000fca00078e022b */
[----:B------:R-:W-:Y:S01]  /*4ad0*/  IADD3 R41, R41, R43, RZ ;  /* 0x0000002b29297210 */ /* 0x000fe20007ffe0ff */
[----:B------:R-:W-:-:S04]  /*4ae0*/  IMAD R43, R99, c[0x0][0x240], RZ ;  /* 0x00009000632b7a24 */ /* 0x000fc800078e02ff */
[C---:B------:R-:W-:Y:S02]  /*4af0*/  IMAD R43, R98.reuse, c[0x0][0x244], R43 ;  /* 0x00009100622b7a24 */ /* 0x040fe400078e022b */
[----:B------:R-:W-:-:S05]  /*4b00*/  IMAD.WIDE.U32 R40, R98, c[0x0][0x240], R40 ;  /* 0x0000900062287a25 */ /* 0x000fca00078e0028 */
[----:B------:R-:W-:Y:S02]  /*4b10*/  IADD3 R41, R43, R41, RZ ;  /* 0x000000292b297210 */ /* 0x000fe40007ffe0ff */
[----:B------:R-:W-:-:S04]  /*4b20*/  LEA R42, P0, R40, c[0x0][0x290], 0x2 ;  /* 0x0000a400282a7a11 */ /* 0x000fc800078010ff */
[----:B------:R-:W-:-:S05]  /*4b30*/  LEA.HI.X R43, R40, c[0x0][0x294], R41, 0x2, P0 ;  /* 0x0000a500282b7a11 */ /* 0x000fca00000f1429 */
[----:B------:R0:W5:Y:S04]  /*4b40*/  LDG.E R49, [R42.64] ;  /* 0x000000042a317981 */ /* 0x000168000c1e1900 */
.L_x_2016:
[-C--:B0-----:R-:W-:Y:S01]  /*4b50*/  FFMA.FTZ R40, R116, R119.reuse, R118 ;  /* 0x0000007774287223 */ /* 0x081fe20000010076 */
[----:B------:R-:W-:Y:S01]  /*4b60*/  ISETP.GE.AND P0, PT, R19, 0x1, PT ;  /* 0x000000011300780c */ /* 0x000fe20003f06270 */
[----:B------:R-:W-:Y:S01]  /*4b70*/  FMUL.FTZ R42, R117, R119 ;  /* 0x00000077752a7220 */ /* 0x000fe20000410000 */
        /* <DEDUP_REMOVED lines=52> */
[C---:B0-----:R-:W-:Y:S01]  /*4ec0*/  @P0 FFMA.FTZ R51, R50.reuse, R40, R51 ;  /* 0x0000002832330223 */ /* 0x041fe20000010033 */
[----:B------:R-:W-:Y:S01]  /*4ed0*/  @!P1 SHF.R.U32.HI R40, RZ, 0x2, R112 ;  /* 0x00000002ff289819 */ /* 0x000fe20000011670 */
[----:B-1----:R-:W-:-:S03]  /*4ee0*/  @P0 FMUL.FTZ R50, R50, R41 ;  /* 0x0000002932320220 */ /* 0x002fc60000410000 */
[----:B------:R-:W-:Y:S02]  /*4ef0*/  @!P1 LOP3.LUT R44, R40, 0x3ffffff8, RZ, 0xc0, !PT ;  /* 0x3ffffff8282c9812 */ /* 0x000fe400078ec0ff */
[----:B------:R-:W-:-:S03]  /*4f00*/  SHF.R.U32.HI R41, RZ, 0x5, R112 ;  /* 0x00000005ff297819 */ /* 0x000fc60000011670 */
[----:B------:R-:W-:Y:S04]  /*4f10*/  @!P1 STS.64 [R44+0x2100], R50 ;  /* 0x002100322c009388 */ /* 0x000fe80000000a00 */
[----:B------:R-:W-:Y:S01]  /*4f20*/  BAR.SYNC.DEFER_BLOCKING 0x0 ;  /* 0x0000000000007b1d */ /* 0x000fe20000010000 */
[C---:B------:R-:W-:Y:S02]  /*4f30*/  ISETP.NE.AND P3, PT, R41.reuse, RZ, PT ;  /* 0x000000ff2900720c */ /* 0x040fe40003f65270 */
[C---:B------:R-:W-:Y:S02]  /*4f40*/  ISETP.NE.AND P0, PT, R41.reuse, 0x3, PT ;  /* 0x000000032900780c */ /* 0x040fe40003f05270 */
[----:B------:R-:W-:Y:S01]  /*4f50*/  ISETP.NE.AND P2, PT, R41, 0x2, PT ;  /* 0x000000022900780c */ /* 0x000fe20003f45270 */
[----:B------:R-:W-:Y:S01]  /*4f60*/  SHFL.UP PT, R50, R50, 0x1, RZ ;  /* 0x0420000032327989 */ /* 0x000fe200000e00ff */
[----:B------:R-:W-:-:S03]  /*4f70*/  ISETP.NE.AND P1, PT, R19, RZ, P3 ;  /* 0x000000ff1300720c */ /* 0x000fc60001f25270 */
[----:B------:R-:W-:Y:S04]  /*4f80*/  SHFL.UP PT, R51, R51, 0x1, RZ ;  /* 0x0420000033337989 */ /* 0x000fe800000e00ff */
[----:B------:R-:W0:Y:S04]  /*4f90*/  LDS.128 R40, [0x2100] ;  /* 0x00210000ff287984 */ /* 0x000e280000000c00 */
[----:B------:R-:W1:Y:S01]  /*4fa0*/  LDS.128 R44, [0x2110] ;  /* 0x00211000ff2c7984 */ /* 0x000e620000000c00 */
[-C--:B0-----:R-:W-:Y:S02]  /*4fb0*/  FFMA.FTZ R43, R41, R42.reuse, R43 ;  /* 0x0000002a292b7223 */ /* 0x081fe4000001002b */
[----:B------:R-:W-:-:S02]  /*4fc0*/  FMUL.FTZ R42, R40, R42 ;  /* 0x0000002a282a7220 */ /* 0x000fc40000410000 */
[C---:B-1----:R-:W-:Y:S01]  /*4fd0*/  FFMA.FTZ R45, R43.reuse, R44, R45 ;  /* 0x0000002c2b2d7223 */ /* 0x042fe2000001002d */
[----:B------:R-:W-:Y:S02]  /*4fe0*/  FSEL R41, R43, R41, !P2 ;  /* 0x000000292b297208 */ /* 0x000fe40005000000 */
[C---:B------:R-:W-:Y:S01]  /*4ff0*/  FSEL R40, R42.reuse, R40, !P2 ;  /* 0x000000282a287208 */ /* 0x040fe20005000000 */
[----:B------:R-:W-:Y:S01]  /*5000*/  FMUL.FTZ R42, R42, R44 ;  /* 0x0000002c2a2a7220 */ /* 0x000fe20000410000 */
[----:B------:R-:W-:Y:S01]  /*5010*/  FSEL R41, R45, R41, !P0 ;  /* 0x000000292d297208 */ /* 0x000fe20004000000 */
[----:B------:R-:W-:-:S03]  /*5020*/  FFMA.FTZ R47, R46, R45, R47 ;  /* 0x0000002d2e2f7223 */ /* 0x000fc6000001002f */
[----:B------:R-:W-:Y:S01]  /*5030*/  FSEL R40, R42, R40, !P0 ;  /* 0x000000282a287208 */ /* 0x000fe20004000000 */
[----:B------:R-:W-:Y:S02]  /*5040*/  @P1 FFMA.FTZ R41, R50, R41, R51 ;  /* 0x0000002932291223 */ /* 0x000fe40000010033 */
[----:B------:R-:W-:Y:S02]  /*5050*/  FMUL.FTZ R42, R46, R42 ;  /* 0x0000002a2e2a7220 */ /* 0x000fe40000410000 */
[----:B------:R-:W-:Y:S01]  /*5060*/  @P1 FMUL.FTZ R40, R50, R40 ;  /* 0x0000002832281220 */ /* 0x000fe20000410000 */
[----:B------:R-:W-:Y:S02]  /*5070*/  @P3 MOV R51, R41 ;  /* 0x0000002900333202 */ /* 0x000fe40000000f00 */
[----:B--2--5:R-:W-:Y:S01]  /*5080*/  @P3 MOV R41, R49 ;  /* 0x0000003100293202 */ /* 0x024fe20000000f00 */
[----:B------:R-:W-:Y:S01]  /*5090*/  @P3 IMAD.MOV.U32 R50, RZ, RZ, R40 ;  /* 0x000000ffff323224 */ /* 0x000fe200078e0028 */
[----:B------:R-:W-:Y:S01]  /*50a0*/  @P3 MOV R40, R48 ;  /* 0x0000003000283202 */ /* 0x000fe20000000f00 */
[----:B------:R-:W-:Y:S05]  /*50b0*/  @P3 BRA `(.L_x_2019) ;  /* 0x0000006000003947 */ /* 0x000fea0003800000 */
[----:B------:R-:W-:Y:S01]  /*50c0*/  ISETP.NE.AND P0, PT, R19, RZ, PT ;  /* 0x000000ff1300720c */ /* 0x000fe20003f05270 */
[----:B------:R-:W-:-:S02]  /*50d0*/  FMUL.FTZ R40, R42, R48 ;  /* 0x000000302a287220 */ /* 0x000fc40000410000 */
[----:B------:R-:W-:-:S10]  /*50e0*/  FFMA.FTZ R41, R42, R49, R47 ;  /* 0x000000312a297223 */ /* 0x000fd4000001002f */
[----:B------:R0:W-:Y:S01]  /*50f0*/  @!P0 STS.64 [0x2128], R48 ;  /* 0x00212830ff008388 */ /* 0x0001e20000000a00 */
[----:B------:R-:W-:Y:S02]  /*5100*/  @!P0 MOV R50, R48 ;  /* 0x0000003000328202 */ /* 0x000fe40000000f00 */
[----:B------:R-:W-:Y:S02]  /*5110*/  @!P0 MOV R51, R49 ;  /* 0x0000003100338202 */ /* 0x000fe40000000f00 */
.L_x_2019:
[----:B------:R-:W-:Y:S05]  /*5120*/  BSYNC B0 ;  /* 0x0000000000007941 */ /* 0x000fea0003800000 */
.L_x_2018:
        /* <DEDUP_REMOVED lines=40> */
.L_x_2022:
[----:B-1----:R-:W-:-:S04]  /*53b0*/  IADD3 R43, R18, -0x1, RZ ;  /* 0xffffffff122b7810 */ /* 0x002fc80007ffe0ff */
[----:B------:R-:W-:-:S13]  /*53c0*/  ISETP.NE.AND P0, PT, R20, R43, PT ;  /* 0x0000002b1400720c */ /* 0x000fda0003f05270 */
[----:B------:R-:W-:Y:S05]  /*53d0*/  @!P0 BRA `(.L_x_2023) ;  /* 0x000001c000008947 */ /* 0x000fea0003800000 */
[-C--:B------:R-:W-:Y:S02]  /*53e0*/  IABS R44, R15.reuse ;  /* 0x0000000f002c7213 */ /* 0x080fe40000000000 */
[----:B------:R-:W-:Y:S02]  /*53f0*/  IADD3 R40, R17, -0x1, R25 ;  /* 0xffffffff11287810 */ /* 0x000fe40007ffe019 */
[----:B------:R-:W1:Y:S01]  /*5400*/  I2F.RP R45, R44 ;  /* 0x0000002c002d7306 */ /* 0x000e620000209400 */
[-C--:B------:R-:W-:Y:S02]  /*5410*/  IABS R46, R15.reuse ;  /* 0x0000000f002e7213 */ /* 0x080fe40000000000 */
[----:B0-----:R-:W-:Y:S02]  /*5420*/  IABS R48, R40 ;  /* 0x0000002800307213 */ /* 0x001fe40000000000 */
[----:B------:R-:W-:-:S04]  /*5430*/  LOP3.LUT R40, R40, R15, RZ, 0x3c, !PT ;  /* 0x0000000f28287212 */ /* 0x000fc800078e3cff */
[----:B------:R-:W-:Y:S01]  /*5440*/  ISETP.GE.AND P2, PT, R40, RZ, PT ;  /* 0x000000ff2800720c */ /* 0x000fe20003f46270 */
[----:B-1----:R-:W0:Y:S02]  /*5450*/  MUFU.RCP R45, R45 ;  /* 0x0000002d002d7308 */ /* 0x002e240000001000 */
[----:B0-----:R-:W-:Y:S02]  /*5460*/  IADD3 R42, R45, 0xffffffe, RZ ;  /* 0x0ffffffe2d2a7810 */ /* 0x001fe40007ffe0ff */
[----:B------:R-:W-:-:S04]  /*5470*/  IADD3 R45, RZ, -R46, RZ ;  /* 0x8000002eff2d7210 */ /* 0x000fc80007ffe0ff */
[----:B------:R0:W1:Y:S02]  /*5480*/  F2I.FTZ.U32.TRUNC.NTZ R43, R42 ;  /* 0x0000002a002b7305 */ /* 0x000064000021f000 */
[----:B0-----:R-:W-:Y:S01]  /*5490*/  HFMA2.MMA R42, -RZ, RZ, 0, 0 ;  /* 0x00000000ff2a7435 */ /* 0x001fe200000001ff */
        /* <DEDUP_REMOVED lines=16> */
.L_x_2023:
[----:B------:R1:W5:Y:S02]  /*55a0*/  LDG.E R43, [R68.64] ;  /* 0x00000004442b7981 */ /* 0x000364000c1e1900 */
.L_x_2024:
[----:B-----5:R-:W-:-:S05]  /*55b0*/  IMAD.WIDE R42, R43, 0x4, R72 ;  /* 0x000000042b2a7825 */ /* 0x020fca00078e0248 */
[----:B------:R-:W2:Y:S01]  /*55c0*/  LDG.E R45, [R42.64] ;  /* 0x000000042a2d7981 */ /* 0x000ea2000c1e1900 */
[----:B------:R-:W-:-:S04]  /*55d0*/  IMAD R99, R99, c[0x0][0x240], RZ ;  /* 0x0000900063637a24 */ /* 0x000fc800078e02ff */
[----:B------:R-:W-:Y:S01]  /*55e0*/  IMAD R99, R98, c[0x0][0x244], R99 ;  /* 0x0000910062637a24 */ /* 0x000fe200078e0263 */
[----:B--2---:R-:W-:Y:S01]  /*55f0*/  SHF.R.S32.HI R40, RZ, 0x1f, R45 ;  /* 0x0000001fff287819 */ /* 0x004fe2000001142d */
[----:B------:R-:W-:-:S04]  /*5600*/  IMAD.WIDE.U32 R42, R45, c[0x0][0x230], R2 ;  /* 0x00008c002d2a7a25 */ /* 0x000fc800078e0002 */
[----:B------:R-:W-:-:S04]  /*5610*/  IMAD R40, R40, c[0x0][0x230], RZ ;  /* 0x00008c0028287a24 */ /* 0x000fc800078e02ff */
[----:B------:R-:W-:-:S05]  /*5620*/  IMAD R45, R45, c[0x0][0x234], R40 ;  /* 0x00008d002d2d7a24 */ /* 0x000fca00078e0228 */
[----:B------:R-:W-:-:S05]  /*5630*/  IADD3 R43, R43, R45, RZ ;  /* 0x0000002d2b2b7210 */ /* 0x000fca0007ffe0ff */
[----:B------:R-:W-:-:S05]  /*5640*/  IMAD.WIDE.U32 R42, R98, c[0x0][0x240], R42 ;  /* 0x00009000622a7a25 */ /* 0x000fca00078e002a */
[----:B------:R-:W-:Y:S02]  /*5650*/  IADD3 R43, R99, R43, RZ ;  /* 0x0000002b632b7210 */ /* 0x000fe40007ffe0ff */
[----:B------:R-:W-:-:S04]  /*5660*/  LEA R44, P0, R42, c[0x0][0x290], 0x2 ;  /* 0x0000a4002a2c7a11 */ /* 0x000fc800078010ff */
[----:B------:R-:W-:-:S05]  /*5670*/  LEA.HI.X R45, R42, c[0x0][0x294], R43, 0x2, P0 ;  /* 0x0000a5002a2d7a11 */ /* 0x000fca00000f142b */
[----:B------:R2:W-:Y:S04]  /*5680*/  STG.E [R44.64], R41 ;  /* 0x000000292c007986 */ /* 0x0005e8000c101904 */
.L_x_2021:
[----:B------:R-:W-:Y:S05]  /*5690*/  BSYNC B0 ;  /* 0x0000000000007941 */ /* 0x000fea0003800000 */
.L_x_2020:
        /* <DEDUP_REMOVED lines=20> */
.L_x_2015:
[----:B-12---:R-:W1:Y:S01]  /*57e0*/  S2R R41, SR_CTAID.Y ;  /* 0x0000000000297919 */ /* 0x006e620000002600 */
[----:B------:R-:W-:Y:S02]  /*57f0*/  F2FP.PACK_AB R31, R81, R80 ;  /* 0x00000050511f723e */ /* 0x000fe400000000ff */
[----:B------:R-:W-:Y:S01]  /*5800*/  F2FP.PACK_AB R30, R79, R78 ;  /* 0x0000004e4f1e723e */ /* 0x000fe200000000ff */
[----:B------:R-:W-:Y:S01]  /*5810*/  BAR.SYNC.DEFER_BLOCKING 0x0 ;  /* 0x0000000000007b1d */ /* 0x000fe20000010000 */
[----:B------:R-:W-:-:S02]  /*5820*/  F2FP.PACK_AB R29, R77, R76 ;  /* 0x0000004c4d1d723e */ /* 0x000fc400000000ff */
[----:B------:R-:W-:Y:S02]  /*5830*/  F2FP.PACK_AB R28, R61, R60 ;  /* 0x0000003c3d1c723e */ /* 0x000fe400000000ff */
[----:B------:R-:W-:Y:S01]  /*5840*/  F2FP.PACK_AB R35, R75, R74 ;  /* 0x0000004a4b23723e */ /* 0x000fe200000000ff */
[----:B------:R-:W2:Y:S01]  /*5850*/  S2R R40, SR_CTAID.X ;  /* 0x0000000000287919 */ /* 0x000ea20000002500 */
[----:B------:R-:W-:Y:S02]  /*5860*/  F2FP.PACK_AB R34, R67, R66 ;  /* 0x000000424322723e */ /* 0x000fe400000000ff */
[----:B------:R-:W-:Y:S02]  /*5870*/  F2FP.PACK_AB R33, R65, R64 ;  /* 0x000000404121723e */ /* 0x000fe400000000ff */
[----:B------:R-:W-:Y:S02]  /*5880*/  LEA R38, R19, R22, 0x1 ;  /* 0x0000001613267211 */ /* 0x000fe400078e08ff */
[----:B------:R-:W-:-:S02]  /*5890*/  F2FP.PACK_AB R32, R63, R62 ;  /* 0x0000003e3f20723e */ /* 0x000fc400000000ff */
[----:B------:R-:W-:Y:S02]  /*58a0*/  SHF.R.S32.HI R27, RZ, 0x1f, R21 ;  /* 0x0000001fff1b7819 */ /* 0x000fe40000011415 */
[----:B------:R-:W-:Y:S02]  /*58b0*/  IADD3 R20, R20, 0x1, RZ ;  /* 0x0000000114147810 */ /* 0x000fe40007ffe0ff */
[----:B------:R-:W-:Y:S02]  /*58c0*/  IADD3 R17, R25, R17, RZ ;  /* 0x0000001119117210 */ /* 0x000fe40007ffe0ff */
[----:B-1----:R-:W-:Y:S02]  /*58d0*/  SHF.R.S32.HI R42, RZ, 0x1f, R41 ;  /* 0x0000001fff2a7819 */ /* 0x002fe40000011429 */
[----:B------:R-:W1:Y:S04]  /*58e0*/  S2R R41, SR_CTAID.Y ;  /* 0x0000000000297919 */ /* 0x000e680000002600 */
[----:B------:R-:W-:Y:S01]  /*58f0*/  STS.128 [R38.X16], R28 ;  /* 0x0000001c26007388 */ /* 0x000fe2000000cc00 */
[----:B--2---:R-:W-:-:S03]  /*5900*/  SHF.R.S32.HI R39, RZ, 0x1f, R40 ;  /* 0x0000001fff277819 */ /* 0x004fc60000011428 */
[----:B------:R-:W-:Y:S01]  /*5910*/  STS.128 [R38.X16+0x10], R32 ;  /* 0x0000102026007388 */ /* 0x000fe2000000cc00 */
[----:B------:R-:W-:-:S06]  /*5920*/  NOP ;  /* 0x0000000000007918 */ /* 0x000fcc0000000000 */
[----:B------:R-:W2:Y:S01]  /*5930*/  LDS.128 R28, [R26.X16] ;  /* 0x000000001a1c7984 */ /* 0x000ea2000000cc00 */
[----:B------:R-:W-:-:S03]  /*5940*/  IMAD R39, R39, c[0x0][0x210], RZ ;  /* 0x0000840027277a24 */ /* 0x000fc600078e02ff */
[----:B------:R3:W4:Y:S01]  /*5950*/  LDS.128 R32, [R26.X16+0x200] ;  /* 0x000200001a207984 */ /* 0x000722000000cc00 */
[----:B------:R-:W-:Y:S01]  /*5960*/  IMAD R39, R40, c[0x0][0x214], R39 ;  /* 0x0000850028277a24 */ /* 0x000fe200078e0227 */
[-C--:B---3--:R-:W-:Y:S02]  /*5970*/  MOV R26, R21.reuse ;  /* 0x00000015001a7202 */ /* 0x088fe40000000f00 */
[----:B------:R-:W-:-:S03]  /*5980*/  IADD3 R21, R25, R21, RZ ;  /* 0x0000001519157210 */ /* 0x000fc60007ffe0ff */
[----:B------:R-:W-:-:S04]  /*5990*/  IMAD.WIDE.U32 R36, R40, c[0x0][0x210], R26 ;  /* 0x0000840028247a25 */ /* 0x000fc800078e001a */
[----:B------:R-:W-:Y:S02]  /*59a0*/  IMAD.IADD R37, R37, 0x1, R39 ;  /* 0x0000000125257824 */ /* 0x000fe400078e0227 */
[----:B------:R-:W-:Y:S02]  /*59b0*/  IMAD R27, R42, c[0x0][0x218], RZ ;  /* 0x000086002a1b7a24 */ /* 0x000fe400078e02ff */
[----:B-1----:R-:W-:-:S04]  /*59c0*/  IMAD.WIDE.U32 R36, R41, c[0x0][0x218], R36 ;  /* 0x0000860029247a25 */ /* 0x002fc800078e0024 */
[----:B------:R-:W-:Y:S01]  /*59d0*/  IMAD R27, R41, c[0x0][0x21c], R27 ;  /* 0x00008700291b7a24 */ /* 0x000fe200078e021b */
[----:B------:R-:W-:-:S04]  /*59e0*/  LEA R26, P0, R36, c[0x0][0x288], 0x1 ;  /* 0x0000a200241a7a11 */ /* 0x000fc800078008ff */
[----:B------:R-:W-:-:S04]  /*59f0*/  IADD3 R37, R37, R27, RZ ;  /* 0x0000001b25257210 */ /* 0x000fc80007ffe0ff */
[----:B------:R-:W-:Y:S02]  /*5a00*/  LEA.HI.X R37, R36, c[0x0][0x28c], R37, 0x1, P0 ;  /* 0x0000a30024257a11 */ /* 0x000fe400000f0c25 */
[----:B------:R-:W-:Y:S02]  /*5a10*/  IADD3 R26, P0, R26, R149, RZ ;  /* 0x000000951a1a7210 */ /* 0x000fe40007f1e0ff */
[----:B------:R-:W-:Y:S02]  /*5a20*/  MOV R36, R11 ;  /* 0x0000000b00247202 */ /* 0x000fe40000000f00 */
[----:B------:R-:W-:Y:S01]  /*5a30*/  IADD3.X R27, R37, R148, RZ, P0, !PT ;  /* 0x00000094251b7210 */ /* 0x000fe200007fe4ff */
[----:B------:R-:W-:Y:S01]  /*5a40*/  IMAD.MOV.U32 R37, RZ, RZ, R14 ;  /* 0x000000ffff257224 */ /* 0x000fe200078e000e */
[----:B------:R-:W-:-:S03]  /*5a50*/  ISETP.GE.AND P0, PT, R20, R18, PT ;  /* 0x000000121400720c */ /* 0x000fc60003f06270 */
[----:B--2---:R-:W-:Y:S01]  /*5a60*/  STG.E.128 [R26.64], R28 ;  /* 0x0000001c1a007986 */ /* 0x004fe2000c101d04 */
[----:B------:R-:W-:-:S03]  /*5a70*/  IMAD.WIDE R36, R25, 0x2, R36 ;  /* 0x0000000219247825 */ /* 0x000fc600078e0224 */
[----:B----4-:R1:W-:Y:S02]  /*5a80*/  STG.E.128 [R26.64+0x200], R32 ;  /* 0x000200201a007986 */ /* 0x0103e4000c101d04 */
[----:B------:R-:W-:Y:S02]  /*5a90*/  MOV R14, R37 ;  /* 0x00000025000e7202 */ /* 0x000fe40000000f00 */
[----:B-1----:R-:W-:Y:S02]  /*5aa0*/  MOV R26, R10 ;  /* 0x0000000a001a7202 */ /* 0x002fe40000000f00 */
[----:B------:R-:W-:-:S05]  /*5ab0*/  MOV R27, R13 ;  /* 0x0000000d001b7202 */ /* 0x000fca0000000f00 */
[----:B------:R-:W-:-:S05]  /*5ac0*/  IMAD.WIDE R10, R25, 0x2, R26 ;  /* 0x00000002190a7825 */ /* 0x000fca00078e021a */
[----:B------:R-:W-:Y:S02]  /*5ad0*/  MOV R13, R11 ;  /* 0x0000000b000d7202 */ /* 0x000fe40000000f00 */
[----:B------:R-:W-:Y:S01]  /*5ae0*/  MOV R11, R36 ;  /* 0x00000024000b7202 */ /* 0x000fe20000000f00 */
[----:B------:R-:W-:Y:S01]  /*5af0*/  @P0 CALL.REL.NOINC `(.L_x_2026) ;  /* 0x0000001000000944 */ /* 0x000fe20003c00000 */
[----:B------:R-:W-:Y:S05]  /*5b00*/  BRA `(.L_x_2027) ;  /* 0xffffb74000007947 */ /* 0x000fea000383ffff */
.L_x_2026:
[----:B------:R-:W-:Y:S05]  /*5b10*/  EXIT ;  /* 0x000000000000794d */ /* 0x000fea0003800000 */
.L_x_2028:
        /* <DEDUP_REMOVED lines=14> */
.L_x_8854:


//--------------------- .text._Z25selective_scan_fwd_kernelI32Selective_Scan_fwd_kernel_traitsILi128ELi16ELi1ELb1ELb1ELb1ELb0ELb1EN3c104HalfEffEEv13SSMParamsBase --------------------------
	.section	.text._Z25selective_scan_fwd_kernelI32Selective_Scan_fwd_kernel_traitsILi128ELi16ELi1ELb1ELb1ELb1ELb0ELb1EN3c104HalfEffEEv13SSMParamsBase,"ax",@progbits
	.sectioninfo	@"SHI_REGISTERS=168"
	.align	128
        .global         _Z25selective_scan_fwd_kernelI32Selective_Scan_fwd_kernel_traitsILi128ELi16ELi1ELb1ELb1ELb1ELb0ELb1EN3c104HalfEffEEv13SSMParamsBase
        .type           _Z25selective_scan_fwd_kernelI32Selective_Scan_fwd_kernel_traitsILi128ELi16ELi1ELb1ELb1ELb1ELb0ELb1EN3c104HalfEffEEv13SSMParamsBase,@function
        .size           _Z25selective_scan_fwd_kernelI32Selective_Scan_fwd_kernel_traitsILi128ELi16ELi1ELb1ELb1ELb1ELb0ELb1EN3c104HalfEffEEv13SSMParamsBase,(.L_x_8855 - _Z25selective_scan_fwd_kernelI32Selective_Scan_fwd_kernel_traitsILi128ELi16ELi1ELb1ELb1ELb1ELb0ELb1EN3c104HalfEffEEv13SSMParamsBase)
        .other          _Z25selective_scan_fwd_kernelI32Selective_Scan_fwd_kernel_traitsILi128ELi16ELi1ELb1ELb1ELb1ELb0ELb1EN3c104HalfEffEEv13SSMParamsBase,@"STO_CUDA_ENTRY STV_DEFAULT"
_Z25selective_scan_fwd_kernelI32Selective_Scan_fwd_kernel_traitsILi128ELi16ELi1ELb1ELb1ELb1ELb0ELb1EN3c104HalfEffEEv13SSMParamsBase:
.text._Z25selective_scan_fwd_kernelI32Selective_Scan_fwd_kernel_traitsILi128ELi16ELi1ELb1ELb1ELb1ELb0ELb1EN3c104HalfEffEEv13SSMParamsBase:
        /* <DEDUP_REMOVED lines=36> */
.L_x_2029:
        /* <DEDUP_REMOVED lines=28> */
.L_x_2030:
        /* <DEDUP_REMOVED lines=11> */
.L_x_2031:
        /* <DEDUP_REMOVED lines=179> */
.L_x_2032:
        /* <DEDUP_REMOVED lines=18> */
.L_x_2033:
[----:B------:R-:W-:-:S13]  /*1100*/  ISETP.GE.AND P0, PT, R70, 0x1, PT ;  /* 0x000000014600780c */ /* 0x000fda0003f06270 */
[----:B------:R-:W-:Y:S05]  /*1110*/  @!P0 EXIT ;  /* 0x000000000000894d */ /* 0x000fea0003800000 */
[----:B------:R-:W0:Y:S01]  /*1120*/  S2R R69, SR_LANEID ;  /* 0x0000000000457919 */ /* 0x000e220000000000 */
[C---:B------:R-:W-:Y:S01]  /*1130*/  LEA R80, P0, R0.reuse, R81, 0x2 ;  /* 0x0000005100507211 */ /* 0x040fe200078010ff */
[----:B------:R-:W-:Y:S02]  /*1140*/  IMAD.MOV.U32 R68, RZ, RZ, RZ ;  /* 0x000000ffff447224 */ /* 0x000fe400078e00ff */
[----:B------:R-:W-:Y:S01]  /*1150*/  IMAD.MOV.U32 R151, RZ, RZ, RZ ;  /* 0x000000ffff977224 */ /* 0x000fe200078e00ff */
[----:B------:R-:W-:Y:S02]  /*1160*/  LEA.HI.X R81, R0, R8, R3, 0x2, P0 ;  /* 0x0000000800517211 */ /* 0x000fe400000f1403 */
.L_x_2080:
        /* <DEDUP_REMOVED lines=330> */
.L_x_2035:
[----:B---34-:R-:W-:Y:S05]  /*2610*/  BSYNC B0 ;  /* 0x0000000000007941 */ /* 0x018fea0003800000 */
.L_x_2034:
        /* <DEDUP_REMOVED lines=37> */
.L_x_2037:
[----:B------:R-:W-:Y:S05]  /*2870*/  BSYNC B0 ;  /* 0x0000000000007941 */ /* 0x000fea0003800000 */
.L_x_2036:
        /* <DEDUP_REMOVED lines=37> */
.L_x_2039:
[----:B------:R-:W-:Y:S05]  /*2ad0*/  BSYNC B0 ;  /* 0x0000000000007941 */ /* 0x000fea0003800000 */
.L_x_2038:
        /* <DEDUP_REMOVED lines=37> */
.L_x_2041:
[----:B------:R-:W-:Y:S05]  /*2d30*/  BSYNC B0 ;  /* 0x0000000000007941 */ /* 0x000fea0003800000 */
.L_x_2040:
        /* <DEDUP_REMOVED lines=37> */
.L_x_2043:
[----:B------:R-:W-:Y:S05]  /*2f90*/  BSYNC B0 ;  /* 0x0000000000007941 */ /* 0x000fea0003800000 */
.L_x_2042:
        /* <DEDUP_REMOVED lines=37> */
.L_x_2045:
[----:B------:R-:W-:Y:S05]  /*31f0*/  BSYNC B0 ;  /* 0x0000000000007941 */ /* 0x000fea0003800000 */
.L_x_2044:
        /* <DEDUP_REMOVED lines=37> */
.L_x_2047:
[----:B------:R-:W-:Y:S05]  /*3450*/  BSYNC B0 ;  /* 0x0000000000007941 */ /* 0x000fea0003800000 */
.L_x_2046:
        /* <DEDUP_REMOVED lines=37> */
.L_x_2049:
[----:B------:R-:W-:Y:S05]  /*36b0*/  BSYNC B0 ;  /* 0x0000000000007941 */ /* 0x000fea0003800000 */
.L_x_2048:
        /* <DEDUP_REMOVED lines=37> */
.L_x_2051:
[----:B------:R-:W-:Y:S05]  /*3910*/  BSYNC B0 ;  /* 0x0000000000007941 */ /* 0x000fea0003800000 */
.L_x_2050:
        /* <DEDUP_REMOVED lines=37> */
.L_x_2053:
[----:B------:R-:W-:Y:S05]  /*3b70*/  BSYNC B0 ;  /* 0x0000000000007941 */ /* 0x000fea0003800000 */
.L_x_2052:
        /* <DEDUP_REMOVED lines=39> */
.L_x_2055:
[----:B------:R-:W-:Y:S05]  /*3df0*/  BSYNC B0 ;  /* 0x0000000000007941 */ /* 0x000fea0003800000 */
.L_x_2054:
        /* <DEDUP_REMOVED lines=42> */
.L_x_2057:
[----:B------:R-:W-:Y:S05]  /*40a0*/  BSYNC B0 ;  /* 0x0000000000007941 */ /* 0x000fea0003800000 */
.L_x_2056:
        /* <DEDUP_REMOVED lines=42> */
.L_x_2059:
[----:B------:R-:W-:Y:S05]  /*4350*/  BSYNC B0 ;  /* 0x0000000000007941 */ /* 0x000fea0003800000 */
.L_x_2058:
        /* <DEDUP_REMOVED lines=42> */
.L_x_2061:
[----:B------:R-:W-:Y:S05]  /*4600*/  BSYNC B0 ;  /* 0x0000000000007941 */ /* 0x000fea0003800000 */
.L_x_2060:
        /* <DEDUP_REMOVED lines=42> */
.L_x_2063:
[----:B------:R-:W-:Y:S05]  /*48b0*/  BSYNC B0 ;  /* 0x0000000000007941 */ /* 0x000fea0003800000 */
.L_x_2062:
        /* <DEDUP_REMOVED lines=42> */
.L_x_2065:
[----:B------:R-:W-:Y:S05]  /*4b60*/  BSYNC B0 ;  /* 0x0000000000007941 */ /* 0x000fea0003800000 */
.L_x_2064:
        /* <DEDUP_REMOVED lines=30> */
.L_x_2076:
        /* <DEDUP_REMOVED lines=387> */
.L_x_2068:
        /* <DEDUP_REMOVED lines=13> */
.L_x_2067:
        /* <DEDUP_REMOVED lines=91> */
.L_x_2070:
[----:B------:R-:W-:Y:S05]  /*6c00*/  BSYNC B0 ;  /* 0x0000000000007941 */ /* 0x000fea0003800000 */
.L_x_2069:
        /* <DEDUP_REMOVED lines=44> */
.L_x_2073:
        /* <DEDUP_REMOVED lines=32> */
.L_x_2074:
[----:B------:R0:W5:Y:S02]  /*70d0*/  LDG.E R41, [R80.64] ;  /* 0x0000000450297981 */ /* 0x000164000c1e1900 */
.L_x_2075:
        /* <DEDUP_REMOVED lines=16> */
.L_x_2072:
[----:B------:R-:W-:Y:S05]  /*71e0*/  BSYNC B0 ;  /* 0x0000000000007941 */ /* 0x000fea0003800000 */
.L_x_2071:
        /* <DEDUP_REMOVED lines=20> */
.L_x_2066:
        /* <DEDUP_REMOVED lines=78> */
.L_x_2078:
[----:B0-----:R-:W-:Y:S05]  /*7810*/  BSYNC B0 ;  /* 0x0000000000007941 */ /* 0x001fea0003800000 */
.L_x_2077:
        /* <DEDUP_REMOVED lines=72> */
.L_x_2079:
[----:B------:R-:W-:Y:S05]  /*7ca0*/  EXIT ;  /* 0x000000000000794d */ /* 0x000fea0003800000 */
.L_x_2081:
        /* <DEDUP_REMOVED lines=13> */
.L_x_8855:


//--------------------- .text._Z25selective_scan_fwd_kernelI32Selective_Scan_fwd_kernel_traitsILi128ELi16ELi1ELb1ELb1ELb1ELb1ELb0EN3c104HalfEffEEv13SSMParamsBase --------------------------
	.section	.text._Z25selective_scan_fwd_kernelI32Selective_Scan_fwd_kernel_traitsILi128ELi16ELi1ELb1ELb1ELb1ELb1ELb0EN3c104HalfEffEEv13SSMParamsBase,"ax",@progbits
	.sectioninfo	@"SHI_REGISTERS=168"
	.align	128
        .global         _Z25selective_scan_fwd_kernelI32Selective_Scan_fwd_kernel_traitsILi128ELi16ELi1ELb1ELb1ELb1ELb1ELb0EN3c104HalfEffEEv13SSMParamsBase
        .type           _Z25selective_scan_fwd_kernelI32Selective_Scan_fwd_kernel_traitsILi128ELi16ELi1ELb1ELb1ELb1ELb1ELb0EN3c104HalfEffEEv13SSMParamsBase,@function
        .size           _Z25selective_scan_fwd_kernelI32Selective_Scan_fwd_kernel_traitsILi128ELi16ELi1ELb1ELb1ELb1ELb1ELb0EN3c104HalfEffEEv13SSMParamsBase,(.L_x_8856 - _Z25selective_scan_fwd_kernelI32Selective_Scan_fwd_kernel_traitsILi128ELi16ELi1ELb1ELb1ELb1ELb1ELb0EN3c104HalfEffEEv13SSMParamsBase)
        .other          _Z25selective_scan_fwd_kernelI32Selective_Scan_fwd_kernel_traitsILi128ELi16ELi1ELb1ELb1ELb1ELb1ELb0EN3c104HalfEffEEv13SSMParamsBase,@"STO_CUDA_ENTRY STV_DEFAULT"
_Z25selective_scan_fwd_kernelI32Selective_Scan_fwd_kernel_traitsILi128ELi16ELi1ELb1ELb1ELb1ELb1ELb0EN3c104HalfEffEEv13SSMParamsBase:
.text._Z25selective_scan_fwd_kernelI32Selective_Scan_fwd_kernel_traitsILi128ELi16ELi1ELb1ELb1ELb1ELb1ELb0EN3c104HalfEffEEv13SSMParamsBase:
        /* <DEDUP_REMOVED lines=35> */
.L_x_2082:
        /* <DEDUP_REMOVED lines=29> */
.L_x_2083:
        /* <DEDUP_REMOVED lines=9> */
[----:B------:R-:W-:Y:S01]  /*0490*/  IADD3.X R65, R11, R4, RZ, P0, !PT ;  /* 0x000000040b417210 */ /* 0x000fe200007fe4ff */
[----:B------:R-:W-:Y:S02]  /*04a0*/  IMAD.X R22, R9, 0x1, R4, P2 ;  /* 0x0000000109167824 */ /* 0x000fe400010e0604 */
.L_x_2084:
        /* <DEDUP_REMOVED lines=40> */
[----:B------:R-:W-:Y:S01]  /*0730*/  CS2R R18, SRZ ;  /* 0x0000000000127805 */ /* 0x000fe2000001ff00 */
[----:B------:R-:W-:-:S05]  /*0740*/  HFMA2.MMA R27, -RZ, RZ, 0, 0 ;  /* 0x00000000ff1b7435 */ /* 0x000fca00000001ff */
[----:B------:R1:W5:Y:S01]  /*0750*/  @P3 LDG.E R19, [R8.64] ;  /* 0x0000000408133981 */ /* 0x000362000c1e1900 */
[----:B--2---:R-:W-:-:S04]  /*0760*/  @!P0 IMAD.WIDE R4, R5, 0x4, R64 ;  /* 0x0000000405048825 */ /* 0x004fc800078e0240 */
[----:B------:R2:W5:Y:S04]  /*0770*/  @!P4 LDG.E R27, [R6.64] ;  /* 0x00000004061bc981 */ /* 0x000568000c1e1900 */
[----:B------:R0:W3:Y:S01]  /*0780*/  @!P0 LDG.E R21, [R4.64] ;  /* 0x0000000404158981 */ /* 0x0000e2000c1e1900 */
[----:B------:R-:W-:Y:S01]  /*0790*/  ISETP.NE.AND P2, PT, RZ, c[0x0][0x174], PT ;  /* 0x00005d00ff007a0c */ /* 0x000fe20003f45270 */
[C---:B------:R-:W-:Y:S02]  /*07a0*/  IMAD R15, R3.reuse, c[0x0][0x1a0], RZ ;  /* 0x00006800030f7a24 */ /* 0x040fe400078e02ff */
[----:B------:R-:W-:Y:S01]  /*07b0*/  IMAD R29, R3, c[0x0][0x1c0], RZ ;  /* 0x00007000031d7a24 */ /* 0x000fe200078e02ff */
[----:B------:R4:W5:Y:S01]  /*07c0*/  @P5 LDG.E R18, [R10.64] ;  /* 0x000000040a125981 */ /* 0x000962000c1e1900 */
[----:B0-----:R-:W-:-:S04]  /*07d0*/  IADD3 R4, R2, 0xffffffe, RZ ;  /* 0x0ffffffe02047810 */ /* 0x001fc80007ffe0ff */
[----:B------:R0:W1:Y:S01]  /*07e0*/  F2I.FTZ.U32.TRUNC.NTZ R5, R4 ;  /* 0x0000000400057305 */ /* 0x000062000021f000 */
[----:B--2---:R-:W-:Y:S02]  /*07f0*/  IABS R6, R32 ;  /* 0x0000002000067213 */ /* 0x004fe40000000000 */
[----:B0-----:R-:W-:Y:S02]  /*0800*/  MOV R4, RZ ;  /* 0x000000ff00047202 */ /* 0x001fe40000000f00 */
[----:B-1----:R-:W-:-:S05]  /*0810*/  IADD3 R12, RZ, -R5, RZ ;  /* 0x80000005ff0c7210 */ /* 0x002fca0007ffe0ff */
[----:B------:R-:W-:-:S04]  /*0820*/  IMAD R9, R12, R13, RZ ;  /* 0x0000000d0c097224 */ /* 0x000fc800078e02ff */
[----:B------:R-:W-:-:S06]  /*0830*/  IMAD.HI.U32 R5, R5, R9, R4 ;  /* 0x0000000905057227 */ /* 0x000fcc00078e0004 */
[----:B------:R-:W-:-:S05]  /*0840*/  IMAD.HI.U32 R12, R5, R6, RZ ;  /* 0x00000006050c7227 */ /* 0x000fca00078e00ff */
[----:B------:R-:W-:-:S05]  /*0850*/  IADD3 R2, -R12, RZ, RZ ;  /* 0x000000ff0c027210 */ /* 0x000fca0007ffe1ff */
[----:B------:R-:W-:-:S05]  /*0860*/  IMAD R2, R13, R2, R6 ;  /* 0x000000020d027224 */ /* 0x000fca00078e0206 */
[----:B------:R-:W-:Y:S02]  /*0870*/  ISETP.GT.U32.AND P3, PT, R13, R2, PT ;  /* 0x000000020d00720c */ /* 0x000fe40003f64070 */
[----:B------:R-:W-:-:S11]  /*0880*/  LOP3.LUT R4, R32, c[0x0][0x174], RZ, 0x3c, !PT ;  /* 0x00005d0020047a12 */ /* 0x000fd600078e3cff */
[----:B------:R-:W-:Y:S01]  /*0890*/  @!P3 IMAD.IADD R2, R2, 0x1, -R13 ;  /* 0x000000010202b824 */ /* 0x000fe200078e0a0d */
[----:B------:R-:W-:-:S04]  /*08a0*/  ISETP.GE.AND P4, PT, R4, RZ, PT ;  /* 0x000000ff0400720c */ /* 0x000fc80003f86270 */
[----:B------:R-:W-:Y:S02]  /*08b0*/  ISETP.GE.U32.AND P1, PT, R2, R13, PT ;  /* 0x0000000d0200720c */ /* 0x000fe40003f26070 */
[----:B------:R-:W-:Y:S01]  /*08c0*/  @!P3 IADD3 R12, R12, 0x1, RZ ;  /* 0x000000010c0cb810 */ /* 0x000fe20007ffe0ff */
[----:B------:R-:W-:Y:S02]  /*08d0*/  IMAD R13, R3, c[0x0][0x1e0], RZ ;  /* 0x00007800030d7a24 */ /* 0x000fe400078e02ff */
[----:B------:R-:W-:-:S08]  /*08e0*/  IMAD.WIDE.U32 R4, R0, c[0x0][0x1e0], RZ ;  /* 0x0000780000047a25 */ /* 0x000fd000078e00ff */
[----:B------:R-:W-:Y:S01]  /*08f0*/  @P1 IADD3 R12, R12, 0x1, RZ ;  /* 0x000000010c0c1810 */ /* 0x000fe20007ffe0ff */
[----:B------:R-:W-:-:S03]  /*0900*/  IMAD R17, R0, c[0x0][0x1a4], R15 ;  /* 0x0000690000117a24 */ /* 0x000fc600078e020f */
[----:B------:R-:W-:Y:S02]  /*0910*/  @!P4 IADD3 R12, -R12, RZ, RZ ;  /* 0x000000ff0c0cc210 */ /* 0x000fe40007ffe1ff */
[----:B------:R-:W-:Y:S01]  /*0920*/  @!P2 LOP3.LUT R12, RZ, c[0x0][0x174], RZ, 0x33, !PT ;  /* 0x00005d00ff0caa12 */ /* 0x000fe200078e33ff */
[C---:B------:R-:W-:Y:S02]  /*0930*/  IMAD R13, R0.reuse, c[0x0][0x1e4], R13 ;  /* 0x00007900000d7a24 */ /* 0x040fe400078e020d */
[----:B------:R-:W-:Y:S01]  /*0940*/  IMAD.WIDE.U32 R8, R0, c[0x0][0x1a0], RZ ;  /* 0x0000680000087a25 */ /* 0x000fe200078e00ff */
[----:B------:R-:W-:-:S03]  /*0950*/  SHF.R.S32.HI R2, RZ, 0x1f, R12 ;  /* 0x0000001fff027819 */ /* 0x000fc6000001140c */
[----:B------:R-:W-:Y:S01]  /*0960*/  IMAD R15, R3, c[0x0][0x1f0], RZ ;  /* 0x00007c00030f7a24 */ /* 0x000fe200078e02ff */
[----:B------:R-:W-:Y:S01]  /*0970*/  IADD3 R5, R5, R13, RZ ;  /* 0x0000000d05057210 */ /* 0x000fe20007ffe0ff */
[----:B----4-:R-:W-:Y:S01]  /*0980*/  IMAD.WIDE.U32 R10, R0, c[0x0][0x1c0], RZ ;  /* 0x00007000000a7a25 */ /* 0x010fe200078e00ff */
[----:B------:R-:W-:-:S03]  /*0990*/  IADD3 R9, R9, R17, RZ ;  /* 0x0000001109097210 */ /* 0x000fc60007ffe0ff */
[C---:B------:R-:W-:Y:S02]  /*09a0*/  IMAD R29, R0.reuse, c[0x0][0x1c4], R29 ;  /* 0x00007100001d7a24 */ /* 0x040fe400078e021d */
[----:B------:R-:W-:-:S04]  /*09b0*/  IMAD.WIDE.U32 R6, R0, c[0x0][0x1f0], RZ ;  /* 0x00007c0000067a25 */ /* 0x000fc800078e00ff */
[----:B------:R-:W-:Y:S02]  /*09c0*/  IMAD R15, R0, c[0x0][0x1f4], R15 ;  /* 0x00007d00000f7a24 */ /* 0x000fe400078e020f */
[C---:B------:R-:W-:Y:S02]  /*09d0*/  IMAD R13, R33.reuse, c[0x0][0x1e8], RZ ;  /* 0x00007a00210d7a24 */ /* 0x040fe400078e02ff */
[----:B------:R-:W-:Y:S02]  /*09e0*/  IMAD R14, R33, c[0x0][0x1f8], RZ ;  /* 0x00007e00210e7a24 */ /* 0x000fe400078e02ff */
[----:B------:R-:W-:Y:S01]  /*09f0*/  IMAD R17, R2, c[0x0][0x1b8], RZ ;  /* 0x00006e0002117a24 */ /* 0x000fe200078e02ff */
[----:B------:R-:W-:Y:S01]  /*0a00*/  IADD3 R11, R11, R29, RZ ;  /* 0x0000001d0b0b7210 */ /* 0x000fe20007ffe0ff */
[C---:B------:R-:W-:Y:S01]  /*0a10*/  IMAD R13, R32.reuse, c[0x0][0x1ec], R13 ;  /* 0x00007b00200d7a24 */ /* 0x040fe200078e020d */
[----:B------:R-:W-:Y:S01]  /*0a20*/  IADD3 R7, R7, R15, RZ ;  /* 0x0000000f07077210 */ /* 0x000fe20007ffe0ff */
[----:B------:R-:W-:-:S02]  /*0a30*/  IMAD R101, R32, c[0x0][0x1fc], R14 ;  /* 0x00007f0020657a24 */ /* 0x000fc400078e020e */
[----:B------:R-:W-:-:S04]  /*0a40*/  IMAD.WIDE.U32 R4, R32, c[0x0][0x1e8], R4 ;  /* 0x00007a0020047a25 */ /* 0x000fc800078e0004 */
[----:B------:R-:W-:-:S04]  /*0a50*/  IMAD.WIDE.U32 R14, R12, c[0x0][0x1b8], R8 ;  /* 0x00006e000c0e7a25 */ /* 0x000fc800078e0008 */
[C---:B------:R-:W-:Y:S02]  /*0a60*/  IMAD R29, R12.reuse, c[0x0][0x1bc], R17 ;  /* 0x00006f000c1d7a24 */ /* 0x040fe400078e0211 */
[----:B------:R-:W-:Y:S01]  /*0a70*/  IMAD.WIDE.U32 R8, R12, c[0x0][0x1d8], R10 ;  /* 0x000076000c087a25 */ /* 0x000fe200078e000a */
[----:B------:R-:W-:Y:S02]  /*0a80*/  IADD3 R11, R5, R13, RZ ;  /* 0x0000000d050b7210 */ /* 0x000fe40007ffe0ff */
[----:B------:R-:W-:Y:S01]  /*0a90*/  LEA R17, P3, R14, c[0x0][0x258], 0x1 ;  /* 0x000096000e117a11 */ /* 0x000fe200078608ff */
[----:B------:R-:W-:Y:S01]  /*0aa0*/  IMAD.WIDE.U32 R6, R32, c[0x0][0x1f8], R6 ;  /* 0x00007e0020067a25 */ /* 0x000fe200078e0006 */
[----:B------:R-:W-:Y:S02]  /*0ab0*/  IADD3 R5, R15, R29, RZ ;  /* 0x0000001d0f057210 */ /* 0x000fe40007ffe0ff */
[----:B------:R-:W-:Y:S02]  /*0ac0*/  LEA R100, P1, R4, c[0x0][0x270], 0x1 ;  /* 0x00009c0004647a11 */ /* 0x000fe400078208ff */
[----:B------:R-:W-:-:S02]  /*0ad0*/  LEA.HI.X R14, R14, c[0x0][0x25c], R5, 0x1, P3 ;  /* 0x000097000e0e7a11 */ /* 0x000fc400018f0c05 */
[----:B------:R-:W-:Y:S02]  /*0ae0*/  IADD3 R101, R7, R101, RZ ;  /* 0x0000006507657210 */ /* 0x000fe40007ffe0ff */
[C---:B------:R-:W-:Y:S02]  /*0af0*/  LEA R102, P2, R6.reuse, c[0x0][0x278], 0x1 ;  /* 0x00009e0006667a11 */ /* 0x040fe400078408ff */
[----:B------:R-:W-:Y:S02]  /*0b00*/  ISETP.NE.U32.AND P3, PT, RZ, c[0x0][0x2d8], PT ;  /* 0x0000b600ff007a0c */ /* 0x000fe40003f65070 */
[----:B------:R-:W-:Y:S02]  /*0b10*/  LEA.HI.X R101, R6, c[0x0][0x27c], R101, 0x1, P2 ;  /* 0x00009f0006657a11 */ /* 0x000fe400010f0c65 */
[----:B------:R-:W-:Y:S02]  /*0b20*/  ISETP.NE.AND.EX P3, PT, RZ, c[0x0][0x2dc], PT, P3 ;  /* 0x0000b700ff007a0c */ /* 0x000fe40003f65330 */
[----:B------:R-:W-:-:S02]  /*0b30*/  LEA.HI.X R15, R4, c[0x0][0x274], R11, 0x1, P1 ;  /* 0x00009d00040f7a11 */ /* 0x000fc400008f0c0b */
[----:B------:R-:W-:Y:S02]  /*0b40*/  ISETP.NE.U32.AND P2, PT, RZ, c[0x0][0x2c8], PT ;  /* 0x0000b200ff007a0c */ /* 0x000fe40003f45070 */
[----:B------:R-:W-:Y:S02]  /*0b50*/  ISETP.NE.U32.AND P1, PT, RZ, c[0x0][0x2e0], PT ;  /* 0x0000b800ff007a0c */ /* 0x000fe40003f25070 */
[----:B------:R-:W-:Y:S02]  /*0b60*/  ISETP.NE.AND.EX P2, PT, RZ, c[0x0][0x2cc], PT, P2 ;  /* 0x0000b300ff007a0c */ /* 0x000fe40003f45320 */
[----:B------:R-:W-:Y:S01]  /*0b70*/  ISETP.NE.AND.EX P1, PT, RZ, c[0x0][0x2e4], PT, P1 ;  /* 0x0000b900ff007a0c */ /* 0x000fe20003f25310 */
[----:B------:R-:W-:Y:S01]  /*0b80*/  IMAD R31, R2, c[0x0][0x1d8], RZ ;  /* 0x00007600021f7a24 */ /* 0x000fe200078e02ff */
[----:B------:R-:W-:Y:S01]  /*0b90*/  HFMA2.MMA R165, -RZ, RZ, 0, 0 ;  /* 0x00000000ffa57435 */ /* 0x000fe200000001ff */
[----:B------:R-:W-:Y:S01]  /*0ba0*/  MOV R30, RZ ;  /* 0x000000ff001e7202 */ /* 0x000fe20000000f00 */
[----:B------:R-:W-:Y:S01]  /*0bb0*/  HFMA2.MMA R61, -RZ, RZ, 0, 0 ;  /* 0x00000000ff3d7435 */ /* 0x000fe200000001ff */
[----:B------:R-:W-:Y:S01]  /*0bc0*/  IMAD R31, R12, c[0x0][0x1dc], R31 ;  /* 0x000077000c1f7a24 */ /* 0x000fe200078e021f */
[----:B------:R-:W-:-:S02]  /*0bd0*/  @P3 MOV R30, c[0x0][0x2dc] ;  /* 0x0000b700001e3a02 */ /* 0x000fc40000000f00 */
[----:B------:R-:W-:Y:S02]  /*0be0*/  @P3 MOV R165, c[0x0][0x2d8] ;  /* 0x0000b60000a53a02 */ /* 0x000fe40000000f00 */
[----:B------:R-:W-:Y:S01]  /*0bf0*/  LEA R16, P4, R8, c[0x0][0x260], 0x1 ;  /* 0x0000980008107a11 */ /* 0x000fe200078808ff */
[----:B------:R-:W-:Y:S01]  /*0c00*/  @P2 IMAD.MOV.U32 R61, RZ, RZ, c[0x0][0x2c8] ;  /* 0x0000b200ff3d2624 */ /* 0x000fe200078e00ff */
[----:B------:R-:W-:Y:S01]  /*0c10*/  IADD3 R13, R9, R31, RZ ;  /* 0x0000001f090d7210 */ /* 0x000fe20007ffe0ff */
[----:B------:R0:W-:Y:S01]  /*0c20*/  STL [R1], R30 ;  /* 0x0000001e01007387 */ /* 0x0001e20000100800 */
[----:B------:R-:W-:Y:S02]  /*0c30*/  MOV R28, RZ ;  /* 0x000000ff001c7202 */ /* 0x000fe40000000f00 */
        /* <DEDUP_REMOVED lines=20> */
[----:B---3--:R-:W-:Y:S01]  /*0d80*/  @!P0 SHF.R.S32.HI R26, RZ, 0x1f, R21 ;  /* 0x0000001fff1a8819 */ /* 0x008fe20000011415 */
[----:B------:R-:W-:Y:S05]  /*0d90*/  @P4 BRA P2, `(.L_x_2085) ;  /* 0x000001f000004947 */ /* 0x000fea0001000000 */
[-C--:B0-----:R-:W-:Y:S02]  /*0da0*/  IABS R9, R12.reuse ;  /* 0x0000000c00097213 */ /* 0x081fe40000000000 */
[----:B------:R-:W-:Y:S02]  /*0db0*/  IADD3 R2, R12, c[0x0][0x168], RZ ;  /* 0x00005a000c027a10 */ /* 0x000fe40007ffe0ff */
[----:B------:R-:W0:Y:S01]  /*0dc0*/  I2F.RP R6, R9 ;  /* 0x0000000900067306 */ /* 0x000e220000209400 */
[----:B------:R-:W-:-:S02]  /*0dd0*/  IABS R10, R12 ;  /* 0x0000000c000a7213 */ /* 0x000fc40000000000 */
[----:B------:R-:W-:Y:S02]  /*0de0*/  IADD3 R7, R2, -0x1, RZ ;  /* 0xffffffff02077810 */ /* 0x000fe40007ffe0ff */
[----:B------:R-:W-:Y:S02]  /*0df0*/  IADD3 R10, RZ, -R10, RZ ;  /* 0x8000000aff0a7210 */ /* 0x000fe40007ffe0ff */
[----:B------:R-:W-:Y:S02]  /*0e00*/  IABS R2, R7 ;  /* 0x0000000700027213 */ /* 0x000fe40000000000 */
[----:B------:R-:W-:Y:S02]  /*0e10*/  LOP3.LUT R7, R7, R12, RZ, 0x3c, !PT ;  /* 0x0000000c07077212 */ /* 0x000fe400078e3cff */
[----:B------:R-:W-:Y:S02]  /*0e20*/  MOV R164, RZ ;  /* 0x000000ff00a47202 */ /* 0x000fe40000000f00 */
[----:B------:R-:W-:Y:S01]  /*0e30*/  ISETP.GE.AND P2, PT, R7, RZ, PT ;  /* 0x000000ff0700720c */ /* 0x000fe20003f46270 */
[----:B0-----:R-:W0:Y:S02]  /*0e40*/  MUFU.RCP R6, R6 ;  /* 0x0000000600067308 */ /* 0x001e240000001000 */
[----:B0-----:R-:W-:-:S06]  /*0e50*/  IADD3 R4, R6, 0xffffffe, RZ ;  /* 0x0ffffffe06047810 */ /* 0x001fcc0007ffe0ff */
[----:B------:R0:W1:Y:S02]  /*0e60*/  F2I.FTZ.U32.TRUNC.NTZ R5, R4 ;  /* 0x0000000400057305 */ /* 0x000064000021f000 */
[----:B0-----:R-:W-:Y:S02]  /*0e70*/  MOV R4, RZ ;  /* 0x000000ff00047202 */ /* 0x001fe40000000f00 */
        /* <DEDUP_REMOVED lines=17> */
.L_x_2085:
        /* <DEDUP_REMOVED lines=12> */
[----:B------:R-:W-:-:S02]  /*1050*/  ISETP.GT.AND P0, PT, R12, R29, PT ;  /* 0x0000001d0c00720c */ /* 0x000fc40003f04270 */
[----:B------:R-:W-:Y:S02]  /*1060*/  IADD3 R29, -R29, R12, RZ ;  /* 0x0000000c1d1d7210 */ /* 0x000fe40007ffe1ff */
[----:B------:R-:W-:-:S04]  /*1070*/  ISETP.GT.AND P0, PT, R9, RZ, P0 ;  /* 0x000000ff0900720c */ /* 0x000fc80000704270 */
[----:B------:R-:W-:Y:S02]  /*1080*/  SEL R29, R29, RZ, P0 ;  /* 0x000000ff1d1d7207 */ /* 0x000fe40000000000 */
[----:B------:R-:W-:-:S03]  /*1090*/  IADD3 R9, R9, 0x1, RZ ;  /* 0x0000000109097810 */ /* 0x000fc60007ffe0ff */
[----:B-----5:R-:W-:Y:S02]  /*10a0*/  IMAD R10, R27, R12, R29 ;  /* 0x0000000c1b0a7224 */ /* 0x020fe400078e021d */
.L_x_2086:
[----:B------:R-:W-:-:S13]  /*10b0*/  ISETP.GE.AND P0, PT, R9, 0x1, PT ;  /* 0x000000010900780c */ /* 0x000fda0003f06270 */
[----:B------:R-:W-:Y:S05]  /*10c0*/  @!P0 EXIT ;  /* 0x000000000000894d */ /* 0x000fea0003800000 */
[----:B------:R-:W0:Y:S01]  /*10d0*/  S2R R4, SR_TID.X ;  /* 0x0000000000047919 */ /* 0x000e220000002100 */
[C---:B------:R-:W-:Y:S01]  /*10e0*/  LEA R60, P0, R0.reuse, R61, 0x2 ;  /* 0x0000003d003c7211 */ /* 0x040fe200078010ff */
[----:B------:R-:W-:Y:S02]  /*10f0*/  CS2R R6, SRZ ;  /* 0x0000000000067805 */ /* 0x000fe4000001ff00 */
[----:B------:R-:W1:Y:S01]  /*1100*/  S2R R8, SR_LANEID ;  /* 0x0000000000087919 */ /* 0x000e620000000000 */
[----:B------:R-:W-:Y:S02]  /*1110*/  LEA.HI.X R61, R0, R28, R3, 0x2, P0 ;  /* 0x0000001c003d7211 */ /* 0x000fe400000f1403 */
[C---:B0-----:R-:W-:Y:S02]  /*1120*/  SHF.L.U32 R5, R4.reuse, 0x1, RZ ;  /* 0x0000000104057819 */ /* 0x041fe400000006ff */
[----:B------:R-:W-:Y:S02]  /*1130*/  SHF.L.U32 R150, R4, 0x4, RZ ;  /* 0x0000000404967819 */ /* 0x000fe400000006ff */
[----:B------:R-:W-:-:S02]  /*1140*/  LOP3.LUT R5, R5, 0xffffffc0, RZ, 0xc0, !PT ;  /* 0xffffffc005057812 */ /* 0x000fc400078ec0ff */
[C---:B------:R-:W-:Y:S02]  /*1150*/  IADD3 R161, R150.reuse, 0x1, RZ ;  /* 0x0000000196a17810 */ /* 0x040fe40007ffe0ff */
        /* <DEDUP_REMOVED lines=11> */
[----:B------:R-:W-:Y:S02]  /*1210*/  IADD3 R150, R150, 0xf, RZ ;  /* 0x0000000f96967810 */ /* 0x000fe40007ffe0ff */
[----:B-1----:R-:W-:Y:S02]  /*1220*/  SHF.R.S32.HI R3, RZ, 0x1f, R4 ;  /* 0x0000001fff037819 */ /* 0x002fe40000011404 */
.L_x_2131:
[----:B------:R-:W2:Y:S01]  /*1230*/  LDL R0, [R1] ;  /* 0x0000000001007983 */ /* 0x000ea20000100800 */
[----:B------:R-:W-:-:S04]  /*1240*/  ISETP.NE.U32.AND P0, PT, R165, RZ, PT ;  /* 0x000000ffa500720c */ /* 0x000fc80003f05070 */
[----:B--2---:R-:W-:-:S13]  /*1250*/  ISETP.NE.AND.EX P0, PT, R0, RZ, PT, P0 ;  /* 0x000000ff0000720c */ /* 0x004fda0003f05300 */
        /* <DEDUP_REMOVED lines=16> */
[-C--:B------:R-:W-:Y:S02]  /*1360*/  IADD3 R0, R5, R8.reuse, RZ ;  /* 0x0000000805007210 */ /* 0x080fe40007ffe0ff */
        /* <DEDUP_REMOVED lines=74> */
.L_x_2088:
[----:B-12---:R-:W-:Y:S05]  /*1810*/  BSYNC B0 ;  /* 0x0000000000007941 */ /* 0x006fea0003800000 */
.L_x_2087:
        /* <DEDUP_REMOVED lines=36> */
.L_x_2090:
[----:B------:R-:W-:Y:S05]  /*1a60*/  BSYNC B0 ;  /* 0x0000000000007941 */ /* 0x000fea0003800000 */
.L_x_2089:
        /* <DEDUP_REMOVED lines=38> */
.L_x_2092:
[----:B------:R-:W-:Y:S05]  /*1cd0*/  BSYNC B0 ;  /* 0x0000000000007941 */ /* 0x000fea0003800000 */
.L_x_2091:
[----:B------:R-:W-:Y:S01]  /*1ce0*/  HADD2.F32 R75, -RZ, R28.H1_H1 ;  /* 0x3000001cff4b7230 */ /* 0x000fe20000004100 */
[----:B------:R-:W-:Y:S01]  /*1cf0*/  BSSY B0, `(.L_x_2093) ;  /* 0x0000023000007945 */ /* 0x000fe20003800000 */
[----:B------:R-:W-:-:S03]  /*1d00*/  FSETP.GTU.FTZ.AND P3, PT, R74, 20, PT ;  /* 0x41a000004a00780b */ /* 0x000fc60003f7c000 */
[----:B------:R-:W-:Y:S01]  /*1d10*/  FADD.FTZ R75, R75, R18 ;  /* 0x000000124b4b7221 */ /* 0x000fe20000010000 */
        /* <DEDUP_REMOVED lines=32> */
.L_x_2094:
[----:B------:R-:W-:Y:S05]  /*1f20*/  BSYNC B0 ;  /* 0x0000000000007941 */ /* 0x000fea0003800000 */
.L_x_2093:
        /* <DEDUP_REMOVED lines=38> */
.L_x_2096:
[----:B------:R-:W-:Y:S05]  /*2190*/  BSYNC B0 ;  /* 0x0000000000007941 */ /* 0x000fea0003800000 */
.L_x_2095:
        /* <DEDUP_REMOVED lines=9> */
[----:B------:R-:W-:Y:S01]  /*2230*/  HFMA2.MMA R44, -RZ, RZ, 1.3056640625, -1.8671875 ;  /* 0x3d39bf78ff2c7435 */ /* 0x000fe200000001ff */
        /* <DEDUP_REMOVED lines=29> */
.L_x_2098:
[----:B------:R-:W-:Y:S05]  /*2410*/  BSYNC B0 ;  /* 0x0000000000007941 */ /* 0x000fea0003800000 */
.L_x_2097:
        /* <DEDUP_REMOVED lines=41> */
.L_x_2100:
[----:B------:R-:W-:Y:S05]  /*26b0*/  BSYNC B0 ;  /* 0x0000000000007941 */ /* 0x000fea0003800000 */
.L_x_2099:
        /* <DEDUP_REMOVED lines=39> */
.L_x_2102:
[----:B------:R-:W-:Y:S05]  /*2930*/  BSYNC B0 ;  /* 0x0000000000007941 */ /* 0x000fea0003800000 */
.L_x_2101:
[----:B------:R-:W-:Y:S01]  /*2940*/  ISETP.EQ.OR P3, PT, RZ, UR6, P3 ;  /* 0x00000006ff007c0c */ /* 0x000fe20009f62670 */
[----:B------:R-:W-:Y:S01]  /*2950*/  BSSY B0, `(.L_x_2103) ;  /* 0x0000029000007945 */ /* 0x000fe20003800000 */
[--C-:B------:R-:W-:Y:S01]  /*2960*/  HADD2.F32 R89, -RZ, R40.reuse.H0_H0 ;  /* 0x20000028ff597230 */ /* 0x100fe20000004100 */
[----:B------:R-:W-:Y:S01]  /*2970*/  FSETP.GTU.FTZ.AND P5, PT, R79, 20, PT ;  /* 0x41a000004f00780b */ /* 0x000fe20003fbc000 */
[----:B------:R-:W-:Y:S01]  /*2980*/  HADD2.F32 R31, -RZ, R31.H1_H1 ;  /* 0x3000001fff1f7230 */ /* 0x000fe20000004100 */
[----:B------:R-:W-:Y:S01]  /*2990*/  ISETP.EQ.OR P2, PT, RZ, UR6, P2 ;  /* 0x00000006ff007c0c */ /* 0x000fe20009742670 */
[----:B------:R-:W-:Y:S01]  /*29a0*/  HADD2.F32 R40, -RZ, R40.H1_H1 ;  /* 0x30000028ff287230 */ /* 0x000fe20000004100 */
[----:B------:R-:W-:Y:S01]  /*29b0*/  FADD.FTZ R80, R33, R18 ;  /* 0x0000001221507221 */ /* 0x000fe20000010000 */
[--C-:B------:R-:W-:Y:S02]  /*29c0*/  HADD2.F32 R88, -RZ, R41.reuse.H0_H0 ;  /* 0x20000029ff587230 */ /* 0x100fe40000004100 */
[----:B------:R-:W-:-:S03]  /*29d0*/  HADD2.F32 R44, -RZ, R41.H1_H1 ;  /* 0x30000029ff2c7230 */ /* 0x000fc60000004100 */
        /* <DEDUP_REMOVED lines=32> */
.L_x_2104:
[----:B------:R-:W-:Y:S05]  /*2be0*/  BSYNC B0 ;  /* 0x0000000000007941 */ /* 0x000fea0003800000 */
.L_x_2103:
[----:B------:R-:W-:Y:S01]  /*2bf0*/  BSSY B0, `(.L_x_2105) ;  /* 0x0000028000007945 */ /* 0x000fe20003800000 */
[--C-:B------:R-:W-:Y:S01]  /*2c00*/  HADD2.F32 R87, -RZ, R42.reuse.H0_H0 ;  /* 0x2000002aff577230 */ /* 0x100fe20000004100 */
[----:B------:R-:W-:Y:S01]  /*2c10*/  FSETP.GTU.FTZ.AND P3, PT, R80, 20, PT ;  /* 0x41a000005000780b */ /* 0x000fe20003f7c000 */
[----:B------:R-:W-:Y:S01]  /*2c20*/  HADD2.F32 R42, -RZ, R42.H1_H1 ;  /* 0x3000002aff2a7230 */ /* 0x000fe20000004100 */
[----:B------:R-:W-:Y:S01]  /*2c30*/  FADD.FTZ R81, R31, R18 ;  /* 0x000000121f517221 */ /* 0x000fe20000010000 */
[--C-:B------:R-:W-:Y:S02]  /*2c40*/  HADD2.F32 R86, -RZ, R43.reuse.H0_H0 ;  /* 0x2000002bff567230 */ /* 0x100fe40000004100 */
[----:B------:R-:W-:Y:S02]  /*2c50*/  HADD2.F32 R46, -RZ, R43.H1_H1 ;  /* 0x3000002bff2e7230 */ /* 0x000fe40000004100 */
[----:B------:R-:W-:Y:S01]  /*2c60*/  HADD2.F32 R85, -RZ, R36.H0_H0 ;  /* 0x20000024ff557230 */ /* 0x000fe20000004100 */
[----:B------:R-:W-:Y:S05]  /*2c70*/  @P2 BRA `(.L_x_2106) ;  /* 0x000001f000002947 */ /* 0x000fea0003800000 */
[----:B------:R-:W-:Y:S01]  /*2c80*/  FMUL.FTZ R75, R75, 1.4426950216293334961 ;  /* 0x3fb8aa3b4b4b7820 */ /* 0x000fe20000410000 */
[----:B------:R-:W-:Y:S01]  /*2c90*/  MOV R32, 0x3e800000 ;  /* 0x3e80000000207802 */ /* 0x000fe20000000f00 */
[----:B------:R-:W-:-:S02]  /*2ca0*/  HFMA2.MMA R31, -RZ, RZ, 1.3056640625, -1.8671875 ;  /* 0x3d39bf78ff1f7435 */ /* 0x000fc400000001ff */
        /* <DEDUP_REMOVED lines=28> */
.L_x_2106:
[----:B------:R-:W-:Y:S05]  /*2e70*/  BSYNC B0 ;  /* 0x0000000000007941 */ /* 0x000fea0003800000 */
.L_x_2105:
[----:B------:R-:W-:Y:S01]  /*2e80*/  ISETP.EQ.OR P1, PT, RZ, UR6, P1 ;  /* 0x00000006ff007c0c */ /* 0x000fe20008f22670 */
[----:B------:R-:W-:Y:S01]  /*2e90*/  BSSY B0, `(.L_x_2107) ;  /* 0x000002d000007945 */ /* 0x000fe20003800000 */
[----:B------:R-:W-:Y:S01]  /*2ea0*/  FSETP.GTU.FTZ.AND P2, PT, R81, 20, PT ;  /* 0x41a000005100780b */ /* 0x000fe20003f5c000 */
[----:B------:R-:W-:Y:S01]  /*2eb0*/  HADD2.F32 R94, -RZ, R36.H1_H1 ;  /* 0x30000024ff5e7230 */ /* 0x000fe20000004100 */
[----:B------:R-:W-:Y:S01]  /*2ec0*/  ISETP.EQ.OR P0, PT, RZ, UR6, P0 ;  /* 0x00000006ff007c0c */ /* 0x000fe20008702670 */
[--C-:B------:R-:W-:Y:S01]  /*2ed0*/  HADD2.F32 R84, -RZ, R37.reuse.H0_H0 ;  /* 0x20000025ff547230 */ /* 0x100fe20000004100 */
[----:B------:R-:W-:Y:S01]  /*2ee0*/  ISETP.EQ.OR P4, PT, RZ, UR6, P4 ;  /* 0x00000006ff007c0c */ /* 0x000fe2000a782670 */
[----:B------:R-:W-:Y:S01]  /*2ef0*/  HADD2.F32 R48, -RZ, R37.H1_H1 ;  /* 0x30000025ff307230 */ /* 0x000fe20000004100 */
[----:B------:R-:W-:Y:S01]  /*2f00*/  ISETP.EQ.OR P5, PT, RZ, UR6, P5 ;  /* 0x00000006ff007c0c */ /* 0x000fe2000afa2670 */
[--C-:B------:R-:W-:Y:S01]  /*2f10*/  HADD2.F32 R83, -RZ, R38.reuse.H0_H0 ;  /* 0x20000026ff537230 */ /* 0x100fe20000004100 */
[----:B------:R-:W-:Y:S01]  /*2f20*/  ISETP.EQ.OR P3, PT, RZ, UR6, P3 ;  /* 0x00000006ff007c0c */ /* 0x000fe20009f62670 */
[----:B------:R-:W-:Y:S01]  /*2f30*/  HADD2.F32 R96, -RZ, R38.H1_H1 ;  /* 0x30000026ff607230 */ /* 0x000fe20000004100 */
[----:B------:R-:W-:Y:S01]  /*2f40*/  ISETP.EQ.OR P2, PT, RZ, UR6, P2 ;  /* 0x00000006ff007c0c */ /* 0x000fe20009742670 */
[----:B------:R-:W-:Y:S01]  /*2f50*/  HADD2.F32 R82, -RZ, R39.H0_H0 ;  /* 0x20000027ff527230 */ /* 0x000fe20000004100 */
[----:B------:R-:W-:Y:S06]  /*2f60*/  @P1 BRA `(.L_x_2108) ;  /* 0x000001f000001947 */ /* 0x000fec0003800000 */
        /* <DEDUP_REMOVED lines=31> */
.L_x_2108:
[----:B------:R-:W-:Y:S05]  /*3160*/  BSYNC B0 ;  /* 0x0000000000007941 */ /* 0x000fea0003800000 */
.L_x_2107:
        /* <DEDUP_REMOVED lines=33> */
.L_x_2110:
[----:B------:R-:W-:Y:S05]  /*3380*/  BSYNC B0 ;  /* 0x0000000000007941 */ /* 0x000fea0003800000 */
.L_x_2109:
        /* <DEDUP_REMOVED lines=33> */
.L_x_2112:
[----:B------:R-:W-:Y:S05]  /*35a0*/  BSYNC B0 ;  /* 0x0000000000007941 */ /* 0x000fea0003800000 */
.L_x_2111:
        /* <DEDUP_REMOVED lines=33> */
.L_x_2114:
[----:B------:R-:W-:Y:S05]  /*37c0*/  BSYNC B0 ;  /* 0x0000000000007941 */ /* 0x000fea0003800000 */
.L_x_2113:
        /* <DEDUP_REMOVED lines=33> */
.L_x_2116:
[----:B------:R-:W-:Y:S05]  /*39e0*/  BSYNC B0 ;  /* 0x0000000000007941 */ /* 0x000fea0003800000 */
.L_x_2115:
        /* <DEDUP_REMOVED lines=33> */
.L_x_2118:
[----:B------:R-:W-:Y:S05]  /*3c00*/  BSYNC B0 ;  /* 0x0000000000007941 */ /* 0x000fea0003800000 */
.L_x_2117:
        /* <DEDUP_REMOVED lines=36> */
.L_x_2129:
[----:B------:R-:W-:Y:S01]  /*3e50*/  SHF.R.S32.HI R99, RZ, 0x1f, R98 ;  /* 0x0000001fff637819 */ /* 0x000fe20000011462 */
[----:B-12---:R-:W-:-:S04]  /*3e60*/  IMAD.WIDE.U32 R40, R98, c[0x0][0x1b0], RZ ;  /* 0x00006c0062287a25 */ /* 0x006fc800078e00ff */
[----:B------:R-:W-:Y:S01]  /*3e70*/  IMAD R43, R99, c[0x0][0x1b0], RZ ;  /* 0x00006c00632b7a24 */ /* 0x000fe200078e02ff */
[----:B------:R-:W-:-:S03]  /*3e80*/  LEA R44, P0, R40, R17, 0x1 ;  /* 0x00000011282c7211 */ /* 0x000fc600078008ff */
[----:B------:R-:W-:Y:S01]  /*3e90*/  IMAD R43, R98, c[0x0][0x1b4], R43 ;  /* 0x00006d00622b7a24 */ /* 0x000fe200078e022b */
[----:B------:R-:W-:-:S04]  /*3ea0*/  IADD3 R44, P1, R44, R149, RZ ;  /* 0x000000952c2c7210 */ /* 0x000fc80007f3e0ff */
[----:B------:R-:W-:-:S04]  /*3eb0*/  IADD3 R41, R41, R43, RZ ;  /* 0x0000002b29297210 */ /* 0x000fc80007ffe0ff */
[----:B------:R-:W-:-:S04]  /*3ec0*/  LEA.HI.X R41, R40, R14, R41, 0x1, P0 ;  /* 0x0000000e28297211 */ /* 0x000fc800000f0c29 */
[----:B------:R-:W-:-:S05]  /*3ed0*/  IADD3.X R45, R41, R148, RZ, P1, !PT ;  /* 0x00000094292d7210 */ /* 0x000fca0000ffe4ff */
        /* <DEDUP_REMOVED lines=13> */
[----:B------:R-:W-:Y:S01]  /*3fb0*/  IMAD.IADD R49, R49, 0x1, R53 ;  /* 0x0000000131317824 */ /* 0x000fe200078e0235 */
[C---:B------:R-:W-:Y:S01]  /*3fc0*/  LEA R52, P0, R48.reuse, R16, 0x1 ;  /* 0x0000001030347211 */ /* 0x040fe200078008ff */
[----:B------:R0:W4:Y:S03]  /*3fd0*/  LDG.E R130, [R50.64] ;  /* 0x0000000432827981 */ /* 0x000126000c1e1900 */
        /* <DEDUP_REMOVED lines=13> */
[----:B------:R-:W-:Y:S01]  /*40b0*/  ISETP.GE.U32.AND P1, PT, R159, R2, PT ;  /* 0x000000029f00720c */ /* 0x000fe20003f26070 */
[----:B----4-:R-:W-:-:S04]  /*40c0*/  FMUL.FTZ R130, R130, 1.4426950216293334961 ;  /* 0x3fb8aa3b82827820 */ /* 0x010fc80000410000 */
        /* <DEDUP_REMOVED lines=9> */
[----:B------:R-:W-:Y:S01]  /*4160*/  FMUL.FTZ R131, R130, R73 ;  /* 0x0000004982837220 */ /* 0x000fe20000410000 */
[----:B0-----:R-:W-:Y:S01]  /*4170*/  SHF.L.U32 R107, R112, 0x4, RZ ;  /* 0x00000004706b7819 */ /* 0x001fe200000006ff */
[C---:B------:R-:W-:Y:S02]  /*4180*/  FMUL.FTZ R133, R130.reuse, R74 ;  /* 0x0000004a82857220 */ /* 0x040fe40000410000 */
[----:B------:R-:W-:Y:S01]  /*4190*/  FMUL.FTZ R135, R130, R75 ;  /* 0x0000004b82877220 */ /* 0x000fe20000410000 */
[C---:B------:R-:W-:Y:S01]  /*41a0*/  IADD3 R103, R107.reuse, 0x5, RZ ;  /* 0x000000056b677810 */ /* 0x040fe20007ffe0ff */
[--C-:B-1----:R-:W-:Y:S01]  /*41b0*/  HADD2.F32 R118, -RZ, R45.reuse.H0_H0 ;  /* 0x2000002dff767230 */ /* 0x102fe20000004100 */
[C---:B------:R-:W-:Y:S01]  /*41c0*/  IADD3 R105, R107.reuse, 0x4, RZ ;  /* 0x000000046b697810 */ /* 0x040fe20007ffe0ff */
[----:B------:R-:W-:Y:S01]  /*41d0*/  HADD2.F32 R120, -RZ, R45.H1_H1 ;  /* 0x3000002dff787230 */ /* 0x000fe20000004100 */
[CC--:B------:R-:W-:Y:S01]  /*41e0*/  ISETP.GE.U32.AND P2, PT, R107.reuse, R2.reuse, PT ;  /* 0x000000026b00720c */ /* 0x0c0fe20003f46070 */
[--C-:B------:R-:W-:Y:S01]  /*41f0*/  HADD2.F32 R122, -RZ, R46.reuse.H0_H0 ;  /* 0x2000002eff7a7230 */ /* 0x100fe20000004100 */
[----:B------:R-:W-:Y:S01]  /*4200*/  IADD3 R107, R107, 0x3, RZ ;  /* 0x000000036b6b7810 */ /* 0x000fe20007ffe0ff */
[----:B------:R-:W-:Y:S01]  /*4210*/  HADD2.F32 R124, -RZ, R46.H1_H1 ;  /* 0x3000002eff7c7230 */ /* 0x000fe20000004100 */
[-C--:B------:R-:W-:Y:S01]  /*4220*/  ISETP.GE.U32.AND P0, PT, R103, R2.reuse, PT ;  /* 0x000000026700720c */ /* 0x080fe20003f06070 */
[--C-:B------:R-:W-:Y:S01]  /*4230*/  HADD2.F32 R128, -RZ, R44.reuse.H1_H1 ;  /* 0x3000002cff807230 */ /* 0x100fe20000004100 */
[-C--:B------:R-:W-:Y:S01]  /*4240*/  ISETP.GE.U32.AND P6, PT, R105, R2.reuse, PT ;  /* 0x000000026900720c */ /* 0x080fe20003fc6070 */
[--C-:B------:R-:W-:Y:S01]  /*4250*/  HADD2.F32 R126, -RZ, R47.reuse.H0_H0 ;  /* 0x2000002fff7e7230 */ /* 0x100fe20000004100 */
[----:B------:R-:W-:Y:S01]  /*4260*/  ISETP.GE.U32.AND P5, PT, R107, R2, PT ;  /* 0x000000026b00720c */ /* 0x000fe20003fa6070 */
[----:B------:R-:W0:Y:S01]  /*4270*/  MUFU.EX2 R119, R119 ;  /* 0x0000007700777308 */ /* 0x000e220000000800 */
[----:B----4-:R-:W-:Y:S01]  /*4280*/  FSEL R125, R125, 1, !P6 ;  /* 0x3f8000007d7d7808 */ /* 0x010fe20007000000 */
[----:B------:R-:W-:Y:S01]  /*4290*/  FMUL.FTZ R128, R90, R128 ;  /* 0x000000805a807220 */ /* 0x000fe20000410000 */
[----:B------:R-:W-:Y:S01]  /*42a0*/  HADD2.F32 R116, -RZ, R44.H0_H0 ;  /* 0x2000002cff747230 */ /* 0x000fe20000004100 */
[C---:B------:R-:W-:Y:S01]  /*42b0*/  FMUL.FTZ R137, R130.reuse, R76 ;  /* 0x0000004c82897220 */ /* 0x040fe20000410000 */
[----:B------:R-:W-:Y:S01]  /*42c0*/  HADD2.F32 R132, -RZ, R47.H1_H1 ;  /* 0x3000002fff847230 */ /* 0x000fe20000004100 */
[C---:B------:R-:W-:Y:S01]  /*42d0*/  FMUL.FTZ R138, R130.reuse, R77 ;  /* 0x0000004d828a7220 */ /* 0x040fe20000410000 */
[--C-:B---3--:R-:W-:Y:S01]  /*42e0*/  HADD2.F32 R47, -RZ, R40.reuse.H0_H0 ;  /* 0x20000028ff2f7230 */ /* 0x108fe20000004100 */
[----:B------:R-:W1:Y:S01]  /*42f0*/  MUFU.EX2 R121, R121 ;  /* 0x0000007900797308 */ /* 0x000e620000000800 */
[C---:B------:R-:W-:Y:S01]  /*4300*/  FMUL.FTZ R139, R130.reuse, R78 ;  /* 0x0000004e828b7220 */ /* 0x040fe20000410000 */
[----:B------:R-:W-:Y:S01]  /*4310*/  HADD2.F32 R46, -RZ, R40.H1_H1 ;  /* 0x30000028ff2e7230 */ /* 0x000fe20000004100 */
[C---:B------:R-:W-:Y:S01]  /*4320*/  FMUL.FTZ R140, R130.reuse, R79 ;  /* 0x0000004f828c7220 */ /* 0x040fe20000410000 */
[----:B------:R-:W-:Y:S01]  /*4330*/  HADD2.F32 R45, -RZ, R41.H0_H0 ;  /* 0x20000029ff2d7230 */ /* 0x000fe20000004100 */
[C---:B------:R-:W-:Y:S01]  /*4340*/  FMUL.FTZ R141, R130.reuse, R80 ;  /* 0x00000050828d7220 */ /* 0x040fe20000410000 */
[--C-:B------:R-:W-:Y:S01]  /*4350*/  HADD2.F32 R40, -RZ, R42.reuse.H0_H0 ;  /* 0x2000002aff287230 */ /* 0x100fe20000004100 */
[----:B------:R-:W-:Y:S01]  /*4360*/  FMUL.FTZ R142, R130, R81 ;  /* 0x00000051828e7220 */ /* 0x000fe20000410000 */
[----:B------:R-:W3:Y:S01]  /*4370*/  MUFU.EX2 R123, R123 ;  /* 0x0000007b007b7308 */ /* 0x000ee20000000800 */
[----:B------:R-:W-:Y:S01]  /*4380*/  FMUL.FTZ R116, R89, R116 ;  /* 0x0000007459747220 */ /* 0x000fe20000410000 */
[----:B------:R-:W-:Y:S01]  /*4390*/  HADD2.F32 R44, -RZ, R43.H0_H0 ;  /* 0x2000002bff2c7230 */ /* 0x000fe20000004100 */
[----:B------:R-:W-:Y:S01]  /*43a0*/  FSEL R117, R117, 1, !P2 ;  /* 0x3f80000075757808 */ /* 0x000fe20005000000 */
[----:B------:R-:W-:Y:S01]  /*43b0*/  HADD2.F32 R41, -RZ, R41.H1_H1 ;  /* 0x30000029ff297230 */ /* 0x000fe20000004100 */
[----:B0-----:R-:W-:Y:S01]  /*43c0*/  FSEL R119, R119, 1, !P3 ;  /* 0x3f80000077777808 */ /* 0x001fe20005800000 */
[----:B------:R-:W-:Y:S01]  /*43d0*/  HADD2.F32 R42, -RZ, R42.H1_H1 ;  /* 0x3000002aff2a7230 */ /* 0x000fe20000004100 */
[----:B------:R-:W-:Y:S01]  /*43e0*/  FSEL R116, R116, RZ, !P2 ;  /* 0x000000ff74747208 */ /* 0x000fe20005000000 */
[----:B------:R-:W0:Y:S01]  /*43f0*/  MUFU.EX2 R127, R127 ;  /* 0x0000007f007f7308 */ /* 0x000e220000000800 */
[----:B------:R-:W-:Y:S01]  /*4400*/  HADD2.F32 R43, -RZ, R43.H1_H1 ;  /* 0x3000002bff2b7230 */ /* 0x000fe20000004100 */
[----:B-1----:R-:W-:Y:S01]  /*4410*/  FSEL R121, R121, 1, !P4 ;  /* 0x3f80000079797808 */ /* 0x002fe20006000000 */
[----:B------:R-:W-:Y:S01]  /*4420*/  FMUL.FTZ R130, R93, R132 ;  /* 0x000000845d827220 */ /* 0x000fe20000410000 */
[----:B------:R-:W-:Y:S01]  /*4430*/  ISETP.GE.U32.AND P2, PT, R158, R2, PT ;  /* 0x000000029e00720c */ /* 0x000fe20003f46070 */
[----:B------:R-:W-:-:S02]  /*4440*/  FMUL.FTZ R47, R85, R47 ;  /* 0x0000002f552f7220 */ /* 0x000fc40000410000 */
[----:B------:R-:W-:Y:S01]  /*4450*/  FMUL.FTZ R46, R94, R46 ;  /* 0x0000002e5e2e7220 */ /* 0x000fe20000410000 */
[----:B------:R-:W1:Y:S01]  /*4460*/  MUFU.EX2 R129, R129 ;  /* 0x0000008100817308 */ /* 0x000e620000000800 */
[----:B---3--:R-:W-:Y:S01]  /*4470*/  FSEL R123, R123, 1, !P5 ;  /* 0x3f8000007b7b7808 */ /* 0x008fe20006800000 */
[----:B------:R-:W-:Y:S01]  /*4480*/  FMUL.FTZ R45, R84, R45 ;  /* 0x0000002d542d7220 */ /* 0x000fe20000410000 */
[----:B------:R-:W-:Y:S01]  /*4490*/  FSEL R130, R130, RZ, !P2 ;  /* 0x000000ff82827208 */ /* 0x000fe20005000000 */
[----:B------:R-:W-:Y:S02]  /*44a0*/  FMUL.FTZ R41, R95, R41 ;  /* 0x000000295f297220 */ /* 0x000fe40000410000 */
[----:B------:R-:W-:Y:S02]  /*44b0*/  FMUL.FTZ R40, R83, R40 ;  /* 0x0000002853287220 */ /* 0x000fe40000410000 */
[----:B------:R-:W3:Y:S01]  /*44c0*/  MUFU.EX2 R131, R131 ;  /* 0x0000008300837308 */ /* 0x000ee20000000800 */
[----:B0-----:R-:W-:Y:S01]  /*44d0*/  FSEL R127, R127, 1, !P0 ;  /* 0x3f8000007f7f7808 */ /* 0x001fe20004000000 */
[----:B------:R-:W-:-:S02]  /*44e0*/  FMUL.FTZ R42, R96, R42 ;  /* 0x0000002a602a7220 */ /* 0x000fc40000410000 */
[----:B------:R-:W-:Y:S02]  /*44f0*/  FMUL.FTZ R44, R82, R44 ;  /* 0x0000002c522c7220 */ /* 0x000fe40000410000 */
[----:B------:R-:W-:Y:S02]  /*4500*/  FMUL.FTZ R43, R97, R43 ;  /* 0x0000002b612b7220 */ /* 0x000fe40000410000 */
[----:B------:R-:W-:Y:S01]  /*4510*/  MUFU.EX2 R133, R133 ;  /* 0x0000008500857308 */ /* 0x000fe20000000800 */
[----:B-1----:R-:W-:-:S07]  /*4520*/  FSEL R129, R129, 1, !P1 ;  /* 0x3f80000081817808 */ /* 0x002fce0004800000 */
[----:B------:R-:W-:Y:S01]  /*4530*/  MUFU.EX2 R135, R135 ;  /* 0x0000008700877308 */ /* 0x000fe20000000800 */
[----:B---3--:R-:W-:Y:S02]  /*4540*/  FSEL R131, R131, 1, !P2 ;  /* 0x3f80000083837808 */ /* 0x008fe40005000000 */
        /* <DEDUP_REMOVED lines=23> */
[----:B------:R-:W-:Y:S01]  /*46c0*/  ISETP.GE.U32.AND P3, PT, R157, R2, PT ;  /* 0x000000029d00720c */ /* 0x000fe20003f66070 */
        /* <DEDUP_REMOVED lines=61> */
.L_x_2121:
[----:B------:R-:W-:Y:S01]  /*4aa0*/  MOV R40, R25 ;  /* 0x0000001900287202 */ /* 0x000fe20000000f00 */
[----:B------:R-:W-:Y:S01]  /*4ab0*/  IMAD R42, R26, c[0x0][0x230], RZ ;  /* 0x00008c001a2a7a24 */ /* 0x000fe200078e02ff */
[----:B------:R-:W-:-:S03]  /*4ac0*/  MOV R41, R24 ;  /* 0x0000001800297202 */ /* 0x000fc60000000f00 */
[C---:B------:R-:W-:Y:S02]  /*4ad0*/  IMAD R43, R21.reuse, c[0x0][0x234], R42 ;  /* 0x00008d00152b7a24 */ /* 0x040fe400078e022a */
[----:B------:R-:W-:-:S05]  /*4ae0*/  IMAD.WIDE.U32 R40, R21, c[0x0][0x230], R40 ;  /* 0x00008c0015287a25 */ /* 0x000fca00078e0028 */
        /* <DEDUP_REMOVED lines=8> */
.L_x_2120:
[-C--:B0-----:R-:W-:Y:S01]  /*4b70*/  FFMA.FTZ R40, R116, R119.reuse, R118 ;  /* 0x0000007774287223 */ /* 0x081fe20000010076 */
[C---:B------:R-:W-:Y:S01]  /*4b80*/  ISETP.GE.AND P0, PT, R8.reuse, 0x1, PT ;  /* 0x000000010800780c */ /* 0x040fe20003f06270 */
        /* <DEDUP_REMOVED lines=81> */
[----:B--2--5:R-:W-:Y:S02]  /*50a0*/  @P3 MOV R41, R49 ;  /* 0x0000003100293202 */ /* 0x024fe40000000f00 */
[----:B------:R-:W-:-:S02]  /*50b0*/  @P3 MOV R50, R40 ;  /* 0x0000002800323202 */ /* 0x000fc40000000f00 */
[----:B------:R-:W-:Y:S01]  /*50c0*/  @P3 MOV R40, R48 ;  /* 0x0000003000283202 */ /* 0x000fe20000000f00 */
[----:B------:R-:W-:Y:S05]  /*50d0*/  @P3 BRA `(.L_x_2123) ;  /* 0x0000006000003947 */ /* 0x000fea0003800000 */
[----:B------:R-:W-:Y:S01]  /*50e0*/  ISETP.NE.AND P0, PT, R8, RZ, PT ;  /* 0x000000ff0800720c */ /* 0x000fe20003f05270 */
[C---:B------:R-:W-:Y:S02]  /*50f0*/  FMUL.FTZ R40, R42.reuse, R48 ;  /* 0x000000302a287220 */ /* 0x040fe40000410000 */
[----:B------:R-:W-:-:S10]  /*5100*/  FFMA.FTZ R41, R42, R49, R47 ;  /* 0x000000312a297223 */ /* 0x000fd4000001002f */
[----:B------:R0:W-:Y:S01]  /*5110*/  @!P0 STS.64 [0x2128], R48 ;  /* 0x00212830ff008388 */ /* 0x0001e20000000a00 */
[----:B------:R-:W-:Y:S02]  /*5120*/  @!P0 MOV R50, R48 ;  /* 0x0000003000328202 */ /* 0x000fe40000000f00 */
[----:B------:R-:W-:Y:S02]  /*5130*/  @!P0 MOV R51, R49 ;  /* 0x0000003100338202 */ /* 0x000fe40000000f00 */
.L_x_2123:
[----:B------:R-:W-:Y:S05]  /*5140*/  BSYNC B0 ;  /* 0x0000000000007941 */ /* 0x000fea0003800000 */
.L_x_2122:
        /* <DEDUP_REMOVED lines=42> */
.L_x_2126:
[----:B-1----:R-:W-:-:S04]  /*53f0*/  IADD3 R40, R9, -0x1, RZ ;  /* 0xffffffff09287810 */ /* 0x002fc80007ffe0ff */
[----:B------:R-:W-:-:S13]  /*5400*/  ISETP.NE.AND P0, PT, R7, R40, PT ;  /* 0x000000280700720c */ /* 0x000fda0003f05270 */
[----:B------:R-:W-:Y:S05]  /*5410*/  @!P0 BRA `(.L_x_2127) ;  /* 0x000001d000008947 */ /* 0x000fea0003800000 */
[-C--:B------:R-:W-:Y:S02]  /*5420*/  IABS R47, R12.reuse ;  /* 0x0000000c002f7213 */ /* 0x080fe40000000000 */
[----:B------:R-:W-:Y:S02]  /*5430*/  IADD3 R45, R10, -0x1, R2 ;  /* 0xffffffff0a2d7810 */ /* 0x000fe40007ffe002 */
[----:B------:R-:W1:Y:S01]  /*5440*/  I2F.RP R40, R47 ;  /* 0x0000002f00287306 */ /* 0x000e620000209400 */
[----:B------:R-:W-:-:S04]  /*5450*/  IABS R46, R12 ;  /* 0x0000000c002e7213 */ /* 0x000fc80000000000 */
[----:B------:R-:W-:-:S03]  /*5460*/  IADD3 R46, RZ, -R46, RZ ;  /* 0x8000002eff2e7210 */ /* 0x000fc60007ffe0ff */
[----:B-1----:R-:W1:Y:S02]  /*5470*/  MUFU.RCP R40, R40 ;  /* 0x0000002800287308 */ /* 0x002e640000001000 */
[----:B-1----:R-:W-:-:S06]  /*5480*/  IADD3 R42, R40, 0xffffffe, RZ ;  /* 0x0ffffffe282a7810 */ /* 0x002fcc0007ffe0ff */
[----:B------:R1:W2:Y:S02]  /*5490*/  F2I.FTZ.U32.TRUNC.NTZ R43, R42 ;  /* 0x0000002a002b7305 */ /* 0x0002a4000021f000 */
[----:B-1----:R-:W-:Y:S01]  /*54a0*/  HFMA2.MMA R42, -RZ, RZ, 0, 0 ;  /* 0x00000000ff2a7435 */ /* 0x002fe200000001ff */
[----:B--2---:R-:W-:-:S05]  /*54b0*/  IADD3 R44, RZ, -R43, RZ ;  /* 0x8000002bff2c7210 */ /* 0x004fca0007ffe0ff */
[----:B0-----:R-:W-:Y:S01]  /*54c0*/  IMAD R49, R44, R47, RZ ;  /* 0x0000002f2c317224 */ /* 0x001fe200078e02ff */
        /* <DEDUP_REMOVED lines=18> */
.L_x_2127:
[----:B------:R1:W5:Y:S02]  /*55f0*/  LDG.E R43, [R60.64] ;  /* 0x000000043c2b7981 */ /* 0x000364000c1e1900 */
.L_x_2128:
[----:B-----5:R-:W-:-:S05]  /*5600*/  IMAD.WIDE R42, R43, 0x4, R64 ;  /* 0x000000042b2a7825 */ /* 0x020fca00078e0240 */
[----:B------:R2:W3:Y:S01]  /*5610*/  LDG.E R45, [R42.64] ;  /* 0x000000042a2d7981 */ /* 0x0004e2000c1e1900 */
[----:B------:R-:W-:-:S04]  /*5620*/  IMAD R99, R99, c[0x0][0x240], RZ ;  /* 0x0000900063637a24 */ /* 0x000fc800078e02ff */
[----:B------:R-:W-:Y:S01]  /*5630*/  IMAD R99, R98, c[0x0][0x244], R99 ;  /* 0x0000910062637a24 */ /* 0x000fe200078e0263 */
[----:B--2---:R-:W-:Y:S02]  /*5640*/  MOV R42, R25 ;  /* 0x00000019002a7202 */ /* 0x004fe40000000f00 */
[----:B------:R-:W-:Y:S02]  /*5650*/  MOV R43, R24 ;  /* 0x00000018002b7202 */ /* 0x000fe40000000f00 */
[----:B---3--:R-:W-:-:S03]  /*5660*/  SHF.R.S32.HI R40, RZ, 0x1f, R45 ;  /* 0x0000001fff287819 */ /* 0x008fc6000001142d */
        /* <DEDUP_REMOVED lines=9> */
.L_x_2125:
[----:B------:R-:W-:Y:S05]  /*5700*/  BSYNC B0 ;  /* 0x0000000000007941 */ /* 0x000fea0003800000 */
.L_x_2124:
        /* <DEDUP_REMOVED lines=20> */
.L_x_2119:
[----:B------:R-:W-:Y:S01]  /*5850*/  BAR.SYNC.DEFER_BLOCKING 0x0 ;  /* 0x0000000000007b1d */ /* 0x000fe20000010000 */
[----:B------:R-:W-:Y:S02]  /*5860*/  LEA R70, R8, R5, 0x1 ;  /* 0x0000000508467211 */ /* 0x000fe400078e08ff */
[----:B------:R-:W-:-:S02]  /*5870*/  F2FP.PACK_AB R43, R34, R33 ;  /* 0x00000021222b723e */ /* 0x000fc400000000ff */
[----:B------:R-:W-:Y:S01]  /*5880*/  F2FP.PACK_AB R42, R32, R31 ;  /* 0x0000001f202a723e */ /* 0x000fe200000000ff */
[----:B------:R-:W3:Y:S01]  /*5890*/  S2R R69, SR_CTAID.X ;  /* 0x0000000000457919 */ /* 0x000ee20000002500 */
[----:B-12---:R-:W-:Y:S02]  /*58a0*/  F2FP.PACK_AB R41, R30, R29 ;  /* 0x0000001d1e29723e */ /* 0x006fe400000000ff */
[----:B------:R-:W-:Y:S01]  /*58b0*/  F2FP.PACK_AB R40, R28, R27 ;  /* 0x0000001b1c28723e */ /* 0x000fe200000000ff */
[----:B------:R-:W1:Y:S01]  /*58c0*/  S2R R55, SR_CTAID.Y ;  /* 0x0000000000377919 */ /* 0x000e620000002600 */
[----:B------:R-:W-:Y:S02]  /*58d0*/  F2FP.PACK_AB R47, R58, R57 ;  /* 0x000000393a2f723e */ /* 0x000fe400000000ff */
[----:B------:R-:W-:Y:S01]  /*58e0*/  F2FP.PACK_AB R46, R56, R39 ;  /* 0x00000027382e723e */ /* 0x000fe200000000ff */
[----:B------:R-:W2:Y:S01]  /*58f0*/  S2R R99, SR_CTAID.Y ;  /* 0x0000000000637919 */ /* 0x000ea20000002600 */
[----:B------:R-:W-:-:S02]  /*5900*/  F2FP.PACK_AB R45, R38, R37 ;  /* 0x00000025262d723e */ /* 0x000fc400000000ff */
[----:B------:R-:W-:Y:S02]  /*5910*/  F2FP.PACK_AB R44, R36, R35 ;  /* 0x00000023242c723e */ /* 0x000fe400000000ff */
[----:B------:R-:W-:Y:S02]  /*5920*/  SHF.R.S32.HI R67, RZ, 0x1f, R6 ;  /* 0x0000001fff437819 */ /* 0x000fe40000011406 */
[----:B------:R-:W-:Y:S01]  /*5930*/  MOV R66, R6 ;  /* 0x0000000600427202 */ /* 0x000fe20000000f00 */
[----:B------:R-:W-:Y:S04]  /*5940*/  STS.128 [R70.X16], R40 ;  /* 0x0000002846007388 */ /* 0x000fe8000000cc00 */
[----:B------:R-:W-:Y:S01]  /*5950*/  STS.128 [R70.X16+0x10], R44 ;  /* 0x0000102c46007388 */ /* 0x000fe2000000cc00 */
[----:B------:R-:W-:-:S06]  /*5960*/  NOP ;  /* 0x0000000000007918 */ /* 0x000fcc0000000000 */
[----:B---3--:R-:W-:Y:S01]  /*5970*/  SHF.R.S32.HI R68, RZ, 0x1f, R69 ;  /* 0x0000001fff447819 */ /* 0x008fe20000011445 */
[----:B------:R-:W3:Y:S01]  /*5980*/  LDS.128 R40, [R0.X16] ;  /* 0x0000000000287984 */ /* 0x000ee2000000cc00 */
[C---:B------:R-:W-:Y:S01]  /*5990*/  IMAD.WIDE.U32 R50, R69.reuse, c[0x0][0x210], R66 ;  /* 0x0000840045327a25 */ /* 0x040fe200078e0042 */
[----:B-1----:R-:W-:Y:S02]  /*59a0*/  SHF.R.S32.HI R103, RZ, 0x1f, R55 ;  /* 0x0000001fff677819 */ /* 0x002fe40000011437 */
[----:B------:R-:W1:Y:S01]  /*59b0*/  LDS.128 R44, [R0.X16+0x200] ;  /* 0x00020000002c7984 */ /* 0x000e62000000cc00 */
[C---:B------:R-:W-:Y:S02]  /*59c0*/  IMAD R52, R68.reuse, c[0x0][0x210], RZ ;  /* 0x0000840044347a24 */ /* 0x040fe400078e02ff */
[----:B------:R-:W-:Y:S02]  /*59d0*/  IMAD R54, R68, c[0x0][0x200], RZ ;  /* 0x0000800044367a24 */ /* 0x000fe400078e02ff */
[----:B------:R-:W-:-:S02]  /*59e0*/  IMAD R53, R69, c[0x0][0x214], R52 ;  /* 0x0000850045357a24 */ /* 0x000fc400078e0234 */
[----:B0-----:R-:W-:-:S03]  /*59f0*/  IMAD.WIDE.U32 R48, R69, c[0x0][0x200], R66 ;  /* 0x0000800045307a25 */ /* 0x001fc600078e0042 */
[----:B------:R-:W-:Y:S01]  /*5a00*/  IADD3 R51, R51, R53, RZ ;  /* 0x0000003533337210 */ /* 0x000fe20007ffe0ff */
[----:B------:R-:W-:Y:S01]  /*5a10*/  IMAD R55, R69, c[0x0][0x204], R54 ;  /* 0x0000810045377a24 */ /* 0x000fe200078e0236 */
[----:B------:R-:W-:Y:S01]  /*5a20*/  MOV R52, R48 ;  /* 0x0000003000347202 */ /* 0x000fe20000000f00 */
[----:B------:R-:W-:Y:S02]  /*5a30*/  IMAD R54, R103, c[0x0][0x208], RZ ;  /* 0x0000820067367a24 */ /* 0x000fe400078e02ff */
[----:B------:R-:W-:Y:S02]  /*5a40*/  IMAD.IADD R53, R49, 0x1, R55 ;  /* 0x0000000131357824 */ /* 0x000fe400078e0237 */
[----:B------:R-:W-:Y:S02]  /*5a50*/  IMAD R49, R103, c[0x0][0x218], RZ ;  /* 0x0000860067317a24 */ /* 0x000fe400078e02ff */
[C---:B--2---:R-:W-:Y:S02]  /*5a60*/  IMAD R71, R99.reuse, c[0x0][0x20c], R54 ;  /* 0x0000830063477a24 */ /* 0x044fe400078e0236 */
[----:B------:R-:W-:-:S02]  /*5a70*/  IMAD R55, R99, c[0x0][0x21c], R49 ;  /* 0x0000870063377a24 */ /* 0x000fc400078e0231 */
[----:B------:R-:W-:-:S04]  /*5a80*/  IMAD.WIDE.U32 R48, R99, c[0x0][0x218], R50 ;  /* 0x0000860063307a25 */ /* 0x000fc800078e0032 */
[----:B------:R-:W-:Y:S01]  /*5a90*/  IMAD.WIDE.U32 R50, R99, c[0x0][0x208], R52 ;  /* 0x0000820063327a25 */ /* 0x000fe200078e0034 */
[----:B------:R-:W-:Y:S02]  /*5aa0*/  IADD3 R49, R49, R55, RZ ;  /* 0x0000003731317210 */ /* 0x000fe40007ffe0ff */
[C---:B------:R-:W-:Y:S02]  /*5ab0*/  LEA R74, P0, R48.reuse, c[0x0][0x288], 0x1 ;  /* 0x0000a200304a7a11 */ /* 0x040fe400078008ff */
[----:B------:R-:W-:Y:S02]  /*5ac0*/  IADD3 R51, R51, R71, RZ ;  /* 0x0000004733337210 */ /* 0x000fe40007ffe0ff */
[----:B------:R-:W-:Y:S02]  /*5ad0*/  LEA.HI.X R49, R48, c[0x0][0x28c], R49, 0x1, P0 ;  /* 0x0000a30030317a11 */ /* 0x000fe400000f0c31 */
[----:B------:R-:W-:Y:S02]  /*5ae0*/  IADD3 R74, P0, R74, R149, RZ ;  /* 0x000000954a4a7210 */ /* 0x000fe40007f1e0ff */
[----:B------:R-:W-:-:S02]  /*5af0*/  LEA R72, P1, R50, c[0x0][0x298], 0x1 ;  /* 0x0000a60032487a11 */ /* 0x000fc400078208ff */
[-C--:B------:R-:W-:Y:S02]  /*5b00*/  IADD3.X R75, R49, R148.reuse, RZ, P0, !PT ;  /* 0x00000094314b7210 */ /* 0x080fe400007fe4ff */
[----:B------:R-:W-:Y:S02]  /*5b10*/  LEA.HI.X R51, R50, c[0x0][0x29c], R51, 0x1, P1 ;  /* 0x0000a70032337a11 */ /* 0x000fe400008f0c33 */
[----:B------:R-:W-:Y:S01]  /*5b20*/  IADD3 R72, P1, R72, R149, RZ ;  /* 0x0000009548487210 */ /* 0x000fe20007f3e0ff */
[----:B---3--:R0:W-:Y:S03]  /*5b30*/  STG.E.128 [R74.64], R40 ;  /* 0x000000284a007986 */ /* 0x0081e6000c101d04 */
[----:B------:R-:W-:Y:S01]  /*5b40*/  IADD3.X R73, R51, R148, RZ, P1, !PT ;  /* 0x0000009433497210 */ /* 0x000fe20000ffe4ff */
[----:B-1----:R1:W-:Y:S04]  /*5b50*/  STG.E.128 [R74.64+0x200], R44 ;  /* 0x0002002c4a007986 */ /* 0x0023e8000c101d04 */
[----:B------:R-:W-:Y:S06]  /*5b60*/  BAR.SYNC.DEFER_BLOCKING 0x0 ;  /* 0x0000000000007b1d */ /* 0x000fec0000010000 */
[----:B0-----:R-:W2:Y:S04]  /*5b70*/  LDG.E.128 R40, [R72.64] ;  /* 0x0000000448287981 */ /* 0x001ea8000c1e1d00 */
[----:B-1----:R-:W3:Y:S01]  /*5b80*/  LDG.E.128 R44, [R72.64+0x200] ;  /* 0x00020004482c7981 */ /* 0x002ee2000c1e1d00 */
[----:B------:R-:W-:Y:S01]  /*5b90*/  IMAD R68, R68, c[0x0][0x220], RZ ;  /* 0x0000880044447a24 */ /* 0x000fe200078e02ff */
[----:B------:R-:W-:-:S02]  /*5ba0*/  IADD3 R7, R7, 0x1, RZ ;  /* 0x0000000107077810 */ /* 0x000fc40007ffe0ff */
[C---:B------:R-:W-:Y:S02]  /*5bb0*/  IADD3 R10, R2.reuse, R10, RZ ;  /* 0x0000000a020a7210 */ /* 0x040fe40007ffe0ff */
[----:B------:R-:W-:Y:S01]  /*5bc0*/  IADD3 R6, R2, R6, RZ ;  /* 0x0000000602067210 */ /* 0x000fe20007ffe0ff */
        /* <DEDUP_REMOVED lines=8> */
[----:B------:R-:W-:Y:S01]  /*5c50*/  FMUL.FTZ R42, R46, -1.4426950216293334961 ;  /* 0xbfb8aa3b2e2a7820 */ /* 0x000fe20000410000 */
[----:B------:R-:W-:Y:S01]  /*5c60*/  HADD2.F32 R49, -RZ, R49.H1_H1 ;  /* 0x30000031ff317230 */ /* 0x000fe20000004100 */
[----:B------:R-:W-:Y:S01]  /*5c70*/  FMUL.FTZ R43, R50, -1.4426950216293334961 ;  /* 0xbfb8aa3b322b7820 */ /* 0x000fe20000410000 */
[--C-:B------:R-:W-:Y:S01]  /*5c80*/  HADD2.F32 R71, -RZ, R48.reuse.H0_H0 ;  /* 0x20000030ff477230 */ /* 0x100fe20000004100 */
[----:B------:R2:W0:Y:S01]  /*5c90*/  MUFU.EX2 R47, R42 ;  /* 0x0000002a002f7308 */ /* 0x0004220000000800 */
[----:B------:R-:W-:Y:S01]  /*5ca0*/  HADD2.F32 R76, -RZ, R48.H1_H1 ;  /* 0x30000030ff4c7230 */ /* 0x000fe20000004100 */
[----:B------:R-:W-:Y:S01]  /*5cb0*/  FMUL.FTZ R40, R72, -1.4426950216293334961 ;  /* 0xbfb8aa3b48287820 */ /* 0x000fe20000410000 */
[--C-:B------:R-:W-:Y:S01]  /*5cc0*/  HADD2.F32 R73, -RZ, R51.reuse.H0_H0 ;  /* 0x20000033ff497230 */ /* 0x100fe20000004100 */
[----:B------:R-:W-:Y:S01]  /*5cd0*/  FMUL.FTZ R41, R49, -1.4426950216293334961 ;  /* 0xbfb8aa3b31297820 */ /* 0x000fe20000410000 */
[----:B------:R-:W-:Y:S01]  /*5ce0*/  HADD2.F32 R75, -RZ, R51.H1_H1 ;  /* 0x30000033ff4b7230 */ /* 0x000fe20000004100 */
[----:B------:R-:W-:-:S02]  /*5cf0*/  FMUL.FTZ R48, R71, -1.4426950216293334961 ;  /* 0xbfb8aa3b47307820 */ /* 0x000fc40000410000 */
[----:B-1----:R1:W3:Y:S01]  /*5d00*/  MUFU.EX2 R59, R43 ;  /* 0x0000002b003b7308 */ /* 0x0022e20000000800 */
[----:B------:R-:W-:Y:S01]  /*5d10*/  FMUL.FTZ R74, R76, -1.4426950216293334961 ;  /* 0xbfb8aa3b4c4a7820 */ /* 0x000fe20000410000 */
[--C-:B--2---:R-:W-:Y:S01]  /*5d20*/  HADD2.F32 R42, -RZ, R54.reuse.H0_H0 ;  /* 0x20000036ff2a7230 */ /* 0x104fe20000004100 */
[----:B------:R-:W-:Y:S01]  /*5d30*/  FMUL.FTZ R51, R73, -1.4426950216293334961 ;  /* 0xbfb8aa3b49337820 */ /* 0x000fe20000410000 */
[----:B------:R-:W-:Y:S01]  /*5d40*/  HADD2.F32 R54, -RZ, R54.H1_H1 ;  /* 0x30000036ff367230 */ /* 0x000fe20000004100 */
[----:B------:R-:W-:Y:S02]  /*5d50*/  FMUL.FTZ R77, R75, -1.4426950216293334961 ;  /* 0xbfb8aa3b4b4d7820 */ /* 0x000fe40000410000 */
[----:B------:R-:W-:Y:S01]  /*5d60*/  FMUL.FTZ R82, R42, -1.4426950216293334961 ;  /* 0xbfb8aa3b2a527820 */ /* 0x000fe20000410000 */
[----:B------:R2:W4:Y:S01]  /*5d70*/  MUFU.EX2 R44, R40 ;  /* 0x00000028002c7308 */ /* 0x0005220000000800 */
[--C-:B-1----:R-:W-:Y:S01]  /*5d80*/  HADD2.F32 R43, -RZ, R55.reuse.H0_H0 ;  /* 0x20000037ff2b7230 */ /* 0x102fe20000004100 */
[----:B------:R-:W-:Y:S01]  /*5d90*/  FMUL.FTZ R83, R54, -1.4426950216293334961 ;  /* 0xbfb8aa3b36537820 */ /* 0x000fe20000410000 */
[----:B------:R-:W-:Y:S01]  /*5da0*/  HADD2.F32 R55, -RZ, R55.H1_H1 ;  /* 0x30000037ff377230 */ /* 0x000fe20000004100 */
[----:B0-----:R-:W-:-:S02]  /*5db0*/  FADD.FTZ R47, R47, 1 ;  /* 0x3f8000002f2f7421 */ /* 0x001fc40000010000 */
[----:B------:R-:W-:Y:S02]  /*5dc0*/  FMUL.FTZ R84, R43, -1.4426950216293334961 ;  /* 0xbfb8aa3b2b547820 */ /* 0x000fe40000410000 */
[----:B------:R0:W1:Y:S01]  /*5dd0*/  MUFU.EX2 R45, R41 ;  /* 0x00000029002d7308 */ /* 0x0000620000000800 */
[--C-:B--2---:R-:W-:Y:S01]  /*5de0*/  HADD2.F32 R40, -RZ, R52.reuse.H0_H0 ;  /* 0x20000034ff287230 */ /* 0x104fe20000004100 */
[----:B------:R-:W-:Y:S01]  /*5df0*/  FMUL.FTZ R85, R55, -1.4426950216293334961 ;  /* 0xbfb8aa3b37557820 */ /* 0x000fe20000410000 */
[----:B------:R-:W-:Y:S01]  /*5e00*/  HADD2.F32 R52, -RZ, R52.H1_H1 ;  /* 0x30000034ff347230 */ /* 0x000fe20000004100 */
[----:B---3--:R-:W-:Y:S02]  /*5e10*/  FADD.FTZ R59, R59, 1 ;  /* 0x3f8000003b3b7421 */ /* 0x008fe40000010000 */
[----:B------:R-:W-:Y:S02]  /*5e20*/  FMUL.FTZ R78, R40, -1.4426950216293334961 ;  /* 0xbfb8aa3b284e7820 */ /* 0x000fe40000410000 */
[----:B------:R-:W2:Y:S01]  /*5e30*/  MUFU.EX2 R48, R48 ;  /* 0x0000003000307308 */ /* 0x000ea20000000800 */
[--C-:B0-----:R-:W-:Y:S01]  /*5e40*/  HADD2.F32 R41, -RZ, R53.reuse.H0_H0 ;  /* 0x20000035ff297230 */ /* 0x101fe20000004100 */
[----:B------:R-:W-:Y:S01]  /*5e50*/  FMUL.FTZ R79, R52, -1.4426950216293334961 ;  /* 0xbfb8aa3b344f7820 */ /* 0x000fe20000410000 */
[----:B------:R-:W-:Y:S01]  /*5e60*/  HADD2.F32 R53, -RZ, R53.H1_H1 ;  /* 0x30000035ff357230 */ /* 0x000fe20000004100 */
[----:B----4-:R-:W-:-:S02]  /*5e70*/  FADD.FTZ R44, R44, 1 ;  /* 0x3f8000002c2c7421 */ /* 0x010fc40000010000 */
[----:B------:R-:W-:Y:S02]  /*5e80*/  FMUL.FTZ R80, R41, -1.4426950216293334961 ;  /* 0xbfb8aa3b29507820 */ /* 0x000fe40000410000 */
        /* <DEDUP_REMOVED lines=27> */
[----:B------:R-:W1:Y:S01]  /*6040*/  MUFU.RCP R87, R74 ;  /* 0x0000004a00577308 */ /* 0x000e620000001000 */
[----:B--2---:R-:W-:-:S07]  /*6050*/  FMUL.FTZ R46, R46, R47 ;  /* 0x0000002f2e2e7220 */ /* 0x004fce0000410000 */
[----:B------:R1:W2:Y:S01]  /*6060*/  MUFU.RCP R86, R45 ;  /* 0x0000002d00567308 */ /* 0x0002a20000001000 */
[----:B0-----:R-:W-:-:S04]  /*6070*/  FMUL.FTZ R47, R50, R59 ;  /* 0x0000003b322f7220 */ /* 0x001fc80000410000 */
[----:B------:R-:W-:-:S03]  /*6080*/  FMUL.FTZ R47, R47, R32 ;  /* 0x000000202f2f7220 */ /* 0x000fc60000410000 */
[----:B------:R-:W0:Y:S01]  /*6090*/  MUFU.RCP R48, R48 ;  /* 0x0000003000307308 */ /* 0x000e220000001000 */
[----:B-1----:R-:W-:-:S04]  /*60a0*/  FMUL.FTZ R45, R76, R87 ;  /* 0x000000574c2d7220 */ /* 0x002fc80000410000 */
[----:B------:R-:W-:-:S03]  /*60b0*/  FMUL.FTZ R45, R45, R28 ;  /* 0x0000001c2d2d7220 */ /* 0x000fc60000410000 */
[----:B------:R-:W1:Y:S01]  /*60c0*/  MUFU.RCP R88, R51 ;  /* 0x0000003300587308 */ /* 0x000e620000001000 */
[----:B--2---:R-:W-:-:S04]  /*60d0*/  FMUL.FTZ R49, R49, R86 ;  /* 0x0000005631317220 */ /* 0x004fc80000410000 */
[----:B------:R-:W-:Y:S02]  /*60e0*/  FMUL.FTZ R28, R49, R30 ;  /* 0x0000001e311c7220 */ /* 0x000fe40000410000 */
[----:B------:R-:W-:Y:S01]  /*60f0*/  FMUL.FTZ R30, R46, R31 ;  /* 0x0000001f2e1e7220 */ /* 0x000fe20000410000 */
[----:B------:R0:W2:Y:S04]  /*6100*/  MUFU.RCP R89, R44 ;  /* 0x0000002c00597308 */ /* 0x0000a80000001000 */
[----:B------:R-:W-:-:S04]  /*6110*/  F2FP.PACK_AB R30, R47, R30 ;  /* 0x0000001e2f1e723e */ /* 0x000fc800000000ff */
[----:B------:R-:W3:Y:S01]  /*6120*/  MUFU.RCP R74, R77 ;  /* 0x0000004d004a7308 */ /* 0x000ee20000001000 */
[----:B0-----:R-:W-:Y:S02]  /*6130*/  FMUL.FTZ R44, R71, R48 ;  /* 0x00000030472c7220 */ /* 0x001fe40000410000 */
[----:B-1----:R-:W-:Y:S02]  /*6140*/  FMUL.FTZ R48, R73, R88 ;  /* 0x0000005849307220 */ /* 0x002fe40000410000 */
[----:B------:R-:W-:Y:S02]  /*6150*/  FMUL.FTZ R44, R44, R27 ;  /* 0x0000001b2c2c7220 */ /* 0x000fe40000410000 */
[----:B------:R-:W-:Y:S01]  /*6160*/  FMUL.FTZ R31, R48, R33 ;  /* 0x00000021301f7220 */ /* 0x000fe20000410000 */
[----:B------:R-:W0:Y:S01]  /*6170*/  MUFU.RCP R91, R78 ;  /* 0x0000004e005b7308 */ /* 0x000e220000001000 */
[----:B--2---:R-:W-:-:S04]  /*6180*/  FMUL.FTZ R72, R72, R89 ;  /* 0x0000005948487220 */ /* 0x004fc80000410000 */
[----:B------:R-:W-:-:S03]  /*6190*/  FMUL.FTZ R29, R72, R29 ;  /* 0x0000001d481d7220 */ /* 0x000fc60000410000 */
[----:B------:R-:W1:Y:S01]  /*61a0*/  MUFU.RCP R80, R80 ;  /* 0x0000005000507308 */ /* 0x000e620000001000 */
[----:B---3--:R-:W-:Y:S01]  /*61b0*/  FMUL.FTZ R75, R75, R74 ;  /* 0x0000004a4b4b7220 */ /* 0x008fe20000410000 */
[----:B------:R-:W-:Y:S02]  /*61c0*/  F2FP.PACK_AB R29, R28, R29 ;  /* 0x0000001d1c1d723e */ /* 0x000fe400000000ff */
[----:B------:R-:W-:Y:S01]  /*61d0*/  F2FP.PACK_AB R28, R45, R44 ;  /* 0x0000002c2d1c723e */ /* 0x000fe200000000ff */
[----:B------:R-:W-:-:S03]  /*61e0*/  FMUL.FTZ R34, R75, R34 ;  /* 0x000000224b227220 */ /* 0x000fc60000410000 */
[----:B------:R-:W2:Y:S01]  /*61f0*/  MUFU.RCP R79, R79 ;  /* 0x0000004f004f7308 */ /* 0x000ea20000001000 */
[----:B0-----:R-:W-:Y:S01]  /*6200*/  FMUL.FTZ R40, R40, R91 ;  /* 0x0000005b28287220 */ /* 0x001fe20000410000 */
[----:B------:R-:W-:Y:S01]  /*6210*/  F2FP.PACK_AB R31, R34, R31 ;  /* 0x0000001f221f723e */ /* 0x000fe200000000ff */
[----:B------:R-:W-:Y:S02]  /*6220*/  BAR.SYNC.DEFER_BLOCKING 0x0 ;  /* 0x0000000000007b1d */ /* 0x000fe40000010000 */
[----:B------:R-:W-:Y:S02]  /*6230*/  FMUL.FTZ R32, R40, R35 ;  /* 0x0000002328207220 */ /* 0x000fe40000410000 */
[----:B-1----:R-:W-:Y:S02]  /*6240*/  FMUL.FTZ R46, R41, R80 ;  /* 0x00000050292e7220 */ /* 0x002fe40000410000 */
[----:B------:R-:W0:Y:S02]  /*6250*/  MUFU.RCP R90, R81 ;  /* 0x00000051005a7308 */ /* 0x000e240000001000 */
[----:B------:R-:W-:-:S02]  /*6260*/  FMUL.FTZ R33, R46, R37 ;  /* 0x000000252e217220 */ /* 0x000fc40000410000 */
[----:B--2---:R-:W-:-:S04]  /*6270*/  FMUL.FTZ R27, R52, R79 ;  /* 0x0000004f341b7220 */ /* 0x004fc80000410000 */
[----:B------:R-:W1:Y:S01]  /*6280*/  MUFU.RCP R51, R82 ;  /* 0x0000005200337308 */ /* 0x000e620000001000 */
[----:B------:R-:W-:Y:S02]  /*6290*/  FMUL.FTZ R27, R27, R36 ;  /* 0x000000241b1b7220 */ /* 0x000fe40000410000 */
[----:B------:R-:W-:-:S05]  /*62a0*/  IMAD.WIDE.U32 R36, R69, c[0x0][0x220], R66 ;  /* 0x0000880045247a25 */ /* 0x000fca00078e0042 */
[----:B------:R-:W2:Y:S01]  /*62b0*/  MUFU.RCP R83, R83 ;  /* 0x0000005300537308 */ /* 0x000ea20000001000 */
[----:B0-----:R-:W-:Y:S01]  /*62c0*/  FMUL.FTZ R53, R53, R90 ;  /* 0x0000005a35357220 */ /* 0x001fe20000410000 */
[----:B------:R-:W-:Y:S01]  /*62d0*/  F2FP.PACK_AB R32, R27, R32 ;  /* 0x000000201b20723e */ /* 0x000fe200000000ff */
[----:B------:R-:W-:Y:S01]  /*62e0*/  STS.128 [R70.X16], R28 ;  /* 0x0000001c46007388 */ /* 0x000fe2000000cc00 */
[----:B------:R-:W-:Y:S02]  /*62f0*/  IMAD R69, R69, c[0x0][0x224], R68 ;  /* 0x0000890045457a24 */ /* 0x000fe400078e0244 */
[----:B------:R-:W-:Y:S02]  /*6300*/  FMUL.FTZ R38, R53, R38 ;  /* 0x0000002635267220 */ /* 0x000fe40000410000 */
[----:B------:R-:W0:Y:S01]  /*6310*/  MUFU.RCP R84, R84 ;  /* 0x0000005400547308 */ /* 0x000e220000001000 */
[----:B-1----:R-:W-:Y:S01]  /*6320*/  FMUL.FTZ R42, R42, R51 ;  /* 0x000000332a2a7220 */ /* 0x002fe20000410000 */
[----:B------:R-:W-:Y:S01]  /*6330*/  IADD3 R37, R37, R69, RZ ;  /* 0x0000004525257210 */ /* 0x000fe20007ffe0ff */
[----:B------:R-:W-:Y:S01]  /*6340*/  IMAD R27, R103, c[0x0][0x228], RZ ;  /* 0x00008a00671b7a24 */ /* 0x000fe200078e02ff */
[----:B------:R-:W-:Y:S01]  /*6350*/  F2FP.PACK_AB R33, R38, R33 ;  /* 0x000000212621723e */ /* 0x000fe200000000ff */
[----:B------:R-:W-:Y:S01]  /*6360*/  FMUL.FTZ R42, R42, R39 ;  /* 0x000000272a2a7220 */ /* 0x000fe20000410000 */
[----:B------:R-:W-:Y:S01]  /*6370*/  MOV R39, R14 ;  /* 0x0000000e00277202 */ /* 0x000fe20000000f00 */
[----:B------:R-:W-:Y:S01]  /*6380*/  IMAD R27, R99, c[0x0][0x22c], R27 ;  /* 0x00008b00631b7a24 */ /* 0x000fe200078e021b */
[----:B------:R-:W1:Y:S01]  /*6390*/  MUFU.RCP R50, R85 ;  /* 0x0000005500327308 */ /* 0x000e620000001000 */
[----:B--2---:R-:W-:-:S02]  /*63a0*/  FMUL.FTZ R41, R54, R83 ;  /* 0x0000005336297220 */ /* 0x004fc40000410000 */
[----:B------:R-:W-:-:S04]  /*63b0*/  IMAD.WIDE.U32 R36, R99, c[0x0][0x228], R36 ;  /* 0x00008a0063247a25 */ /* 0x000fc800078e0024 */
[----:B------:R-:W-:Y:S01]  /*63c0*/  FMUL.FTZ R41, R41, R56 ;  /* 0x0000003829297220 */ /* 0x000fe20000410000 */
[----:B------:R-:W-:Y:S01]  /*63d0*/  IADD3 R37, R37, R27, RZ ;  /* 0x0000001b25257210 */ /* 0x000fe20007ffe0ff */
[----:B0-----:R-:W-:Y:S01]  /*63e0*/  FMUL.FTZ R48, R43, R84 ;  /* 0x000000542b307220 */ /* 0x001fe20000410000 */
[----:B------:R-:W-:Y:S02]  /*63f0*/  LEA R38, P0, R36, c[0x0][0x2a0], 0x1 ;  /* 0x0000a80024267a11 */ /* 0x000fe400078008ff */
[----:B------:R-:W-:Y:S01]  /*6400*/  F2FP.PACK_AB R34, R41, R42 ;  /* 0x0000002a2922723e */ /* 0x000fe200000000ff */
[----:B------:R-:W-:Y:S01]  /*6410*/  FMUL.FTZ R35, R48, R57 ;  /* 0x0000003930237220 */ /* 0x000fe20000410000 */
[----:B------:R-:W-:Y:S01]  /*6420*/  LEA.HI.X R37, R36, c[0x0][0x2a4], R37, 0x1, P0 ;  /* 0x0000a90024257a11 */ /* 0x000fe200000f0c25 */
[----:B-1----:R-:W-:Y:S01]  /*6430*/  FMUL.FTZ R55, R55, R50 ;  /* 0x0000003237377220 */ /* 0x002fe20000410000 */
[----:B------:R-:W-:Y:S02]  /*6440*/  IADD3 R36, P0, R38, R149, RZ ;  /* 0x0000009526247210 */ /* 0x000fe40007f1e0ff */
[----:B------:R-:W-:Y:S01]  /*6450*/  MOV R38, R17 ;  /* 0x0000001100267202 */ /* 0x000fe20000000f00 */
[----:B------:R-:W-:Y:S01]  /*6460*/  FMUL.FTZ R58, R55, R58 ;  /* 0x0000003a373a7220 */ /* 0x000fe20000410000 */
[----:B------:R-:W-:-:S02]  /*6470*/  IADD3.X R37, R37, R148, RZ, P0, !PT ;  /* 0x0000009425257210 */ /* 0x000fc400007fe4ff */
[----:B------:R-:W-:Y:S01]  /*6480*/  ISETP.GE.AND P0, PT, R7, R9, PT ;  /* 0x000000090700720c */ /* 0x000fe20003f06270 */
[----:B------:R-:W-:Y:S01]  /*6490*/  IMAD.WIDE R38, R2, 0x2, R38 ;  /* 0x0000000202267825 */ /* 0x000fe200078e0226 */
[----:B------:R-:W-:Y:S02]  /*64a0*/  F2FP.PACK_AB R35, R58, R35 ;  /* 0x000000233a23723e */ /* 0x000fe400000000ff */
[----:B------:R-:W-:Y:S02]  /*64b0*/  MOV R17, R13 ;  /* 0x0000000d00117202 */ /* 0x000fe40000000f00 */
[----:B------:R-:W-:Y:S01]  /*64c0*/  MOV R14, R39 ;  /* 0x00000027000e7202 */ /* 0x000fe20000000f00 */
[----:B------:R-:W-:Y:S01]  /*64d0*/  STS.128 [R70.X16+0x10], R32 ;  /* 0x0000102046007388 */ /* 0x000fe2000000cc00 */
[----:B------:R-:W-:-:S06]  /*64e0*/  NOP ;  /* 0x0000000000007918 */ /* 0x000fcc0000000000 */
[----:B------:R-:W0:Y:S01]  /*64f0*/  LDS.128 R28, [R0.X16] ;  /* 0x00000000001c7984 */ /* 0x000e22000000cc00 */
[----:B------:R-:W-:Y:S01]  /*6500*/  IMAD.WIDE R40, R2, 0x2, R16 ;  /* 0x0000000202287825 */ /* 0x000fe200078e0210 */
[----:B------:R-:W-:Y:S02]  /*6510*/  MOV R17, R38 ;  /* 0x0000002600117202 */ /* 0x000fe40000000f00 */
[----:B------:R-:W1:Y:S02]  /*6520*/  LDS.128 R32, [R0.X16+0x200] ;  /* 0x0002000000207984 */ /* 0x000e64000000cc00 */
[----:B------:R-:W-:Y:S02]  /*6530*/  MOV R16, R40 ;  /* 0x0000002800107202 */ /* 0x000fe40000000f00 */
[----:B------:R-:W-:Y:S01]  /*6540*/  MOV R13, R41 ;  /* 0x00000029000d7202 */ /* 0x000fe20000000f00 */
[----:B0-----:R0:W-:Y:S04]  /*6550*/  STG.E.128 [R36.64], R28 ;  /* 0x0000001c24007986 */ /* 0x0011e8000c101d04 */
[----:B-1----:R0:W-:Y:S01]  /*6560*/  STG.E.128 [R36.64+0x200], R32 ;  /* 0x0002002024007986 */ /* 0x0021e2000c101d04 */
[----:B------:R-:W-:Y:S01]  /*6570*/  @P0 CALL.REL.NOINC `(.L_x_2130) ;  /* 0x0000001000000944 */ /* 0x000fe20003c00000 */
[----:B------:R-:W-:Y:S05]  /*6580*/  BRA `(.L_x_2131) ;  /* 0xffffaca000007947 */ /* 0x000fea000383ffff */
.L_x_2130:
[----:B------:R-:W-:Y:S05]  /*6590*/  EXIT ;  /* 0x000000000000794d */ /* 0x000fea0003800000 */
.L_x_2132:
        /* <DEDUP_REMOVED lines=14> */
.L_x_8856:


//--------------------- .text._Z25selective_scan_fwd_kernelI32Selective_Scan_fwd_kernel_traitsILi128ELi16ELi1ELb1ELb1ELb1ELb1ELb1EN3c104HalfEffEEv13SSMParamsBase --------------------------
	.section	.text._Z25selective_scan_fwd_kernelI32Selective_Scan_fwd_kernel_traitsILi128ELi16ELi1ELb1ELb1ELb1ELb1ELb1EN3c104HalfEffEEv13SSMParamsBase,"ax",@progbits
	.sectioninfo	@"SHI_REGISTERS=168"
	.align	128
        .global         _Z25selective_scan_fwd_kernelI32Selective_Scan_fwd_kernel_traitsILi128ELi16ELi1ELb1ELb1ELb1ELb1ELb1EN3c104HalfEffEEv13SSMParamsBase
        .type           _Z25selective_scan_fwd_kernelI32Selective_Scan_fwd_kernel_traitsILi128ELi16ELi1ELb1ELb1ELb1ELb1ELb1EN3c104HalfEffEEv13SSMParamsBase,@function
        .size           _Z25selective_scan_fwd_kernelI32Selective_Scan_fwd_kernel_traitsILi128ELi16ELi1ELb1ELb1ELb1ELb1ELb1EN3c104HalfEffEEv13SSMParamsBase,(.L_x_8857 - _Z25selective_scan_fwd_kernelI32Selective_Scan_fwd_kernel_traitsILi128ELi16ELi1ELb1ELb1ELb1ELb1ELb1EN3c104HalfEffEEv13SSMParamsBase)
        .other          _Z25selective_scan_fwd_kernelI32Selective_Scan_fwd_kernel_traitsILi128ELi16ELi1ELb1ELb1ELb1ELb1ELb1EN3c104HalfEffEEv13SSMParamsBase,@"STO_CUDA_ENTRY STV_DEFAULT"
_Z25selective_scan_fwd_kernelI32Selective_Scan_fwd_kernel_traitsILi128ELi16ELi1ELb1ELb1ELb1ELb1ELb1EN3c104HalfEffEEv13SSMParamsBase:
.text._Z25selective_scan_fwd_kernelI32Selective_Scan_fwd_kernel_traitsILi128ELi16ELi1ELb1ELb1ELb1ELb1ELb1EN3c104HalfEffEEv13SSMParamsBase:
        /* <DEDUP_REMOVED lines=36> */
.L_x_2133:
        /* <DEDUP_REMOVED lines=28> */
.L_x_2134:
        /* <DEDUP_REMOVED lines=11> */
.L_x_2135:
        /* <DEDUP_REMOVED lines=184> */
.L_x_2136:
        /* <DEDUP_REMOVED lines=18> */
.L_x_2137:
[----:B------:R-:W-:-:S13]  /*1150*/  ISETP.GE.AND P0, PT, R70, 0x1, PT ;  /* 0x000000014600780c */ /* 0x000fda0003f06270 */
[----:B------:R-:W-:Y:S05]  /*1160*/  @!P0 EXIT ;  /* 0x000000000000894d */ /* 0x000fea0003800000 */
[----:B------:R-:W0:Y:S01]  /*1170*/  S2R R69, SR_LANEID ;  /* 0x0000000000457919 */ /* 0x000e220000000000 */
[C---:B------:R-:W-:Y:S01]  /*1180*/  LEA R80, P0, R0.reuse, R81, 0x2 ;  /* 0x0000005100507211 */ /* 0x040fe200078010ff */
[----:B------:R-:W-:Y:S01]  /*1190*/  HFMA2.MMA R68, -RZ, RZ, 0, 0 ;  /* 0x00000000ff447435 */ /* 0x000fe200000001ff */
[----:B------:R-:W-:Y:S02]  /*11a0*/  IMAD.MOV.U32 R152, RZ, RZ, RZ ;  /* 0x000000ffff987224 */ /* 0x000fe400078e00ff */
[----:B------:R-:W-:Y:S02]  /*11b0*/  LEA.HI.X R81, R0, R8, R3, 0x2, P0 ;  /* 0x0000000800517211 */ /* 0x000fe400000f1403 */
.L_x_2186:
        /* <DEDUP_REMOVED lines=331> */
.L_x_2139:
[----:B---34-:R-:W-:Y:S05]  /*2670*/  BSYNC B0 ;  /* 0x0000000000007941 */ /* 0x018fea0003800000 */
.L_x_2138:
        /* <DEDUP_REMOVED lines=37> */
.L_x_2141:
[----:B------:R-:W-:Y:S05]  /*28d0*/  BSYNC B0 ;  /* 0x0000000000007941 */ /* 0x000fea0003800000 */
.L_x_2140:
        /* <DEDUP_REMOVED lines=37> */
.L_x_2143:
[----:B------:R-:W-:Y:S05]  /*2b30*/  BSYNC B0 ;  /* 0x0000000000007941 */ /* 0x000fea0003800000 */
.L_x_2142:
        /* <DEDUP_REMOVED lines=37> */
.L_x_2145:
[----:B------:R-:W-:Y:S05]  /*2d90*/  BSYNC B0 ;  /* 0x0000000000007941 */ /* 0x000fea0003800000 */
.L_x_2144:
        /* <DEDUP_REMOVED lines=37> */
.L_x_2147:
[----:B------:R-:W-:Y:S05]  /*2ff0*/  BSYNC B0 ;  /* 0x0000000000007941 */ /* 0x000fea0003800000 */
.L_x_2146:
        /* <DEDUP_REMOVED lines=37> */
.L_x_2149:
[----:B------:R-:W-:Y:S05]  /*3250*/  BSYNC B0 ;  /* 0x0000000000007941 */ /* 0x000fea0003800000 */
.L_x_2148:
        /* <DEDUP_REMOVED lines=37> */
.L_x_2151:
[----:B------:R-:W-:Y:S05]  /*34b0*/  BSYNC B0 ;  /* 0x0000000000007941 */ /* 0x000fea0003800000 */
.L_x_2150:
        /* <DEDUP_REMOVED lines=37> */
.L_x_2153:
[----:B------:R-:W-:Y:S05]  /*3710*/  BSYNC B0 ;  /* 0x0000000000007941 */ /* 0x000fea0003800000 */
.L_x_2152:
        /* <DEDUP_REMOVED lines=37> */
.L_x_2155:
[----:B------:R-:W-:Y:S05]  /*3970*/  BSYNC B0 ;  /* 0x0000000000007941 */ /* 0x000fea0003800000 */
.L_x_2154:
        /* <DEDUP_REMOVED lines=37> */
.L_x_2157:
[----:B------:R-:W-:Y:S05]  /*3bd0*/  BSYNC B0 ;  /* 0x0000000000007941 */ /* 0x000fea0003800000 */
.L_x_2156:
        /* <DEDUP_REMOVED lines=39> */
.L_x_2159:
[----:B------:R-:W-:Y:S05]  /*3e50*/  BSYNC B0 ;  /* 0x0000000000007941 */ /* 0x000fea0003800000 */
.L_x_2158:
        /* <DEDUP_REMOVED lines=42> */
.L_x_2161:
[----:B------:R-:W-:Y:S05]  /*4100*/  BSYNC B0 ;  /* 0x0000000000007941 */ /* 0x000fea0003800000 */
.L_x_2160:
        /* <DEDUP_REMOVED lines=42> */
.L_x_2163:
[----:B------:R-:W-:Y:S05]  /*43b0*/  BSYNC B0 ;  /* 0x0000000000007941 */ /* 0x000fea0003800000 */
.L_x_2162:
        /* <DEDUP_REMOVED lines=42> */
.L_x_2165:
[----:B------:R-:W-:Y:S05]  /*4660*/  BSYNC B0 ;  /* 0x0000000000007941 */ /* 0x000fea0003800000 */
.L_x_2164:
        /* <DEDUP_REMOVED lines=42> */
.L_x_2167:
[----:B------:R-:W-:Y:S05]  /*4910*/  BSYNC B0 ;  /* 0x0000000000007941 */ /* 0x000fea0003800000 */
.L_x_2166:
        /* <DEDUP_REMOVED lines=42> */
.L_x_2169:
[----:B------:R-:W-:Y:S05]  /*4bc0*/  BSYNC B0 ;  /* 0x0000000000007941 */ /* 0x000fea0003800000 */
.L_x_2168:
        /* <DEDUP_REMOVED lines=30> */
.L_x_2180:
        /* <DEDUP_REMOVED lines=384> */
.L_x_2172:
        /* <DEDUP_REMOVED lines=13> */
.L_x_2171:
        /* <DEDUP_REMOVED lines=91> */
.L_x_2174:
[----:B------:R-:W-:Y:S05]  /*6c30*/  BSYNC B0 ;  /* 0x0000000000007941 */ /* 0x000fea0003800000 */
.L_x_2173:
        /* <DEDUP_REMOVED lines=44> */
.L_x_2177:
        /* <DEDUP_REMOVED lines=32> */
.L_x_2178:
[----:B------:R0:W5:Y:S02]  /*7100*/  LDG.E R41, [R80.64] ;  /* 0x0000000450297981 */ /* 0x000164000c1e1900 */
.L_x_2179:
        /* <DEDUP_REMOVED lines=16> */
.L_x_2176:
[----:B------:R-:W-:Y:S05]  /*7210*/  BSYNC B0 ;  /* 0x0000000000007941 */ /* 0x000fea0003800000 */
.L_x_2175:
        /* <DEDUP_REMOVED lines=20> */
.L_x_2170:
        /* <DEDUP_REMOVED lines=110> */
.L_x_2182:
[----:B------:R-:W-:Y:S05]  /*7a40*/  BSYNC B0 ;  /* 0x0000000000007941 */ /* 0x000fea0003800000 */
.L_x_2181:
        /* <DEDUP_REMOVED lines=320> */
.L_x_2184:
[----:B------:R-:W-:Y:S05]  /*8e50*/  BSYNC B0 ;  /* 0x0000000000007941 */ /* 0x000fea0003800000 */
.L_x_2183:
        /* <DEDUP_REMOVED lines=55> */
.L_x_2185:
[----:B------:R-:W-:Y:S05]  /*91d0*/  EXIT ;  /* 0x000000000000794d */ /* 0x000fea0003800000 */
.L_x_2187:
        /* <DEDUP_REMOVED lines=10> */
.L_x_8857:


//--------------------- .text._Z25selective_scan_fwd_kernelI32Selective_Scan_fwd_kernel_traitsILi32ELi16ELi1ELb0ELb1ELb1ELb0ELb0EN3c104HalfEffEEv13SSMParamsBase --------------------------
	.section	.text._Z25selective_scan_fwd_kernelI32Selective_Scan_fwd_kernel_traitsILi32ELi16ELi1ELb0ELb1ELb1ELb0ELb0EN3c104HalfEffEEv13SSMParamsBase,"ax",@progbits
	.sectioninfo	@"SHI_REGISTERS=176"
	.align	128
        .global         _Z25selective_scan_fwd_kernelI32Selective_Scan_fwd_kernel_traitsILi32ELi16ELi1ELb0ELb1ELb1ELb0ELb0EN3c104HalfEffEEv13SSMParamsBase
        .type           _Z25selective_scan_fwd_kernelI32Selective_Scan_fwd_kernel_traitsILi32ELi16ELi1ELb0ELb1ELb1ELb0ELb0EN3c104HalfEffEEv13SSMParamsBase,@function
        .size           _Z25selective_scan_fwd_kernelI32Selective_Scan_fwd_kernel_traitsILi32ELi16ELi1ELb0ELb1ELb1ELb0ELb0EN3c104HalfEffEEv13SSMParamsBase,(.L_x_8858 - _Z25selective_scan_fwd_kernelI32Selective_Scan_fwd_kernel_traitsILi32ELi16ELi1ELb0ELb1ELb1ELb0ELb0EN3c104HalfEffEEv13SSMParamsBase)
        .other          _Z25selective_scan_fwd_kernelI32Selective_Scan_fwd_kernel_traitsILi32ELi16ELi1ELb0ELb1ELb1ELb0ELb0EN3c104HalfEffEEv13SSMParamsBase,@"STO_CUDA_ENTRY STV_DEFAULT"
_Z25selective_scan_fwd_kernelI32Selective_Scan_fwd_kernel_traitsILi32ELi16ELi1ELb0ELb1ELb1ELb0ELb0EN3c104HalfEffEEv13SSMParamsBase:
.text._Z25selective_scan_fwd_kernelI32Selective_Scan_fwd_kernel_traitsILi32ELi16ELi1ELb0ELb1ELb1ELb0ELb0EN3c104HalfEffEEv13SSMParamsBase:
        /* <DEDUP_REMOVED lines=35> */
.L_x_2188:
        /* <DEDUP_REMOVED lines=9> */
[----:B------:R-:W-:Y:S01]  /*02c0*/  SHF.R.S32.HI R35, RZ, 0x1f, R31 ;  /* 0x0000001fff237819 */ /* 0x000fe2000001141f */
[----:B------:R-:W-:Y:S01]  /*02d0*/  IMAD.MOV.U32 R16, RZ, RZ, RZ ;  /* 0x000000ffff107224 */ /* 0x000fe200078e00ff */
[----:B------:R-:W-:Y:S02]  /*02e0*/  ISETP.NE.AND.EX P1, PT, RZ, c[0x0][0x2d4], PT, P1 ;  /* 0x0000b500ff007a0c */ /* 0x000fe40003f25310 */
[----:B-1----:R-:W-:Y:S02]  /*02f0*/  ISETP.NE.AND P6, PT, R0, RZ, PT ;  /* 0x000000ff0000720c */ /* 0x002fe40003fc5270 */
[----:B--2---:R-:W-:-:S11]  /*0300*/  SHF.R.S32.HI R20, RZ, 0x1f, R21 ;  /* 0x0000001fff147819 */ /* 0x004fd60000011415 */
[----:B------:R-:W-:Y:S02]  /*0310*/  @P6 IMAD R0, R20, c[0x0][0x238], RZ ;  /* 0x00008e0014006a24 */ /* 0x000fe400078e02ff */
[----:B------:R-:W-:-:S04]  /*0320*/  @P6 IMAD.WIDE.U32 R18, R21, c[0x0][0x238], RZ ;  /* 0x00008e0015126a25 */ /* 0x000fc800078e00ff */
[----:B0-----:R-:W-:Y:S01]  /*0330*/  @P6 IMAD R3, R21, c[0x0][0x23c], R0 ;  /* 0x00008f0015036a24 */ /* 0x001fe200078e0200 */
[----:B------:R-:W-:-:S03]  /*0340*/  HFMA2.MMA R0, -RZ, RZ, 0, 0 ;  /* 0x00000000ff007435 */ /* 0x000fc600000001ff */
        /* <DEDUP_REMOVED lines=10> */
.L_x_2189:
[----:B------:R-:W-:Y:S05]  /*03f0*/  @!P0 BRA `(.L_x_2190) ;  /* 0x000000a000008947 */ /* 0x000fea0003800000 */
[----:B------:R-:W-:Y:S02]  /*0400*/  IMAD R0, R35, c[0x0][0x248], RZ ;  /* 0x0000920023007a24 */ /* 0x000fe400078e02ff */
[----:B------:R-:W-:-:S04]  /*0410*/  IMAD.WIDE.U32 R2, R31, c[0x0][0x248], RZ ;  /* 0x000092001f027a25 */ /* 0x000fc800078e00ff */
[----:B------:R-:W-:Y:S02]  /*0420*/  IMAD R5, R31, c[0x0][0x24c], R0 ;  /* 0x000093001f057a24 */ /* 0x000fe400078e0200 */
[----:B------:R-:W-:Y:S02]  /*0430*/  IMAD.SHL.U32 R16, R2, 0x4, RZ ;  /* 0x0000000402107824 */ /* 0x000fe400078e00ff */
[----:B------:R-:W-:-:S03]  /*0440*/  IMAD.IADD R3, R5, 0x1, R3 ;  /* 0x0000000105037824 */ /* 0x000fc600078e0203 */
[-C--:B------:R-:W-:Y:S02]  /*0450*/  IADD3 R8, P0, R15, R16.reuse, RZ ;  /* 0x000000100f087210 */ /* 0x080fe40007f1e0ff */
[----:B------:R-:W-:Y:S02]  /*0460*/  SHF.L.U64.HI R0, R2, 0x2, R3 ;  /* 0x0000000202007819 */ /* 0x000fe40000010203 */
[----:B------:R-:W-:-:S03]  /*0470*/  IADD3 R16, P2, R11, R16, RZ ;  /* 0x000000100b107210 */ /* 0x000fc60007f5e0ff */
[--C-:B------:R-:W-:Y:S02]  /*0480*/  IMAD.X R9, R10, 0x1, R0.reuse, P0 ;  /* 0x000000010a097824 */ /* 0x100fe400000e0600 */
[----:B------:R-:W-:Y:S02]  /*0490*/  IMAD.X R0, R13, 0x1, R0, P2 ;  /* 0x000000010d007824 */ /* 0x000fe400010e0600 */
.L_x_2190:
[----:B------:R-:W-:Y:S01]  /*04a0*/  ISETP.EQ.U32.AND P0, PT, R16, RZ, PT ;  /* 0x000000ff1000720c */ /* 0x000fe20003f02070 */
[----:B------:R-:W-:Y:S01]  /*04b0*/  IMAD.MOV.U32 R4, RZ, RZ, RZ ;  /* 0x000000ffff047224 */ /* 0x000fe200078e00ff */
[----:B------:R-:W-:Y:S01]  /*04c0*/  MOV R2, RZ ;  /* 0x000000ff00027202 */ /* 0x000fe20000000f00 */
[----:B------:R-:W-:Y:S01]  /*04d0*/  @P1 IMAD.MOV.U32 R2, RZ, RZ, c[0x0][0x2d0] ;  /* 0x0000b400ff021624 */ /* 0x000fe200078e00ff */
        /* <DEDUP_REMOVED lines=24> */
[----:B------:R-:W-:Y:S02]  /*0660*/  IMAD.MOV.U32 R12, RZ, RZ, RZ ;  /* 0x000000ffff0c7224 */ /* 0x000fe400078e00ff */
[----:B------:R-:W-:Y:S01]  /*0670*/  @P2 IMAD.MOV.U32 R12, RZ, RZ, c[0x0][0x2c0] ;  /* 0x0000b000ff0c2624 */ /* 0x000fe200078e00ff */
[C---:B------:R-:W-:Y:S02]  /*0680*/  @P3 LEA.HI.X R7, R21.reuse, c[0x0][0x26c], R20, 0x2, P1 ;  /* 0x00009b0015073a11 */ /* 0x040fe400008f1414 */
[----:B------:R-:W-:Y:S01]  /*0690*/  @P5 LEA R10, P1, R21, c[0x0][0x280], 0x2 ;  /* 0x0000a000150a5a11 */ /* 0x000fe200078210ff */
[----:B------:R-:W-:-:S02]  /*06a0*/  CS2R R14, SRZ ;  /* 0x00000000000e7805 */ /* 0x000fc4000001ff00 */
[----:B------:R-:W-:Y:S01]  /*06b0*/  @P2 IMAD.MOV.U32 R14, RZ, RZ, c[0x0][0x2c4] ;  /* 0x0000b100ff0e2624 */ /* 0x000fe200078e00ff */
[----:B------:R-:W-:Y:S02]  /*06c0*/  @P5 LEA.HI.X R11, R21, c[0x0][0x284], R20, 0x2, P1 ;  /* 0x0000a100150b5a11 */ /* 0x000fe400008f1414 */
[----:B0-----:R-:W-:-:S04]  /*06d0*/  @!P4 LEA R4, P1, R31, R12, 0x2 ;  /* 0x0000000c1f04c211 */ /* 0x001fc800078210ff */
[----:B------:R-:W-:Y:S02]  /*06e0*/  @!P4 LEA.HI.X R5, R31, R14, R35, 0x2, P1 ;  /* 0x0000000e1f05c211 */ /* 0x000fe400008f1423 */
[----:B------:R-:W-:Y:S01]  /*06f0*/  IABS R14, c[0x0][0x174] ;  /* 0x00005d00000e7a13 */ /* 0x000fe20000000000 */
[----:B------:R-:W-:Y:S02]  /*0700*/  CS2R R28, SRZ ;  /* 0x00000000001c7805 */ /* 0x000fe4000001ff00 */
[----:B------:R0:W5:Y:S01]  /*0710*/  @!P4 LDG.E R15, [R4.64] ;  /* 0x00000004040fc981 */ /* 0x000162000c1e1900 */
[----:B------:R-:W1:Y:S03]  /*0720*/  I2F.RP R12, R14 ;  /* 0x0000000e000c7306 */ /* 0x000e660000209400 */
[----:B------:R3:W5:Y:S04]  /*0730*/  @P3 LDG.E R29, [R6.64] ;  /* 0x00000004061d3981 */ /* 0x000768000c1e1900 */
[----:B------:R4:W5:Y:S01]  /*0740*/  @P5 LDG.E R28, [R10.64] ;  /* 0x000000040a1c5981 */ /* 0x000962000c1e1900 */
[----:B-1----:R-:W1:Y:S01]  /*0750*/  MUFU.RCP R12, R12 ;  /* 0x0000000c000c7308 */ /* 0x002e620000001000 */
[----:B0-----:R-:W-:Y:S01]  /*0760*/  IABS R4, R21 ;  /* 0x0000001500047213 */ /* 0x001fe20000000000 */
[----:B---3--:R-:W-:-:S02]  /*0770*/  IMAD R6, R35, c[0x0][0x1e0], RZ ;  /* 0x0000780023067a24 */ /* 0x008fc400078e02ff */
        /* <DEDUP_REMOVED lines=8> */
[----:B----4-:R-:W-:-:S04]  /*0800*/  IMAD.HI.U32 R10, R3, R4, RZ ;  /* 0x00000004030a7227 */ /* 0x010fc800078e00ff */
[----:B------:R-:W-:-:S04]  /*0810*/  IMAD.MOV R3, RZ, RZ, -R10 ;  /* 0x000000ffff037224 */ /* 0x000fc800078e0a0a */
[----:B------:R-:W-:-:S05]  /*0820*/  IMAD R3, R14, R3, R4 ;  /* 0x000000030e037224 */ /* 0x000fca00078e0204 */
[----:B------:R-:W-:Y:S01]  /*0830*/  ISETP.GT.U32.AND P2, PT, R14, R3, PT ;  /* 0x000000030e00720c */ /* 0x000fe20003f44070 */
[----:B------:R-:W-:Y:S01]  /*0840*/  IMAD R11, R31, c[0x0][0x1e4], R6 ;  /* 0x000079001f0b7a24 */ /* 0x000fe200078e0206 */
[----:B------:R-:W-:-:S11]  /*0850*/  LOP3.LUT R6, R21, c[0x0][0x174], RZ, 0x3c, !PT ;  /* 0x00005d0015067a12 */ /* 0x000fd600078e3cff */
[----:B------:R-:W-:-:S04]  /*0860*/  @!P2 IADD3 R3, R3, -R14, RZ ;  /* 0x8000000e0303a210 */ /* 0x000fc80007ffe0ff */
[----:B------:R-:W-:Y:S02]  /*0870*/  ISETP.GE.U32.AND P1, PT, R3, R14, PT ;  /* 0x0000000e0300720c */ /* 0x000fe40003f26070 */
[----:B------:R-:W-:Y:S02]  /*0880*/  ISETP.GE.AND P3, PT, R6, RZ, PT ;  /* 0x000000ff0600720c */ /* 0x000fe40003f66270 */
[----:B------:R-:W-:Y:S02]  /*0890*/  @!P2 IADD3 R10, R10, 0x1, RZ ;  /* 0x000000010a0aa810 */ /* 0x000fe40007ffe0ff */
[----:B------:R-:W-:Y:S01]  /*08a0*/  ISETP.NE.AND P2, PT, RZ, c[0x0][0x174], PT ;  /* 0x00005d00ff007a0c */ /* 0x000fe20003f45270 */
[C---:B------:R-:W-:Y:S02]  /*08b0*/  IMAD R2, R35.reuse, c[0x0][0x1a0], RZ ;  /* 0x0000680023027a24 */ /* 0x040fe400078e02ff */
[----:B------:R-:W-:-:S04]  /*08c0*/  IMAD R12, R35, c[0x0][0x1f0], RZ ;  /* 0x00007c00230c7a24 */ /* 0x000fc800078e02ff */
[----:B------:R-:W-:Y:S01]  /*08d0*/  @P1 IADD3 R10, R10, 0x1, RZ ;  /* 0x000000010a0a1810 */ /* 0x000fe20007ffe0ff */
[C---:B------:R-:W-:Y:S02]  /*08e0*/  IMAD R7, R31.reuse, c[0x0][0x1a4], R2 ;  /* 0x000069001f077a24 */ /* 0x040fe400078e0202 */
[----:B------:R-:W-:-:S04]  /*08f0*/  IMAD.WIDE.U32 R2, R31, c[0x0][0x1e0], RZ ;  /* 0x000078001f027a25 */ /* 0x000fc800078e00ff */
[----:B------:R-:W-:Y:S02]  /*0900*/  IMAD.MOV.U32 R13, RZ, RZ, R10 ;  /* 0x000000ffff0d7224 */ /* 0x000fe400078e000a */
[----:B------:R-:W-:Y:S02]  /*0910*/  IMAD R23, R31, c[0x0][0x1f4], R12 ;  /* 0x00007d001f177a24 */ /* 0x000fe400078e020c */
[----:B------:R-:W-:Y:S02]  /*0920*/  IMAD.IADD R3, R3, 0x1, R11 ;  /* 0x0000000103037824 */ /* 0x000fe400078e020b */
[----:B------:R-:W-:Y:S02]  /*0930*/  IMAD R14, R35, c[0x0][0x1c0], RZ ;  /* 0x00007000230e7a24 */ /* 0x000fe400078e02ff */
[----:B------:R-:W-:Y:S02]  /*0940*/  IMAD R12, R20, c[0x0][0x1e8], RZ ;  /* 0x00007a00140c7a24 */ /* 0x000fe400078e02ff */
[----:B------:R-:W-:Y:S01]  /*0950*/  @!P3 IMAD.MOV R13, RZ, RZ, -R13 ;  /* 0x000000ffff0db224 */ /* 0x000fe200078e0a0d */
[----:B------:R-:W-:Y:S01]  /*0960*/  @!P2 LOP3.LUT R13, RZ, c[0x0][0x174], RZ, 0x33, !PT ;  /* 0x00005d00ff0daa12 */ /* 0x000fe200078e33ff */
[----:B------:R-:W-:-:S04]  /*0970*/  IMAD.WIDE.U32 R4, R31, c[0x0][0x1a0], RZ ;  /* 0x000068001f047a25 */ /* 0x000fc800078e00ff */
[----:B------:R-:W-:Y:S02]  /*0980*/  IMAD R25, R31, c[0x0][0x1c4], R14 ;  /* 0x000071001f197a24 */ /* 0x000fe400078e020e */
[C---:B------:R-:W-:Y:S01]  /*0990*/  IMAD R61, R21.reuse, c[0x0][0x1ec], R12 ;  /* 0x00007b00153d7a24 */ /* 0x040fe200078e020c */
[----:B------:R-:W-:Y:S01]  /*09a0*/  SHF.R.S32.HI R12, RZ, 0x1f, R13 ;  /* 0x0000001fff0c7819 */ /* 0x000fe2000001140d */
[----:B------:R-:W-:-:S04]  /*09b0*/  IMAD.WIDE.U32 R2, R21, c[0x0][0x1e8], R2 ;  /* 0x00007a0015027a25 */ /* 0x000fc800078e0002 */
[----:B------:R-:W-:Y:S02]  /*09c0*/  IMAD R14, R20, c[0x0][0x1f8], RZ ;  /* 0x00007e00140e7a24 */ /* 0x000fe400078e02ff */
[----:B------:R-:W-:Y:S02]  /*09d0*/  IMAD.IADD R7, R5, 0x1, R7 ;  /* 0x0000000105077824 */ /* 0x000fe400078e0207 */
[----:B------:R-:W-:Y:S02]  /*09e0*/  IMAD.MOV.U32 R6, RZ, RZ, R4 ;  /* 0x000000ffff067224 */ /* 0x000fe400078e0004 */
[----:B------:R-:W-:Y:S01]  /*09f0*/  IMAD.WIDE.U32 R4, R31, c[0x0][0x1f0], RZ ;  /* 0x00007c001f047a25 */ /* 0x000fe200078e00ff */
[----:B------:R-:W-:-:S03]  /*0a00*/  LEA R60, P1, R2, c[0x0][0x270], 0x1 ;  /* 0x00009c00023c7a11 */ /* 0x000fc600078208ff */
        /* <DEDUP_REMOVED lines=8> */
[----:B------:R-:W-:-:S03]  /*0a90*/  LEA R26, P2, R2, c[0x0][0x258], 0x1 ;  /* 0x00009600021a7a11 */ /* 0x000fc600078408ff */
[----:B------:R-:W-:Y:S01]  /*0aa0*/  IMAD.IADD R27, R3, 0x1, R27 ;  /* 0x00000001031b7824 */ /* 0x000fe200078e021b */
[----:B------:R-:W-:Y:S01]  /*0ab0*/  LEA R62, P1, R4, c[0x0][0x278], 0x1 ;  /* 0x00009e00043e7a11 */ /* 0x000fe200078208ff */
[----:B------:R-:W-:Y:S01]  /*0ac0*/  IMAD.IADD R63, R5, 0x1, R63 ;  /* 0x00000001053f7824 */ /* 0x000fe200078e023f */
[----:B------:R-:W-:Y:S02]  /*0ad0*/  ISETP.NE.U32.AND P3, PT, RZ, c[0x0][0x2d8], PT ;  /* 0x0000b600ff007a0c */ /* 0x000fe40003f65070 */
[----:B------:R-:W-:Y:S01]  /*0ae0*/  LEA.HI.X R27, R2, c[0x0][0x25c], R27, 0x1, P2 ;  /* 0x00009700021b7a11 */ /* 0x000fe200010f0c1b */
[----:B------:R-:W-:Y:S01]  /*0af0*/  IMAD.WIDE.U32 R10, R31, c[0x0][0x1c0], RZ ;  /* 0x000070001f0a7a25 */ /* 0x000fe200078e00ff */
[----:B------:R-:W-:Y:S02]  /*0b00*/  LEA.HI.X R63, R4, c[0x0][0x27c], R63, 0x1, P1 ;  /* 0x00009f00043f7a11 */ /* 0x000fe400008f0c3f */
[----:B------:R-:W-:Y:S02]  /*0b10*/  ISETP.NE.U32.AND P2, PT, RZ, c[0x0][0x2c8], PT ;  /* 0x0000b200ff007a0c */ /* 0x000fe40003f45070 */
[----:B------:R-:W-:-:S02]  /*0b20*/  ISETP.NE.AND.EX P3, PT, RZ, c[0x0][0x2dc], PT, P3 ;  /* 0x0000b700ff007a0c */ /* 0x000fc40003f65330 */
[----:B------:R-:W-:Y:S02]  /*0b30*/  ISETP.NE.U32.AND P1, PT, RZ, c[0x0][0x2e0], PT ;  /* 0x0000b800ff007a0c */ /* 0x000fe40003f25070 */
[----:B------:R-:W-:Y:S02]  /*0b40*/  ISETP.NE.AND.EX P2, PT, RZ, c[0x0][0x2cc], PT, P2 ;  /* 0x0000b300ff007a0c */ /* 0x000fe40003f45320 */
[----:B------:R-:W-:Y:S01]  /*0b50*/  ISETP.NE.AND.EX P1, PT, RZ, c[0x0][0x2e4], PT, P1 ;  /* 0x0000b900ff007a0c */ /* 0x000fe20003f25310 */
[----:B------:R-:W-:Y:S01]  /*0b60*/  IMAD R12, R12, c[0x0][0x1d8], RZ ;  /* 0x000076000c0c7a24 */ /* 0x000fe200078e02ff */
[----:B------:R-:W-:Y:S01]  /*0b70*/  IADD3 R11, R11, R25, RZ ;  /* 0x000000190b0b7210 */ /* 0x000fe20007ffe0ff */
[----:B------:R-:W-:Y:S02]  /*0b80*/  CS2R R158, SRZ ;  /* 0x00000000009e7805 */ /* 0x000fe4000001ff00 */
[C---:B------:R-:W-:Y:S02]  /*0b90*/  IMAD R25, R13.reuse, c[0x0][0x1dc], R12 ;  /* 0x000077000d197a24 */ /* 0x040fe400078e020c */
[----:B------:R-:W-:-:S04]  /*0ba0*/  IMAD.WIDE.U32 R4, R13, c[0x0][0x1d8], R10 ;  /* 0x000076000d047a25 */ /* 0x000fc800078e000a */
[----:B------:R-:W-:Y:S01]  /*0bb0*/  @P3 IMAD.MOV.U32 R159, RZ, RZ, c[0x0][0x2d8] ;  /* 0x0000b600ff9f3624 */ /* 0x000fe200078e00ff */
[C---:B------:R-:W-:Y:S01]  /*0bc0*/  LEA R24, P4, R4.reuse, c[0x0][0x260], 0x1 ;  /* 0x0000980004187a11 */ /* 0x040fe200078808ff */
[----:B------:R-:W-:Y:S02]  /*0bd0*/  IMAD.IADD R25, R5, 0x1, R25 ;  /* 0x0000000105197824 */ /* 0x000fe400078e0219 */
[----:B------:R-:W-:Y:S02]  /*0be0*/  IMAD.MOV.U32 R12, RZ, RZ, RZ ;  /* 0x000000ffff0c7224 */ /* 0x000fe400078e00ff */
[----:B------:R-:W-:Y:S01]  /*0bf0*/  IMAD.MOV.U32 R14, RZ, RZ, RZ ;  /* 0x000000ffff0e7224 */ /* 0x000fe200078e00ff */
[----:B------:R-:W-:Y:S01]  /*0c00*/  @P1 ISETP.NE.U32.AND P5, PT, RZ, c[0x0][0x2e0], PT ;  /* 0x0000b800ff001a0c */ /* 0x000fe20003fa5070 */
[----:B------:R-:W-:Y:S02]  /*0c10*/  @P2 IMAD.MOV.U32 R12, RZ, RZ, c[0x0][0x2c8] ;  /* 0x0000b200ff0c2624 */ /* 0x000fe400078e00ff */
[----:B------:R-:W-:Y:S01]  /*0c20*/  @P2 IMAD.MOV.U32 R14, RZ, RZ, c[0x0][0x2cc] ;  /* 0x0000b300ff0e2624 */ /* 0x000fe200078e00ff */
[----:B------:R-:W-:Y:S01]  /*0c30*/  ISETP.NE.U32.AND P2, PT, R159, RZ, PT ;  /* 0x000000ff9f00720c */ /* 0x000fe20003f45070 */
[----:B------:R-:W-:Y:S01]  /*0c40*/  @P3 IMAD.MOV.U32 R158, RZ, RZ, c[0x0][0x2dc] ;  /* 0x0000b700ff9e3624 */ /* 0x000fe200078e00ff */
[----:B------:R-:W-:-:S02]  /*0c50*/  LEA.HI.X R25, R4, c[0x0][0x264], R25, 0x1, P4 ;  /* 0x0000990004197a11 */ /* 0x000fc400020f0c19 */
        /* <DEDUP_REMOVED lines=14> */
[-C--:B------:R-:W-:Y:S01]  /*0d40*/  IABS R10, R22.reuse ;  /* 0x00000016000a7213 */ /* 0x080fe20000000000 */
[----:B------:R-:W-:Y:S01]  /*0d50*/  IMAD.MOV.U32 R23, RZ, RZ, RZ ;  /* 0x000000ffff177224 */ /* 0x000fe200078e00ff */
[----:B------:R-:W-:Y:S01]  /*0d60*/  IADD3 R2, R22, c[0x0][0x168], RZ ;  /* 0x00005a0016027a10 */ /* 0x000fe20007ffe0ff */
[----:B------:R-:W-:Y:S01]  /*0d70*/  IMAD.MOV.U32 R34, RZ, RZ, RZ ;  /* 0x000000ffff227224 */ /* 0x000fe200078e00ff */
[----:B------:R-:W0:Y:S02]  /*0d80*/  I2F.RP R4, R10 ;  /* 0x0000000a00047306 */ /* 0x000e240000209400 */
[----:B------:R-:W-:Y:S02]  /*0d90*/  IADD3 R5, R2, -0x1, RZ ;  /* 0xffffffff02057810 */ /* 0x000fe40007ffe0ff */
[----:B------:R-:W-:-:S02]  /*0da0*/  IABS R2, R22 ;  /* 0x0000001600027213 */ /* 0x000fc40000000000 */
[----:B------:R-:W-:Y:S02]  /*0db0*/  IABS R13, R5 ;  /* 0x00000005000d7213 */ /* 0x000fe40000000000 */
[----:B------:R-:W-:-:S04]  /*0dc0*/  LOP3.LUT R5, R5, R22, RZ, 0x3c, !PT ;  /* 0x0000001605057212 */ /* 0x000fc800078e3cff */
[----:B------:R-:W-:Y:S01]  /*0dd0*/  ISETP.GE.AND P2, PT, R5, RZ, PT ;  /* 0x000000ff0500720c */ /* 0x000fe20003f46270 */
[----:B0-----:R-:W0:Y:S02]  /*0de0*/  MUFU.RCP R4, R4 ;  /* 0x0000000400047308 */ /* 0x001e240000001000 */
[----:B0-----:R-:W-:Y:S01]  /*0df0*/  IADD3 R3, R4, 0xffffffe, RZ ;  /* 0x0ffffffe04037810 */ /* 0x001fe20007ffe0ff */
[----:B------:R-:W-:Y:S02]  /*0e00*/  IMAD.MOV R4, RZ, RZ, -R2 ;  /* 0x000000ffff047224 */ /* 0x000fe400078e0a02 */
        /* <DEDUP_REMOVED lines=18> */
.L_x_2191:
        /* <DEDUP_REMOVED lines=18> */
.L_x_2192:
[----:B------:R-:W-:-:S13]  /*1050*/  ISETP.GE.AND P0, PT, R33, 0x1, PT ;  /* 0x000000012100780c */ /* 0x000fda0003f06270 */
[----:B------:R-:W-:Y:S05]  /*1060*/  @!P0 EXIT ;  /* 0x000000000000894d */ /* 0x000fea0003800000 */
[----:B------:R-:W0:Y:S01]  /*1070*/  S2R R32, SR_LANEID ;  /* 0x0000000000207919 */ /* 0x000e220000000000 */
[----:B------:R-:W-:-:S04]  /*1080*/  LEA R4, P0, R31, R12, 0x2 ;  /* 0x0000000c1f047211 */ /* 0x000fc800078010ff */
[----:B------:R-:W-:Y:S02]  /*1090*/  LEA.HI.X R5, R31, R14, R35, 0x2, P0 ;  /* 0x0000000e1f057211 */ /* 0x000fe400000f1423 */
[----:B------:R-:W-:Y:S02]  /*10a0*/  CS2R R30, SRZ ;  /* 0x00000000001e7805 */ /* 0x000fe4000001ff00 */
.L_x_2237:
[----:B------:R-:W-:-:S04]  /*10b0*/  ISETP.NE.U32.AND P0, PT, R159, RZ, PT ;  /* 0x000000ff9f00720c */ /* 0x000fc80003f05070 */
[----:B------:R-:W-:-:S13]  /*10c0*/  ISETP.NE.AND.EX P0, PT, R158, RZ, PT, P0 ;  /* 0x000000ff9e00720c */ /* 0x000fda0003f05300 */
[----:B------:R-:W-:-:S04]  /*10d0*/  @P0 IMAD.IADD R3, R30, 0x1, R23 ;  /* 0x000000011e030824 */ /* 0x000fc800078e0217 */
[----:B------:R-:W-:-:S05]  /*10e0*/  @P0 IMAD.WIDE R2, R3, 0x4, R6 ;  /* 0x0000000403020825 */ /* 0x000fca00078e0206 */
[----:B------:R-:W2:Y:S04]  /*10f0*/  @P0 LDG.E R59, [R2.64] ;  /* 0x00000004023b0981 */ /* 0x000ea8000c1e1900 */
[----:B0-----:R-:W2:Y:S01]  /*1100*/  @P0 LDG.E R10, [R2.64+0x4] ;  /* 0x00000404020a0981 */ /* 0x001ea2000c1e1900 */
[----:B------:R-:W-:Y:S01]  /*1110*/  @!P0 IADD3 R11, -R31, c[0x0][0x168], RZ ;  /* 0x00005a001f0b8a10 */ /* 0x000fe20007ffe1ff */
[----:B--2---:R-:W-:-:S03]  /*1120*/  @P0 IMAD.IADD R59, R10, 0x1, -R59 ;  /* 0x000000010a3b0824 */ /* 0x004fc600078e0a3b */
[----:B------:R-:W-:-:S04]  /*1130*/  @!P0 IMNMX R59, R11, R22, PT ;  /* 0x000000160b3b8217 */ /* 0x000fc80003800200 */
[----:B------:R-:W-:-:S13]  /*1140*/  ISETP.GE.AND P0, PT, R59, 0x1, PT ;  /* 0x000000013b00780c */ /* 0x000fda0003f06270 */
[----:B------:R-:W-:Y:S05]  /*1150*/  @!P0 EXIT ;  /* 0x000000000000894d */ /* 0x000fea0003800000 */
[----:B------:R-:W1:Y:S01]  /*1160*/  S2R R68, SR_TID.X ;  /* 0x0000000000447919 */ /* 0x000e620000002100 */
[----:B------:R-:W-:Y:S02]  /*1170*/  PRMT R37, RZ, 0x7610, R37 ;  /* 0x00007610ff257816 */ /* 0x000fe40000000025 */
[----:B------:R-:W-:Y:S01]  /*1180*/  PRMT R13, RZ, 0x7610, R13 ;  /* 0x00007610ff0d7816 */ /* 0x000fe2000000000d */
[----:B------:R-:W-:Y:S01]  /*1190*/  BAR.SYNC.DEFER_BLOCKING 0x0 ;  /* 0x0000000000007b1d */ /* 0x000fe20000010000 */
[----:B------:R-:W-:Y:S02]  /*11a0*/  PRMT R38, RZ, 0x7610, R38 ;  /* 0x00007610ff267816 */ /* 0x000fe40000000026 */
[----:B-----5:R-:W-:Y:S02]  /*11b0*/  PRMT R15, RZ, 0x7610, R15 ;  /* 0x00007610ff0f7816 */ /* 0x020fe4000000000f */
        /* <DEDUP_REMOVED lines=11> */
[----:B------:R-:W-:-:S04]  /*1270*/  LOP3.LUT R2, R3, 0xfffffe00, R2, 0xf8, !PT ;  /* 0xfffffe0003027812 */ /* 0x000fc800078ef802 */
[C---:B------:R-:W-:Y:S02]  /*1280*/  LOP3.LUT R36, R2.reuse, 0xc0, RZ, 0xfc, !PT ;  /* 0x000000c002247812 */ /* 0x040fe400078efcff */
[----:B------:R-:W-:Y:S02]  /*1290*/  LOP3.LUT R10, R2, 0x20, RZ, 0xfc, !PT ;  /* 0x00000020020a7812 */ /* 0x000fe400078efcff */
[-C--:B------:R-:W-:Y:S02]  /*12a0*/  ISETP.GE.AND P0, PT, R36, R59.reuse, PT ;  /* 0x0000003b2400720c */ /* 0x080fe40003f06270 */
[----:B------:R-:W-:Y:S02]  /*12b0*/  ISETP.GE.AND P5, PT, R10, R59, PT ;  /* 0x0000003b0a00720c */ /* 0x000fe40003fa6270 */
[C---:B------:R-:W-:Y:S02]  /*12c0*/  LOP3.LUT R10, R2.reuse, 0x80, RZ, 0xfc, !PT ;  /* 0x00000080020a7812 */ /* 0x040fe400078efcff */
[----:B------:R-:W-:-:S02]  /*12d0*/  LOP3.LUT R44, R2, 0xe0, RZ, 0xfc, !PT ;  /* 0x000000e0022c7812 */ /* 0x000fc400078efcff */
[-C--:B------:R-:W-:Y:S01]  /*12e0*/  ISETP.GE.AND P2, PT, R10, R59.reuse, PT ;  /* 0x0000003b0a00720c */ /* 0x080fe20003f46270 */
[C---:B------:R-:W-:Y:S01]  /*12f0*/  IMAD.WIDE R10, R2.reuse, 0x2, R60 ;  /* 0x00000002020a7825 */ /* 0x040fe200078e023c */
[----:B------:R-:W-:Y:S02]  /*1300*/  P2R R166, PR, RZ, 0x1 ;  /* 0x00000001ffa67803 */ /* 0x000fe40000000000 */
[-C--:B------:R-:W-:Y:S02]  /*1310*/  ISETP.GE.AND P6, PT, R2, R59.reuse, PT ;  /* 0x0000003b0200720c */ /* 0x080fe40003fc6270 */
[----:B------:R1:W2:Y:S01]  /*1320*/  @!P0 LDG.E.U16 R37, [R10.64+0x180] ;  /* 0x000180040a258981 */ /* 0x0002a2000c1e1500 */
[----:B------:R-:W-:Y:S02]  /*1330*/  ISETP.GE.AND P0, PT, R44, R59, PT ;  /* 0x0000003b2c00720c */ /* 0x000fe40003f06270 */
[C---:B------:R-:W-:Y:S02]  /*1340*/  LOP3.LUT R12, R2.reuse, 0x40, RZ, 0xfc, !PT ;  /* 0x00000040020c7812 */ /* 0x040fe400078efcff */
[----:B------:R-:W-:-:S02]  /*1350*/  LOP3.LUT R14, R2, 0x60, RZ, 0xfc, !PT ;  /* 0x00000060020e7812 */ /* 0x000fc400078efcff */
[-C--:B------:R-:W-:Y:S01]  /*1360*/  ISETP.GE.AND P4, PT, R12, R59.reuse, PT ;  /* 0x0000003b0c00720c */ /* 0x080fe20003f86270 */
[----:B------:R1:W3:Y:S01]  /*1370*/  @!P2 LDG.E.U16 R35, [R10.64+0x100] ;  /* 0x000100040a23a981 */ /* 0x0002e2000c1e1500 */
[C---:B------:R-:W-:Y:S02]  /*1380*/  LOP3.LUT R12, R2.reuse, 0xa0, RZ, 0xfc, !PT ;  /* 0x000000a0020c7812 */ /* 0x040fe400078efcff */
[----:B------:R-:W-:Y:S01]  /*1390*/  LOP3.LUT R46, R2, 0x100, RZ, 0xfc, !PT ;  /* 0x00000100022e7812 */ /* 0x000fe200078efcff */
[----:B------:R1:W4:Y:S01]  /*13a0*/  @!P6 LDG.E.U16 R13, [R10.64] ;  /* 0x000000040a0de981 */ /* 0x000322000c1e1500 */
[-C--:B------:R-:W-:Y:S02]  /*13b0*/  ISETP.GE.AND P3, PT, R14, R59.reuse, PT ;  /* 0x0000003b0e00720c */ /* 0x080fe40003f66270 */
[----:B------:R-:W-:Y:S01]  /*13c0*/  ISETP.GE.AND P1, PT, R12, R59, PT ;  /* 0x0000003b0c00720c */ /* 0x000fe20003f26270 */
[----:B------:R1:W2:Y:S01]  /*13d0*/  @!P0 LDG.E.U16 R38, [R10.64+0x1c0] ;  /* 0x0001c0040a268981 */ /* 0x0002a2000c1e1500 */
[----:B------:R-:W-:-:S02]  /*13e0*/  P2R R167, PR, RZ, 0x1 ;  /* 0x00000001ffa77803 */ /* 0x000fc40000000000 */
[----:B------:R-:W-:Y:S01]  /*13f0*/  ISETP.GE.AND P0, PT, R46, R59, PT ;  /* 0x0000003b2e00720c */ /* 0x000fe20003f06270 */
[----:B------:R1:W2:Y:S01]  /*1400*/  @!P4 LDG.E.U16 R15, [R10.64+0x80] ;  /* 0x000080040a0fc981 */ /* 0x0002a2000c1e1500 */
[----:B------:R-:W-:Y:S02]  /*1410*/  PRMT R12, RZ, 0x7610, R12 ;  /* 0x00007610ff0c7816 */ /* 0x000fe4000000000c */
[----:B------:R-:W-:Y:S02]  /*1420*/  PRMT R14, RZ, 0x7610, R14 ;  /* 0x00007610ff0e7816 */ /* 0x000fe4000000000e */
[C---:B------:R-:W-:Y:S02]  /*1430*/  LOP3.LUT R48, R2.reuse, 0x120, RZ, 0xfc, !PT ;  /* 0x0000012002307812 */ /* 0x040fe400078efcff */
[----:B------:R-:W-:Y:S01]  /*1440*/  LOP3.LUT R50, R2, 0x140, RZ, 0xfc, !PT ;  /* 0x0000014002327812 */ /* 0x000fe200078efcff */
[----:B------:R1:W2:Y:S01]  /*1450*/  @!P5 LDG.E.U16 R12, [R10.64+0x40] ;  /* 0x000040040a0cd981 */ /* 0x0002a2000c1e1500 */
[----:B------:R-:W-:-:S02]  /*1460*/  PRMT R36, RZ, 0x7610, R36 ;  /* 0x00007610ff247816 */ /* 0x000fc40000000024 */
[C---:B------:R-:W-:Y:S01]  /*1470*/  LOP3.LUT R52, R2.reuse, 0x160, RZ, 0xfc, !PT ;  /* 0x0000016002347812 */ /* 0x040fe200078efcff */
[----:B------:R1:W3:Y:S01]  /*1480*/  @!P3 LDG.E.U16 R14, [R10.64+0xc0] ;  /* 0x0000c0040a0eb981 */ /* 0x0002e2000c1e1500 */
[----:B------:R-:W-:Y:S02]  /*1490*/  P2R R164, PR, RZ, 0x40 ;  /* 0x00000040ffa47803 */ /* 0x000fe40000000000 */
[C---:B------:R-:W-:Y:S01]  /*14a0*/  LOP3.LUT R54, R2.reuse, 0x180, RZ, 0xfc, !PT ;  /* 0x0000018002367812 */ /* 0x040fe200078efcff */
[----:B------:R1:W3:Y:S01]  /*14b0*/  @!P1 LDG.E.U16 R36, [R10.64+0x140] ;  /* 0x000140040a249981 */ /* 0x0002e2000c1e1500 */
[----:B------:R-:W-:Y:S02]  /*14c0*/  P2R R163, PR, RZ, 0x20 ;  /* 0x00000020ffa37803 */ /* 0x000fe40000000000 */
[----:B------:R-:W-:Y:S01]  /*14d0*/  LOP3.LUT R56, R2, 0x1a0, RZ, 0xfc, !PT ;  /* 0x000001a002387812 */ /* 0x000fe200078efcff */
[----:B------:R1:W3:Y:S01]  /*14e0*/  @!P0 LDG.E.U16 R39, [R10.64+0x200] ;  /* 0x000200040a278981 */ /* 0x0002e2000c1e1500 */
[----:B------:R-:W-:-:S02]  /*14f0*/  ISETP.GE.AND P6, PT, R48, R59, PT ;  /* 0x0000003b3000720c */ /* 0x000fc40003fc6270 */
[----:B------:R-:W-:Y:S02]  /*1500*/  P2R R162, PR, RZ, 0x10 ;  /* 0x00000010ffa27803 */ /* 0x000fe40000000000 */
[----:B------:R-:W-:Y:S02]  /*1510*/  LOP3.LUT R58, R2, 0x1c0, RZ, 0xfc, !PT ;  /* 0x000001c0023a7812 */ /* 0x000fe400078efcff */
[-C--:B------:R-:W-:Y:S02]  /*1520*/  ISETP.GE.AND P5, PT, R50, R59.reuse, PT ;  /* 0x0000003b3200720c */ /* 0x080fe40003fa6270 */
[----:B------:R-:W-:Y:S02]  /*1530*/  P2R R161, PR, RZ, 0x8 ;  /* 0x00000008ffa17803 */ /* 0x000fe40000000000 */
[----:B------:R-:W-:Y:S02]  /*1540*/  LOP3.LUT R70, R2, 0x1e0, RZ, 0xfc, !PT ;  /* 0x000001e002467812 */ /* 0x000fe400078efcff */
[----:B------:R-:W-:Y:S01]  /*1550*/  ISETP.GE.AND P4, PT, R52, R59, PT ;  /* 0x0000003b3400720c */ /* 0x000fe20003f86270 */
[----:B------:R1:W3:Y:S01]  /*1560*/  @!P6 LDG.E.U16 R40, [R10.64+0x240] ;  /* 0x000240040a28e981 */ /* 0x0002e2000c1e1500 */
[----:B------:R-:W-:-:S02]  /*1570*/  P2R R160, PR, RZ, 0x4 ;  /* 0x00000004ffa07803 */ /* 0x000fc40000000000 */
[-C--:B------:R-:W-:Y:S02]  /*1580*/  ISETP.GE.AND P3, PT, R54, R59.reuse, PT ;  /* 0x0000003b3600720c */ /* 0x080fe40003f66270 */
[----:B------:R-:W-:Y:S01]  /*1590*/  P2R R165, PR, RZ, 0x2 ;  /* 0x00000002ffa57803 */ /* 0x000fe20000000000 */
[----:B------:R1:W3:Y:S01]  /*15a0*/  @!P5 LDG.E.U16 R41, [R10.64+0x280] ;  /* 0x000280040a29d981 */ /* 0x0002e2000c1e1500 */
[-C--:B------:R-:W-:Y:S02]  /*15b0*/  ISETP.GE.AND P2, PT, R56, R59.reuse, PT ;  /* 0x0000003b3800720c */ /* 0x080fe40003f46270 */
[----:B------:R-:W-:Y:S02]  /*15c0*/  P2R R168, PR, RZ, 0x1 ;  /* 0x00000001ffa87803 */ /* 0x000fe40000000000 */
[-C--:B------:R-:W-:Y:S01]  /*15d0*/  ISETP.GE.AND P1, PT, R58, R59.reuse, PT ;  /* 0x0000003b3a00720c */ /* 0x080fe20003f26270 */
[----:B------:R1:W3:Y:S01]  /*15e0*/  @!P4 LDG.E.U16 R42, [R10.64+0x2c0] ;  /* 0x0002c0040a2ac981 */ /* 0x0002e2000c1e1500 */
[----:B------:R-:W-:-:S03]  /*15f0*/  ISETP.GE.AND P0, PT, R70, R59, PT ;  /* 0x0000003b4600720c */ /* 0x000fc60003f06270 */
[----:B------:R1:W3:Y:S04]  /*1600*/  @!P3 LDG.E.U16 R65, [R10.64+0x300] ;  /* 0x000300040a41b981 */ /* 0x0002e8000c1e1500 */
[----:B------:R1:W3:Y:S04]  /*1610*/  @!P2 LDG.E.U16 R64, [R10.64+0x340] ;  /* 0x000340040a40a981 */ /* 0x0002e8000c1e1500 */
[----:B------:R1:W3:Y:S04]  /*1620*/  @!P1 LDG.E.U16 R67, [R10.64+0x380] ;  /* 0x000380040a439981 */ /* 0x0002e8000c1e1500 */
[----:B------:R1:W3:Y:S01]  /*1630*/  @!P0 LDG.E.U16 R66, [R10.64+0x3c0] ;  /* 0x0003c0040a428981 */ /* 0x0002e2000c1e1500 */
[----:B0-----:R-:W-:-:S02]  /*1640*/  LEA.HI.SX32 R58, R32, R32, 0x1b ;  /* 0x00000020203a7211 */ /* 0x001fc400078fdaff */
[C---:B------:R-:W-:Y:S02]  /*1650*/  IADD3 R43, R32.reuse, 0x20, RZ ;  /* 0x00000020202b7810 */ /* 0x040fe40007ffe0ff */
[----:B------:R-:W-:Y:S01]  /*1660*/  IADD3 R45, R32, 0x40, RZ ;  /* 0x00000040202d7810 */ /* 0x000fe20007ffe0ff */
[----:B------:R-:W-:Y:S01]  /*1670*/  IMAD.SHL.U32 R58, R58, 0x2, RZ ;  /* 0x000000023a3a7824 */ /* 0x000fe200078e00ff */
[C---:B------:R-:W-:Y:S02]  /*1680*/  IADD3 R47, R32.reuse, 0x60, RZ ;  /* 0x00000060202f7810 */ /* 0x040fe40007ffe0ff */
[C---:B------:R-:W-:Y:S02]  /*1690*/  IADD3 R49, R32.reuse, 0x80, RZ ;  /* 0x0000008020317810 */ /* 0x040fe40007ffe0ff */
[----:B------:R-:W-:Y:S02]  /*16a0*/  IADD3 R51, R32, 0xa0, RZ ;  /* 0x000000a020337810 */ /* 0x000fe40007ffe0ff */
[----:B------:R-:W-:-:S02]  /*16b0*/  LEA.HI.SX32 R43, R43, R32, 0x1b ;  /* 0x000000202b2b7211 */ /* 0x000fc400078fdaff */
[-C--:B------:R-:W-:Y:S02]  /*16c0*/  LEA.HI.SX32 R45, R45, R32.reuse, 0x1b ;  /* 0x000000202d2d7211 */ /* 0x080fe400078fdaff */
[----:B-1----:R-:W-:Y:S02]  /*16d0*/  IADD3 R11, R32, 0xc0, RZ ;  /* 0x000000c0200b7810 */ /* 0x002fe40007ffe0ff */
[----:B------:R-:W-:Y:S02]  /*16e0*/  P2R R170, PR, RZ, 0x40 ;  /* 0x00000040ffaa7803 */ /* 0x000fe40000000000 */
[----:B------:R-:W-:Y:S02]  /*16f0*/  P2R R94, PR, RZ, 0x40 ;  /* 0x00000040ff5e7803 */ /* 0x000fe40000000000 */
[----:B------:R-:W-:Y:S02]  /*1700*/  LEA.HI.SX32 R47, R47, R32, 0x1b ;  /* 0x000000202f2f7211 */ /* 0x000fe400078fdaff */
[----:B------:R-:W-:-:S02]  /*1710*/  ISETP.NE.AND P6, PT, R168, RZ, PT ;  /* 0x000000ffa800720c */ /* 0x000fc40003fc5270 */
[-C--:B------:R-:W-:Y:S01]  /*1720*/  LEA.HI.SX32 R49, R49, R32.reuse, 0x1b ;  /* 0x0000002031317211 */ /* 0x080fe200078fdaff */
[----:B------:R-:W-:Y:S01]  /*1730*/  IMAD.SHL.U32 R56, R45, 0x2, RZ ;  /* 0x000000022d387824 */ /* 0x000fe200078e00ff */
[-C--:B------:R-:W-:Y:S02]  /*1740*/  LEA.HI.SX32 R51, R51, R32.reuse, 0x1b ;  /* 0x0000002033337211 */ /* 0x080fe400078fdaff */
[----:B------:R-:W-:Y:S02]  /*1750*/  SHF.L.U32 R57, R43, 0x1, RZ ;  /* 0x000000012b397819 */ /* 0x000fe400000006ff */
[----:B------:R-:W-:Y:S01]  /*1760*/  LEA.HI.SX32 R11, R11, R32, 0x1b ;  /* 0x000000200b0b7211 */ /* 0x000fe200078fdaff */
[----:B------:R-:W-:Y:S01]  /*1770*/  IMAD.SHL.U32 R55, R47, 0x2, RZ ;  /* 0x000000022f377824 */ /* 0x000fe200078e00ff */
[----:B------:R-:W-:Y:S01]  /*1780*/  P2R R93, PR, RZ, 0x40 ;  /* 0x00000040ff5d7803 */ /* 0x000fe20000000000 */
[----:B------:R-:W-:Y:S01]  /*1790*/  IMAD.SHL.U32 R54, R49, 0x2, RZ ;  /* 0x0000000231367824 */ /* 0x000fe200078e00ff */
[----:B------:R-:W-:-:S02]  /*17a0*/  IADD3 R43, R32, 0x100, RZ ;  /* 0x00000100202b7810 */ /* 0x000fc40007ffe0ff */
[----:B------:R-:W-:Y:S01]  /*17b0*/  ISETP.NE.AND P6, PT, R167, RZ, PT ;  /* 0x000000ffa700720c */ /* 0x000fe20003fc5270 */
[----:B------:R-:W-:Y:S01]  /*17c0*/  IMAD.SHL.U32 R53, R51, 0x2, RZ ;  /* 0x0000000233357824 */ /* 0x000fe200078e00ff */
[C---:B------:R-:W-:Y:S01]  /*17d0*/  IADD3 R45, R32.reuse, 0x120, RZ ;  /* 0x00000120202d7810 */ /* 0x040fe20007ffe0ff */
[----:B------:R-:W-:Y:S01]  /*17e0*/  IMAD.SHL.U32 R52, R11, 0x2, RZ ;  /* 0x000000020b347824 */ /* 0x000fe200078e00ff */
[C---:B------:R-:W-:Y:S02]  /*17f0*/  IADD3 R47, R32.reuse, 0x140, RZ ;  /* 0x00000140202f7810 */ /* 0x040fe40007ffe0ff */
[----:B------:R-:W-:Y:S02]  /*1800*/  LEA.HI.SX32 R43, R43, R32, 0x1b ;  /* 0x000000202b2b7211 */ /* 0x000fe400078fdaff */
[----:B------:R-:W-:Y:S02]  /*1810*/  IADD3 R11, R32, 0x160, RZ ;  /* 0x00000160200b7810 */ /* 0x000fe40007ffe0ff */
[----:B------:R-:W-:-:S02]  /*1820*/  P2R R92, PR, RZ, 0x40 ;  /* 0x00000040ff5c7803 */ /* 0x000fc40000000000 */
[----:B------:R-:W-:Y:S02]  /*1830*/  ISETP.NE.AND P6, PT, R166, RZ, PT ;  /* 0x000000ffa600720c */ /* 0x000fe40003fc5270 */
[-C--:B------:R-:W-:Y:S02]  /*1840*/  LEA.HI.SX32 R45, R45, R32.reuse, 0x1b ;  /* 0x000000202d2d7211 */ /* 0x080fe400078fdaff */
[-C--:B------:R-:W-:Y:S01]  /*1850*/  LEA.HI.SX32 R47, R47, R32.reuse, 0x1b ;  /* 0x000000202f2f7211 */ /* 0x080fe200078fdaff */
[C---:B------:R-:W-:Y:S01]  /*1860*/  IMAD.SHL.U32 R10, R32.reuse, 0x10, RZ ;  /* 0x00000010200a7824 */ /* 0x040fe200078e00ff */
[----:B------:R-:W-:Y:S02]  /*1870*/  SHF.L.U32 R50, R43, 0x1, RZ ;  /* 0x000000012b327819 */ /* 0x000fe400000006ff */
[-C--:B------:R-:W-:Y:S02]  /*1880*/  LEA.HI.SX32 R11, R11, R32.reuse, 0x1b ;  /* 0x000000200b0b7211 */ /* 0x080fe400078fdaff */
[----:B------:R-:W-:Y:S01]  /*1890*/  IADD3 R43, R32, 0x1e0, RZ ;  /* 0x000001e0202b7810 */ /* 0x000fe20007ffe0ff */
[----:B------:R-:W-:Y:S01]  /*18a0*/  IMAD.SHL.U32 R49, R45, 0x2, RZ ;  /* 0x000000022d317824 */ /* 0x000fe200078e00ff */
[----:B------:R-:W-:Y:S01]  /*18b0*/  P2R R91, PR, RZ, 0x40 ;  /* 0x00000040ff5b7803 */ /* 0x000fe20000000000 */
[----:B------:R-:W-:Y:S01]  /*18c0*/  IMAD.SHL.U32 R48, R47, 0x2, RZ ;  /* 0x000000022f307824 */ /* 0x000fe200078e00ff */
[----:B------:R-:W-:Y:S01]  /*18d0*/  ISETP.NE.AND P6, PT, R165, RZ, PT ;  /* 0x000000ffa500720c */ /* 0x000fe20003fc5270 */
[----:B------:R-:W-:Y:S01]  /*18e0*/  IMAD.SHL.U32 R47, R11, 0x2, RZ ;  /* 0x000000020b2f7824 */ /* 0x000fe200078e00ff */
[----:B------:R-:W-:-:S02]  /*18f0*/  LEA.HI.SX32 R43, R43, R32, 0x1b ;  /* 0x000000202b2b7211 */ /* 0x000fc400078fdaff */
[----:B------:R-:W-:Y:S02]  /*1900*/  LEA.HI.SX32 R10, R10, R10, 0x1b ;  /* 0x0000000a0a0a7211 */ /* 0x000fe400078fdaff */
[----:B------:R-:W-:Y:S02]  /*1910*/  P2R R90, PR, RZ, 0x40 ;  /* 0x00000040ff5a7803 */ /* 0x000fe40000000000 */
[----:B------:R-:W-:Y:S02]  /*1920*/  ISETP.NE.AND P6, PT, R160, RZ, PT ;  /* 0x000000ffa000720c */ /* 0x000fe40003fc5270 */
[----:B------:R-:W-:Y:S02]  /*1930*/  SHF.L.U32 R43, R43, 0x1, RZ ;  /* 0x000000012b2b7819 */ /* 0x000fe400000006ff */
        /* <DEDUP_REMOVED lines=8> */
[----:B------:R-:W-:Y:S01]  /*19c0*/  PRMT R80, RZ, 0x7610, R80 ;  /* 0x00007610ff507816 */ /* 0x000fe20000000050 */
[----:B----4-:R0:W-:Y:S02]  /*19d0*/  STS.U16 [R58], R13 ;  /* 0x0000000d3a007388 */ /* 0x0101e40000000400 */
[----:B0-----:R-:W-:-:S04]  /*19e0*/  IADD3 R13, R32, 0xe0, RZ ;  /* 0x000000e0200d7810 */ /* 0x001fc80007ffe0ff */
[----:B------:R-:W-:Y:S01]  /*19f0*/  LEA.HI.SX32 R13, R13, R32, 0x1b ;  /* 0x000000200d0d7211 */ /* 0x000fe200078fdaff */
[----:B--2---:R-:W-:Y:S04]  /*1a00*/  STS.U16 [R57+0x40], R12 ;  /* 0x0000400c39007388 */ /* 0x004fe80000000400 */
[----:B------:R-:W-:Y:S01]  /*1a10*/  IMAD.SHL.U32 R51, R13, 0x2, RZ ;  /* 0x000000020d337824 */ /* 0x000fe200078e00ff */
[----:B------:R0:W-:Y:S01]  /*1a20*/  STS.U16 [R56+0x80], R15 ;  /* 0x0000800f38007388 */ /* 0x0001e20000000400 */
[----:B------:R-:W-:-:S03]  /*1a30*/  IADD3 R13, R32, 0x180, RZ ;  /* 0x00000180200d7810 */ /* 0x000fc60007ffe0ff */
[----:B---3--:R-:W-:Y:S01]  /*1a40*/  STS.U16 [R55+0xc0], R14 ;  /* 0x0000c00e37007388 */ /* 0x008fe20000000400 */
[----:B------:R-:W-:-:S03]  /*1a50*/  LEA.HI.SX32 R13, R13, R32, 0x1b ;  /* 0x000000200d0d7211 */ /* 0x000fc600078fdaff */
[----:B------:R1:W-:Y:S01]  /*1a60*/  STS.U16 [R54+0x100], R35 ;  /* 0x0001002336007388 */ /* 0x0003e20000000400 */
[----:B0-----:R-:W-:-:S03]  /*1a70*/  IADD3 R15, R32, 0x1a0, RZ ;  /* 0x000001a0200f7810 */ /* 0x001fc60007ffe0ff */
[----:B------:R-:W-:Y:S01]  /*1a80*/  STS.U16 [R53+0x140], R36 ;  /* 0x0001402435007388 */ /* 0x000fe20000000400 */
[-C--:B------:R-:W-:Y:S02]  /*1a90*/  LEA.HI.SX32 R15, R15, R32.reuse, 0x1b ;  /* 0x000000200f0f7211 */ /* 0x080fe400078fdaff */
[----:B-1----:R-:W-:Y:S01]  /*1aa0*/  IADD3 R35, R32, 0x1c0, RZ ;  /* 0x000001c020237810 */ /* 0x002fe20007ffe0ff */
[----:B------:R-:W-:Y:S03]  /*1ab0*/  STS.U16 [R52+0x180], R37 ;  /* 0x0001802534007388 */ /* 0x000fe60000000400 */
[----:B------:R-:W-:Y:S01]  /*1ac0*/  LEA.HI.SX32 R35, R35, R32, 0x1b ;  /* 0x0000002023237211 */ /* 0x000fe200078fdaff */
[----:B------:R-:W-:Y:S01]  /*1ad0*/  STS.U16 [R51+0x1c0], R38 ;  /* 0x0001c02633007388 */ /* 0x000fe20000000400 */
[----:B------:R-:W-:Y:S02]  /*1ae0*/  IMAD.SHL.U32 R46, R13, 0x2, RZ ;  /* 0x000000020d2e7824 */ /* 0x000fe400078e00ff */
[----:B------:R-:W-:Y:S01]  /*1af0*/  IMAD.SHL.U32 R45, R15, 0x2, RZ ;  /* 0x000000020f2d7824 */ /* 0x000fe200078e00ff */
[----:B------:R-:W-:Y:S01]  /*1b00*/  STS.U16 [R50+0x200], R39 ;  /* 0x0002002732007388 */ /* 0x000fe20000000400 */
[----:B------:R-:W-:-:S03]  /*1b10*/  IMAD.SHL.U32 R44, R35, 0x2, RZ ;  /* 0x00000002232c7824 */ /* 0x000fc600078e00ff */
[----:B------:R-:W-:Y:S04]  /*1b20*/  STS.U16 [R49+0x240], R40 ;  /* 0x0002402831007388 */ /* 0x000fe80000000400 */
[----:B------:R-:W-:Y:S04]  /*1b30*/  STS.U16 [R48+0x280], R41 ;  /* 0x0002802930007388 */ /* 0x000fe80000000400 */
[----:B------:R0:W-:Y:S04]  /*1b40*/  STS.U16 [R47+0x2c0], R42 ;  /* 0x0002c02a2f007388 */ /* 0x0001e80000000400 */
[----:B------:R1:W-:Y:S04]  /*1b50*/  STS.U16 [R46+0x300], R65 ;  /* 0x000300412e007388 */ /* 0x0003e80000000400 */
[----:B------:R2:W-:Y:S01]  /*1b60*/  STS.U16 [R45+0x340], R64 ;  /* 0x000340402d007388 */ /* 0x0005e20000000400 */
[----:B0-----:R-:W-:-:S03]  /*1b70*/  IMAD.SHL.U32 R42, R10, 0x2, RZ ;  /* 0x000000020a2a7824 */ /* 0x001fc600078e00ff */
[----:B------:R0:W-:Y:S04]  /*1b80*/  STS.U16 [R44+0x380], R67 ;  /* 0x000380432c007388 */ /* 0x0001e80000000400 */
[----:B------:R3:W-:Y:S01]  /*1b90*/  STS.U16 [R43+0x3c0], R66 ;  /* 0x0003c0422b007388 */ /* 0x0007e20000000400 */
        /* <DEDUP_REMOVED lines=17> */
[----:B------:R-:W-:Y:S01]  /*1cb0*/  PRMT R35, RZ, 0x7610, R35 ;  /* 0x00007610ff237816 */ /* 0x000fe20000000023 */
[----:B------:R-:W-:-:S02]  /*1cc0*/  IMAD.WIDE R36, R2, 0x2, R62 ;  /* 0x0000000202247825 */ /* 0x000fc400078e023e */
[----:B------:R-:W-:Y:S01]  /*1cd0*/  BAR.SYNC.DEFER_BLOCKING 0x0 ;  /* 0x0000000000007b1d */ /* 0x000fe20000010000 */
[----:B------:R-:W-:-:S05]  /*1ce0*/  PRMT R38, RZ, 0x7610, R38 ;  /* 0x00007610ff267816 */ /* 0x000fca0000000026 */
[----:B------:R-:W4:Y:S01]  /*1cf0*/  @!P6 LDG.E.U16 R35, [R36.64] ;  /* 0x000000042423e981 */ /* 0x000f22000c1e1500 */
[----:B------:R-:W-:Y:S02]  /*1d00*/  ISETP.NE.AND P6, PT, R85, RZ, PT ;  /* 0x000000ff5500720c */ /* 0x000fe40003fc5270 */
[----:B------:R-:W-:-:S11]  /*1d10*/  PRMT R39, RZ, 0x7610, R39 ;  /* 0x00007610ff277816 */ /* 0x000fd60000000027 */
[----:B------:R-:W4:Y:S01]  /*1d20*/  @!P6 LDG.E.U16 R38, [R36.64+0x40] ;  /* 0x000040042426e981 */ /* 0x000f22000c1e1500 */
[----:B------:R-:W-:Y:S02]  /*1d30*/  ISETP.NE.AND P6, PT, R87, RZ, PT ;  /* 0x000000ff5700720c */ /* 0x000fe40003fc5270 */
[----:B------:R-:W-:-:S11]  /*1d40*/  PRMT R40, RZ, 0x7610, R40 ;  /* 0x00007610ff287816 */ /* 0x000fd60000000028 */
[----:B------:R-:W4:Y:S01]  /*1d50*/  @!P6 LDG.E.U16 R39, [R36.64+0x80] ;  /* 0x000080042427e981 */ /* 0x000f22000c1e1500 */
[----:B------:R-:W-:Y:S02]  /*1d60*/  ISETP.NE.AND P6, PT, R88, RZ, PT ;  /* 0x000000ff5800720c */ /* 0x000fe40003fc5270 */
[----:B------:R-:W-:-:S11]  /*1d70*/  PRMT R41, RZ, 0x7610, R41 ;  /* 0x00007610ff297816 */ /* 0x000fd60000000029 */
[----:B------:R-:W4:Y:S01]  /*1d80*/  @!P6 LDG.E.U16 R40, [R36.64+0xc0] ;  /* 0x0000c0042428e981 */ /* 0x000f22000c1e1500 */
[----:B------:R-:W-:-:S13]  /*1d90*/  ISETP.NE.AND P6, PT, R89, RZ, PT ;  /* 0x000000ff5900720c */ /* 0x000fda0003fc5270 */
[----:B------:R-:W4:Y:S01]  /*1da0*/  @!P6 LDG.E.U16 R41, [R36.64+0x100] ;  /* 0x000100042429e981 */ /* 0x000f22000c1e1500 */
[----:B------:R-:W-:Y:S02]  /*1db0*/  ISETP.NE.AND P6, PT, R90, RZ, PT ;  /* 0x000000ff5a00720c */ /* 0x000fe40003fc5270 */
[----:B-1----:R-:W-:-:S11]  /*1dc0*/  PRMT R65, RZ, 0x7610, R65 ;  /* 0x00007610ff417816 */ /* 0x002fd60000000041 */
[----:B------:R-:W4:Y:S01]  /*1dd0*/  @!P6 LDG.E.U16 R80, [R36.64+0x140] ;  /* 0x000140042450e981 */ /* 0x000f22000c1e1500 */
[----:B------:R-:W-:Y:S02]  /*1de0*/  ISETP.NE.AND P6, PT, R91, RZ, PT ;  /* 0x000000ff5b00720c */ /* 0x000fe40003fc5270 */
[----:B--2---:R-:W-:-:S11]  /*1df0*/  PRMT R64, RZ, 0x7610, R64 ;  /* 0x00007610ff407816 */ /* 0x004fd60000000040 */
[----:B------:R-:W2:Y:S01]  /*1e00*/  @!P6 LDG.E.U16 R65, [R36.64+0x180] ;  /* 0x000180042441e981 */ /* 0x000ea2000c1e1500 */
[----:B------:R-:W-:Y:S02]  /*1e10*/  ISETP.NE.AND P6, PT, R92, RZ, PT ;  /* 0x000000ff5c00720c */ /* 0x000fe40003fc5270 */
[----:B0-----:R-:W-:-:S11]  /*1e20*/  PRMT R67, RZ, 0x7610, R67 ;  /* 0x00007610ff437816 */ /* 0x001fd60000000043 */
[----:B------:R-:W2:Y:S01]  /*1e30*/  @!P6 LDG.E.U16 R64, [R36.64+0x1c0] ;  /* 0x0001c0042440e981 */ /* 0x000ea2000c1e1500 */
[----:B------:R-:W-:Y:S02]  /*1e40*/  ISETP.NE.AND P6, PT, R93, RZ, PT ;  /* 0x000000ff5d00720c */ /* 0x000fe40003fc5270 */
[----:B------:R-:W-:Y:S02]  /*1e50*/  PRMT R82, RZ, 0x7610, R82 ;  /* 0x00007610ff527816 */ /* 0x000fe40000000052 */
[----:B------:R-:W-:Y:S02]  /*1e60*/  PRMT R69, RZ, 0x7610, R69 ;  /* 0x00007610ff457816 */ /* 0x000fe40000000045 */
[----:B---3--:R-:W-:Y:S02]  /*1e70*/  PRMT R66, RZ, 0x7610, R66 ;  /* 0x00007610ff427816 */ /* 0x008fe40000000042 */
[----:B------:R-:W-:Y:S02]  /*1e80*/  PRMT R81, RZ, 0x7610, R81 ;  /* 0x00007610ff517816 */ /* 0x000fe40000000051 */
[----:B------:R-:W-:Y:S01]  /*1e90*/  PRMT R84, RZ, 0x7610, R84 ;  /* 0x00007610ff547816 */ /* 0x000fe20000000054 */
[----:B------:R-:W3:Y:S04]  /*1ea0*/  @!P5 LDG.E.U16 R69, [R36.64+0x280] ;  /* 0x000280042445d981 */ /* 0x000ee8000c1e1500 */
[----:B------:R-:W3:Y:S01]  /*1eb0*/  @!P6 LDG.E.U16 R67, [R36.64+0x200] ;  /* 0x000200042443e981 */ /* 0x000ee2000c1e1500 */
[----:B------:R-:W-:-:S02]  /*1ec0*/  ISETP.NE.AND P6, PT, R94, RZ, PT ;  /* 0x000000ff5e00720c */ /* 0x000fc40003fc5270 */
[----:B------:R-:W-:Y:S01]  /*1ed0*/  PRMT R83, RZ, 0x7610, R83 ;  /* 0x00007610ff537816 */ /* 0x000fe20000000053 */
[----:B------:R-:W3:Y:S01]  /*1ee0*/  @!P4 LDG.E.U16 R66, [R36.64+0x2c0] ;  /* 0x0002c0042442c981 */ /* 0x000ee2000c1e1500 */
[----:B------:R-:W-:-:S03]  /*1ef0*/  PRMT R86, RZ, 0x7610, R86 ;  /* 0x00007610ff567816 */ /* 0x000fc60000000056 */
[----:B------:R-:W3:Y:S04]  /*1f00*/  @!P3 LDG.E.U16 R81, [R36.64+0x300] ;  /* 0x000300042451b981 */ /* 0x000ee8000c1e1500 */
[----:B------:R-:W3:Y:S04]  /*1f10*/  @!P2 LDG.E.U16 R84, [R36.64+0x340] ;  /* 0x000340042454a981 */ /* 0x000ee8000c1e1500 */
[----:B------:R-:W3:Y:S04]  /*1f20*/  @!P6 LDG.E.U16 R82, [R36.64+0x240] ;  /* 0x000240042452e981 */ /* 0x000ee8000c1e1500 */
[----:B------:R-:W3:Y:S04]  /*1f30*/  @!P1 LDG.E.U16 R83, [R36.64+0x380] ;  /* 0x0003800424539981 */ /* 0x000ee8000c1e1500 */
[----:B------:R-:W3:Y:S01]  /*1f40*/  @!P0 LDG.E.U16 R86, [R36.64+0x3c0] ;  /* 0x0003c00424568981 */ /* 0x000ee2000c1e1500 */
[----:B------:R-:W-:Y:S01]  /*1f50*/  P2R R169, PR, RZ, 0x20 ;  /* 0x00000020ffa97803 */ /* 0x000fe20000000000 */
[----:B------:R-:W-:Y:S01]  /*1f60*/  ULDC.U8 UR6, c[0x0][0x188] ;  /* 0x0000620000067ab9 */ /* 0x000fe20000000000 */
[----:B------:R-:W-:Y:S01]  /*1f70*/  BSSY B0, `(.L_x_2193) ;  /* 0x0000048000007945 */ /* 0x000fe20003800000 */
[----:B----4-:R-:W-:Y:S04]  /*1f80*/  STS.U16 [R58], R35 ;  /* 0x000000233a007388 */ /* 0x010fe80000000400 */
[----:B------:R-:W-:Y:S04]  /*1f90*/  STS.U16 [R57+0x40], R38 ;  /* 0x0000402639007388 */ /* 0x000fe80000000400 */
[----:B------:R-:W-:Y:S04]  /*1fa0*/  STS.U16 [R56+0x80], R39 ;  /* 0x0000802738007388 */ /* 0x000fe80000000400 */
[----:B------:R-:W-:Y:S04]  /*1fb0*/  STS.U16 [R55+0xc0], R40 ;  /* 0x0000c02837007388 */ /* 0x000fe80000000400 */
[----:B------:R-:W-:Y:S04]  /*1fc0*/  STS.U16 [R54+0x100], R41 ;  /* 0x0001002936007388 */ /* 0x000fe80000000400 */
[----:B------:R-:W-:Y:S04]  /*1fd0*/  STS.U16 [R53+0x140], R80 ;  /* 0x0001405035007388 */ /* 0x000fe80000000400 */
[----:B--2---:R-:W-:Y:S04]  /*1fe0*/  STS.U16 [R52+0x180], R65 ;  /* 0x0001804134007388 */ /* 0x004fe80000000400 */
[----:B------:R-:W-:Y:S04]  /*1ff0*/  STS.U16 [R51+0x1c0], R64 ;  /* 0x0001c04033007388 */ /* 0x000fe80000000400 */
[----:B---3--:R-:W-:Y:S04]  /*2000*/  STS.U16 [R50+0x200], R67 ;  /* 0x0002004332007388 */ /* 0x008fe80000000400 */
        /* <DEDUP_REMOVED lines=62> */
.L_x_2194:
[----:B---34-:R-:W-:Y:S05]  /*23f0*/  BSYNC B0 ;  /* 0x0000000000007941 */ /* 0x018fea0003800000 */
.L_x_2193:
        /* <DEDUP_REMOVED lines=37> */
.L_x_2196:
[----:B------:R-:W-:Y:S05]  /*2650*/  BSYNC B0 ;  /* 0x0000000000007941 */ /* 0x000fea0003800000 */
.L_x_2195:
        /* <DEDUP_REMOVED lines=37> */
.L_x_2198:
[----:B------:R-:W-:Y:S05]  /*28b0*/  BSYNC B0 ;  /* 0x0000000000007941 */ /* 0x000fea0003800000 */
.L_x_2197:
        /* <DEDUP_REMOVED lines=37> */
.L_x_2200:
[----:B------:R-:W-:Y:S05]  /*2b10*/  BSYNC B0 ;  /* 0x0000000000007941 */ /* 0x000fea0003800000 */
.L_x_2199:
[----:B------:R-:W-:Y:S01]  /*2b20*/  FSETP.GTU.FTZ.AND P5, PT, R37, 20, PT ;  /* 0x41a000002500780b */ /* 0x000fe20003fbc000 */
[----:B------:R-:W-:Y:S01]  /*2b30*/  HADD2.F32 R87, -RZ, R87.H0_H0 ;  /* 0x20000057ff577230 */ /* 0x000fe20000004100 */
[----:B------:R-:W-:Y:S02]  /*2b40*/  BSSY B0, `(.L_x_2201) ;  /* 0x0000023000007945 */ /* 0x000fe40003800000 */
[----:B------:R-:W-:Y:S02]  /*2b50*/  ISETP.EQ.OR P5, PT, RZ, UR6, P5 ;  /* 0x00000006ff007c0c */ /* 0x000fe4000afa2670 */
[----:B------:R-:W-:-:S11]  /*2b60*/  FADD.FTZ R36, R87, R28 ;  /* 0x0000001c57247221 */ /* 0x000fd60000010000 */
        /* <DEDUP_REMOVED lines=32> */
.L_x_2202:
[----:B------:R-:W-:Y:S05]  /*2d70*/  BSYNC B0 ;  /* 0x0000000000007941 */ /* 0x000fea0003800000 */
.L_x_2201:
        /* <DEDUP_REMOVED lines=37> */
.L_x_2204:
[----:B------:R-:W-:Y:S05]  /*2fd0*/  BSYNC B0 ;  /* 0x0000000000007941 */ /* 0x000fea0003800000 */
.L_x_2203:
        /* <DEDUP_REMOVED lines=37> */
.L_x_2206:
[----:B------:R-:W-:Y:S05]  /*3230*/  BSYNC B0 ;  /* 0x0000000000007941 */ /* 0x000fea0003800000 */
.L_x_2205:
        /* <DEDUP_REMOVED lines=37> */
.L_x_2208:
[----:B------:R-:W-:Y:S05]  /*3490*/  BSYNC B0 ;  /* 0x0000000000007941 */ /* 0x000fea0003800000 */
.L_x_2207:
        /* <DEDUP_REMOVED lines=37> */
.L_x_2210:
[----:B------:R-:W-:Y:S05]  /*36f0*/  BSYNC B0 ;  /* 0x0000000000007941 */ /* 0x000fea0003800000 */
.L_x_2209:
        /* <DEDUP_REMOVED lines=37> */
.L_x_2212:
[----:B------:R-:W-:Y:S05]  /*3950*/  BSYNC B0 ;  /* 0x0000000000007941 */ /* 0x000fea0003800000 */
.L_x_2211:
        /* <DEDUP_REMOVED lines=39> */
.L_x_2214:
[----:B------:R-:W-:Y:S05]  /*3bd0*/  BSYNC B0 ;  /* 0x0000000000007941 */ /* 0x000fea0003800000 */
.L_x_2213:
[----:B------:R-:W-:Y:S01]  /*3be0*/  FSETP.GTU.FTZ.AND P5, PT, R69, 20, PT ;  /* 0x41a000004500780b */ /* 0x000fe20003fbc000 */
[----:B------:R-:W-:Y:S01]  /*3bf0*/  HADD2.F32 R83, -RZ, R83.H0_H0 ;  /* 0x20000053ff537230 */ /* 0x000fe20000004100 */
[----:B------:R-:W-:Y:S01]  /*3c00*/  BSSY B0, `(.L_x_2215) ;  /* 0x0000024000007945 */ /* 0x000fe20003800000 */
[----:B------:R-:W-:Y:S01]  /*3c10*/  IMAD.MOV.U32 R93, RZ, RZ, c[0x0][0x16c] ;  /* 0x00005b00ff5d7624 */ /* 0x000fe200078e00ff */
        /* <DEDUP_REMOVED lines=34> */
.L_x_2216:
[----:B------:R-:W-:Y:S05]  /*3e40*/  BSYNC B0 ;  /* 0x0000000000007941 */ /* 0x000fea0003800000 */
.L_x_2215:
        /* <DEDUP_REMOVED lines=42> */
.L_x_2218:
[----:B------:R-:W-:Y:S05]  /*40f0*/  BSYNC B0 ;  /* 0x0000000000007941 */ /* 0x000fea0003800000 */
.L_x_2217:
        /* <DEDUP_REMOVED lines=42> */
.L_x_2220:
[----:B------:R-:W-:Y:S05]  /*43a0*/  BSYNC B0 ;  /* 0x0000000000007941 */ /* 0x000fea0003800000 */
.L_x_2219:
        /* <DEDUP_REMOVED lines=42> */
.L_x_2222:
[----:B------:R-:W-:Y:S05]  /*4650*/  BSYNC B0 ;  /* 0x0000000000007941 */ /* 0x000fea0003800000 */
.L_x_2221:
        /* <DEDUP_REMOVED lines=42> */
.L_x_2224:
[----:B------:R-:W-:Y:S05]  /*4900*/  BSYNC B0 ;  /* 0x0000000000007941 */ /* 0x000fea0003800000 */
.L_x_2223:
        /* <DEDUP_REMOVED lines=30> */
.L_x_2233:
[----:B------:R-:W-:Y:S01]  /*4af0*/  SHF.R.S32.HI R106, RZ, 0x1f, R107 ;  /* 0x0000001fff6a7819 */ /* 0x000fe2000001146b */
[----:B------:R-:W-:Y:S01]  /*4b00*/  IMAD R68, R20, c[0x0][0x190], RZ ;  /* 0x0000640014447a24 */ /* 0x000fe200078e02ff */
[--C-:B------:R-:W-:Y:S02]  /*4b10*/  SHF.R.S32.HI R3, RZ, 0x1f, R2.reuse ;  /* 0x0000001fff037819 */ /* 0x100fe40000011402 */
[----:B------:R-:W-:Y:S01]  /*4b20*/  P2R R127, PR, RZ, 0x10 ;  /* 0x00000010ff7f7803 */ /* 0x000fe20000000000 */
[----:B-1----:R-:W-:Y:S01]  /*4b30*/  IMAD R10, R106, c[0x0][0x1b0], RZ ;  /* 0x00006c006a0a7a24 */ /* 0x002fe200078e02ff */
[----:B------:R-:W-:Y:S01]  /*4b40*/  ISETP.NE.AND P4, PT, R160, RZ, PT ;  /* 0x000000ffa000720c */ /* 0x000fe20003f85270 */
[----:B0-----:R-:W-:Y:S01]  /*4b50*/  IMAD.WIDE.U32 R14, R107, c[0x0][0x1d0], R2 ;  /* 0x000074006b0e7a25 */ /* 0x001fe200078e0002 */
[----:B------:R-:W-:-:S02]  /*4b60*/  P2R R128, PR, RZ, 0x8 ;  /* 0x00000008ff807803 */ /* 0x000fc40000000000 */
[----:B------:R-:W-:Y:S01]  /*4b70*/  P2R R126, PR, RZ, 0x10 ;  /* 0x00000010ff7e7803 */ /* 0x000fe20000000000 */
[----:B------:R-:W-:Y:S01]  /*4b80*/  IMAD R13, R107, c[0x0][0x1b4], R10 ;  /* 0x00006d006b0d7a24 */ /* 0x000fe200078e020a */
[----:B------:R-:W-:Y:S01]  /*4b90*/  ISETP.NE.AND P4, PT, R161, RZ, PT ;  /* 0x000000ffa100720c */ /* 0x000fe20003f85270 */
[----:B------:R-:W-:Y:S01]  /*4ba0*/  IMAD.WIDE.U32 R10, R107, c[0x0][0x1b0], R2 ;  /* 0x00006c006b0a7a25 */ /* 0x000fe200078e0002 */
[----:B------:R-:W-:Y:S02]  /*4bb0*/  ISETP.NE.AND P3, PT, R165, RZ, PT ;  /* 0x000000ffa500720c */ /* 0x000fe40003f65270 */
[----:B------:R-:W-:Y:S01]  /*4bc0*/  P2R R125, PR, RZ, 0x10 ;  /* 0x00000010ff7d7803 */ /* 0x000fe20000000000 */
[----:B------:R-:W-:Y:S01]  /*4bd0*/  IMAD.IADD R11, R11, 0x1, R13 ;  /* 0x000000010b0b7824 */ /* 0x000fe200078e020d */
[----:B------:R-:W-:Y:S01]  /*4be0*/  LEA R12, P5, R10, R26, 0x1 ;  /* 0x0000001a0a0c7211 */ /* 0x000fe200078a08ff */
[----:B------:R-:W-:Y:S01]  /*4bf0*/  IMAD R109, R21, c[0x0][0x194], R68 ;  /* 0x00006500156d7a24 */ /* 0x000fe200078e0244 */
[----:B------:R-:W-:Y:S01]  /*4c00*/  ISETP.NE.AND P4, PT, R162, RZ, PT ;  /* 0x000000ffa200720c */ /* 0x000fe20003f85270 */
[----:B------:R-:W-:Y:S01]  /*4c10*/  IMAD R68, R106, c[0x0][0x198], RZ ;  /* 0x000066006a447a24 */ /* 0x000fe200078e02ff */
[----:B------:R-:W-:Y:S01]  /*4c20*/  LEA.HI.X R13, R10, R27, R11, 0x1, P5 ;  /* 0x0000001b0a0d7211 */ /* 0x000fe200028f0c0b */
[----:B------:R-:W-:Y:S01]  /*4c30*/  IMAD R10, R106, c[0x0][0x1d0], RZ ;  /* 0x000074006a0a7a24 */ /* 0x000fe200078e02ff */
[----:B------:R-:W-:Y:S01]  /*4c40*/  P2R R124, PR, RZ, 0x10 ;  /* 0x00000010ff7c7803 */ /* 0x000fe20000000000 */
[----:B------:R-:W-:Y:S01]  /*4c50*/  IMAD R111, R107, c[0x0][0x19c], R68 ;  /* 0x000067006b6f7a24 */ /* 0x000fe200078e0244 */
[----:B------:R-:W-:Y:S01]  /*4c60*/  ISETP.NE.AND P4, PT, R163, RZ, PT ;  /* 0x000000ffa300720c */ /* 0x000fe20003f85270 */
[----:B------:R-:W-:Y:S01]  /*4c70*/  IMAD R11, R107, c[0x0][0x1d4], R10 ;  /* 0x000075006b0b7a24 */ /* 0x000fe200078e020a */
[----:B------:R-:W-:-:S02]  /*4c80*/  LEA R10, P5, R14, R24, 0x1 ;  /* 0x000000180e0a7211 */ /* 0x000fc400078a08ff */
[----:B------:R-:W-:Y:S02]  /*4c90*/  P2R R122, PR, RZ, 0x10 ;  /* 0x00000010ff7a7803 */ /* 0x000fe40000000000 */
[----:B------:R-:W-:Y:S02]  /*4ca0*/  IADD3 R11, R15, R11, RZ ;  /* 0x0000000b0f0b7210 */ /* 0x000fe40007ffe0ff */
[----:B------:R-:W-:Y:S02]  /*4cb0*/  ISETP.NE.AND P4, PT, R164, RZ, PT ;  /* 0x000000ffa400720c */ /* 0x000fe40003f85270 */
[----:B------:R-:W-:Y:S01]  /*4cc0*/  LEA.HI.X R11, R14, R25, R11, 0x1, P5 ;  /* 0x000000190e0b7211 */ /* 0x000fe200028f0c0b */
[----:B------:R-:W-:Y:S01]  /*4cd0*/  IMAD.WIDE.U32 R14, R21, c[0x0][0x190], RZ ;  /* 0x00006400150e7a25 */ /* 0x000fe200078e00ff */
[----:B------:R-:W-:Y:S02]  /*4ce0*/  PRMT R68, RZ, 0x7610, R68 ;  /* 0x00007610ff447816 */ /* 0x000fe40000000044 */
[----:B------:R-:W-:Y:S01]  /*4cf0*/  P2R R129, PR, RZ, 0x4 ;  /* 0x00000004ff817803 */ /* 0x000fe20000000000 */
[----:B------:R-:W-:Y:S01]  /*4d00*/  IMAD.IADD R15, R15, 0x1, R109 ;  /* 0x000000010f0f7824 */ /* 0x000fe200078e026d */
[----:B------:R-:W-:-:S02]  /*4d10*/  ISETP.NE.AND P2, PT, R166, RZ, PT ;  /* 0x000000ffa600720c */ /* 0x000fc40003f45270 */
[----:B------:R-:W-:Y:S01]  /*4d20*/  P2R R130, PR, RZ, 0x2 ;  /* 0x00000002ff827803 */ /* 0x000fe20000000000 */
[----:B------:R-:W-:Y:S01]  /*4d30*/  IMAD.WIDE.U32 R108, R107, c[0x0][0x198], R14 ;  /* 0x000066006b6c7a25 */ /* 0x000fe200078e000e */
[----:B------:R-:W-:Y:S02]  /*4d40*/  ISETP.NE.AND P1, PT, R167, RZ, PT ;  /* 0x000000ffa700720c */ /* 0x000fe40003f25270 */
[----:B------:R-:W-:Y:S01]  /*4d50*/  P2R R131, PR, RZ, 0x1 ;  /* 0x00000001ff837803 */ /* 0x000fe20000000000 */
[----:B------:R-:W-:Y:S01]  /*4d60*/  IMAD.IADD R15, R109, 0x1, R111 ;  /* 0x000000016d0f7824 */ /* 0x000fe200078e026f */
[----:B------:R-:W-:Y:S02]  /*4d70*/  PRMT R109, RZ, 0x7610, R109 ;  /* 0x00007610ff6d7816 */ /* 0x000fe4000000006d */
[----:B------:R-:W-:Y:S02]  /*4d80*/  PRMT R111, RZ, 0x7610, R111 ;  /* 0x00007610ff6f7816 */ /* 0x000fe4000000006f */
[----:B------:R-:W-:-:S02]  /*4d90*/  LEA R14, P5, R108, c[0x0][0x250], 0x2 ;  /* 0x000094006c0e7a11 */ /* 0x000fc400078a10ff */
[----:B------:R-:W2:Y:S01]  /*4da0*/  @!P4 LDG.E.U16 R109, [R12.64] ;  /* 0x000000040c6dc981 */ /* 0x000ea2000c1e1500 */
[----:B------:R-:W-:Y:S02]  /*4db0*/  ISETP.NE.AND P4, PT, R122, RZ, PT ;  /* 0x000000ff7a00720c */ /* 0x000fe40003f85270 */
[----:B------:R-:W-:Y:S02]  /*4dc0*/  LEA.HI.X R15, R108, c[0x0][0x254], R15, 0x2, P5 ;  /* 0x000095006c0f7a11 */ /* 0x000fe400028f140f */
[----:B------:R-:W-:Y:S02]  /*4dd0*/  PRMT R108, RZ, 0x7610, R108 ;  /* 0x00007610ff6c7816 */ /* 0x000fe4000000006c */
[----:B------:R-:W-:Y:S01]  /*4de0*/  ISETP.NE.AND P0, PT, R168, RZ, PT ;  /* 0x000000ffa800720c */ /* 0x000fe20003f05270 */
[----:B------:R-:W3:Y:S01]  /*4df0*/  LDG.E R14, [R14.64] ;  /* 0x000000040e0e7981 */ /* 0x000ee2000c1e1900 */
[----:B------:R-:W-:Y:S02]  /*4e00*/  PRMT R113, RZ, 0x7610, R113 ;  /* 0x00007610ff717816 */ /* 0x000fe40000000071 */
[----:B------:R-:W-:-:S02]  /*4e10*/  PRMT R110, RZ, 0x7610, R110 ;  /* 0x00007610ff6e7816 */ /* 0x000fc4000000006e */
[----:B------:R-:W-:Y:S01]  /*4e20*/  PRMT R115, RZ, 0x7610, R115 ;  /* 0x00007610ff737816 */ /* 0x000fe20000000073 */
[----:B------:R-:W4:Y:S01]  /*4e30*/  @!P4 LDG.E.U16 R68, [R12.64+0x40] ;  /* 0x000040040c44c981 */ /* 0x000f22000c1e1500 */
[----:B------:R-:W-:Y:S02]  /*4e40*/  ISETP.NE.AND P4, PT, R124, RZ, PT ;  /* 0x000000ff7c00720c */ /* 0x000fe40003f85270 */
[----:B------:R-:W-:Y:S01]  /*4e50*/  PRMT R112, RZ, 0x7610, R112 ;  /* 0x00007610ff707816 */ /* 0x000fe20000000070 */
[----:B------:R-:W5:Y:S01]  /*4e60*/  @!P3 LDG.E.U16 R110, [R12.64+0x140] ;  /* 0x000140040c6eb981 */ /* 0x000f62000c1e1500 */
[----:B------:R-:W-:Y:S02]  /*4e70*/  PRMT R117, RZ, 0x7610, R117 ;  /* 0x00007610ff757816 */ /* 0x000fe40000000075 */
[----:B------:R-:W-:Y:S01]  /*4e80*/  ISETP.NE.AND P5, PT, R170, RZ, PT ;  /* 0x000000ffaa00720c */ /* 0x000fe20003fa5270 */
[----:B------:R-:W3:Y:S01]  /*4e90*/  @!P2 LDG.E.U16 R115, [R12.64+0x180] ;  /* 0x000180040c73a981 */ /* 0x000ee2000c1e1500 */
[----:B------:R-:W-:-:S02]  /*4ea0*/  ISETP.NE.AND P6, PT, R169, RZ, PT ;  /* 0x000000ffa900720c */ /* 0x000fc40003fc5270 */
[----:B------:R-:W-:Y:S01]  /*4eb0*/  PRMT R114, RZ, 0x7610, R114 ;  /* 0x00007610ff727816 */ /* 0x000fe20000000072 */
[----:B------:R-:W3:Y:S01]  /*4ec0*/  @!P1 LDG.E.U16 R112, [R12.64+0x1c0] ;  /* 0x0001c0040c709981 */ /* 0x000ee2000c1e1500 */
[----:B------:R-:W-:Y:S02]  /*4ed0*/  PRMT R119, RZ, 0x7610, R119 ;  /* 0x00007610ff777816 */ /* 0x000fe40000000077 */
[----:B------:R-:W-:Y:S01]  /*4ee0*/  PRMT R116, RZ, 0x7610, R116 ;  /* 0x00007610ff747816 */ /* 0x000fe20000000074 */
[----:B------:R-:W3:Y:S01]  /*4ef0*/  @!P4 LDG.E.U16 R111, [R12.64+0x80] ;  /* 0x000080040c6fc981 */ /* 0x000ee2000c1e1500 */
[----:B------:R-:W-:Y:S02]  /*4f00*/  ISETP.NE.AND P4, PT, R125, RZ, PT ;  /* 0x000000ff7d00720c */ /* 0x000fe40003f85270 */
[----:B------:R-:W-:Y:S01]  /*4f10*/  ISETP.NE.AND P3, PT, R128, RZ, PT ;  /* 0x000000ff8000720c */ /* 0x000fe20003f65270 */
[----:B------:R-:W5:Y:S01]  /*4f20*/  @!P0 LDG.E.U16 R117, [R12.64+0x200] ;  /* 0x000200040c758981 */ /* 0x000f62000c1e1500 */
[----:B------:R-:W-:-:S02]  /*4f30*/  ISETP.NE.AND P2, PT, R129, RZ, PT ;  /* 0x000000ff8100720c */ /* 0x000fc40003f45270 */
[----:B------:R-:W-:Y:S01]  /*4f40*/  ISETP.NE.AND P1, PT, R130, RZ, PT ;  /* 0x000000ff8200720c */ /* 0x000fe20003f25270 */
[----:B------:R-:W5:Y:S01]  /*4f50*/  @!P5 LDG.E.U16 R114, [R12.64+0x240] ;  /* 0x000240040c72d981 */ /* 0x000f62000c1e1500 */
[----:B------:R-:W-:Y:S02]  /*4f60*/  PRMT R121, RZ, 0x7610, R121 ;  /* 0x00007610ff797816 */ /* 0x000fe40000000079 */
[----:B------:R-:W-:Y:S01]  /*4f70*/  PRMT R118, RZ, 0x7610, R118 ;  /* 0x00007610ff767816 */ /* 0x000fe20000000076 */
[----:B------:R-:W5:Y:S01]  /*4f80*/  @!P6 LDG.E.U16 R119, [R12.64+0x280] ;  /* 0x000280040c77e981 */ /* 0x000f62000c1e1500 */
[----:B------:R-:W-:Y:S02]  /*4f90*/  PRMT R123, RZ, 0x7610, R123 ;  /* 0x00007610ff7b7816 */ /* 0x000fe4000000007b */
[----:B------:R-:W-:Y:S01]  /*4fa0*/  PRMT R120, RZ, 0x7610, R120 ;  /* 0x00007610ff787816 */ /* 0x000fe20000000078 */
[----:B------:R-:W5:Y:S01]  /*4fb0*/  @!P4 LDG.E.U16 R108, [R12.64+0xc0] ;  /* 0x0000c0040c6cc981 */ /* 0x000f62000c1e1500 */
[----:B------:R-:W-:-:S02]  /*4fc0*/  ISETP.NE.AND P4, PT, R126, RZ, PT ;  /* 0x000000ff7e00720c */ /* 0x000fc40003f85270 */
[----:B------:R-:W-:Y:S01]  /*4fd0*/  ISETP.NE.AND P0, PT, R131, RZ, PT ;  /* 0x000000ff8300720c */ /* 0x000fe20003f05270 */
[----:B------:R-:W5:Y:S04]  /*4fe0*/  @!P3 LDG.E.U16 R121, [R12.64+0x300] ;  /* 0x000300040c79b981 */ /* 0x000f68000c1e1500 */
[----:B------:R-:W5:Y:S04]  /*4ff0*/  @!P2 LDG.E.U16 R118, [R12.64+0x340] ;  /* 0x000340040c76a981 */ /* 0x000f68000c1e1500 */
[----:B------:R-:W5:Y:S04]  /*5000*/  @!P1 LDG.E.U16 R123, [R12.64+0x380] ;  /* 0x000380040c7b9981 */ /* 0x000f68000c1e1500 */
[----:B------:R-:W5:Y:S01]  /*5010*/  @!P4 LDG.E.U16 R113, [R12.64+0x100] ;  /* 0x000100040c71c981 */ /* 0x000f62000c1e1500 */
[----:B------:R-:W-:-:S03]  /*5020*/  ISETP.NE.AND P4, PT, R127, RZ, PT ;  /* 0x000000ff7f00720c */ /* 0x000fc60003f85270 */
[----:B------:R-:W5:Y:S10]  /*5030*/  @!P0 LDG.E.U16 R120, [R12.64+0x3c0] ;  /* 0x0003c0040c788981 */ /* 0x000f74000c1e1500 */
[----:B------:R-:W5:Y:S04]  /*5040*/  @!P4 LDG.E.U16 R116, [R12.64+0x2c0] ;  /* 0x0002c0040c74c981 */ /* 0x000f68000c1e1500 */
[----:B--2---:R-:W-:Y:S04]  /*5050*/  STS.U16 [R58], R109 ;  /* 0x0000006d3a007388 */ /* 0x004fe80000000400 */
[----:B----4-:R0:W-:Y:S04]  /*5060*/  STS.U16 [R57+0x40], R68 ;  /* 0x0000404439007388 */ /* 0x0101e80000000400 */
[----:B---3--:R-:W-:Y:S04]  /*5070*/  STS.U16 [R56+0x80], R111 ;  /* 0x0000806f38007388 */ /* 0x008fe80000000400 */
[----:B-----5:R-:W-:Y:S04]  /*5080*/  STS.U16 [R55+0xc0], R108 ;  /* 0x0000c06c37007388 */ /* 0x020fe80000000400 */
[----:B------:R-:W-:Y:S04]  /*5090*/  STS.U16 [R54+0x100], R113 ;  /* 0x0001007136007388 */ /* 0x000fe80000000400 */
[----:B------:R-:W-:Y:S04]  /*50a0*/  STS.U16 [R53+0x140], R110 ;  /* 0x0001406e35007388 */ /* 0x000fe80000000400 */
[----:B------:R-:W-:Y:S04]  /*50b0*/  STS.U16 [R52+0x180], R115 ;  /* 0x0001807334007388 */ /* 0x000fe80000000400 */
[----:B------:R-:W-:Y:S04]  /*50c0*/  STS.U16 [R51+0x1c0], R112 ;  /* 0x0001c07033007388 */ /* 0x000fe80000000400 */
[----:B------:R-:W-:Y:S04]  /*50d0*/  STS.U16 [R50+0x200], R117 ;  /* 0x0002007532007388 */ /* 0x000fe80000000400 */
[----:B------:R-:W-:Y:S04]  /*50e0*/  STS.U16 [R49+0x240], R114 ;  /* 0x0002407231007388 */ /* 0x000fe80000000400 */
[----:B------:R1:W-:Y:S04]  /*50f0*/  STS.U16 [R48+0x280], R119 ;  /* 0x0002807730007388 */ /* 0x0003e80000000400 */
[----:B------:R-:W-:Y:S04]  /*5100*/  STS.U16 [R47+0x2c0], R116 ;  /* 0x0002c0742f007388 */ /* 0x000fe80000000400 */
[----:B------:R-:W-:Y:S04]  /*5110*/  STS.U16 [R46+0x300], R121 ;  /* 0x000300792e007388 */ /* 0x000fe80000000400 */
[----:B------:R-:W-:Y:S04]  /*5120*/  STS.U16 [R45+0x340], R118 ;  /* 0x000340762d007388 */ /* 0x000fe80000000400 */
[----:B------:R-:W-:Y:S04]  /*5130*/  STS.U16 [R44+0x380], R123 ;  /* 0x0003807b2c007388 */ /* 0x000fe80000000400 */
[----:B------:R-:W-:Y:S01]  /*5140*/  STS.U16 [R43+0x3c0], R120 ;  /* 0x0003c0782b007388 */ /* 0x000fe20000000400 */
[----:B------:R-:W-:-:S06]  /*5150*/  NOP ;  /* 0x0000000000007918 */ /* 0x000fcc0000000000 */
[----:B------:R-:W2:Y:S04]  /*5160*/  LDS.U16 R12, [R42+0x1c] ;  /* 0x00001c002a0c7984 */ /* 0x000ea80000000400 */
[----:B0-----:R-:W1:Y:S02]  /*5170*/  S2R R68, SR_TID.X ;  /* 0x0000000000447919 */ /* 0x001e640000002100 */
[----:B-1----:R-:W-:Y:S01]  /*5180*/  IMAD.SHL.U32 R48, R68, 0x10, RZ ;  /* 0x0000001044307824 */ /* 0x002fe200078e00ff */
[----:B--2---:R-:W-:-:S04]  /*5190*/  HADD2.F32 R13, -RZ, R12.H0_H0 ;  /* 0x2000000cff0d7230 */ /* 0x004fc80000004100 */
[----:B------:R-:W-:-:S04]  /*51a0*/  IADD3 R12, R48, 0xe, RZ ;  /* 0x0000000e300c7810 */ /* 0x000fc80007ffe0ff */
[----:B------:R-:W-:Y:S02]  /*51b0*/  ISETP.GE.U32.AND P5, PT, R12, R59, PT ;  /* 0x0000003b0c00720c */ /* 0x000fe40003fa6070 */
[----:B------:R-:W0:Y:S01]  /*51c0*/  LDS.U16 R12, [R42] ;  /* 0x000000002a0c7984 */ /* 0x000e220000000400 */
[----:B------:R-:W-:-:S04]  /*51d0*/  FMUL.FTZ R50, R14, 1.4426950216293334961 ;  /* 0x3fb8aa3b0e327820 */ /* 0x000fc80000410000 */
[----:B------:R-:W-:-:S06]  /*51e0*/  FMUL.FTZ R15, R50, R70 ;  /* 0x00000046320f7220 */ /* 0x000fcc0000410000 */
[----:B------:R-:W1:Y:S01]  /*51f0*/  MUFU.EX2 R15, R15 ;  /* 0x0000000f000f7308 */ /* 0x000e620000000800 */
[----:B------:R-:W-:-:S05]  /*5200*/  FMUL.FTZ R13, R88, R13 ;  /* 0x0000000d580d7220 */ /* 0x000fca0000410000 */
[----:B------:R-:W-:Y:S02]  /*5210*/  FSEL R109, R13, RZ, !P5 ;  /* 0x000000ff0d6d7208 */ /* 0x000fe40006800000 */
[----:B-1----:R-:W-:Y:S02]  /*5220*/  FSEL R108, R15, 1, !P5 ;  /* 0x3f8000000f6c7808 */ /* 0x002fe40006800000 */
[----:B------:R-:W-:Y:S01]  /*5230*/  ISETP.GE.U32.AND P5, PT, R48, R59, PT ;  /* 0x0000003b3000720c */ /* 0x000fe20003fa6070 */
[----:B0-----:R-:W-:-:S05]  /*5240*/  HADD2.F32 R12, -RZ, R12.H0_H0 ;  /* 0x2000000cff0c7230 */ /* 0x001fca0000004100 */
[----:B------:R-:W-:-:S05]  /*5250*/  FMUL.FTZ R12, R97, R12 ;  /* 0x0000000c610c7220 */ /* 0x000fca0000410000 */
[----:B------:R-:W-:Y:S02]  /*5260*/  FSEL R111, R12, RZ, !P5 ;  /* 0x000000ff0c6f7208 */ /* 0x000fe40006800000 */
[----:B------:R-:W0:Y:S01]  /*5270*/  LDS.U16 R12, [R42+0x2] ;  /* 0x000002002a0c7984 */ /* 0x000e220000000400 */
[----:B------:R-:W-:-:S06]  /*5280*/  FMUL.FTZ R14, R50, R41 ;  /* 0x00000029320e7220 */ /* 0x000fcc0000410000 */
[----:B------:R-:W1:Y:S02]  /*5290*/  MUFU.EX2 R14, R14 ;  /* 0x0000000e000e7308 */ /* 0x000e640000000800 */
[----:B-1----:R-:W-:Y:S01]  /*52a0*/  FSEL R110, R14, 1, !P5 ;  /* 0x3f8000000e6e7808 */ /* 0x002fe20006800000 */
[----:B0-----:R-:W-:Y:S01]  /*52b0*/  HADD2.F32 R13, -RZ, R12.H0_H0 ;  /* 0x2000000cff0d7230 */ /* 0x001fe20000004100 */
[----:B------:R-:W-:-:S04]  /*52c0*/  IADD3 R12, R48, 0x1, RZ ;  /* 0x00000001300c7810 */ /* 0x000fc80007ffe0ff */
[----:B------:R-:W-:Y:S02]  /*52d0*/  ISETP.GE.U32.AND P5, PT, R12, R59, PT ;  /* 0x0000003b0c00720c */ /* 0x000fe40003fa6070 */
[----:B------:R-:W0:Y:S01]  /*52e0*/  LDS.U16 R12, [R42+0x4] ;  /* 0x000004002a0c7984 */ /* 0x000e220000000400 */
[----:B------:R-:W-:-:S06]  /*52f0*/  FMUL.FTZ R15, R50, R40 ;  /* 0x00000028320f7220 */ /* 0x000fcc0000410000 */
[----:B------:R-:W1:Y:S01]  /*5300*/  MUFU.EX2 R15, R15 ;  /* 0x0000000f000f7308 */ /* 0x000e620000000800 */
[----:B------:R-:W-:-:S05]  /*5310*/  FMUL.FTZ R13, R98, R13 ;  /* 0x0000000d620d7220 */ /* 0x000fca0000410000 */
[----:B------:R-:W-:Y:S02]  /*5320*/  FSEL R113, R13, RZ, !P5 ;  /* 0x000000ff0d717208 */ /* 0x000fe40006800000 */
        /* <DEDUP_REMOVED lines=9> */
[----:B-1----:R-:W-:Y:S02]  /*53c0*/  FSEL R114, R14, 1, !P5 ;  /* 0x3f8000000e727808 */ /* 0x002fe40006800000 */
[----:B------:R-:W-:-:S04]  /*53d0*/  IADD3 R14, R48, 0x3, RZ ;  /* 0x00000003300e7810 */ /* 0x000fc80007ffe0ff */
        /* <DEDUP_REMOVED lines=32> */
[----:B------:R-:W-:Y:S01]  /*55e0*/  FMUL.FTZ R13, R94, R13 ;  /* 0x0000000d5e0d7220 */ /* 0x000fe20000410000 */
[----:B------:R-:W-:-:S04]  /*55f0*/  IADD3 R14, R48, 0x7, RZ ;  /* 0x00000007300e7810 */ /* 0x000fc80007ffe0ff */
        /* <DEDUP_REMOVED lines=53> */
[----:B------:R-:W-:Y:S02]  /*5950*/  P2R R144, PR, RZ, 0x40 ;  /* 0x00000040ff907803 */ /* 0x000fe40000000000 */
[----:B------:R-:W-:Y:S02]  /*5960*/  ISETP.NE.AND P6, PT, R168, RZ, PT ;  /* 0x000000ffa800720c */ /* 0x000fe40003fc5270 */
[----:B------:R-:W-:Y:S02]  /*5970*/  FSEL R135, R13, RZ, !P5 ;  /* 0x000000ff0d877208 */ /* 0x000fe40006800000 */
[----:B------:R-:W-:Y:S02]  /*5980*/  P2R R142, PR, RZ, 0x40 ;  /* 0x00000040ff8e7803 */ /* 0x000fe40000000000 */
[----:B------:R-:W-:-:S04]  /*5990*/  ISETP.NE.AND P6, PT, R167, RZ, PT ;  /* 0x000000ffa700720c */ /* 0x000fc80003fc5270 */
[----:B------:R-:W-:Y:S02]  /*59a0*/  P2R R146, PR, RZ, 0x40 ;  /* 0x00000040ff927803 */ /* 0x000fe40000000000 */
[----:B-1----:R-:W-:Y:S02]  /*59b0*/  FSEL R134, R14, 1, !P5 ;  /* 0x3f8000000e867808 */ /* 0x002fe40006800000 */
[----:B------:R-:W-:-:S04]  /*59c0*/  ISETP.NE.AND P6, PT, R166, RZ, PT ;  /* 0x000000ffa600720c */ /* 0x000fc80003fc5270 */
[----:B------:R-:W-:Y:S01]  /*59d0*/  P2R R141, PR, RZ, 0x40 ;  /* 0x00000040ff8d7803 */ /* 0x000fe20000000000 */
[----:B0-----:R-:W-:Y:S01]  /*59e0*/  HADD2.F32 R13, -RZ, R12.H0_H0 ;  /* 0x2000000cff0d7230 */ /* 0x001fe20000004100 */
[----:B------:R-:W-:-:S04]  /*59f0*/  IADD3 R12, R48, 0xd, RZ ;  /* 0x0000000d300c7810 */ /* 0x000fc80007ffe0ff */
[----:B------:R-:W-:Y:S02]  /*5a00*/  ISETP.GE.U32.AND P5, PT, R12, R59, PT ;  /* 0x0000003b0c00720c */ /* 0x000fe40003fa6070 */
[----:B------:R-:W0:Y:S01]  /*5a10*/  LDS.U16 R12, [R42+0x1e] ;  /* 0x00001e002a0c7984 */ /* 0x000e220000000400 */
[----:B------:R-:W-:-:S04]  /*5a20*/  ISETP.NE.AND P6, PT, R165, RZ, PT ;  /* 0x000000ffa500720c */ /* 0x000fc80003fc5270 */
[----:B------:R-:W-:Y:S02]  /*5a30*/  P2R R140, PR, RZ, 0x40 ;  /* 0x00000040ff8c7803 */ /* 0x000fe40000000000 */
[----:B------:R-:W-:-:S04]  /*5a40*/  ISETP.NE.AND P6, PT, R160, RZ, PT ;  /* 0x000000ffa000720c */ /* 0x000fc80003fc5270 */
[----:B------:R-:W-:Y:S02]  /*5a50*/  P2R R145, PR, RZ, 0x40 ;  /* 0x00000040ff917803 */ /* 0x000fe40000000000 */
[----:B------:R-:W-:-:S04]  /*5a60*/  ISETP.NE.AND P6, PT, R161, RZ, PT ;  /* 0x000000ffa100720c */ /* 0x000fc80003fc5270 */
[----:B------:R-:W-:Y:S02]  /*5a70*/  P2R R143, PR, RZ, 0x40 ;  /* 0x00000040ff8f7803 */ /* 0x000fe40000000000 */
[----:B------:R-:W-:Y:S01]  /*5a80*/  ISETP.NE.AND P6, PT, R162, RZ, PT ;  /* 0x000000ffa200720c */ /* 0x000fe20003fc5270 */
[----:B------:R-:W-:-:S03]  /*5a90*/  FMUL.FTZ R15, R50, R75 ;  /* 0x0000004b320f7220 */ /* 0x000fc60000410000 */
[----:B------:R-:W-:Y:S02]  /*5aa0*/  P2R R148, PR, RZ, 0x40 ;  /* 0x00000040ff947803 */ /* 0x000fe40000000000 */
[----:B------:R-:W-:Y:S01]  /*5ab0*/  ISETP.NE.AND P6, PT, R163, RZ, PT ;  /* 0x000000ffa300720c */ /* 0x000fe20003fc5270 */
[----:B------:R-:W1:Y:S01]  /*5ac0*/  MUFU.EX2 R15, R15 ;  /* 0x0000000f000f7308 */ /* 0x000e620000000800 */
[----:B------:R-:W-:Y:S02]  /*5ad0*/  FMUL.FTZ R13, R104, R13 ;  /* 0x0000000d680d7220 */ /* 0x000fe40000410000 */
[----:B------:R-:W-:Y:S02]  /*5ae0*/  P2R R147, PR, RZ, 0x40 ;  /* 0x00000040ff937803 */ /* 0x000fe40000000000 */
[----:B------:R-:W-:Y:S02]  /*5af0*/  ISETP.NE.AND P6, PT, R164, RZ, PT ;  /* 0x000000ffa400720c */ /* 0x000fe40003fc5270 */
[----:B------:R-:W-:-:S02]  /*5b00*/  FSEL R137, R13, RZ, !P5 ;  /* 0x000000ff0d897208 */ /* 0x000fc40006800000 */
[----:B------:R-:W-:Y:S02]  /*5b10*/  PRMT R13, RZ, 0x7610, R13 ;  /* 0x00007610ff0d7816 */ /* 0x000fe4000000000d */
[----:B------:R-:W-:Y:S01]  /*5b20*/  IADD3 R14, R48, 0xf, RZ ;  /* 0x0000000f300e7810 */ /* 0x000fe20007ffe0ff */
[----:B0-----:R-:W-:Y:S01]  /*5b30*/  HADD2.F32 R12, -RZ, R12.H0_H0 ;  /* 0x2000000cff0c7230 */ /* 0x001fe20000004100 */
[----:B-1----:R-:W-:-:S05]  /*5b40*/  FSEL R136, R15, 1, !P5 ;  /* 0x3f8000000f887808 */ /* 0x002fca0006800000 */
[----:B------:R0:W2:Y:S01]  /*5b50*/  @!P6 LDG.E.U16 R13, [R10.64] ;  /* 0x000000040a0de981 */ /* 0x0000a2000c1e1500 */
[----:B------:R-:W-:Y:S01]  /*5b60*/  ISETP.NE.AND P6, PT, R147, RZ, PT ;  /* 0x000000ff9300720c */ /* 0x000fe20003fc5270 */
[----:B------:R-:W-:Y:S01]  /*5b70*/  FMUL.FTZ R12, R105, R12 ;  /* 0x0000000c690c7220 */ /* 0x000fe20000410000 */
[----:B------:R-:W-:-:S04]  /*5b80*/  ISETP.GE.U32.AND P5, PT, R14, R59, PT ;  /* 0x0000003b0e00720c */ /* 0x000fc80003fa6070 */
[----:B------:R-:W-:Y:S02]  /*5b90*/  FSEL R139, R12, RZ, !P5 ;  /* 0x000000ff0c8b7208 */ /* 0x000fe40006800000 */
[----:B------:R-:W-:-:S06]  /*5ba0*/  PRMT R12, RZ, 0x7610, R12 ;  /* 0x00007610ff0c7816 */ /* 0x000fcc000000000c */
[----:B------:R0:W3:Y:S01]  /*5bb0*/  @!P6 LDG.E.U16 R12, [R10.64+0x40] ;  /* 0x000040040a0ce981 */ /* 0x0000e2000c1e1500 */
[----:B------:R-:W-:Y:S02]  /*5bc0*/  ISETP.NE.AND P6, PT, R148, RZ, PT ;  /* 0x000000ff9400720c */ /* 0x000fe40003fc5270 */
[----:B------:R-:W-:Y:S02]  /*5bd0*/  PRMT R15, RZ, 0x7610, R15 ;  /* 0x00007610ff0f7816 */ /* 0x000fe4000000000f */
[----:B------:R-:W-:-:S09]  /*5be0*/  PRMT R14, RZ, 0x7610, R14 ;  /* 0x00007610ff0e7816 */ /* 0x000fd2000000000e */
[----:B------:R0:W4:Y:S01]  /*5bf0*/  @!P6 LDG.E.U16 R15, [R10.64+0x80] ;  /* 0x000080040a0fe981 */ /* 0x000122000c1e1500 */
[----:B------:R-:W-:Y:S02]  /*5c00*/  ISETP.NE.AND P6, PT, R143, RZ, PT ;  /* 0x000000ff8f00720c */ /* 0x000fe40003fc5270 */
[----:B------:R-:W-:-:S11]  /*5c10*/  PRMT R43, RZ, 0x7610, R43 ;  /* 0x00007610ff2b7816 */ /* 0x000fd6000000002b */
[----:B------:R0:W5:Y:S01]  /*5c20*/  @!P6 LDG.E.U16 R14, [R10.64+0xc0] ;  /* 0x0000c0040a0ee981 */ /* 0x000162000c1e1500 */
[----:B------:R-:W-:Y:S02]  /*5c30*/  ISETP.NE.AND P6, PT, R145, RZ, PT ;  /* 0x000000ff9100720c */ /* 0x000fe40003fc5270 */
[----:B------:R-:W-:-:S11]  /*5c40*/  PRMT R42, RZ, 0x7610, R42 ;  /* 0x00007610ff2a7816 */ /* 0x000fd6000000002a */
[----:B------:R0:W5:Y:S01]  /*5c50*/  @!P6 LDG.E.U16 R43, [R10.64+0x100] ;  /* 0x000100040a2be981 */ /* 0x000162000c1e1500 */
[----:B------:R-:W-:Y:S02]  /*5c60*/  ISETP.NE.AND P6, PT, R140, RZ, PT ;  /* 0x000000ff8c00720c */ /* 0x000fe40003fc5270 */
[----:B------:R-:W-:-:S11]  /*5c70*/  PRMT R45, RZ, 0x7610, R45 ;  /* 0x00007610ff2d7816 */ /* 0x000fd6000000002d */
[----:B------:R0:W5:Y:S01]  /*5c80*/  @!P6 LDG.E.U16 R42, [R10.64+0x140] ;  /* 0x000140040a2ae981 */ /* 0x000162000c1e1500 */
[----:B------:R-:W-:Y:S01]  /*5c90*/  ISETP.NE.AND P6, PT, R141, RZ, PT ;  /* 0x000000ff8d00720c */ /* 0x000fe20003fc5270 */
[----:B------:R-:W-:Y:S01]  /*5ca0*/  FMUL.FTZ R50, R50, R71 ;  /* 0x0000004732327220 */ /* 0x000fe20000410000 */
[----:B------:R-:W-:-:S11]  /*5cb0*/  PRMT R44, RZ, 0x7610, R44 ;  /* 0x00007610ff2c7816 */ /* 0x000fd6000000002c */
[----:B------:R0:W5:Y:S01]  /*5cc0*/  @!P6 LDG.E.U16 R45, [R10.64+0x180] ;  /* 0x000180040a2de981 */ /* 0x000162000c1e1500 */
[----:B------:R-:W-:Y:S01]  /*5cd0*/  ISETP.NE.AND P6, PT, R146, RZ, PT ;  /* 0x000000ff9200720c */ /* 0x000fe20003fc5270 */
[----:B------:R-:W1:Y:S01]  /*5ce0*/  MUFU.EX2 R50, R50 ;  /* 0x0000003200327308 */ /* 0x000e620000000800 */
[----:B------:R-:W-:-:S11]  /*5cf0*/  PRMT R141, RZ, 0x7610, R141 ;  /* 0x00007610ff8d7816 */ /* 0x000fd6000000008d */
[----:B------:R0:W5:Y:S01]  /*5d00*/  @!P6 LDG.E.U16 R44, [R10.64+0x1c0] ;  /* 0x0001c0040a2ce981 */ /* 0x000162000c1e1500 */
[----:B------:R-:W-:Y:S02]  /*5d10*/  ISETP.NE.AND P6, PT, R142, RZ, PT ;  /* 0x000000ff8e00720c */ /* 0x000fe40003fc5270 */
[----:B-1----:R-:W-:Y:S02]  /*5d20*/  FSEL R138, R50, 1, !P5 ;  /* 0x3f800000328a7808 */ /* 0x002fe40006800000 */
[----:B------:R-:W-:Y:S02]  /*5d30*/  ISETP.NE.AND P5, PT, R170, RZ, PT ;  /* 0x000000ffaa00720c */ /* 0x000fe40003fa5270 */
[----:B------:R-:W-:-:S07]  /*5d40*/  PRMT R46, RZ, 0x7610, R46 ;  /* 0x00007610ff2e7816 */ /* 0x000fce000000002e */
[----:B------:R0:W5:Y:S01]  /*5d50*/  @!P6 LDG.E.U16 R141, [R10.64+0x200] ;  /* 0x000200040a8de981 */ /* 0x000162000c1e1500 */
[----:B------:R-:W-:Y:S02]  /*5d60*/  ISETP.NE.AND P6, PT, R144, RZ, PT ;  /* 0x000000ff9000720c */ /* 0x000fe40003fc5270 */
[----:B------:R-:W-:Y:S02]  /*5d70*/  PRMT R143, RZ, 0x7610, R143 ;  /* 0x00007610ff8f7816 */ /* 0x000fe4000000008f */
[----:B------:R-:W-:Y:S01]  /*5d80*/  PRMT R140, RZ, 0x7610, R140 ;  /* 0x00007610ff8c7816 */ /* 0x000fe2000000008c */
[----:B------:R0:W5:Y:S01]  /*5d90*/  @!P5 LDG.E.U16 R46, [R10.64+0x240] ;  /* 0x000240040a2ed981 */ /* 0x000162000c1e1500 */
[----:B------:R-:W-:Y:S02]  /*5da0*/  PRMT R145, RZ, 0x7610, R145 ;  /* 0x00007610ff917816 */ /* 0x000fe40000000091 */
[----:B------:R-:W-:Y:S02]  /*5db0*/  PRMT R142, RZ, 0x7610, R142 ;  /* 0x00007610ff8e7816 */ /* 0x000fe4000000008e */
[----:B------:R-:W-:Y:S01]  /*5dc0*/  PRMT R147, RZ, 0x7610, R147 ;  /* 0x00007610ff937816 */ /* 0x000fe20000000093 */
[----:B------:R0:W5:Y:S01]  /*5dd0*/  @!P4 LDG.E.U16 R140, [R10.64+0x2c0] ;  /* 0x0002c0040a8cc981 */ /* 0x000162000c1e1500 */
[----:B------:R-:W-:-:S03]  /*5de0*/  PRMT R144, RZ, 0x7610, R144 ;  /* 0x00007610ff907816 */ /* 0x000fc60000000090 */
[----:B------:R0:W5:Y:S04]  /*5df0*/  @!P6 LDG.E.U16 R143, [R10.64+0x280] ;  /* 0x000280040a8fe981 */ /* 0x000168000c1e1500 */
[----:B------:R0:W5:Y:S04]  /*5e00*/  @!P3 LDG.E.U16 R145, [R10.64+0x300] ;  /* 0x000300040a91b981 */ /* 0x000168000c1e1500 */
[----:B------:R0:W5:Y:S04]  /*5e10*/  @!P2 LDG.E.U16 R142, [R10.64+0x340] ;  /* 0x000340040a8ea981 */ /* 0x000168000c1e1500 */
[----:B------:R0:W5:Y:S04]  /*5e20*/  @!P1 LDG.E.U16 R147, [R10.64+0x380] ;  /* 0x000380040a939981 */ /* 0x000168000c1e1500 */
[----:B------:R0:W5:Y:S01]  /*5e30*/  @!P0 LDG.E.U16 R144, [R10.64+0x3c0] ;  /* 0x0003c0040a908981 */ /* 0x000162000c1e1500 */
[----:B------:R-:W-:-:S04]  /*5e40*/  IADD3 R47, R32, 0x20, RZ ;  /* 0x00000020202f7810 */ /* 0x000fc80007ffe0ff */
[-C--:B------:R-:W-:Y:S02]  /*5e50*/  LEA.HI.SX32 R47, R47, R32.reuse, 0x1b ;  /* 0x000000202f2f7211 */ /* 0x080fe400078fdaff */
[C---:B------:R-:W-:Y:S02]  /*5e60*/  IADD3 R53, R32.reuse, 0x40, RZ ;  /* 0x0000004020357810 */ /* 0x040fe40007ffe0ff */
[C---:B------:R-:W-:Y:S01]  /*5e70*/  IADD3 R49, R32.reuse, 0x80, RZ ;  /* 0x0000008020317810 */ /* 0x040fe20007ffe0ff */
[----:B------:R-:W-:Y:S01]  /*5e80*/  IMAD.SHL.U32 R57, R47, 0x2, RZ ;  /* 0x000000022f397824 */ /* 0x000fe200078e00ff */
[C---:B------:R-:W-:Y:S02]  /*5e90*/  LEA.HI.SX32 R58, R32.reuse, R32, 0x1b ;  /* 0x00000020203a7211 */ /* 0x040fe400078fdaff */
[C---:B------:R-:W-:Y:S02]  /*5ea0*/  IADD3 R47, R32.reuse, 0xa0, RZ ;  /* 0x000000a0202f7810 */ /* 0x040fe40007ffe0ff */
[----:B------:R-:W-:-:S02]  /*5eb0*/  IADD3 R51, R32, 0x60, RZ ;  /* 0x0000006020337810 */ /* 0x000fc40007ffe0ff */
[----:B0-----:R-:W-:Y:S02]  /*5ec0*/  IADD3 R11, R32, 0xc0, RZ ;  /* 0x000000c0200b7810 */ /* 0x001fe40007ffe0ff */
[-C--:B------:R-:W-:Y:S02]  /*5ed0*/  LEA.HI.SX32 R53, R53, R32.reuse, 0x1b ;  /* 0x0000002035357211 */ /* 0x080fe400078fdaff */
[-C--:B------:R-:W-:Y:S01]  /*5ee0*/  LEA.HI.SX32 R49, R49, R32.reuse, 0x1b ;  /* 0x0000002031317211 */ /* 0x080fe200078fdaff */
[----:B------:R-:W-:Y:S01]  /*5ef0*/  IMAD.SHL.U32 R58, R58, 0x2, RZ ;  /* 0x000000023a3a7824 */ /* 0x000fe200078e00ff */
[-C--:B------:R-:W-:Y:S02]  /*5f00*/  LEA.HI.SX32 R47, R47, R32.reuse, 0x1b ;  /* 0x000000202f2f7211 */ /* 0x080fe400078fdaff */
[-C--:B------:R-:W-:Y:S02]  /*5f10*/  LEA.HI.SX32 R51, R51, R32.reuse, 0x1b ;  /* 0x0000002033337211 */ /* 0x080fe400078fdaff */
[----:B------:R-:W-:Y:S01]  /*5f20*/  LEA.HI.SX32 R11, R11, R32, 0x1b ;  /* 0x000000200b0b7211 */ /* 0x000fe200078fdaff */
[----:B------:R-:W-:Y:S01]  /*5f30*/  IMAD.SHL.U32 R56, R53, 0x2, RZ ;  /* 0x0000000235387824 */ /* 0x000fe200078e00ff */
[----:B------:R-:W-:Y:S01]  /*5f40*/  SHF.L.U32 R55, R51, 0x1, RZ ;  /* 0x0000000133377819 */ /* 0x000fe200000006ff */
[----:B------:R-:W-:Y:S01]  /*5f50*/  IMAD.SHL.U32 R54, R49, 0x2, RZ ;  /* 0x0000000231367824 */ /* 0x000fe200078e00ff */
[C---:B------:R-:W-:Y:S01]  /*5f60*/  IADD3 R49, R32.reuse, 0x100, RZ ;  /* 0x0000010020317810 */ /* 0x040fe20007ffe0ff */
[----:B------:R-:W-:Y:S01]  /*5f70*/  IMAD.SHL.U32 R53, R47, 0x2, RZ ;  /* 0x000000022f357824 */ /* 0x000fe200078e00ff */
[C---:B------:R-:W-:Y:S01]  /*5f80*/  IADD3 R51, R32.reuse, 0xe0, RZ ;  /* 0x000000e020337810 */ /* 0x040fe20007ffe0ff */
[----:B------:R-:W-:Y:S01]  /*5f90*/  IMAD.SHL.U32 R52, R11, 0x2, RZ ;  /* 0x000000020b347824 */ /* 0x000fe200078e00ff */
[----:B------:R-:W-:-:S02]  /*5fa0*/  IADD3 R47, R32, 0x120, RZ ;  /* 0x00000120202f7810 */ /* 0x000fc40007ffe0ff */
[----:B------:R-:W-:Y:S02]  /*5fb0*/  IADD3 R11, R32, 0x160, RZ ;  /* 0x00000160200b7810 */ /* 0x000fe40007ffe0ff */
[-C--:B------:R-:W-:Y:S02]  /*5fc0*/  LEA.HI.SX32 R49, R49, R32.reuse, 0x1b ;  /* 0x0000002031317211 */ /* 0x080fe400078fdaff */
[-C--:B------:R-:W-:Y:S02]  /*5fd0*/  LEA.HI.SX32 R51, R51, R32.reuse, 0x1b ;  /* 0x0000002033337211 */ /* 0x080fe400078fdaff */
[-C--:B------:R-:W-:Y:S02]  /*5fe0*/  LEA.HI.SX32 R47, R47, R32.reuse, 0x1b ;  /* 0x000000202f2f7211 */ /* 0x080fe400078fdaff */
[----:B------:R-:W-:Y:S01]  /*5ff0*/  LEA.HI.SX32 R11, R11, R32, 0x1b ;  /* 0x000000200b0b7211 */ /* 0x000fe200078fdaff */
[----:B------:R-:W-:Y:S02]  /*6000*/  IMAD.SHL.U32 R50, R49, 0x2, RZ ;  /* 0x0000000231327824 */ /* 0x000fe400078e00ff */
[----:B------:R-:W-:-:S02]  /*6010*/  IMAD.SHL.U32 R51, R51, 0x2, RZ ;  /* 0x0000000233337824 */ /* 0x000fc400078e00ff */
[----:B------:R-:W-:Y:S02]  /*6020*/  IMAD.SHL.U32 R49, R47, 0x2, RZ ;  /* 0x000000022f317824 */ /* 0x000fe400078e00ff */
[----:B------:R-:W-:Y:S01]  /*6030*/  IMAD.SHL.U32 R47, R11, 0x2, RZ ;  /* 0x000000020b2f7824 */ /* 0x000fe200078e00ff */
[C---:B------:R-:W-:Y:S01]  /*6040*/  IADD3 R11, R32.reuse, 0x1e0, RZ ;  /* 0x000001e0200b7810 */ /* 0x040fe20007ffe0ff */
[----:B------:R-:W-:-:S03]  /*6050*/  IMAD.SHL.U32 R10, R32, 0x10, RZ ;  /* 0x00000010200a7824 */ /* 0x000fc600078e00ff */
[----:B------:R-:W-:Y:S02]  /*6060*/  LEA.HI.SX32 R11, R11, R32, 0x1b ;  /* 0x000000200b0b7211 */ /* 0x000fe400078fdaff */
[----:B------:R-:W-:Y:S02]  /*6070*/  LEA.HI.SX32 R10, R10, R10, 0x1b ;  /* 0x0000000a0a0a7211 */ /* 0x000fe400078fdaff */
[----:B------:R-:W-:Y:S01]  /*6080*/  ISETP.NE.AND P5, PT, R30, RZ, PT ;  /* 0x000000ff1e00720c */ /* 0x000fe20003fa5270 */
[----:B--2---:R0:W-:Y:S02]  /*6090*/  STS.U16 [R58+0x420], R13 ;  /* 0x0004200d3a007388 */ /* 0x0041e40000000400 */
[----:B0-----:R-:W-:-:S04]  /*60a0*/  IADD3 R13, R32, 0x140, RZ ;  /* 0x00000140200d7810 */ /* 0x001fc80007ffe0ff */
[-C--:B------:R-:W-:Y:S01]  /*60b0*/  LEA.HI.SX32 R13, R13, R32.reuse, 0x1b ;  /* 0x000000200d0d7211 */ /* 0x080fe200078fdaff */
[----:B---3--:R-:W-:Y:S03]  /*60c0*/  STS.U16 [R57+0x460], R12 ;  /* 0x0004600c39007388 */ /* 0x008fe60000000400 */
[----:B------:R-:W-:Y:S02]  /*60d0*/  SHF.L.U32 R48, R13, 0x1, RZ ;  /* 0x000000010d307819 */ /* 0x000fe400000006ff */
[----:B------:R-:W-:Y:S01]  /*60e0*/  IADD3 R13, R32, 0x1c0, RZ ;  /* 0x000001c0200d7810 */ /* 0x000fe20007ffe0ff */
[----:B----4-:R0:W-:Y:S03]  /*60f0*/  STS.U16 [R56+0x4a0], R15 ;  /* 0x0004a00f38007388 */ /* 0x0101e60000000400 */
[----:B------:R-:W-:-:S02]  /*6100*/  LEA.HI.SX32 R13, R13, R32, 0x1b ;  /* 0x000000200d0d7211 */ /* 0x000fc400078fdaff */
[C---:B0-----:R-:W-:Y:S01]  /*6110*/  IADD3 R15, R32.reuse, 0x1a0, RZ ;  /* 0x000001a0200f7810 */ /* 0x041fe20007ffe0ff */
[----:B-----5:R-:W-:Y:S03]  /*6120*/  STS.U16 [R55+0x4e0], R14 ;  /* 0x0004e00e37007388 */ /* 0x020fe60000000400 */
[-C--:B------:R-:W-:Y:S01]  /*6130*/  LEA.HI.SX32 R15, R15, R32.reuse, 0x1b ;  /* 0x000000200f0f7211 */ /* 0x080fe200078fdaff */
[----:B------:R0:W-:Y:S02]  /*6140*/  STS.U16 [R54+0x520], R43 ;  /* 0x0005202b36007388 */ /* 0x0001e40000000400 */
[----:B0-----:R-:W-:Y:S02]  /*6150*/  IADD3 R43, R32, 0x180, RZ ;  /* 0x00000180202b7810 */ /* 0x001fe40007ffe0ff */
[----:B------:R0:W-:Y:S02]  /*6160*/  STS.U16 [R53+0x560], R42 ;  /* 0x0005602a35007388 */ /* 0x0001e40000000400 */
[----:B------:R-:W-:-:S02]  /*6170*/  LEA.HI.SX32 R43, R43, R32, 0x1b ;  /* 0x000000202b2b7211 */ /* 0x000fc400078fdaff */
[----:B------:R1:W-:Y:S01]  /*6180*/  STS.U16 [R52+0x5a0], R45 ;  /* 0x0005a02d34007388 */ /* 0x0003e20000000400 */
[----:B0-----:R-:W-:Y:S01]  /*6190*/  SHF.L.U32 R42, R10, 0x1, RZ ;  /* 0x000000010a2a7819 */ /* 0x001fe200000006ff */
[----:B-1----:R-:W-:Y:S02]  /*61a0*/  IMAD.SHL.U32 R45, R15, 0x2, RZ ;  /* 0x000000020f2d7824 */ /* 0x002fe400078e00ff */
[----:B------:R0:W-:Y:S02]  /*61b0*/  STS.U16 [R51+0x5e0], R44 ;  /* 0x0005e02c33007388 */ /* 0x0001e40000000400 */
[----:B0-----:R-:W-:Y:S02]  /*61c0*/  IMAD.SHL.U32 R44, R13, 0x2, RZ ;  /* 0x000000020d2c7824 */ /* 0x001fe400078e00ff */
[----:B------:R-:W-:Y:S04]  /*61d0*/  STS.U16 [R50+0x620], R141 ;  /* 0x0006208d32007388 */ /* 0x000fe80000000400 */
[----:B------:R0:W-:Y:S02]  /*61e0*/  STS.U16 [R49+0x660], R46 ;  /* 0x0006602e31007388 */ /* 0x0001e40000000400 */
[----:B0-----:R-:W-:-:S02]  /*61f0*/  IMAD.SHL.U32 R46, R43, 0x2, RZ ;  /* 0x000000022b2e7824 */ /* 0x001fc400078e00ff */
[----:B------:R-:W-:Y:S01]  /*6200*/  STS.U16 [R48+0x6a0], R143 ;  /* 0x0006a08f30007388 */ /* 0x000fe20000000400 */
[----:B------:R-:W-:-:S03]  /*6210*/  IMAD.SHL.U32 R43, R11, 0x2, RZ ;  /* 0x000000020b2b7824 */ /* 0x000fc600078e00ff */
        /* <DEDUP_REMOVED lines=41> */
[----:B------:R-:W-:Y:S02]  /*64b0*/  LOP3.LUT P5, R12, R156, 0xff, RZ, 0xc0, !PT ;  /* 0x000000ff9c0c7812 */ /* 0x000fe400078ac0ff */
[----:B------:R-:W-:-:S04]  /*64c0*/  ISETP.NE.U32.AND P6, PT, R16, RZ, PT ;  /* 0x000000ff1000720c */ /* 0x000fc80003fc5070 */
[----:B------:R-:W-:Y:S02]  /*64d0*/  ISETP.NE.AND.EX P6, PT, R0, RZ, PT, P6 ;  /* 0x000000ff0000720c */ /* 0x000fe40003fc5360 */
[----:B0-----:R-:W-:Y:S01]  /*64e0*/  ISETP.NE.AND P5, PT, R10, RZ, P5 ;  /* 0x000000ff0a00720c */ /* 0x001fe20002fa5270 */
[----:B------:R-:W-:-:S12]  /*64f0*/  IMAD.MOV.U32 R10, RZ, RZ, 0x3f800000 ;  /* 0x3f800000ff0a7424 */ /* 0x000fd800078e00ff */
        /* <DEDUP_REMOVED lines=14> */
.L_x_2227:
        /* <DEDUP_REMOVED lines=12> */
[----:B------:R0:W5:Y:S04]  /*66a0*/  LDG.E R11, [R14.64] ;  /* 0x000000040e0b7981 */ /* 0x000168000c1e1900 */
.L_x_2226:
[-C--:B------:R-:W-:Y:S01]  /*66b0*/  FFMA.FTZ R12, R111, R112.reuse, R113 ;  /* 0x000000706f0c7223 */ /* 0x080fe20000010071 */
        /* <DEDUP_REMOVED lines=28> */
[----:B0-----:R-:W-:Y:S02]  /*6880*/  FMUL.FTZ R15, R108, R13 ;  /* 0x0000000d6c0f7220 */ /* 0x001fe40000410000 */
        /* <DEDUP_REMOVED lines=32> */
[----:B0----5:R-:W-:Y:S02]  /*6a90*/  @!P5 IMAD.MOV.U32 R173, RZ, RZ, R11 ;  /* 0x000000ffffadd224 */ /* 0x021fe400078e000b */
        /* <DEDUP_REMOVED lines=45> */
.L_x_2230:
        /* <DEDUP_REMOVED lines=32> */
.L_x_2231:
[----:B------:R0:W5:Y:S02]  /*6f70*/  LDG.E R11, [R4.64] ;  /* 0x00000004040b7981 */ /* 0x000164000c1e1900 */
.L_x_2232:
[----:B-----5:R-:W-:-:S06]  /*6f80*/  IMAD.WIDE R10, R11, 0x4, R8 ;  /* 0x000000040b0a7825 */ /* 0x020fcc00078e0208 */
[----:B------:R-:W2:Y:S01]  /*6f90*/  LDG.E R11, [R10.64] ;  /* 0x000000040a0b7981 */ /* 0x000ea2000c1e1900 */
[----:B------:R-:W-:Y:S01]  /*6fa0*/  IMAD R106, R106, c[0x0][0x240], RZ ;  /* 0x000090006a6a7a24 */ /* 0x000fe200078e02ff */
[----:B--2---:R-:W-:-:S05]  /*6fb0*/  SHF.R.S32.HI R12, RZ, 0x1f, R11 ;  /* 0x0000001fff0c7819 */ /* 0x004fca000001140b */
[----:B------:R-:W-:Y:S02]  /*6fc0*/  IMAD R14, R12, c[0x0][0x230], RZ ;  /* 0x00008c000c0e7a24 */ /* 0x000fe400078e02ff */
[----:B------:R-:W-:-:S04]  /*6fd0*/  IMAD.WIDE.U32 R12, R11, c[0x0][0x230], R18 ;  /* 0x00008c000b0c7a25 */ /* 0x000fc800078e0012 */
[----:B------:R-:W-:-:S04]  /*6fe0*/  IMAD R109, R11, c[0x0][0x234], R14 ;  /* 0x00008d000b6d7a24 */ /* 0x000fc800078e020e */
[----:B------:R-:W-:Y:S02]  /*6ff0*/  IMAD.IADD R13, R13, 0x1, R109 ;  /* 0x000000010d0d7824 */ /* 0x000fe400078e026d */
[C---:B------:R-:W-:Y:S02]  /*7000*/  IMAD R109, R107.reuse, c[0x0][0x244], R106 ;  /* 0x000091006b6d7a24 */ /* 0x040fe400078e026a */
[----:B------:R-:W-:-:S04]  /*7010*/  IMAD.WIDE.U32 R12, R107, c[0x0][0x240], R12 ;  /* 0x000090006b0c7a25 */ /* 0x000fc800078e000c */
[----:B------:R-:W-:Y:S01]  /*7020*/  IMAD.IADD R11, R109, 0x1, R13 ;  /* 0x000000016d0b7824 */ /* 0x000fe200078e020d */
[----:B------:R-:W-:-:S04]  /*7030*/  LEA R10, P5, R12, c[0x0][0x290], 0x2 ;  /* 0x0000a4000c0a7a11 */ /* 0x000fc800078a10ff */
[----:B------:R-:W-:-:S05]  /*7040*/  LEA.HI.X R11, R12, c[0x0][0x294], R11, 0x2, P5 ;  /* 0x0000a5000c0b7a11 */ /* 0x000fca00028f140b */
[----:B------:R1:W-:Y:S04]  /*7050*/  STG.E [R10.64], R15 ;  /* 0x0000000f0a007986 */ /* 0x0003e8000c101904 */
.L_x_2229:
[----:B------:R-:W-:Y:S05]  /*7060*/  BSYNC B0 ;  /* 0x0000000000007941 */ /* 0x000fea0003800000 */
.L_x_2228:
        /* <DEDUP_REMOVED lines=20> */
.L_x_2225:
[----:B------:R-:W-:Y:S01]  /*71b0*/  BAR.SYNC.DEFER_BLOCKING 0x0 ;  /* 0x0000000000007b1d */ /* 0x000fe20000010000 */
[----:B------:R-:W-:Y:S02]  /*71c0*/  F2FP.PACK_AB R72, R73, R72 ;  /* 0x000000484948723e */ /* 0x000fe400000000ff */
[----:B------:R-:W-:-:S02]  /*71d0*/  F2FP.PACK_AB R74, R77, R74 ;  /* 0x0000004a4d4a723e */ /* 0x000fc400000000ff */
[----:B------:R-:W-:Y:S01]  /*71e0*/  F2FP.PACK_AB R76, R79, R76 ;  /* 0x0000004c4f4c723e */ /* 0x000fe200000000ff */
[----:B------:R-:W2:Y:S01]  /*71f0*/  S2R R77, SR_CTAID.X ;  /* 0x00000000004d7919 */ /* 0x000ea20000002500 */
[----:B-1----:R-:W-:Y:S01]  /*7200*/  PRMT R10, R72, 0x7632, R10 ;  /* 0x00007632480a7816 */ /* 0x002fe2000000000a */
[----:B------:R-:W-:Y:S01]  /*7210*/  BSSY B0, `(.L_x_2234) ;  /* 0x0000045000007945 */ /* 0x000fe20003800000 */
[----:B------:R-:W-:Y:S02]  /*7220*/  PRMT R11, R74, 0x7632, R11 ;  /* 0x000076324a0b7816 */ /* 0x000fe4000000000b */
[----:B0-----:R-:W-:Y:S02]  /*7230*/  PRMT R12, R76, 0x7632, R12 ;  /* 0x000076324c0c7816 */ /* 0x001fe4000000000c */
        /* <DEDUP_REMOVED lines=8> */
[----:B------:R-:W-:Y:S01]  /*72c0*/  PRMT R14, R86, 0x7632, R14 ;  /* 0x00007632560e7816 */ /* 0x000fe2000000000e */
[----:B------:R1:W-:Y:S04]  /*72d0*/  STS.U16 [R42+0x6], R11 ;  /* 0x0000060b2a007388 */ /* 0x0003e80000000400 */
[----:B------:R3:W-:Y:S01]  /*72e0*/  STS.U16 [R42+0xa], R12 ;  /* 0x00000a0c2a007388 */ /* 0x0007e20000000400 */
[----:B0-----:R-:W-:-:S03]  /*72f0*/  PRMT R10, R78, 0x7632, R10 ;  /* 0x000076324e0a7816 */ /* 0x001fc6000000000a */
[----:B------:R-:W-:Y:S01]  /*7300*/  STS.U16 [R42], R72 ;  /* 0x000000482a007388 */ /* 0x000fe20000000400 */
[----:B-1----:R-:W-:-:S03]  /*7310*/  PRMT R11, R82, 0x7632, R11 ;  /* 0x00007632520b7816 */ /* 0x002fc6000000000b */
[----:B------:R-:W-:Y:S01]  /*7320*/  STS.U16 [R42+0x4], R74 ;  /* 0x0000044a2a007388 */ /* 0x000fe20000000400 */
[----:B---3--:R-:W-:-:S03]  /*7330*/  PRMT R12, R84, 0x7632, R12 ;  /* 0x00007632540c7816 */ /* 0x008fc6000000000c */
        /* <DEDUP_REMOVED lines=8> */
[----:B------:R0:W-:Y:S01]  /*73c0*/  STS.U16 [R42+0x1a], R12 ;  /* 0x00001a0c2a007388 */ /* 0x0001e20000000400 */
[----:B--2---:R-:W-:-:S03]  /*73d0*/  IMAD.WIDE.U32 R10, R77, c[0x0][0x210], RZ ;  /* 0x000084004d0a7a25 */ /* 0x004fc600078e00ff */
[----:B------:R-:W-:Y:S04]  /*73e0*/  STS.U16 [R42+0x1c], R86 ;  /* 0x00001c562a007388 */ /* 0x000fe80000000400 */
[----:B------:R-:W-:Y:S01]  /*73f0*/  STS.U16 [R42+0x1e], R14 ;  /* 0x00001e0e2a007388 */ /* 0x000fe20000000400 */
[----:B------:R-:W-:-:S06]  /*7400*/  NOP ;  /* 0x0000000000007918 */ /* 0x000fcc0000000000 */
[----:B------:R-:W-:Y:S01]  /*7410*/  LDS.U16 R35, [R58] ;  /* 0x000000003a237984 */ /* 0x000fe20000000400 */
[----:B0-----:R-:W-:-:S03]  /*7420*/  SHF.R.S32.HI R12, RZ, 0x1f, R77 ;  /* 0x0000001fff0c7819 */ /* 0x001fc6000001144d */
[----:B------:R-:W-:Y:S02]  /*7430*/  LDS.U16 R57, [R57+0x40] ;  /* 0x0000400039397984 */ /* 0x000fe40000000400 */
[----:B------:R-:W-:Y:S02]  /*7440*/  IMAD R12, R12, c[0x0][0x210], RZ ;  /* 0x000084000c0c7a24 */ /* 0x000fe400078e02ff */
[----:B------:R-:W-:Y:S02]  /*7450*/  LDS.U16 R37, [R56+0x80] ;  /* 0x0000800038257984 */ /* 0x000fe40000000400 */
[----:B------:R-:W-:Y:S02]  /*7460*/  IMAD R15, R77, c[0x0][0x214], R12 ;  /* 0x000085004d0f7a24 */ /* 0x000fe400078e020c */
[----:B------:R-:W-:Y:S02]  /*7470*/  LDS.U16 R55, [R55+0xc0] ;  /* 0x0000c00037377984 */ /* 0x000fe40000000400 */
[----:B------:R-:W-:-:S02]  /*7480*/  IMAD.IADD R75, R11, 0x1, R15 ;  /* 0x000000010b4b7824 */ /* 0x000fc400078e020f */
        /* <DEDUP_REMOVED lines=17> */
[----:B------:R-:W-:Y:S01]  /*75a0*/  SHF.R.S32.HI R13, RZ, 0x1f, R31 ;  /* 0x0000001fff0d7819 */ /* 0x000fe2000001141f */
        /* <DEDUP_REMOVED lines=11> */
.L_x_2235:
[----:B------:R-:W-:Y:S05]  /*7660*/  BSYNC B0 ;  /* 0x0000000000007941 */ /* 0x000fea0003800000 */
.L_x_2234:
[----:B------:R-:W-:Y:S01]  /*7670*/  MOV R12, R10 ;  /* 0x0000000a000c7202 */ /* 0x000fe20000000f00 */
[----:B------:R-:W-:Y:S01]  /*7680*/  IMAD.MOV.U32 R13, RZ, RZ, R75 ;  /* 0x000000ffff0d7224 */ /* 0x000fe200078e004b */
[----:B0-----:R-:W-:Y:S01]  /*7690*/  LOP3.LUT R14, R2, 0x20, RZ, 0xfc, !PT ;  /* 0x00000020020e7812 */ /* 0x001fe200078efcff */
[----:B------:R-:W-:Y:S01]  /*76a0*/  IMAD R10, R20, c[0x0][0x218], RZ ;  /* 0x00008600140a7a24 */ /* 0x000fe200078e02ff */
[----:B------:R-:W-:Y:S01]  /*76b0*/  SHF.R.S32.HI R15, RZ, 0x1f, R31 ;  /* 0x0000001fff0f7819 */ /* 0x000fe2000001141f */
[----:B------:R-:W-:Y:S01]  /*76c0*/  IMAD.WIDE.U32 R12, R21, c[0x0][0x218], R12 ;  /* 0x00008600150c7a25 */ /* 0x000fe200078e000c */
[----:B------:R-:W-:Y:S02]  /*76d0*/  ISETP.GE.AND P3, PT, R14, R73, PT ;  /* 0x000000490e00720c */ /* 0x000fe40003f66270 */
[C---:B------:R-:W-:Y:S01]  /*76e0*/  LOP3.LUT R36, R2.reuse, 0x40, RZ, 0xfc, !PT ;  /* 0x0000004002247812 */ /* 0x040fe200078efcff */
[----:B------:R-:W-:Y:S01]  /*76f0*/  IMAD.MOV.U32 R11, RZ, RZ, 0x2 ;  /* 0x00000002ff0b7424 */ /* 0x000fe200078e00ff */
[----:B------:R-:W-:Y:S01]  /*7700*/  IADD3 R3, P0, R31, R12, RZ ;  /* 0x0000000c1f037210 */ /* 0x000fe20007f1e0ff */
[----:B------:R-:W-:Y:S01]  /*7710*/  IMAD R14, R21, c[0x0][0x21c], R10 ;  /* 0x00008700150e7a24 */ /* 0x000fe200078e020a */
[C---:B------:R-:W-:Y:S01]  /*7720*/  LOP3.LUT R38, R2.reuse, 0x60, RZ, 0xfc, !PT ;  /* 0x0000006002267812 */ /* 0x040fe200078efcff */
[----:B------:R-:W-:Y:S01]  /*7730*/  IMAD.WIDE R10, R2, R11, c[0x0][0x288] ;  /* 0x0000a200020a7625 */ /* 0x000fe200078e020b */
[----:B------:R-:W-:-:S02]  /*7740*/  ISETP.GE.AND P4, PT, R36, R73, PT ;  /* 0x000000492400720c */ /* 0x000fc40003f86270 */
[----:B------:R-:W-:Y:S01]  /*7750*/  IADD3.X R12, R15, R14, R13, P0, !PT ;  /* 0x0000000e0f0c7210 */ /* 0x000fe200007fe40d */
[----:B------:R-:W-:Y:S01]  /*7760*/  IMAD.WIDE R26, R59, 0x2, R26 ;  /* 0x000000023b1a7825 */ /* 0x000fe200078e021a */
[----:B------:R-:W-:Y:S02]  /*7770*/  LEA R10, P0, R3, R10, 0x1 ;  /* 0x0000000a030a7211 */ /* 0x000fe400078008ff */
[----:B------:R-:W-:Y:S01]  /*7780*/  ISETP.GE.AND P5, PT, R38, R73, PT ;  /* 0x000000492600720c */ /* 0x000fe20003fa6270 */
[C---:B------:R-:W-:Y:S01]  /*7790*/  IMAD.WIDE R24, R59.reuse, 0x2, R24 ;  /* 0x000000023b187825 */ /* 0x040fe200078e0218 */
[C---:B------:R-:W-:Y:S02]  /*77a0*/  LOP3.LUT R40, R2.reuse, 0x80, RZ, 0xfc, !PT ;  /* 0x0000008002287812 */ /* 0x040fe400078efcff */
[----:B------:R-:W-:Y:S01]  /*77b0*/  LOP3.LUT R14, R2, 0xa0, RZ, 0xfc, !PT ;  /* 0x000000a0020e7812 */ /* 0x000fe200078efcff */
[----:B------:R-:W-:Y:S01]  /*77c0*/  IMAD.IADD R34, R59, 0x1, R34 ;  /* 0x000000013b227824 */ /* 0x000fe200078e0222 */
[----:B------:R-:W-:Y:S01]  /*77d0*/  LEA.HI.X R11, R3, R11, R12, 0x1, P0 ;  /* 0x0000000b030b7211 */ /* 0x000fe200000f0c0c */
[----:B------:R-:W-:Y:S01]  /*77e0*/  IMAD.IADD R31, R59, 0x1, R31 ;  /* 0x000000013b1f7824 */ /* 0x000fe200078e021f */
[----:B------:R-:W-:-:S02]  /*77f0*/  ISETP.GE.AND P6, PT, R40, R73, PT ;  /* 0x000000492800720c */ /* 0x000fc40003fc6270 */
[-C--:B------:R-:W-:Y:S01]  /*7800*/  ISETP.GE.AND P0, PT, R14, R73.reuse, PT ;  /* 0x000000490e00720c */ /* 0x080fe20003f06270 */
[----:B------:R0:W-:Y:S01]  /*7810*/  @!P3 STG.E.U16 [R10.64+0x40], R57 ;  /* 0x000040390a00b986 */ /* 0x0001e2000c101504 */
[C---:B------:R-:W-:Y:S02]  /*7820*/  LOP3.LUT R12, R2.reuse, 0x100, RZ, 0xfc, !PT ;  /* 0x00000100020c7812 */ /* 0x040fe400078efcff */
[C---:B------:R-:W-:Y:S01]  /*7830*/  LOP3.LUT R36, R2.reuse, 0xc0, RZ, 0xfc, !PT ;  /* 0x000000c002247812 */ /* 0x040fe200078efcff */
[----:B------:R0:W-:Y:S01]  /*7840*/  @!P4 STG.E.U16 [R10.64+0x80], R37 ;  /* 0x000080250a00c986 */ /* 0x0001e2000c101504 */
[----:B------:R-:W-:Y:S02]  /*7850*/  LOP3.LUT R38, R2, 0xe0, RZ, 0xfc, !PT ;  /* 0x000000e002267812 */ /* 0x000fe400078efcff */
[----:B------:R-:W-:Y:S01]  /*7860*/  ISETP.GE.AND P3, PT, R12, R73, PT ;  /* 0x000000490c00720c */ /* 0x000fe20003f66270 */
[----:B------:R0:W-:Y:S01]  /*7870*/  @!P5 STG.E.U16 [R10.64+0xc0], R55 ;  /* 0x0000c0370a00d986 */ /* 0x0001e2000c101504 */
[----:B------:R-:W-:-:S02]  /*7880*/  LOP3.LUT R14, R2, 0x120, RZ, 0xfc, !PT ;  /* 0x00000120020e7812 */ /* 0x000fc400078efcff */
[----:B------:R-:W-:Y:S01]  /*7890*/  LOP3.LUT R12, R2, 0x140, RZ, 0xfc, !PT ;  /* 0x00000140020c7812 */ /* 0x000fe200078efcff */
[----:B------:R0:W-:Y:S01]  /*78a0*/  @!P6 STG.E.U16 [R10.64+0x100], R39 ;  /* 0x000100270a00e986 */ /* 0x0001e2000c101504 */
[-C--:B------:R-:W-:Y:S02]  /*78b0*/  ISETP.GE.AND P1, PT, R36, R73.reuse, PT ;  /* 0x000000492400720c */ /* 0x080fe40003f26270 */
[-C--:B------:R-:W-:Y:S01]  /*78c0*/  ISETP.GE.AND P2, PT, R38, R73.reuse, PT ;  /* 0x000000492600720c */ /* 0x080fe20003f46270 */
[----:B------:R0:W-:Y:S01]  /*78d0*/  @!P0 STG.E.U16 [R10.64+0x140], R53 ;  /* 0x000140350a008986 */ /* 0x0001e2000c101504 */
[-C--:B------:R-:W-:Y:S02]  /*78e0*/  ISETP.GE.AND P4, PT, R14, R73.reuse, PT ;  /* 0x000000490e00720c */ /* 0x080fe40003f86270 */
[----:B------:R-:W-:Y:S01]  /*78f0*/  ISETP.GE.AND P5, PT, R12, R73, PT ;  /* 0x000000490c00720c */ /* 0x000fe20003fa6270 */
[----:B------:R0:W-:Y:S01]  /*7900*/  @!P3 STG.E.U16 [R10.64+0x200], R65 ;  /* 0x000200410a00b986 */ /* 0x0001e2000c101504 */
[----:B------:R-:W-:-:S02]  /*7910*/  LOP3.LUT R14, R2, 0x160, RZ, 0xfc, !PT ;  /* 0x00000160020e7812 */ /* 0x000fc400078efcff */
[----:B------:R-:W-:Y:S02]  /*7920*/  LOP3.LUT R12, R2, 0x180, RZ, 0xfc, !PT ;  /* 0x00000180020c7812 */ /* 0x000fe400078efcff */
[-C--:B------:R-:W-:Y:S01]  /*7930*/  ISETP.GE.AND P6, PT, R14, R73.reuse, PT ;  /* 0x000000490e00720c */ /* 0x080fe20003fc6270 */
[----:B------:R0:W-:Y:S01]  /*7940*/  @!P1 STG.E.U16 [R10.64+0x180], R41 ;  /* 0x000180290a009986 */ /* 0x0001e2000c101504 */
[-C--:B------:R-:W-:Y:S02]  /*7950*/  ISETP.GE.AND P0, PT, R12, R73.reuse, PT ;  /* 0x000000490c00720c */ /* 0x080fe40003f06270 */
[C---:B------:R-:W-:Y:S01]  /*7960*/  LOP3.LUT R14, R2.reuse, 0x1a0, RZ, 0xfc, !PT ;  /* 0x000001a0020e7812 */ /* 0x040fe200078efcff */
[----:B------:R0:W-:Y:S01]  /*7970*/  @!P2 STG.E.U16 [R10.64+0x1c0], R51 ;  /* 0x0001c0330a00a986 */ /* 0x0001e2000c101504 */
[C---:B------:R-:W-:Y:S02]  /*7980*/  LOP3.LUT R12, R2.reuse, 0x1c0, RZ, 0xfc, !PT ;  /* 0x000001c0020c7812 */ /* 0x040fe400078efcff */
[----:B------:R-:W-:Y:S01]  /*7990*/  LOP3.LUT R2, R2, 0x1e0, RZ, 0xfc, !PT ;  /* 0x000001e002027812 */ /* 0x000fe200078efcff */
[----:B------:R0:W-:Y:S01]  /*79a0*/  @!P4 STG.E.U16 [R10.64+0x240], R49 ;  /* 0x000240310a00c986 */ /* 0x0001e2000c101504 */
[----:B------:R-:W-:-:S02]  /*79b0*/  ISETP.GE.AND P1, PT, R14, R73, PT ;  /* 0x000000490e00720c */ /* 0x000fc40003f26270 */
[-C--:B------:R-:W-:Y:S01]  /*79c0*/  ISETP.GE.AND P2, PT, R12, R73.reuse, PT ;  /* 0x000000490c00720c */ /* 0x080fe20003f46270 */
[----:B------:R0:W-:Y:S01]  /*79d0*/  @!P5 STG.E.U16 [R10.64+0x280], R67 ;  /* 0x000280430a00d986 */ /* 0x0001e2000c101504 */
[----:B------:R-:W-:Y:S02]  /*79e0*/  ISETP.GE.AND P3, PT, R2, R73, PT ;  /* 0x000000490200720c */ /* 0x000fe40003f66270 */
[----:B------:R-:W-:Y:S01]  /*79f0*/  IADD3 R30, R30, 0x1, RZ ;  /* 0x000000011e1e7810 */ /* 0x000fe20007ffe0ff */
[----:B------:R0:W-:Y:S04]  /*7a00*/  @!P6 STG.E.U16 [R10.64+0x2c0], R47 ;  /* 0x0002c02f0a00e986 */ /* 0x0001e8000c101504 */
[----:B------:R0:W-:Y:S01]  /*7a10*/  @!P0 STG.E.U16 [R10.64+0x300], R69 ;  /* 0x000300450a008986 */ /* 0x0001e2000c101504 */
[----:B------:R-:W-:-:S03]  /*7a20*/  ISETP.GE.AND P0, PT, R30, R33, PT ;  /* 0x000000211e00720c */ /* 0x000fc60003f06270 */
[----:B------:R0:W-:Y:S04]  /*7a30*/  @!P1 STG.E.U16 [R10.64+0x340], R45 ;  /* 0x0003402d0a009986 */ /* 0x0001e8000c101504 */
[----:B------:R0:W-:Y:S04]  /*7a40*/  @!P2 STG.E.U16 [R10.64+0x380], R71 ;  /* 0x000380470a00a986 */ /* 0x0001e8000c101504 */
[----:B------:R0:W-:Y:S02]  /*7a50*/  @!P3 STG.E.U16 [R10.64+0x3c0], R43 ;  /* 0x0003c02b0a00b986 */ /* 0x0001e4000c101504 */
[----:B------:R-:W-:Y:S01]  /*7a60*/  @P0 CALL.REL.NOINC `(.L_x_2236) ;  /* 0x0000001000000944 */ /* 0x000fe20003c00000 */
[----:B------:R-:W-:Y:S05]  /*7a70*/  BRA `(.L_x_2237) ;  /* 0xffff963000007947 */ /* 0x000fea000383ffff */
.L_x_2236:
[----:B------:R-:W-:Y:S05]  /*7a80*/  EXIT ;  /* 0x000000000000794d */ /* 0x000fea0003800000 */
.L_x_2238:
        /* <DEDUP_REMOVED lines=15> */
.L_x_8858:


//--------------------- .text._Z25selective_scan_fwd_kernelI32Selective_Scan_fwd_kernel_traitsILi32ELi16ELi1ELb0ELb1ELb1ELb0ELb1EN3c104HalfEffEEv13SSMParamsBase --------------------------
	.section	.text._Z25selective_scan_fwd_kernelI32Selective_Scan_fwd_kernel_traitsILi32ELi16ELi1ELb0ELb1ELb1ELb0ELb1EN3c104HalfEffEEv13SSMParamsBase,"ax",@progbits
	.sectioninfo	@"SHI_REGISTERS=179"
	.align	128
        .global         _Z25selective_scan_fwd_kernelI32Selective_Scan_fwd_kernel_traitsILi32ELi16ELi1ELb0ELb1ELb1ELb0ELb1EN3c104HalfEffEEv13SSMParamsBase
        .type           _Z25selective_scan_fwd_kernelI32Selective_Scan_fwd_kernel_traitsILi32ELi16ELi1ELb0ELb1ELb1ELb0ELb1EN3c104HalfEffEEv13SSMParamsBase,@function
        .size           _Z25selective_scan_fwd_kernelI32Selective_Scan_fwd_kernel_traitsILi32ELi16ELi1ELb0ELb1ELb1ELb0ELb1EN3c104HalfEffEEv13SSMParamsBase,(.L_x_8859 - _Z25selective_scan_fwd_kernelI32Selective_Scan_fwd_kernel_traitsILi32ELi16ELi1ELb0ELb1ELb1ELb0ELb1EN3c104HalfEffEEv13SSMParamsBase)
        .other          _Z25selective_scan_fwd_kernelI32Selective_Scan_fwd_kernel_traitsILi32ELi16ELi1ELb0ELb1ELb1ELb0ELb1EN3c104HalfEffEEv13SSMParamsBase,@"STO_CUDA_ENTRY STV_DEFAULT"
_Z25selective_scan_fwd_kernelI32Selective_Scan_fwd_kernel_traitsILi32ELi16ELi1ELb0ELb1ELb1ELb0ELb1EN3c104HalfEffEEv13SSMParamsBase:
.text._Z25selective_scan_fwd_kernelI32Selective_Scan_fwd_kernel_traitsILi32ELi16ELi1ELb0ELb1ELb1ELb0ELb1EN3c104HalfEffEEv13SSMParamsBase:
        /* <DEDUP_REMOVED lines=8> */
[----:B------:R-:W-:-:S10]  /*0080*/  IMAD.MOV.U32 R15, RZ, RZ, RZ ;  /* 0x000000ffff0f7224 */ /* 0x000fd400078e00ff */
        /* <DEDUP_REMOVED lines=26> */
.L_x_2239:
        /* <DEDUP_REMOVED lines=30> */
.L_x_2240:
        /* <DEDUP_REMOVED lines=11> */
.L_x_2241:
        /* <DEDUP_REMOVED lines=25> */
[----:B------:R-:W-:Y:S02]  /*0650*/  @P2 IMAD.MOV.U32 R6, RZ, RZ, c[0x0][0x2c0] ;  /* 0x0000b000ff062624 */ /* 0x000fe400078e00ff */
[----:B------:R-:W-:Y:S01]  /*0660*/  @P2 IMAD.MOV.U32 R8, RZ, RZ, c[0x0][0x2c4] ;  /* 0x0000b100ff082624 */ /* 0x000fe200078e00ff */
        /* <DEDUP_REMOVED lines=8> */
[----:B------:R-:W-:Y:S01]  /*06f0*/  IABS R26, c[0x0][0x174] ;  /* 0x00005d00001a7a13 */ /* 0x000fe20000000000 */
[----:B------:R-:W-:Y:S02]  /*0700*/  @P2 IMAD.MOV.U32 R13, RZ, RZ, c[0x0][0x2c4] ;  /* 0x0000b100ff0d2624 */ /* 0x000fe400078e00ff */
[----:B------:R-:W-:-:S02]  /*0710*/  IMAD.MOV.U32 R23, RZ, RZ, RZ ;  /* 0x000000ffff177224 */ /* 0x000fc400078e00ff */
[----:B------:R-:W-:Y:S01]  /*0720*/  IMAD.MOV.U32 R15, RZ, RZ, RZ ;  /* 0x000000ffff0f7224 */ /* 0x000fe200078e00ff */
[----:B------:R-:W-:Y:S01]  /*0730*/  MOV R24, RZ ;  /* 0x000000ff00187202 */ /* 0x000fe20000000f00 */
        /* <DEDUP_REMOVED lines=29> */
[----:B------:R-:W-:Y:S02]  /*0910*/  ISETP.GE.AND P3, PT, R6, RZ, PT ;  /* 0x000000ff0600720c */ /* 0x000fe40003f66270 */
[----:B------:R-:W-:Y:S01]  /*0920*/  ISETP.NE.AND P2, PT, RZ, c[0x0][0x174], PT ;  /* 0x00005d00ff007a0c */ /* 0x000fe20003f45270 */
[----:B------:R-:W-:Y:S02]  /*0930*/  IMAD R7, R160, c[0x0][0x1e0], RZ ;  /* 0x00007800a0077a24 */ /* 0x000fe400078e02ff */
[----:B------:R-:W-:-:S02]  /*0940*/  IMAD.WIDE.U32 R4, R22, c[0x0][0x1a0], RZ ;  /* 0x0000680016047a25 */ /* 0x000fc400078e00ff */
[----:B------:R-:W-:Y:S02]  /*0950*/  @P1 IADD3 R10, R10, 0x1, RZ ;  /* 0x000000010a0a1810 */ /* 0x000fe40007ffe0ff */
[C---:B------:R-:W-:Y:S02]  /*0960*/  IMAD R13, R22.reuse, c[0x0][0x1a4], R11 ;  /* 0x00006900160d7a24 */ /* 0x040fe400078e020b */
[----:B------:R-:W-:Y:S02]  /*0970*/  IMAD R11, R22, c[0x0][0x1e4], R7 ;  /* 0x00007900160b7a24 */ /* 0x000fe400078e0207 */
[----:B------:R-:W-:Y:S01]  /*0980*/  IMAD R27, R160, c[0x0][0x1c0], RZ ;  /* 0x00007000a01b7a24 */ /* 0x000fe200078e02ff */
[----:B------:R-:W-:Y:S01]  /*0990*/  IADD3 R7, R5, R13, RZ ;  /* 0x0000000d05077210 */ /* 0x000fe20007ffe0ff */
[----:B------:R-:W-:-:S04]  /*09a0*/  IMAD.WIDE.U32 R2, R22, c[0x0][0x1e0], RZ ;  /* 0x0000780016027a25 */ /* 0x000fc800078e00ff */
[----:B------:R-:W-:Y:S02]  /*09b0*/  IMAD.MOV.U32 R13, RZ, RZ, R10 ;  /* 0x000000ffff0d7224 */ /* 0x000fe400078e000a */
[----:B------:R-:W-:Y:S02]  /*09c0*/  IMAD R31, R22, c[0x0][0x1c4], R27 ;  /* 0x00007100161f7a24 */ /* 0x000fe400078e021b */
[----:B------:R-:W-:Y:S02]  /*09d0*/  IMAD.IADD R3, R3, 0x1, R11 ;  /* 0x0000000103037824 */ /* 0x000fe400078e020b */
[----:B------:R-:W-:Y:S02]  /*09e0*/  IMAD R27, R17, c[0x0][0x1e8], RZ ;  /* 0x00007a00111b7a24 */ /* 0x000fe400078e02ff */
[----:B------:R-:W-:Y:S01]  /*09f0*/  @!P3 IMAD.MOV R13, RZ, RZ, -R13 ;  /* 0x000000ffff0db224 */ /* 0x000fe200078e0a0d */
[----:B------:R-:W-:Y:S01]  /*0a00*/  @!P2 LOP3.LUT R13, RZ, c[0x0][0x174], RZ, 0x33, !PT ;  /* 0x00005d00ff0daa12 */ /* 0x000fe200078e33ff */
[----:B------:R-:W-:-:S02]  /*0a10*/  IMAD R11, R160, c[0x0][0x1f0], RZ ;  /* 0x00007c00a00b7a24 */ /* 0x000fc400078e02ff */
[C---:B------:R-:W-:Y:S01]  /*0a20*/  IMAD R27, R0.reuse, c[0x0][0x1ec], R27 ;  /* 0x00007b00001b7a24 */ /* 0x040fe200078e021b */
[----:B------:R-:W-:Y:S01]  /*0a30*/  SHF.R.S32.HI R12, RZ, 0x1f, R13 ;  /* 0x0000001fff0c7819 */ /* 0x000fe2000001140d */
[----:B------:R-:W-:-:S04]  /*0a40*/  IMAD.WIDE.U32 R2, R0, c[0x0][0x1e8], R2 ;  /* 0x00007a0000027a25 */ /* 0x000fc800078e0002 */
[----:B------:R-:W-:Y:S02]  /*0a50*/  IMAD.MOV.U32 R6, RZ, RZ, R4 ;  /* 0x000000ffff067224 */ /* 0x000fe400078e0004 */
[----:B------:R-:W-:Y:S01]  /*0a60*/  IMAD.WIDE.U32 R4, R22, c[0x0][0x1f0], RZ ;  /* 0x00007c0016047a25 */ /* 0x000fe200078e00ff */
[----:B------:R-:W-:-:S03]  /*0a70*/  LEA R66, P1, R2, c[0x0][0x270], 0x1 ;  /* 0x00009c0002427a11 */ /* 0x000fc600078208ff */
[----:B------:R-:W-:Y:S02]  /*0a80*/  IMAD R29, R22, c[0x0][0x1f4], R11 ;  /* 0x00007d00161d7a24 */ /* 0x000fe400078e020b */
[----:B------:R-:W-:Y:S02]  /*0a90*/  IMAD.IADD R67, R3, 0x1, R27 ;  /* 0x0000000103437824 */ /* 0x000fe400078e021b */
        /* <DEDUP_REMOVED lines=23> */
[----:B------:R-:W-:Y:S02]  /*0c10*/  HFMA2.MMA R161, -RZ, RZ, 0, 0 ;  /* 0x00000000ffa17435 */ /* 0x000fe400000001ff */
[C---:B------:R-:W-:Y:S02]  /*0c20*/  IMAD R29, R13.reuse, c[0x0][0x1dc], R12 ;  /* 0x000077000d1d7a24 */ /* 0x040fe400078e020c */
[----:B------:R-:W-:-:S02]  /*0c30*/  IMAD.WIDE.U32 R6, R13, c[0x0][0x1d8], R10 ;  /* 0x000076000d067a25 */ /* 0x000fc400078e000a */
[----:B------:R-:W-:Y:S02]  /*0c40*/  CS2R R12, SRZ ;  /* 0x00000000000c7805 */ /* 0x000fe4000001ff00 */
[----:B------:R-:W-:Y:S01]  /*0c50*/  @P3 IMAD.MOV.U32 R161, RZ, RZ, c[0x0][0x2d8] ;  /* 0x0000b600ffa13624 */ /* 0x000fe200078e00ff */
[----:B------:R-:W-:Y:S01]  /*0c60*/  LEA R28, P4, R6, c[0x0][0x260], 0x1 ;  /* 0x00009800061c7a11 */ /* 0x000fe200078808ff */
[----:B------:R-:W-:Y:S01]  /*0c70*/  IMAD.IADD R29, R7, 0x1, R29 ;  /* 0x00000001071d7824 */ /* 0x000fe200078e021d */
[----:B------:R-:W-:Y:S01]  /*0c80*/  @P1 ISETP.NE.U32.AND P5, PT, RZ, c[0x0][0x2e0], PT ;  /* 0x0000b800ff001a0c */ /* 0x000fe20003fa5070 */
[----:B------:R-:W-:Y:S01]  /*0c90*/  IMAD.MOV.U32 R162, RZ, RZ, RZ ;  /* 0x000000ffffa27224 */ /* 0x000fe200078e00ff */
[----:B------:R-:W-:Y:S01]  /*0ca0*/  @P3 MOV R162, c[0x0][0x2dc] ;  /* 0x0000b70000a23a02 */ /* 0x000fe20000000f00 */
[----:B------:R-:W-:Y:S02]  /*0cb0*/  @P2 IMAD.MOV.U32 R12, RZ, RZ, c[0x0][0x2c8] ;  /* 0x0000b200ff0c2624 */ /* 0x000fe400078e00ff */
[----:B------:R-:W-:Y:S01]  /*0cc0*/  @P2 IMAD.MOV.U32 R13, RZ, RZ, c[0x0][0x2cc] ;  /* 0x0000b300ff0d2624 */ /* 0x000fe200078e00ff */
[----:B------:R-:W-:-:S02]  /*0cd0*/  ISETP.NE.U32.AND P2, PT, R161, RZ, PT ;  /* 0x000000ffa100720c */ /* 0x000fc40003f45070 */
[----:B------:R-:W-:Y:S02]  /*0ce0*/  LEA.HI.X R29, R6, c[0x0][0x264], R29, 0x1, P4 ;  /* 0x00009900061d7a11 */ /* 0x000fe400020f0c1d */
[----:B------:R-:W-:Y:S02]  /*0cf0*/  PLOP3.LUT P4, PT, PT, PT, PT, 0x8, 0x0 ;  /* 0x000000000000781c */ /* 0x000fe40003f8e170 */
[----:B------:R-:W-:Y:S02]  /*0d00*/  @P1 ISETP.NE.AND.EX P4, PT, RZ, c[0x0][0x2e4], PT, P5 ;  /* 0x0000b900ff001a0c */ /* 0x000fe40003f85350 */
[----:B------:R-:W-:Y:S01]  /*0d10*/  ISETP.NE.AND.EX P2, PT, R162, RZ, PT, P2 ;  /* 0x000000ffa200720c */ /* 0x000fe20003f45320 */
[----:B------:R-:W-:Y:S01]  /*0d20*/  IMAD.MOV.U32 R30, RZ, RZ, c[0x0][0x18c] ;  /* 0x00006300ff1e7624 */ /* 0x000fe200078e00ff */
[----:B------:R-:W-:Y:S01]  /*0d30*/  CS2R R6, SRZ ;  /* 0x0000000000067805 */ /* 0x000fe2000001ff00 */
[----:B------:R-:W-:Y:S02]  /*0d40*/  IMAD.MOV.U32 R4, RZ, RZ, RZ ;  /* 0x000000ffff047224 */ /* 0x000fe400078e00ff */
        /* <DEDUP_REMOVED lines=11> */
[----:B------:R-:W-:Y:S02]  /*0e00*/  IADD3 R5, R25, -0x1, R30 ;  /* 0xffffffff19057810 */ /* 0x000fe40007ffe01e */
        /* <DEDUP_REMOVED lines=11> */
[----:B-----5:R-:W-:-:S04]  /*0ec0*/  IMAD R15, R10, R11, RZ ;  /* 0x0000000b0a0f7224 */ /* 0x020fc800078e02ff */
[----:B------:R-:W-:-:S04]  /*0ed0*/  IMAD.HI.U32 R3, R3, R15, R2 ;  /* 0x0000000f03037227 */ /* 0x000fc800078e0002 */
[----:B------:R-:W-:Y:S02]  /*0ee0*/  IMAD.MOV.U32 R2, RZ, RZ, R31 ;  /* 0x000000ffff027224 */ /* 0x000fe400078e001f */
[----:B------:R-:W-:-:S04]  /*0ef0*/  IMAD.HI.U32 R3, R3, R4, RZ ;  /* 0x0000000403037227 */ /* 0x000fc800078e00ff */
[----:B------:R-:W-:Y:S02]  /*0f00*/  IMAD R2, R3, R2, R4 ;  /* 0x0000000203027224 */ /* 0x000fe400078e0204 */
[----:B------:R-:W-:-:S03]  /*0f10*/  IMAD.MOV.U32 R31, RZ, RZ, RZ ;  /* 0x000000ffff1f7224 */ /* 0x000fc600078e00ff */
        /* <DEDUP_REMOVED lines=10> */
.L_x_2242:
        /* <DEDUP_REMOVED lines=18> */
.L_x_2243:
[----:B------:R-:W-:-:S13]  /*10e0*/  ISETP.GE.AND P0, PT, R33, 0x1, PT ;  /* 0x000000012100780c */ /* 0x000fda0003f06270 */
[----:B------:R-:W-:Y:S05]  /*10f0*/  @!P0 EXIT ;  /* 0x000000000000894d */ /* 0x000fea0003800000 */
[----:B------:R-:W0:Y:S01]  /*1100*/  S2R R34, SR_LANEID ;  /* 0x0000000000227919 */ /* 0x000e220000000000 */
[----:B------:R-:W-:Y:S01]  /*1110*/  LEA R4, P0, R35, R12, 0x2 ;  /* 0x0000000c23047211 */ /* 0x000fe200078010ff */
[----:B------:R-:W-:-:S03]  /*1120*/  IMAD.MOV.U32 R36, RZ, RZ, RZ ;  /* 0x000000ffff247224 */ /* 0x000fc600078e00ff */
[----:B------:R-:W-:Y:S01]  /*1130*/  LEA.HI.X R5, R35, R13, R14, 0x2, P0 ;  /* 0x0000000d23057211 */ /* 0x000fe200000f140e */
[----:B------:R-:W-:Y:S02]  /*1140*/  IMAD.MOV.U32 R35, RZ, RZ, RZ ;  /* 0x000000ffff237224 */ /* 0x000fe400078e00ff */
.L_x_2288:
[----:B------:R-:W-:-:S04]  /*1150*/  ISETP.NE.U32.AND P0, PT, R161, RZ, PT ;  /* 0x000000ffa100720c */ /* 0x000fc80003f05070 */
[----:B------:R-:W-:-:S13]  /*1160*/  ISETP.NE.AND.EX P0, PT, R162, RZ, PT, P0 ;  /* 0x000000ffa200720c */ /* 0x000fda0003f05300 */
[----:B------:R-:W-:-:S04]  /*1170*/  @P0 IMAD.IADD R3, R36, 0x1, R31 ;  /* 0x0000000124030824 */ /* 0x000fc800078e021f */
[----:B------:R-:W-:-:S05]  /*1180*/  @P0 IMAD.WIDE R2, R3, 0x4, R6 ;  /* 0x0000000403020825 */ /* 0x000fca00078e0206 */
[----:B------:R-:W2:Y:S04]  /*1190*/  @P0 LDG.E R37, [R2.64] ;  /* 0x0000000402250981 */ /* 0x000ea8000c1e1900 */
[----:B0-----:R-:W2:Y:S01]  /*11a0*/  @P0 LDG.E R10, [R2.64+0x4] ;  /* 0x00000404020a0981 */ /* 0x001ea2000c1e1900 */
[----:B------:R-:W-:Y:S01]  /*11b0*/  @!P0 IMAD.IADD R11, R25, 0x1, -R35 ;  /* 0x00000001190b8824 */ /* 0x000fe200078e0a23 */
[----:B--2---:R-:W-:-:S04]  /*11c0*/  @P0 IADD3 R37, -R37, R10, RZ ;  /* 0x0000000a25250210 */ /* 0x004fc80007ffe1ff */
        /* <DEDUP_REMOVED lines=20> */
[----:B------:R-:W-:Y:S02]  /*1310*/  LOP3.LUT R2, R3, 0xfffffe00, R2, 0xf8, !PT ;  /* 0xfffffe0003027812 */ /* 0x000fe400078ef802 */
[----:B------:R-:W-:Y:S02]  /*1320*/  PRMT R64, RZ, 0x7610, R64 ;  /* 0x00007610ff407816 */ /* 0x000fe40000000040 */
[C---:B------:R-:W-:Y:S02]  /*1330*/  LOP3.LUT R38, R2.reuse, 0xc0, RZ, 0xfc, !PT ;  /* 0x000000c002267812 */ /* 0x040fe400078efcff */
[----:B------:R-:W-:Y:S02]  /*1340*/  LOP3.LUT R10, R2, 0x20, RZ, 0xfc, !PT ;  /* 0x00000020020a7812 */ /* 0x000fe400078efcff */
[----:B------:R-:W-:-:S02]  /*1350*/  ISETP.GE.AND P0, PT, R38, R37, PT ;  /* 0x000000252600720c */ /* 0x000fc40003f06270 */
[-C--:B------:R-:W-:Y:S02]  /*1360*/  ISETP.GE.AND P5, PT, R10, R37.reuse, PT ;  /* 0x000000250a00720c */ /* 0x080fe40003fa6270 */
[C---:B------:R-:W-:Y:S02]  /*1370*/  LOP3.LUT R10, R2.reuse, 0x80, RZ, 0xfc, !PT ;  /* 0x00000080020a7812 */ /* 0x040fe400078efcff */
[----:B------:R-:W-:Y:S02]  /*1380*/  LOP3.LUT R38, R2, 0xe0, RZ, 0xfc, !PT ;  /* 0x000000e002267812 */ /* 0x000fe400078efcff */
[-C--:B------:R-:W-:Y:S01]  /*1390*/  ISETP.GE.AND P2, PT, R10, R37.reuse, PT ;  /* 0x000000250a00720c */ /* 0x080fe20003f46270 */
[C---:B------:R-:W-:Y:S01]  /*13a0*/  IMAD.WIDE R10, R2.reuse, 0x2, R66 ;  /* 0x00000002020a7825 */ /* 0x040fe200078e0242 */
[----:B------:R-:W-:Y:S02]  /*13b0*/  P2R R165, PR, RZ, 0x1 ;  /* 0x00000001ffa57803 */ /* 0x000fe40000000000 */
[----:B------:R-:W-:-:S02]  /*13c0*/  ISETP.GE.AND P6, PT, R2, R37, PT ;  /* 0x000000250200720c */ /* 0x000fc40003fc6270 */
[----:B------:R1:W2:Y:S01]  /*13d0*/  @!P0 LDG.E.U16 R46, [R10.64+0x180] ;  /* 0x000180040a2e8981 */ /* 0x0002a2000c1e1500 */
[-C--:B------:R-:W-:Y:S02]  /*13e0*/  ISETP.GE.AND P0, PT, R38, R37.reuse, PT ;  /* 0x000000252600720c */ /* 0x080fe40003f06270 */
[C---:B------:R-:W-:Y:S01]  /*13f0*/  LOP3.LUT R12, R2.reuse, 0x40, RZ, 0xfc, !PT ;  /* 0x00000040020c7812 */ /* 0x040fe200078efcff */
[----:B------:R1:W3:Y:S01]  /*1400*/  @!P5 LDG.E.U16 R15, [R10.64+0x40] ;  /* 0x000040040a0fd981 */ /* 0x0002e2000c1e1500 */
[----:B------:R-:W-:Y:S02]  /*1410*/  LOP3.LUT R14, R2, 0x60, RZ, 0xfc, !PT ;  /* 0x00000060020e7812 */ /* 0x000fe400078efcff */
[-C--:B------:R-:W-:Y:S02]  /*1420*/  ISETP.GE.AND P4, PT, R12, R37.reuse, PT ;  /* 0x000000250c00720c */ /* 0x080fe40003f86270 */
[----:B------:R-:W-:Y:S02]  /*1430*/  ISETP.GE.AND P3, PT, R14, R37, PT ;  /* 0x000000250e00720c */ /* 0x000fe40003f66270 */
[C---:B------:R-:W-:Y:S01]  /*1440*/  LOP3.LUT R12, R2.reuse, 0xa0, RZ, 0xfc, !PT ;  /* 0x000000a0020c7812 */ /* 0x040fe200078efcff */
[----:B------:R1:W4:Y:S01]  /*1450*/  @!P6 LDG.E.U16 R13, [R10.64] ;  /* 0x000000040a0de981 */ /* 0x000322000c1e1500 */
[----:B------:R-:W-:-:S02]  /*1460*/  LOP3.LUT R40, R2, 0x100, RZ, 0xfc, !PT ;  /* 0x0000010002287812 */ /* 0x000fc400078efcff */
[-C--:B------:R-:W-:Y:S01]  /*1470*/  ISETP.GE.AND P1, PT, R12, R37.reuse, PT ;  /* 0x000000250c00720c */ /* 0x080fe20003f26270 */
[----:B------:R1:W5:Y:S01]  /*1480*/  @!P0 LDG.E.U16 R48, [R10.64+0x1c0] ;  /* 0x0001c0040a308981 */ /* 0x000362000c1e1500 */
[----:B------:R-:W-:Y:S02]  /*1490*/  P2R R166, PR, RZ, 0x1 ;  /* 0x00000001ffa67803 */ /* 0x000fe40000000000 */
[----:B------:R-:W-:Y:S01]  /*14a0*/  ISETP.GE.AND P0, PT, R40, R37, PT ;  /* 0x000000252800720c */ /* 0x000fe20003f06270 */
[----:B------:R1:W2:Y:S01]  /*14b0*/  @!P4 LDG.E.U16 R41, [R10.64+0x80] ;  /* 0x000080040a29c981 */ /* 0x0002a2000c1e1500 */
[C---:B------:R-:W-:Y:S02]  /*14c0*/  LOP3.LUT R42, R2.reuse, 0x120, RZ, 0xfc, !PT ;  /* 0x00000120022a7812 */ /* 0x040fe400078efcff */
[----:B------:R-:W-:Y:S01]  /*14d0*/  PRMT R12, RZ, 0x7610, R12 ;  /* 0x00007610ff0c7816 */ /* 0x000fe2000000000c */
[----:B------:R1:W5:Y:S01]  /*14e0*/  @!P3 LDG.E.U16 R43, [R10.64+0xc0] ;  /* 0x0000c0040a2bb981 */ /* 0x000362000c1e1500 */
[----:B------:R-:W-:-:S02]  /*14f0*/  LOP3.LUT R44, R2, 0x140, RZ, 0xfc, !PT ;  /* 0x00000140022c7812 */ /* 0x000fc400078efcff */
[----:B------:R-:W-:Y:S02]  /*1500*/  PRMT R14, RZ, 0x7610, R14 ;  /* 0x00007610ff0e7816 */ /* 0x000fe4000000000e */
[C---:B------:R-:W-:Y:S01]  /*1510*/  LOP3.LUT R56, R2.reuse, 0x160, RZ, 0xfc, !PT ;  /* 0x0000016002387812 */ /* 0x040fe200078efcff */
[----:B------:R1:W5:Y:S01]  /*1520*/  @!P2 LDG.E.U16 R12, [R10.64+0x100] ;  /* 0x000100040a0ca981 */ /* 0x000362000c1e1500 */
[----:B------:R-:W-:Y:S02]  /*1530*/  P2R R172, PR, RZ, 0x40 ;  /* 0x00000040ffac7803 */ /* 0x000fe40000000000 */
[C---:B------:R-:W-:Y:S01]  /*1540*/  LOP3.LUT R58, R2.reuse, 0x180, RZ, 0xfc, !PT ;  /* 0x00000180023a7812 */ /* 0x040fe200078efcff */
[----:B------:R1:W5:Y:S01]  /*1550*/  @!P1 LDG.E.U16 R14, [R10.64+0x140] ;  /* 0x000140040a0e9981 */ /* 0x000362000c1e1500 */
[----:B------:R-:W-:Y:S02]  /*1560*/  P2R R171, PR, RZ, 0x20 ;  /* 0x00000020ffab7803 */ /* 0x000fe40000000000 */
[----:B------:R-:W-:Y:S01]  /*1570*/  LOP3.LUT R60, R2, 0x1a0, RZ, 0xfc, !PT ;  /* 0x000001a0023c7812 */ /* 0x000fe200078efcff */
[----:B------:R1:W5:Y:S01]  /*1580*/  @!P0 LDG.E.U16 R47, [R10.64+0x200] ;  /* 0x000200040a2f8981 */ /* 0x000362000c1e1500 */
[----:B------:R-:W-:-:S02]  /*1590*/  ISETP.GE.AND P6, PT, R42, R37, PT ;  /* 0x000000252a00720c */ /* 0x000fc40003fc6270 */
[----:B------:R-:W-:Y:S02]  /*15a0*/  P2R R170, PR, RZ, 0x10 ;  /* 0x00000010ffaa7803 */ /* 0x000fe40000000000 */
[----:B------:R-:W-:Y:S02]  /*15b0*/  LOP3.LUT R62, R2, 0x1c0, RZ, 0xfc, !PT ;  /* 0x000001c0023e7812 */ /* 0x000fe400078efcff */
[-C--:B------:R-:W-:Y:S02]  /*15c0*/  ISETP.GE.AND P5, PT, R44, R37.reuse, PT ;  /* 0x000000252c00720c */ /* 0x080fe40003fa6270 */
[----:B------:R-:W-:Y:S02]  /*15d0*/  P2R R169, PR, RZ, 0x8 ;  /* 0x00000008ffa97803 */ /* 0x000fe40000000000 */
[----:B------:R-:W-:Y:S02]  /*15e0*/  LOP3.LUT R72, R2, 0x1e0, RZ, 0xfc, !PT ;  /* 0x000001e002487812 */ /* 0x000fe400078efcff */
[----:B------:R-:W-:Y:S01]  /*15f0*/  ISETP.GE.AND P4, PT, R56, R37, PT ;  /* 0x000000253800720c */ /* 0x000fe20003f86270 */
[----:B------:R1:W5:Y:S01]  /*1600*/  @!P6 LDG.E.U16 R50, [R10.64+0x240] ;  /* 0x000240040a32e981 */ /* 0x000362000c1e1500 */
[----:B------:R-:W-:-:S02]  /*1610*/  P2R R168, PR, RZ, 0x4 ;  /* 0x00000004ffa87803 */ /* 0x000fc40000000000 */
[-C--:B------:R-:W-:Y:S02]  /*1620*/  ISETP.GE.AND P3, PT, R58, R37.reuse, PT ;  /* 0x000000253a00720c */ /* 0x080fe40003f66270 */
[----:B------:R-:W-:Y:S01]  /*1630*/  P2R R173, PR, RZ, 0x2 ;  /* 0x00000002ffad7803 */ /* 0x000fe20000000000 */
[----:B------:R1:W5:Y:S01]  /*1640*/  @!P5 LDG.E.U16 R49, [R10.64+0x280] ;  /* 0x000280040a31d981 */ /* 0x000362000c1e1500 */
[-C--:B------:R-:W-:Y:S02]  /*1650*/  ISETP.GE.AND P2, PT, R60, R37.reuse, PT ;  /* 0x000000253c00720c */ /* 0x080fe40003f46270 */
[----:B------:R-:W-:Y:S02]  /*1660*/  P2R R167, PR, RZ, 0x1 ;  /* 0x00000001ffa77803 */ /* 0x000fe40000000000 */
[-C--:B------:R-:W-:Y:S01]  /*1670*/  ISETP.GE.AND P1, PT, R62, R37.reuse, PT ;  /* 0x000000253e00720c */ /* 0x080fe20003f26270 */
[----:B------:R1:W5:Y:S01]  /*1680*/  @!P4 LDG.E.U16 R52, [R10.64+0x2c0] ;  /* 0x0002c0040a34c981 */ /* 0x000362000c1e1500 */
[----:B------:R-:W-:-:S03]  /*1690*/  ISETP.GE.AND P0, PT, R72, R37, PT ;  /* 0x000000254800720c */ /* 0x000fc60003f06270 */
[----:B------:R1:W5:Y:S04]  /*16a0*/  @!P3 LDG.E.U16 R51, [R10.64+0x300] ;  /* 0x000300040a33b981 */ /* 0x000368000c1e1500 */
[----:B------:R1:W5:Y:S04]  /*16b0*/  @!P2 LDG.E.U16 R54, [R10.64+0x340] ;  /* 0x000340040a36a981 */ /* 0x000368000c1e1500 */
[----:B------:R1:W5:Y:S04]  /*16c0*/  @!P1 LDG.E.U16 R53, [R10.64+0x380] ;  /* 0x000380040a359981 */ /* 0x000368000c1e1500 */
[----:B------:R1:W5:Y:S01]  /*16d0*/  @!P0 LDG.E.U16 R64, [R10.64+0x3c0] ;  /* 0x0003c0040a408981 */ /* 0x000362000c1e1500 */
[----:B0-----:R-:W-:-:S02]  /*16e0*/  IADD3 R39, R34, 0x20, RZ ;  /* 0x0000002022277810 */ /* 0x001fc40007ffe0ff */
[C---:B------:R-:W-:Y:S02]  /*16f0*/  IADD3 R55, R34.reuse, 0x60, RZ ;  /* 0x0000006022377810 */ /* 0x040fe40007ffe0ff */
[C---:B------:R-:W-:Y:S02]  /*1700*/  IADD3 R57, R34.reuse, 0x80, RZ ;  /* 0x0000008022397810 */ /* 0x040fe40007ffe0ff */
[-C--:B------:R-:W-:Y:S02]  /*1710*/  LEA.HI.SX32 R39, R39, R34.reuse, 0x1b ;  /* 0x0000002227277211 */ /* 0x080fe400078fdaff */
[-C--:B------:R-:W-:Y:S02]  /*1720*/  LEA.HI.SX32 R55, R55, R34.reuse, 0x1b ;  /* 0x0000002237377211 */ /* 0x080fe400078fdaff */
[CC--:B------:R-:W-:Y:S02]  /*1730*/  LEA.HI.SX32 R38, R34.reuse, R34.reuse, 0x1b ;  /* 0x0000002222267211 */ /* 0x0c0fe400078fdaff */
[----:B------:R-:W-:Y:S01]  /*1740*/  LEA.HI.SX32 R57, R57, R34, 0x1b ;  /* 0x0000002239397211 */ /* 0x000fe200078fdaff */
[----:B------:R-:W-:Y:S01]  /*1750*/  IMAD.SHL.U32 R42, R39, 0x2, RZ ;  /* 0x00000002272a7824 */ /* 0x000fe200078e00ff */
[----:B------:R-:W-:Y:S01]  /*1760*/  IADD3 R45, R34, 0x40, RZ ;  /* 0x00000040222d7810 */ /* 0x000fe20007ffe0ff */
[----:B------:R-:W-:Y:S01]  /*1770*/  IMAD.SHL.U32 R44, R55, 0x2, RZ ;  /* 0x00000002372c7824 */ /* 0x000fe200078e00ff */
[----:B------:R-:W-:Y:S01]  /*1780*/  SHF.L.U32 R39, R57, 0x1, RZ ;  /* 0x0000000139277819 */ /* 0x000fe200000006ff */
[----:B------:R-:W-:Y:S01]  /*1790*/  IMAD.SHL.U32 R38, R38, 0x2, RZ ;  /* 0x0000000226267824 */ /* 0x000fe200078e00ff */
[----:B------:R-:W-:-:S02]  /*17a0*/  IADD3 R55, R34, 0x100, RZ ;  /* 0x0000010022377810 */ /* 0x000fc40007ffe0ff */
[C---:B------:R-:W-:Y:S02]  /*17b0*/  IADD3 R57, R34.reuse, 0x120, RZ ;  /* 0x0000012022397810 */ /* 0x040fe40007ffe0ff */
[-C--:B------:R-:W-:Y:S02]  /*17c0*/  LEA.HI.SX32 R45, R45, R34.reuse, 0x1b ;  /* 0x000000222d2d7211 */ /* 0x080fe400078fdaff */
[-C--:B------:R-:W-:Y:S02]  /*17d0*/  LEA.HI.SX32 R55, R55, R34.reuse, 0x1b ;  /* 0x0000002237377211 */ /* 0x080fe400078fdaff */
[C---:B------:R-:W-:Y:S02]  /*17e0*/  IADD3 R59, R34.reuse, 0xa0, RZ ;  /* 0x000000a0223b7810 */ /* 0x040fe40007ffe0ff */
[----:B-1----:R-:W-:Y:S02]  /*17f0*/  IADD3 R11, R34, 0xc0, RZ ;  /* 0x000000c0220b7810 */ /* 0x002fe40007ffe0ff */
[----:B------:R-:W-:Y:S01]  /*1800*/  LEA.HI.SX32 R57, R57, R34, 0x1b ;  /* 0x0000002239397211 */ /* 0x000fe200078fdaff */
[----:B------:R-:W-:Y:S01]  /*1810*/  IMAD.SHL.U32 R40, R45, 0x2, RZ ;  /* 0x000000022d287824 */ /* 0x000fe200078e00ff */
[----:B------:R-:W-:-:S02]  /*1820*/  P2R R163, PR, RZ, 0x40 ;  /* 0x00000040ffa37803 */ /* 0x000fc40000000000 */
[----:B------:R-:W-:Y:S02]  /*1830*/  P2R R96, PR, RZ, 0x40 ;  /* 0x00000040ff607803 */ /* 0x000fe40000000000 */
[----:B------:R-:W-:Y:S01]  /*1840*/  ISETP.NE.AND P6, PT, R167, RZ, PT ;  /* 0x000000ffa700720c */ /* 0x000fe20003fc5270 */
[----:B------:R-:W-:Y:S01]  /*1850*/  IMAD.SHL.U32 R62, R55, 0x2, RZ ;  /* 0x00000002373e7824 */ /* 0x000fe200078e00ff */
[-C--:B------:R-:W-:Y:S01]  /*1860*/  LEA.HI.SX32 R59, R59, R34.reuse, 0x1b ;  /* 0x000000223b3b7211 */ /* 0x080fe200078fdaff */
[----:B------:R-:W-:Y:S01]  /*1870*/  IMAD.SHL.U32 R61, R57, 0x2, RZ ;  /* 0x00000002393d7824 */ /* 0x000fe200078e00ff */
[----:B------:R-:W-:Y:S02]  /*1880*/  LEA.HI.SX32 R11, R11, R34, 0x1b ;  /* 0x000000220b0b7211 */ /* 0x000fe400078fdaff */
[----:B------:R-:W-:Y:S02]  /*1890*/  IADD3 R55, R34, 0x1c0, RZ ;  /* 0x000001c022377810 */ /* 0x000fe40007ffe0ff */
[----:B------:R-:W-:-:S02]  /*18a0*/  P2R R95, PR, RZ, 0x40 ;  /* 0x00000040ff5f7803 */ /* 0x000fc40000000000 */
[----:B------:R-:W-:Y:S02]  /*18b0*/  IADD3 R57, R34, 0x1e0, RZ ;  /* 0x000001e022397810 */ /* 0x000fe40007ffe0ff */
[----:B------:R-:W-:Y:S01]  /*18c0*/  ISETP.NE.AND P6, PT, R166, RZ, PT ;  /* 0x000000ffa600720c */ /* 0x000fe20003fc5270 */
[----:B------:R-:W-:Y:S01]  /*18d0*/  IMAD.SHL.U32 R45, R59, 0x2, RZ ;  /* 0x000000023b2d7824 */ /* 0x000fe200078e00ff */
[-C--:B------:R-:W-:Y:S02]  /*18e0*/  LEA.HI.SX32 R55, R55, R34.reuse, 0x1b ;  /* 0x0000002237377211 */ /* 0x080fe400078fdaff */
[----:B------:R-:W-:Y:S02]  /*18f0*/  IADD3 R59, R34, 0x140, RZ ;  /* 0x00000140223b7810 */ /* 0x000fe40007ffe0ff */
[----:B------:R-:W-:Y:S02]  /*1900*/  LEA.HI.SX32 R10, R57, R34, 0x1b ;  /* 0x00000022390a7211 */ /* 0x000fe400078fdaff */
[----:B------:R-:W-:-:S02]  /*1910*/  P2R R94, PR, RZ, 0x40 ;  /* 0x00000040ff5e7803 */ /* 0x000fc40000000000 */
[----:B------:R-:W-:Y:S01]  /*1920*/  ISETP.NE.AND P6, PT, R165, RZ, PT ;  /* 0x000000ffa500720c */ /* 0x000fe20003fc5270 */
[----:B------:R-:W-:Y:S01]  /*1930*/  IMAD.SHL.U32 R56, R55, 0x2, RZ ;  /* 0x0000000237387824 */ /* 0x000fe200078e00ff */
[----:B------:R-:W-:Y:S01]  /*1940*/  LEA.HI.SX32 R59, R59, R34, 0x1b ;  /* 0x000000223b3b7211 */ /* 0x000fe200078fdaff */
[----:B------:R-:W-:Y:S01]  /*1950*/  IMAD.SHL.U32 R55, R10, 0x2, RZ ;  /* 0x000000020a377824 */ /* 0x000fe200078e00ff */
[----:B------:R-:W-:Y:S02]  /*1960*/  P2R R93, PR, RZ, 0x40 ;  /* 0x00000040ff5d7803 */ /* 0x000fe40000000000 */
[----:B------:R-:W-:Y:S02]  /*1970*/  SHF.L.U32 R10, R34, 0x4, RZ ;  /* 0x00000004220a7819 */ /* 0x000fe400000006ff */
[----:B------:R-:W-:Y:S02]  /*1980*/  ISETP.NE.AND P6, PT, R173, RZ, PT ;  /* 0x000000ffad00720c */ /* 0x000fe40003fc5270 */
[----:B------:R-:W-:-:S02]  /*1990*/  SHF.L.U32 R60, R59, 0x1, RZ ;  /* 0x000000013b3c7819 */ /* 0x000fc400000006ff */
[----:B------:R-:W-:Y:S02]  /*19a0*/  LEA.HI.SX32 R10, R10, R10, 0x1b ;  /* 0x0000000a0a0a7211 */ /* 0x000fe400078fdaff */
[----:B------:R-:W-:Y:S02]  /*19b0*/  P2R R92, PR, RZ, 0x40 ;  /* 0x00000040ff5c7803 */ /* 0x000fe40000000000 */
        /* <DEDUP_REMOVED lines=9> */
[----:B------:R-:W-:Y:S02]  /*1a50*/  PRMT R63, RZ, 0x7610, R63 ;  /* 0x00007610ff3f7816 */ /* 0x000fe4000000003f */
[----:B------:R-:W-:Y:S02]  /*1a60*/  PRMT R65, RZ, 0x7610, R65 ;  /* 0x00007610ff417816 */ /* 0x000fe40000000041 */
[----:B------:R-:W-:Y:S01]  /*1a70*/  PRMT R71, RZ, 0x7610, R71 ;  /* 0x00007610ff477816 */ /* 0x000fe20000000047 */
[----:B----4-:R0:W-:Y:S04]  /*1a80*/  STS.U16 [R38], R13 ;  /* 0x0000000d26007388 */ /* 0x0101e80000000400 */
[----:B---3--:R1:W-:Y:S01]  /*1a90*/  STS.U16 [R42+0x40], R15 ;  /* 0x0000400f2a007388 */ /* 0x0083e20000000400 */
[----:B0-----:R-:W-:-:S03]  /*1aa0*/  IADD3 R13, R34, 0xe0, RZ ;  /* 0x000000e0220d7810 */ /* 0x001fc60007ffe0ff */
[----:B--2---:R0:W-:Y:S01]  /*1ab0*/  STS.U16 [R40+0x80], R41 ;  /* 0x0000802928007388 */ /* 0x0041e20000000400 */
[----:B------:R-:W-:-:S03]  /*1ac0*/  LEA.HI.SX32 R13, R13, R34, 0x1b ;  /* 0x000000220d0d7211 */ /* 0x000fc600078fdaff */
[----:B-----5:R2:W-:Y:S01]  /*1ad0*/  STS.U16 [R44+0xc0], R43 ;  /* 0x0000c02b2c007388 */ /* 0x0205e20000000400 */
[C---:B-1----:R-:W-:Y:S01]  /*1ae0*/  IADD3 R15, R34.reuse, 0x1a0, RZ ;  /* 0x000001a0220f7810 */ /* 0x042fe20007ffe0ff */
[----:B0-----:R-:W-:Y:S01]  /*1af0*/  IMAD.SHL.U32 R41, R13, 0x2, RZ ;  /* 0x000000020d297824 */ /* 0x001fe200078e00ff */
[C---:B------:R-:W-:Y:S01]  /*1b00*/  IADD3 R13, R34.reuse, 0x180, RZ ;  /* 0x00000180220d7810 */ /* 0x040fe20007ffe0ff */
[----:B--2---:R-:W-:Y:S01]  /*1b10*/  IMAD.SHL.U32 R43, R11, 0x2, RZ ;  /* 0x000000020b2b7824 */ /* 0x004fe200078e00ff */
[----:B------:R-:W-:Y:S02]  /*1b20*/  IADD3 R11, R34, 0x160, RZ ;  /* 0x00000160220b7810 */ /* 0x000fe40007ffe0ff */
[-C--:B------:R-:W-:Y:S02]  /*1b30*/  LEA.HI.SX32 R13, R13, R34.reuse, 0x1b ;  /* 0x000000220d0d7211 */ /* 0x080fe400078fdaff */
[-C--:B------:R-:W-:Y:S01]  /*1b40*/  LEA.HI.SX32 R11, R11, R34.reuse, 0x1b ;  /* 0x000000220b0b7211 */ /* 0x080fe200078fdaff */
[----:B------:R-:W-:Y:S01]  /*1b50*/  STS.U16 [R39+0x100], R12 ;  /* 0x0001000c27007388 */ /* 0x000fe20000000400 */
[----:B------:R-:W-:Y:S01]  /*1b60*/  LEA.HI.SX32 R15, R15, R34, 0x1b ;  /* 0x000000220f0f7211 */ /* 0x000fe200078fdaff */
[----:B------:R-:W-:-:S02]  /*1b70*/  IMAD.SHL.U32 R58, R13, 0x2, RZ ;  /* 0x000000020d3a7824 */ /* 0x000fc400078e00ff */
[----:B------:R-:W-:Y:S01]  /*1b80*/  STS.U16 [R45+0x140], R14 ;  /* 0x0001400e2d007388 */ /* 0x000fe20000000400 */
[----:B------:R-:W-:-:S03]  /*1b90*/  IMAD.SHL.U32 R59, R11, 0x2, RZ ;  /* 0x000000020b3b7824 */ /* 0x000fc600078e00ff */
[----:B------:R0:W-:Y:S01]  /*1ba0*/  STS.U16 [R43+0x180], R46 ;  /* 0x0001802e2b007388 */ /* 0x0001e20000000400 */
[----:B------:R-:W-:-:S03]  /*1bb0*/  IMAD.SHL.U32 R57, R15, 0x2, RZ ;  /* 0x000000020f397824 */ /* 0x000fc600078e00ff */
[----:B------:R-:W-:Y:S04]  /*1bc0*/  STS.U16 [R41+0x1c0], R48 ;  /* 0x0001c03029007388 */ /* 0x000fe80000000400 */
[----:B------:R1:W-:Y:S04]  /*1bd0*/  STS.U16 [R62+0x200], R47 ;  /* 0x0002002f3e007388 */ /* 0x0003e80000000400 */
[----:B------:R-:W-:Y:S01]  /*1be0*/  STS.U16 [R61+0x240], R50 ;  /* 0x000240323d007388 */ /* 0x000fe20000000400 */
[----:B0-----:R-:W-:-:S03]  /*1bf0*/  IMAD.SHL.U32 R46, R10, 0x2, RZ ;  /* 0x000000020a2e7824 */ /* 0x001fc600078e00ff */
[----:B------:R0:W-:Y:S04]  /*1c00*/  STS.U16 [R60+0x280], R49 ;  /* 0x000280313c007388 */ /* 0x0001e80000000400 */
[----:B------:R2:W-:Y:S04]  /*1c10*/  STS.U16 [R59+0x2c0], R52 ;  /* 0x0002c0343b007388 */ /* 0x0005e80000000400 */
[----:B------:R-:W-:Y:S04]  /*1c20*/  STS.U16 [R58+0x300], R51 ;  /* 0x000300333a007388 */ /* 0x000fe80000000400 */
[----:B------:R3:W-:Y:S04]  /*1c30*/  STS.U16 [R57+0x340], R54 ;  /* 0x0003403639007388 */ /* 0x0007e80000000400 */
        /* <DEDUP_REMOVED lines=19> */
[----:B-1----:R-:W-:Y:S01]  /*1d70*/  PRMT R47, RZ, 0x7610, R47 ;  /* 0x00007610ff2f7816 */ /* 0x002fe2000000002f */
[----:B0-----:R-:W-:-:S02]  /*1d80*/  IMAD.WIDE R48, R2, 0x2, R68 ;  /* 0x0000000202307825 */ /* 0x001fc400078e0244 */
[----:B------:R-:W-:Y:S06]  /*1d90*/  BAR.SYNC.DEFER_BLOCKING 0x0 ;  /* 0x0000000000007b1d */ /* 0x000fec0000010000 */
[----:B------:R-:W5:Y:S01]  /*1da0*/  @!P6 LDG.E.U16 R47, [R48.64] ;  /* 0x00000004302fe981 */ /* 0x000f62000c1e1500 */
[----:B------:R-:W-:-:S13]  /*1db0*/  ISETP.NE.AND P6, PT, R87, RZ, PT ;  /* 0x000000ff5700720c */ /* 0x000fda0003fc5270 */
[----:B------:R-:W5:Y:S01]  /*1dc0*/  @!P6 LDG.E.U16 R63, [R48.64+0x40] ;  /* 0x00004004303fe981 */ /* 0x000f62000c1e1500 */
[----:B------:R-:W-:-:S13]  /*1dd0*/  ISETP.NE.AND P6, PT, R89, RZ, PT ;  /* 0x000000ff5900720c */ /* 0x000fda0003fc5270 */
[----:B------:R-:W5:Y:S01]  /*1de0*/  @!P6 LDG.E.U16 R65, [R48.64+0x80] ;  /* 0x000080043041e981 */ /* 0x000f62000c1e1500 */
[----:B------:R-:W-:Y:S02]  /*1df0*/  ISETP.NE.AND P6, PT, R90, RZ, PT ;  /* 0x000000ff5a00720c */ /* 0x000fe40003fc5270 */
[----:B------:R-:W-:-:S11]  /*1e00*/  PRMT R50, RZ, 0x7610, R50 ;  /* 0x00007610ff327816 */ /* 0x000fd60000000032 */
[----:B------:R-:W5:Y:S01]  /*1e10*/  @!P6 LDG.E.U16 R71, [R48.64+0xc0] ;  /* 0x0000c0043047e981 */ /* 0x000f62000c1e1500 */
[----:B------:R-:W-:Y:S02]  /*1e20*/  ISETP.NE.AND P6, PT, R91, RZ, PT ;  /* 0x000000ff5b00720c */ /* 0x000fe40003fc5270 */
[----:B--2---:R-:W-:-:S11]  /*1e30*/  PRMT R52, RZ, 0x7610, R52 ;  /* 0x00007610ff347816 */ /* 0x004fd60000000034 */
[----:B------:R-:W2:Y:S01]  /*1e40*/  @!P6 LDG.E.U16 R50, [R48.64+0x100] ;  /* 0x000100043032e981 */ /* 0x000ea2000c1e1500 */
[----:B------:R-:W-:Y:S02]  /*1e50*/  ISETP.NE.AND P6, PT, R92, RZ, PT ;  /* 0x000000ff5c00720c */ /* 0x000fe40003fc5270 */
[----:B---3--:R-:W-:-:S11]  /*1e60*/  PRMT R54, RZ, 0x7610, R54 ;  /* 0x00007610ff367816 */ /* 0x008fd60000000036 */
        /* <DEDUP_REMOVED lines=8> */
[----:B------:R-:W-:Y:S02]  /*1ef0*/  PRMT R84, RZ, 0x7610, R84 ;  /* 0x00007610ff547816 */ /* 0x000fe40000000054 */
[----:B----4-:R-:W-:Y:S02]  /*1f00*/  PRMT R53, RZ, 0x7610, R53 ;  /* 0x00007610ff357816 */ /* 0x010fe40000000035 */
[----:B------:R-:W-:Y:S02]  /*1f10*/  PRMT R64, RZ, 0x7610, R64 ;  /* 0x00007610ff407816 */ /* 0x000fe40000000040 */
[----:B------:R-:W-:Y:S02]  /*1f20*/  PRMT R83, RZ, 0x7610, R83 ;  /* 0x00007610ff537816 */ /* 0x000fe40000000053 */
[----:B------:R-:W-:Y:S01]  /*1f30*/  PRMT R86, RZ, 0x7610, R86 ;  /* 0x00007610ff567816 */ /* 0x000fe20000000056 */
[----:B------:R-:W4:Y:S04]  /*1f40*/  @!P5 LDG.E.U16 R53, [R48.64+0x280] ;  /* 0x000280043035d981 */ /* 0x000f28000c1e1500 */
[----:B------:R-:W4:Y:S01]  /*1f50*/  @!P6 LDG.E.U16 R51, [R48.64+0x200] ;  /* 0x000200043033e981 */ /* 0x000f22000c1e1500 */
[----:B------:R-:W-:-:S02]  /*1f60*/  ISETP.NE.AND P6, PT, R96, RZ, PT ;  /* 0x000000ff6000720c */ /* 0x000fc40003fc5270 */
[----:B------:R-:W-:Y:S01]  /*1f70*/  PRMT R85, RZ, 0x7610, R85 ;  /* 0x00007610ff557816 */ /* 0x000fe20000000055 */
[----:B------:R-:W4:Y:S01]  /*1f80*/  @!P4 LDG.E.U16 R64, [R48.64+0x2c0] ;  /* 0x0002c0043040c981 */ /* 0x000f22000c1e1500 */
[----:B------:R-:W-:-:S03]  /*1f90*/  PRMT R88, RZ, 0x7610, R88 ;  /* 0x00007610ff587816 */ /* 0x000fc60000000058 */
[----:B------:R-:W4:Y:S04]  /*1fa0*/  @!P3 LDG.E.U16 R83, [R48.64+0x300] ;  /* 0x000300043053b981 */ /* 0x000f28000c1e1500 */
[----:B------:R-:W4:Y:S04]  /*1fb0*/  @!P2 LDG.E.U16 R86, [R48.64+0x340] ;  /* 0x000340043056a981 */ /* 0x000f28000c1e1500 */
[----:B------:R-:W4:Y:S04]  /*1fc0*/  @!P6 LDG.E.U16 R84, [R48.64+0x240] ;  /* 0x000240043054e981 */ /* 0x000f28000c1e1500 */
[----:B------:R-:W4:Y:S04]  /*1fd0*/  @!P1 LDG.E.U16 R85, [R48.64+0x380] ;  /* 0x0003800430559981 */ /* 0x000f28000c1e1500 */
[----:B------:R-:W4:Y:S01]  /*1fe0*/  @!P0 LDG.E.U16 R88, [R48.64+0x3c0] ;  /* 0x0003c00430588981 */ /* 0x000f22000c1e1500 */
[----:B------:R-:W-:Y:S01]  /*1ff0*/  P2R R164, PR, RZ, 0x20 ;  /* 0x00000020ffa47803 */ /* 0x000fe20000000000 */
[----:B------:R-:W-:Y:S01]  /*2000*/  ULDC.U8 UR6, c[0x0][0x188] ;  /* 0x0000620000067ab9 */ /* 0x000fe20000000000 */
[----:B------:R-:W-:Y:S01]  /*2010*/  BSSY B0, `(.L_x_2244) ;  /* 0x0000048000007945 */ /* 0x000fe20003800000 */
[----:B-----5:R-:W-:Y:S04]  /*2020*/  STS.U16 [R38], R47 ;  /* 0x0000002f26007388 */ /* 0x020fe80000000400 */
[----:B------:R-:W-:Y:S04]  /*2030*/  STS.U16 [R42+0x40], R63 ;  /* 0x0000403f2a007388 */ /* 0x000fe80000000400 */
[----:B------:R-:W-:Y:S04]  /*2040*/  STS.U16 [R40+0x80], R65 ;  /* 0x0000804128007388 */ /* 0x000fe80000000400 */
[----:B------:R-:W-:Y:S04]  /*2050*/  STS.U16 [R44+0xc0], R71 ;  /* 0x0000c0472c007388 */ /* 0x000fe80000000400 */
[----:B--2---:R-:W-:Y:S04]  /*2060*/  STS.U16 [R39+0x100], R50 ;  /* 0x0001003227007388 */ /* 0x004fe80000000400 */
[----:B---3--:R-:W-:Y:S04]  /*2070*/  STS.U16 [R45+0x140], R52 ;  /* 0x000140342d007388 */ /* 0x008fe80000000400 */
[----:B------:R-:W-:Y:S04]  /*2080*/  STS.U16 [R43+0x180], R54 ;  /* 0x000180362b007388 */ /* 0x000fe80000000400 */
[----:B------:R-:W-:Y:S04]  /*2090*/  STS.U16 [R41+0x1c0], R82 ;  /* 0x0001c05229007388 */ /* 0x000fe80000000400 */
[----:B----4-:R-:W-:Y:S04]  /*20a0*/  STS.U16 [R62+0x200], R51 ;  /* 0x000200333e007388 */ /* 0x010fe80000000400 */
        /* <DEDUP_REMOVED lines=62> */
.L_x_2245:
[----:B---34-:R-:W-:Y:S05]  /*2490*/  BSYNC B0 ;  /* 0x0000000000007941 */ /* 0x018fea0003800000 */
.L_x_2244:
        /* <DEDUP_REMOVED lines=37> */
.L_x_2247:
[----:B------:R-:W-:Y:S05]  /*26f0*/  BSYNC B0 ;  /* 0x0000000000007941 */ /* 0x000fea0003800000 */
.L_x_2246:
        /* <DEDUP_REMOVED lines=37> */
.L_x_2249:
[----:B------:R-:W-:Y:S05]  /*2950*/  BSYNC B0 ;  /* 0x0000000000007941 */ /* 0x000fea0003800000 */
.L_x_2248:
        /* <DEDUP_REMOVED lines=37> */
.L_x_2251:
[----:B------:R-:W-:Y:S05]  /*2bb0*/  BSYNC B0 ;  /* 0x0000000000007941 */ /* 0x000fea0003800000 */
.L_x_2250:
        /* <DEDUP_REMOVED lines=37> */
.L_x_2253:
[----:B------:R-:W-:Y:S05]  /*2e10*/  BSYNC B0 ;  /* 0x0000000000007941 */ /* 0x000fea0003800000 */
.L_x_2252:
        /* <DEDUP_REMOVED lines=37> */
.L_x_2255:
[----:B------:R-:W-:Y:S05]  /*3070*/  BSYNC B0 ;  /* 0x0000000000007941 */ /* 0x000fea0003800000 */
.L_x_2254:
        /* <DEDUP_REMOVED lines=37> */
.L_x_2257:
[----:B------:R-:W-:Y:S05]  /*32d0*/  BSYNC B0 ;  /* 0x0000000000007941 */ /* 0x000fea0003800000 */
.L_x_2256:
        /* <DEDUP_REMOVED lines=37> */
.L_x_2259:
[----:B------:R-:W-:Y:S05]  /*3530*/  BSYNC B0 ;  /* 0x0000000000007941 */ /* 0x000fea0003800000 */
.L_x_2258:
        /* <DEDUP_REMOVED lines=37> */
.L_x_2261:
[----:B------:R-:W-:Y:S05]  /*3790*/  BSYNC B0 ;  /* 0x0000000000007941 */ /* 0x000fea0003800000 */
.L_x_2260:
        /* <DEDUP_REMOVED lines=37> */
.L_x_2263:
[----:B------:R-:W-:Y:S05]  /*39f0*/  BSYNC B0 ;  /* 0x0000000000007941 */ /* 0x000fea0003800000 */
.L_x_2262:
        /* <DEDUP_REMOVED lines=39> */
.L_x_2265:
[----:B------:R-:W-:Y:S05]  /*3c70*/  BSYNC B0 ;  /* 0x0000000000007941 */ /* 0x000fea0003800000 */
.L_x_2264:
        /* <DEDUP_REMOVED lines=38> */
.L_x_2267:
[----:B------:R-:W-:Y:S05]  /*3ee0*/  BSYNC B0 ;  /* 0x0000000000007941 */ /* 0x000fea0003800000 */
.L_x_2266:
        /* <DEDUP_REMOVED lines=42> */
.L_x_2269:
[----:B------:R-:W-:Y:S05]  /*4190*/  BSYNC B0 ;  /* 0x0000000000007941 */ /* 0x000fea0003800000 */
.L_x_2268:
        /* <DEDUP_REMOVED lines=42> */
.L_x_2271:
[----:B------:R-:W-:Y:S05]  /*4440*/  BSYNC B0 ;  /* 0x0000000000007941 */ /* 0x000fea0003800000 */
.L_x_2270:
        /* <DEDUP_REMOVED lines=42> */
.L_x_2273:
[----:B------:R-:W-:Y:S05]  /*46f0*/  BSYNC B0 ;  /* 0x0000000000007941 */ /* 0x000fea0003800000 */
.L_x_2272:
        /* <DEDUP_REMOVED lines=42> */
.L_x_2275:
[----:B------:R-:W-:Y:S05]  /*49a0*/  BSYNC B0 ;  /* 0x0000000000007941 */ /* 0x000fea0003800000 */
.L_x_2274:
        /* <DEDUP_REMOVED lines=30> */
.L_x_2284:
[----:B------:R-:W-:Y:S01]  /*4b90*/  SHF.R.S32.HI R108, RZ, 0x1f, R109 ;  /* 0x0000001fff6c7819 */ /* 0x000fe2000001146d */
[----:B------:R-:W-:Y:S01]  /*4ba0*/  IMAD R111, R17, c[0x0][0x190], RZ ;  /* 0x00006400116f7a24 */ /* 0x000fe200078e02ff */
[--C-:B------:R-:W-:Y:S02]  /*4bb0*/  SHF.R.S32.HI R3, RZ, 0x1f, R2.reuse ;  /* 0x0000001fff037819 */ /* 0x100fe40000011402 */
[----:B------:R-:W-:Y:S01]  /*4bc0*/  P2R R129, PR, RZ, 0x10 ;  /* 0x00000010ff817803 */ /* 0x000fe20000000000 */
[----:B-1----:R-:W-:Y:S01]  /*4bd0*/  IMAD R10, R108, c[0x0][0x1b0], RZ ;  /* 0x00006c006c0a7a24 */ /* 0x002fe200078e02ff */
[----:B------:R-:W-:Y:S01]  /*4be0*/  ISETP.NE.AND P4, PT, R168, RZ, PT ;  /* 0x000000ffa800720c */ /* 0x000fe20003f85270 */
[----:B0-----:R-:W-:Y:S01]  /*4bf0*/  IMAD.WIDE.U32 R14, R109, c[0x0][0x1d0], R2 ;  /* 0x000074006d0e7a25 */ /* 0x001fe200078e0002 */
[----:B------:R-:W-:-:S02]  /*4c00*/  PRMT R115, RZ, 0x7610, R115 ;  /* 0x00007610ff737816 */ /* 0x000fc40000000073 */
[----:B------:R-:W-:Y:S01]  /*4c10*/  P2R R128, PR, RZ, 0x10 ;  /* 0x00000010ff807803 */ /* 0x000fe20000000000 */
[----:B------:R-:W-:Y:S01]  /*4c20*/  IMAD R13, R109, c[0x0][0x1b4], R10 ;  /* 0x00006d006d0d7a24 */ /* 0x000fe200078e020a */
[----:B------:R-:W-:Y:S01]  /*4c30*/  ISETP.NE.AND P4, PT, R169, RZ, PT ;  /* 0x000000ffa900720c */ /* 0x000fe20003f85270 */
[----:B------:R-:W-:Y:S01]  /*4c40*/  IMAD.WIDE.U32 R10, R109, c[0x0][0x1b0], R2 ;  /* 0x00006c006d0a7a25 */ /* 0x000fe200078e0002 */
[----:B------:R-:W-:Y:S02]  /*4c50*/  PRMT R117, RZ, 0x7610, R117 ;  /* 0x00007610ff757816 */ /* 0x000fe40000000075 */
        /* <DEDUP_REMOVED lines=13> */
[----:B------:R-:W-:Y:S01]  /*4d30*/  P2R R124, PR, RZ, 0x10 ;  /* 0x00000010ff7c7803 */ /* 0x000fe20000000000 */
[----:B------:R-:W-:Y:S01]  /*4d40*/  IMAD.IADD R11, R15, 0x1, R11 ;  /* 0x000000010f0b7824 */ /* 0x000fe200078e020b */
[----:B------:R-:W-:Y:S02]  /*4d50*/  ISETP.NE.AND P4, PT, R172, RZ, PT ;  /* 0x000000ffac00720c */ /* 0x000fe40003f85270 */
[----:B------:R-:W-:Y:S02]  /*4d60*/  P2R R130, PR, RZ, 0x8 ;  /* 0x00000008ff827803 */ /* 0x000fe40000000000 */
[----:B------:R-:W-:Y:S01]  /*4d70*/  LEA.HI.X R11, R14, R29, R11, 0x1, P5 ;  /* 0x0000001d0e0b7211 */ /* 0x000fe200028f0c0b */
[----:B------:R-:W-:Y:S01]  /*4d80*/  IMAD.WIDE.U32 R14, R0, c[0x0][0x190], RZ ;  /* 0x00006400000e7a25 */ /* 0x000fe200078e00ff */
[----:B------:R-:W-:Y:S02]  /*4d90*/  ISETP.NE.AND P3, PT, R173, RZ, PT ;  /* 0x000000ffad00720c */ /* 0x000fe40003f65270 */
        /* <DEDUP_REMOVED lines=13> */
[----:B------:R-:W-:Y:S02]  /*4e70*/  ISETP.NE.AND P0, PT, R167, RZ, PT ;  /* 0x000000ffa700720c */ /* 0x000fe40003f05270 */
[----:B------:R-:W-:Y:S02]  /*4e80*/  LEA.HI.X R15, R110, c[0x0][0x254], R15, 0x2, P5 ;  /* 0x000095006e0f7a11 */ /* 0x000fe400028f140f */
[----:B------:R-:W-:Y:S02]  /*4e90*/  PRMT R70, RZ, 0x7610, R70 ;  /* 0x00007610ff467816 */ /* 0x000fe40000000046 */
[----:B------:R-:W-:Y:S01]  /*4ea0*/  PRMT R110, RZ, 0x7610, R110 ;  /* 0x00007610ff6e7816 */ /* 0x000fe2000000006e */
[----:B------:R-:W3:Y:S01]  /*4eb0*/  LDG.E R14, [R14.64] ;  /* 0x000000040e0e7981 */ /* 0x000ee2000c1e1900 */
[----:B------:R-:W-:-:S02]  /*4ec0*/  PRMT R112, RZ, 0x7610, R112 ;  /* 0x00007610ff707816 */ /* 0x000fc40000000070 */
[----:B------:R-:W-:Y:S01]  /*4ed0*/  PRMT R114, RZ, 0x7610, R114 ;  /* 0x00007610ff727816 */ /* 0x000fe20000000072 */
[----:B------:R-:W4:Y:S01]  /*4ee0*/  @!P4 LDG.E.U16 R113, [R12.64+0x40] ;  /* 0x000040040c71c981 */ /* 0x000f22000c1e1500 */
[----:B------:R-:W-:Y:S02]  /*4ef0*/  ISETP.NE.AND P4, PT, R126, RZ, PT ;  /* 0x000000ff7e00720c */ /* 0x000fe40003f85270 */
[----:B------:R-:W-:Y:S01]  /*4f00*/  PRMT R119, RZ, 0x7610, R119 ;  /* 0x00007610ff777816 */ /* 0x000fe20000000077 */
[----:B------:R-:W5:Y:S01]  /*4f10*/  @!P3 LDG.E.U16 R110, [R12.64+0x140] ;  /* 0x000140040c6eb981 */ /* 0x000f62000c1e1500 */
[----:B------:R-:W-:Y:S02]  /*4f20*/  ISETP.NE.AND P5, PT, R163, RZ, PT ;  /* 0x000000ffa300720c */ /* 0x000fe40003fa5270 */
[----:B------:R-:W-:Y:S01]  /*4f30*/  ISETP.NE.AND P6, PT, R164, RZ, PT ;  /* 0x000000ffa400720c */ /* 0x000fe20003fc5270 */
[----:B------:R-:W3:Y:S01]  /*4f40*/  @!P2 LDG.E.U16 R112, [R12.64+0x180] ;  /* 0x000180040c70a981 */ /* 0x000ee2000c1e1500 */
[----:B------:R-:W-:-:S02]  /*4f50*/  PRMT R116, RZ, 0x7610, R116 ;  /* 0x00007610ff747816 */ /* 0x000fc40000000074 */
        /* <DEDUP_REMOVED lines=9> */
[----:B------:R-:W-:Y:S01]  /*4ff0*/  PRMT R120, RZ, 0x7610, R120 ;  /* 0x00007610ff787816 */ /* 0x000fe20000000078 */
[----:B------:R-:W5:Y:S01]  /*5000*/  @!P5 LDG.E.U16 R116, [R12.64+0x240] ;  /* 0x000240040c74d981 */ /* 0x000f62000c1e1500 */
[----:B------:R-:W-:Y:S02]  /*5010*/  PRMT R125, RZ, 0x7610, R125 ;  /* 0x00007610ff7d7816 */ /* 0x000fe4000000007d */
[----:B------:R-:W-:Y:S01]  /*5020*/  PRMT R122, RZ, 0x7610, R122 ;  /* 0x00007610ff7a7816 */ /* 0x000fe2000000007a */
[----:B------:R-:W5:Y:S04]  /*5030*/  @!P6 LDG.E.U16 R121, [R12.64+0x280] ;  /* 0x000280040c79e981 */ /* 0x000f68000c1e1500 */
[----:B------:R-:W5:Y:S01]  /*5040*/  @!P4 LDG.E.U16 R117, [R12.64+0xc0] ;  /* 0x0000c0040c75c981 */ /* 0x000f62000c1e1500 */
[----:B------:R-:W-:-:S02]  /*5050*/  ISETP.NE.AND P4, PT, R128, RZ, PT ;  /* 0x000000ff8000720c */ /* 0x000fc40003f85270 */
[----:B------:R-:W-:Y:S01]  /*5060*/  ISETP.NE.AND P1, PT, R132, RZ, PT ;  /* 0x000000ff8400720c */ /* 0x000fe20003f25270 */
[----:B------:R-:W5:Y:S01]  /*5070*/  @!P3 LDG.E.U16 R123, [R12.64+0x300] ;  /* 0x000300040c7bb981 */ /* 0x000f62000c1e1500 */
[----:B------:R-:W-:-:S03]  /*5080*/  ISETP.NE.AND P0, PT, R133, RZ, PT ;  /* 0x000000ff8500720c */ /* 0x000fc60003f05270 */
[----:B------:R-:W5:Y:S06]  /*5090*/  @!P2 LDG.E.U16 R120, [R12.64+0x340] ;  /* 0x000340040c78a981 */ /* 0x000f6c000c1e1500 */
[----:B------:R-:W5:Y:S01]  /*50a0*/  @!P4 LDG.E.U16 R70, [R12.64+0x100] ;  /* 0x000100040c46c981 */ /* 0x000f62000c1e1500 */
[----:B------:R-:W-:-:S03]  /*50b0*/  ISETP.NE.AND P4, PT, R129, RZ, PT ;  /* 0x000000ff8100720c */ /* 0x000fc60003f85270 */
[----:B------:R-:W5:Y:S04]  /*50c0*/  @!P1 LDG.E.U16 R125, [R12.64+0x380] ;  /* 0x000380040c7d9981 */ /* 0x000f68000c1e1500 */
[----:B------:R-:W5:Y:S06]  /*50d0*/  @!P0 LDG.E.U16 R122, [R12.64+0x3c0] ;  /* 0x0003c0040c7a8981 */ /* 0x000f6c000c1e1500 */
[----:B------:R-:W5:Y:S04]  /*50e0*/  @!P4 LDG.E.U16 R118, [R12.64+0x2c0] ;  /* 0x0002c0040c76c981 */ /* 0x000f68000c1e1500 */
[----:B--2---:R-:W-:Y:S04]  /*50f0*/  STS.U16 [R38], R111 ;  /* 0x0000006f26007388 */ /* 0x004fe80000000400 */
[----:B----4-:R-:W-:Y:S04]  /*5100*/  STS.U16 [R42+0x40], R113 ;  /* 0x000040712a007388 */ /* 0x010fe80000000400 */
[----:B---3--:R-:W-:Y:S04]  /*5110*/  STS.U16 [R40+0x80], R115 ;  /* 0x0000807328007388 */ /* 0x008fe80000000400 */
[----:B-----5:R-:W-:Y:S04]  /*5120*/  STS.U16 [R44+0xc0], R117 ;  /* 0x0000c0752c007388 */ /* 0x020fe80000000400 */
[----:B------:R0:W-:Y:S04]  /*5130*/  STS.U16 [R39+0x100], R70 ;  /* 0x0001004627007388 */ /* 0x0001e80000000400 */
        /* <DEDUP_REMOVED lines=12> */
[----:B------:R-:W1:Y:S04]  /*5200*/  LDS.U16 R12, [R46+0x1c] ;  /* 0x00001c002e0c7984 */ /* 0x000e680000000400 */
[----:B0-----:R-:W0:Y:S02]  /*5210*/  S2R R70, SR_TID.X ;  /* 0x0000000000467919 */ /* 0x001e240000002100 */
[----:B0-----:R-:W-:Y:S01]  /*5220*/  SHF.L.U32 R40, R70, 0x4, RZ ;  /* 0x0000000446287819 */ /* 0x001fe200000006ff */
[----:B-1----:R-:W-:-:S03]  /*5230*/  HADD2.F32 R13, -RZ, R12.H0_H0 ;  /* 0x2000000cff0d7230 */ /* 0x002fc60000004100 */
        /* <DEDUP_REMOVED lines=116> */
[----:B------:R-:W-:Y:S02]  /*5980*/  P2R R145, PR, RZ, 0x40 ;  /* 0x00000040ff917803 */ /* 0x000fe40000000000 */
[----:B------:R-:W-:Y:S02]  /*5990*/  ISETP.NE.AND P6, PT, R167, RZ, PT ;  /* 0x000000ffa700720c */ /* 0x000fe40003fc5270 */
[----:B-1----:R-:W-:Y:S02]  /*59a0*/  FSEL R134, R13, 1, !P5 ;  /* 0x3f8000000d867808 */ /* 0x002fe40006800000 */
[----:B------:R-:W-:Y:S01]  /*59b0*/  ISETP.GE.U32.AND P5, PT, R14, R37, PT ;  /* 0x000000250e00720c */ /* 0x000fe20003fa6070 */
[----:B0-----:R-:W-:-:S05]  /*59c0*/  HADD2.F32 R12, -RZ, R12.H0_H0 ;  /* 0x2000000cff0c7230 */ /* 0x001fca0000004100 */
[----:B------:R-:W-:-:S05]  /*59d0*/  FMUL.FTZ R12, R93, R12 ;  /* 0x0000000c5d0c7220 */ /* 0x000fca0000410000 */
[----:B------:R-:W-:Y:S02]  /*59e0*/  FSEL R137, R12, RZ, !P5 ;  /* 0x000000ff0c897208 */ /* 0x000fe40006800000 */
[----:B------:R-:W0:Y:S01]  /*59f0*/  LDS.U16 R12, [R46+0x1a] ;  /* 0x00001a002e0c7984 */ /* 0x000e220000000400 */
        /* <DEDUP_REMOVED lines=15> */
[----:B------:R-:W-:Y:S01]  /*5af0*/  ISETP.NE.AND P6, PT, R171, RZ, PT ;  /* 0x000000ffab00720c */ /* 0x000fe20003fc5270 */
[----:B0-----:R-:W-:Y:S01]  /*5b00*/  HADD2.F32 R13, -RZ, R12.H0_H0 ;  /* 0x2000000cff0d7230 */ /* 0x001fe20000004100 */
[----:B------:R-:W-:Y:S02]  /*5b10*/  IADD3 R12, R40, 0xd, RZ ;  /* 0x0000000d280c7810 */ /* 0x000fe40007ffe0ff */
[----:B------:R-:W-:Y:S02]  /*5b20*/  P2R R149, PR, RZ, 0x40 ;  /* 0x00000040ff957803 */ /* 0x000fe40000000000 */
[----:B------:R-:W-:Y:S01]  /*5b30*/  ISETP.NE.AND P6, PT, R172, RZ, PT ;  /* 0x000000ffac00720c */ /* 0x000fe20003fc5270 */
[----:B------:R-:W-:Y:S01]  /*5b40*/  FMUL.FTZ R13, R106, R13 ;  /* 0x0000000d6a0d7220 */ /* 0x000fe20000410000 */
[----:B-1----:R-:W-:-:S02]  /*5b50*/  FSEL R136, R15, 1, !P5 ;  /* 0x3f8000000f887808 */ /* 0x002fc40006800000 */
[----:B------:R-:W-:Y:S02]  /*5b60*/  ISETP.GE.U32.AND P5, PT, R12, R37, PT ;  /* 0x000000250c00720c */ /* 0x000fe40003fa6070 */
[----:B------:R-:W0:Y:S02]  /*5b70*/  LDS.U16 R12, [R46+0x1e] ;  /* 0x00001e002e0c7984 */ /* 0x000e240000000400 */
[----:B------:R-:W-:Y:S02]  /*5b80*/  FSEL R139, R13, RZ, !P5 ;  /* 0x000000ff0d8b7208 */ /* 0x000fe40006800000 */
[----:B------:R-:W-:-:S06]  /*5b90*/  PRMT R13, RZ, 0x7610, R13 ;  /* 0x00007610ff0d7816 */ /* 0x000fcc000000000d */
[----:B------:R1:W2:Y:S01]  /*5ba0*/  @!P6 LDG.E.U16 R13, [R10.64] ;  /* 0x000000040a0de981 */ /* 0x0002a2000c1e1500 */
[----:B------:R-:W-:Y:S02]  /*5bb0*/  ISETP.NE.AND P6, PT, R149, RZ, PT ;  /* 0x000000ff9500720c */ /* 0x000fe40003fc5270 */
[----:B------:R-:W-:Y:S01]  /*5bc0*/  PRMT R15, RZ, 0x7610, R15 ;  /* 0x00007610ff0f7816 */ /* 0x000fe2000000000f */
[----:B------:R-:W-:Y:S01]  /*5bd0*/  FMUL.FTZ R14, R38, R77 ;  /* 0x0000004d260e7220 */ /* 0x000fe20000410000 */
[----:B------:R-:W-:-:S09]  /*5be0*/  PRMT R41, RZ, 0x7610, R41 ;  /* 0x00007610ff297816 */ /* 0x000fd20000000029 */
[----:B------:R1:W3:Y:S01]  /*5bf0*/  @!P6 LDG.E.U16 R15, [R10.64+0x40] ;  /* 0x000040040a0fe981 */ /* 0x0002e2000c1e1500 */
[----:B------:R-:W-:Y:S01]  /*5c00*/  ISETP.NE.AND P6, PT, R150, RZ, PT ;  /* 0x000000ff9600720c */ /* 0x000fe20003fc5270 */
[----:B------:R-:W4:Y:S01]  /*5c10*/  MUFU.EX2 R14, R14 ;  /* 0x0000000e000e7308 */ /* 0x000f220000000800 */
[----:B------:R-:W-:-:S11]  /*5c20*/  PRMT R55, RZ, 0x7610, R55 ;  /* 0x00007610ff377816 */ /* 0x000fd60000000037 */
[----:B------:R1:W5:Y:S01]  /*5c30*/  @!P6 LDG.E.U16 R41, [R10.64+0x80] ;  /* 0x000080040a29e981 */ /* 0x000362000c1e1500 */
[----:B------:R-:W-:Y:S01]  /*5c40*/  ISETP.NE.AND P6, PT, R146, RZ, PT ;  /* 0x000000ff9200720c */ /* 0x000fe20003fc5270 */
[----:B0-----:R-:W-:Y:S01]  /*5c50*/  HADD2.F32 R12, -RZ, R12.H0_H0 ;  /* 0x2000000cff0c7230 */ /* 0x001fe20000004100 */
[----:B----4-:R-:W-:Y:S02]  /*5c60*/  FSEL R138, R14, 1, !P5 ;  /* 0x3f8000000e8a7808 */ /* 0x010fe40006800000 */
[----:B------:R-:W-:Y:S02]  /*5c70*/  IADD3 R14, R40, 0xf, RZ ;  /* 0x0000000f280e7810 */ /* 0x000fe40007ffe0ff */
[----:B------:R-:W-:Y:S02]  /*5c80*/  FMUL.FTZ R12, R107, R12 ;  /* 0x0000000c6b0c7220 */ /* 0x000fe40000410000 */
[----:B------:R-:W-:-:S05]  /*5c90*/  ISETP.GE.U32.AND P5, PT, R14, R37, PT ;  /* 0x000000250e00720c */ /* 0x000fca0003fa6070 */
[----:B------:R1:W4:Y:S01]  /*5ca0*/  @!P6 LDG.E.U16 R55, [R10.64+0xc0] ;  /* 0x0000c0040a37e981 */ /* 0x000322000c1e1500 */
[----:B------:R-:W-:Y:S02]  /*5cb0*/  ISETP.NE.AND P6, PT, R147, RZ, PT ;  /* 0x000000ff9300720c */ /* 0x000fe40003fc5270 */
[----:B------:R-:W-:Y:S02]  /*5cc0*/  FSEL R141, R12, RZ, !P5 ;  /* 0x000000ff0c8d7208 */ /* 0x000fe40006800000 */
[----:B------:R-:W-:-:S09]  /*5cd0*/  PRMT R12, RZ, 0x7610, R12 ;  /* 0x00007610ff0c7816 */ /* 0x000fd2000000000c */
[----:B------:R1:W4:Y:S01]  /*5ce0*/  @!P6 LDG.E.U16 R12, [R10.64+0x100] ;  /* 0x000100040a0ce981 */ /* 0x000322000c1e1500 */
[----:B------:R-:W-:Y:S02]  /*5cf0*/  ISETP.NE.AND P6, PT, R142, RZ, PT ;  /* 0x000000ff8e00720c */ /* 0x000fe40003fc5270 */
[----:B------:R-:W-:Y:S02]  /*5d00*/  PRMT R14, RZ, 0x7610, R14 ;  /* 0x00007610ff0e7816 */ /* 0x000fe4000000000e */
[----:B------:R-:W-:-:S09]  /*5d10*/  PRMT R46, RZ, 0x7610, R46 ;  /* 0x00007610ff2e7816 */ /* 0x000fd2000000002e */
[----:B------:R1:W4:Y:S01]  /*5d20*/  @!P6 LDG.E.U16 R14, [R10.64+0x140] ;  /* 0x000140040a0ee981 */ /* 0x000322000c1e1500 */
[----:B------:R-:W-:Y:S01]  /*5d30*/  ISETP.NE.AND P6, PT, R143, RZ, PT ;  /* 0x000000ff8f00720c */ /* 0x000fe20003fc5270 */
[----:B------:R-:W-:Y:S01]  /*5d40*/  FMUL.FTZ R38, R38, R73 ;  /* 0x0000004926267220 */ /* 0x000fe20000410000 */
[----:B------:R-:W-:-:S11]  /*5d50*/  PRMT R56, RZ, 0x7610, R56 ;  /* 0x00007610ff387816 */ /* 0x000fd60000000038 */
[----:B------:R1:W4:Y:S01]  /*5d60*/  @!P6 LDG.E.U16 R46, [R10.64+0x180] ;  /* 0x000180040a2ee981 */ /* 0x000322000c1e1500 */
[----:B------:R-:W-:Y:S01]  /*5d70*/  ISETP.NE.AND P6, PT, R148, RZ, PT ;  /* 0x000000ff9400720c */ /* 0x000fe20003fc5270 */
[----:B------:R-:W0:Y:S01]  /*5d80*/  MUFU.EX2 R38, R38 ;  /* 0x0000002600267308 */ /* 0x000e220000000800 */
[----:B------:R-:W-:-:S11]  /*5d90*/  PRMT R57, RZ, 0x7610, R57 ;  /* 0x00007610ff397816 */ /* 0x000fd60000000039 */
[----:B------:R1:W4:Y:S01]  /*5da0*/  @!P6 LDG.E.U16 R56, [R10.64+0x1c0] ;  /* 0x0001c0040a38e981 */ /* 0x000322000c1e1500 */
[----:B------:R-:W-:Y:S02]  /*5db0*/  ISETP.NE.AND P6, PT, R144, RZ, PT ;  /* 0x000000ff9000720c */ /* 0x000fe40003fc5270 */
[----:B0-----:R-:W-:Y:S02]  /*5dc0*/  FSEL R140, R38, 1, !P5 ;  /* 0x3f800000268c7808 */ /* 0x001fe40006800000 */
[----:B------:R-:W-:Y:S02]  /*5dd0*/  ISETP.NE.AND P5, PT, R163, RZ, PT ;  /* 0x000000ffa300720c */ /* 0x000fe40003fa5270 */
[----:B------:R-:W-:-:S07]  /*5de0*/  PRMT R58, RZ, 0x7610, R58 ;  /* 0x00007610ff3a7816 */ /* 0x000fce000000003a */
[----:B------:R1:W4:Y:S01]  /*5df0*/  @!P6 LDG.E.U16 R57, [R10.64+0x200] ;  /* 0x000200040a39e981 */ /* 0x000322000c1e1500 */
[----:B------:R-:W-:Y:S02]  /*5e00*/  ISETP.NE.AND P6, PT, R145, RZ, PT ;  /* 0x000000ff9100720c */ /* 0x000fe40003fc5270 */
[----:B------:R-:W-:Y:S02]  /*5e10*/  PRMT R143, RZ, 0x7610, R143 ;  /* 0x00007610ff8f7816 */ /* 0x000fe4000000008f */
[----:B------:R-:W-:Y:S01]  /*5e20*/  PRMT R142, RZ, 0x7610, R142 ;  /* 0x00007610ff8e7816 */ /* 0x000fe2000000008e */
[----:B------:R1:W4:Y:S01]  /*5e30*/  @!P5 LDG.E.U16 R58, [R10.64+0x240] ;  /* 0x000240040a3ad981 */ /* 0x000322000c1e1500 */
[----:B------:R-:W-:Y:S02]  /*5e40*/  PRMT R145, RZ, 0x7610, R145 ;  /* 0x00007610ff917816 */ /* 0x000fe40000000091 */
[----:B------:R-:W-:Y:S02]  /*5e50*/  PRMT R144, RZ, 0x7610, R144 ;  /* 0x00007610ff907816 */ /* 0x000fe40000000090 */
[----:B------:R-:W-:Y:S01]  /*5e60*/  PRMT R147, RZ, 0x7610, R147 ;  /* 0x00007610ff937816 */ /* 0x000fe20000000093 */
[----:B------:R1:W4:Y:S01]  /*5e70*/  @!P4 LDG.E.U16 R142, [R10.64+0x2c0] ;  /* 0x0002c0040a8ec981 */ /* 0x000322000c1e1500 */
[----:B------:R-:W-:-:S03]  /*5e80*/  PRMT R146, RZ, 0x7610, R146 ;  /* 0x00007610ff927816 */ /* 0x000fc60000000092 */
[----:B------:R1:W4:Y:S04]  /*5e90*/  @!P6 LDG.E.U16 R143, [R10.64+0x280] ;  /* 0x000280040a8fe981 */ /* 0x000328000c1e1500 */
[----:B------:R1:W4:Y:S04]  /*5ea0*/  @!P3 LDG.E.U16 R145, [R10.64+0x300] ;  /* 0x000300040a91b981 */ /* 0x000328000c1e1500 */
[----:B------:R1:W4:Y:S04]  /*5eb0*/  @!P2 LDG.E.U16 R144, [R10.64+0x340] ;  /* 0x000340040a90a981 */ /* 0x000328000c1e1500 */
[----:B------:R1:W4:Y:S04]  /*5ec0*/  @!P1 LDG.E.U16 R147, [R10.64+0x380] ;  /* 0x000380040a939981 */ /* 0x000328000c1e1500 */
[----:B------:R1:W4:Y:S01]  /*5ed0*/  @!P0 LDG.E.U16 R146, [R10.64+0x3c0] ;  /* 0x0003c0040a928981 */ /* 0x000322000c1e1500 */
[----:B------:R-:W-:-:S02]  /*5ee0*/  IADD3 R39, R34, 0x20, RZ ;  /* 0x0000002022277810 */ /* 0x000fc40007ffe0ff */
[CC--:B------:R-:W-:Y:S02]  /*5ef0*/  LEA.HI.SX32 R38, R34.reuse, R34.reuse, 0x1b ;  /* 0x0000002222267211 */ /* 0x0c0fe400078fdaff */
[----:B------:R-:W-:Y:S02]  /*5f00*/  LEA.HI.SX32 R39, R39, R34, 0x1b ;  /* 0x0000002227277211 */ /* 0x000fe400078fdaff */
[----:B------:R-:W-:Y:S01]  /*5f10*/  IADD3 R59, R34, 0x40, RZ ;  /* 0x00000040223b7810 */ /* 0x000fe20007ffe0ff */
[----:B------:R-:W-:Y:S01]  /*5f20*/  IMAD.SHL.U32 R38, R38, 0x2, RZ ;  /* 0x0000000226267824 */ /* 0x000fe200078e00ff */
[C---:B------:R-:W-:Y:S01]  /*5f30*/  IADD3 R43, R34.reuse, 0x80, RZ ;  /* 0x00000080222b7810 */ /* 0x040fe20007ffe0ff */
[----:B------:R-:W-:Y:S01]  /*5f40*/  IMAD.SHL.U32 R42, R39, 0x2, RZ ;  /* 0x00000002272a7824 */ /* 0x000fe200078e00ff */
[C---:B-1----:R-:W-:Y:S02]  /*5f50*/  IADD3 R11, R34.reuse, 0xc0, RZ ;  /* 0x000000c0220b7810 */ /* 0x042fe40007ffe0ff */
[----:B------:R-:W-:-:S02]  /*5f60*/  IADD3 R45, R34, 0x60, RZ ;  /* 0x00000060222d7810 */ /* 0x000fc40007ffe0ff */
[-C--:B------:R-:W-:Y:S02]  /*5f70*/  LEA.HI.SX32 R59, R59, R34.reuse, 0x1b ;  /* 0x000000223b3b7211 */ /* 0x080fe400078fdaff */
[C---:B------:R-:W-:Y:S02]  /*5f80*/  IADD3 R39, R34.reuse, 0xa0, RZ ;  /* 0x000000a022277810 */ /* 0x040fe40007ffe0ff */
[-C--:B------:R-:W-:Y:S02]  /*5f90*/  LEA.HI.SX32 R43, R43, R34.reuse, 0x1b ;  /* 0x000000222b2b7211 */ /* 0x080fe400078fdaff */
[-C--:B------:R-:W-:Y:S02]  /*5fa0*/  LEA.HI.SX32 R11, R11, R34.reuse, 0x1b ;  /* 0x000000220b0b7211 */ /* 0x080fe400078fdaff */
[----:B------:R-:W-:Y:S01]  /*5fb0*/  LEA.HI.SX32 R44, R45, R34, 0x1b ;  /* 0x000000222d2c7211 */ /* 0x000fe200078fdaff */
[----:B------:R-:W-:Y:S01]  /*5fc0*/  IMAD.SHL.U32 R40, R59, 0x2, RZ ;  /* 0x000000023b287824 */ /* 0x000fe200078e00ff */
[----:B------:R-:W-:-:S02]  /*5fd0*/  IADD3 R61, R34, 0xe0, RZ ;  /* 0x000000e0223d7810 */ /* 0x000fc40007ffe0ff */
[-C--:B------:R-:W-:Y:S01]  /*5fe0*/  LEA.HI.SX32 R45, R39, R34.reuse, 0x1b ;  /* 0x00000022272d7211 */ /* 0x080fe200078fdaff */
[----:B------:R-:W-:Y:S01]  /*5ff0*/  IMAD.SHL.U32 R39, R43, 0x2, RZ ;  /* 0x000000022b277824 */ /* 0x000fe200078e00ff */
[C---:B------:R-:W-:Y:S01]  /*6000*/  IADD3 R59, R34.reuse, 0x100, RZ ;  /* 0x00000100223b7810 */ /* 0x040fe20007ffe0ff */
[----:B------:R-:W-:Y:S01]  /*6010*/  IMAD.SHL.U32 R43, R11, 0x2, RZ ;  /* 0x000000020b2b7824 */ /* 0x000fe200078e00ff */
[----:B------:R-:W-:Y:S01]  /*6020*/  IADD3 R11, R34, 0x160, RZ ;  /* 0x00000160220b7810 */ /* 0x000fe20007ffe0ff */
[----:B------:R-:W-:Y:S01]  /*6030*/  IMAD.SHL.U32 R44, R44, 0x2, RZ ;  /* 0x000000022c2c7824 */ /* 0x000fe200078e00ff */
[-C--:B------:R-:W-:Y:S02]  /*6040*/  LEA.HI.SX32 R61, R61, R34.reuse, 0x1b ;  /* 0x000000223d3d7211 */ /* 0x080fe400078fdaff */
[-C--:B------:R-:W-:Y:S02]  /*6050*/  LEA.HI.SX32 R59, R59, R34.reuse, 0x1b ;  /* 0x000000223b3b7211 */ /* 0x080fe400078fdaff */
[----:B------:R-:W-:-:S02]  /*6060*/  LEA.HI.SX32 R11, R11, R34, 0x1b ;  /* 0x000000220b0b7211 */ /* 0x000fc400078fdaff */
[----:B------:R-:W-:Y:S01]  /*6070*/  SHF.L.U32 R45, R45, 0x1, RZ ;  /* 0x000000012d2d7819 */ /* 0x000fe200000006ff */
[----:B------:R-:W-:Y:S01]  /*6080*/  IMAD.SHL.U32 R62, R59, 0x2, RZ ;  /* 0x000000023b3e7824 */ /* 0x000fe200078e00ff */
[----:B------:R-:W-:Y:S02]  /*6090*/  SHF.L.U32 R59, R11, 0x1, RZ ;  /* 0x000000010b3b7819 */ /* 0x000fe400000006ff */
[C---:B------:R-:W-:Y:S01]  /*60a0*/  IADD3 R11, R34.reuse, 0x1e0, RZ ;  /* 0x000001e0220b7810 */ /* 0x040fe20007ffe0ff */
[----:B------:R-:W-:-:S03]  /*60b0*/  IMAD.SHL.U32 R10, R34, 0x10, RZ ;  /* 0x00000010220a7824 */ /* 0x000fc600078e00ff */
[----:B------:R-:W-:Y:S02]  /*60c0*/  LEA.HI.SX32 R11, R11, R34, 0x1b ;  /* 0x000000220b0b7211 */ /* 0x000fe400078fdaff */
[----:B------:R-:W-:Y:S02]  /*60d0*/  LEA.HI.SX32 R10, R10, R10, 0x1b ;  /* 0x0000000a0a0a7211 */ /* 0x000fe400078fdaff */
[----:B------:R-:W-:Y:S01]  /*60e0*/  ISETP.NE.AND P5, PT, R36, RZ, PT ;  /* 0x000000ff2400720c */ /* 0x000fe20003fa5270 */
[----:B--2---:R0:W-:Y:S02]  /*60f0*/  STS.U16 [R38+0x420], R13 ;  /* 0x0004200d26007388 */ /* 0x0041e40000000400 */
[----:B0-----:R-:W-:Y:S02]  /*6100*/  IADD3 R13, R34, 0x140, RZ ;  /* 0x00000140220d7810 */ /* 0x001fe40007ffe0ff */
[----:B---3--:R0:W-:Y:S02]  /*6110*/  STS.U16 [R42+0x460], R15 ;  /* 0x0004600f2a007388 */ /* 0x0081e40000000400 */
[----:B------:R-:W-:-:S02]  /*6120*/  LEA.HI.SX32 R13, R13, R34, 0x1b ;  /* 0x000000220d0d7211 */ /* 0x000fc400078fdaff */
[----:B0-----:R-:W-:-:S04]  /*6130*/  IADD3 R15, R34, 0x120, RZ ;  /* 0x00000120220f7810 */ /* 0x001fc80007ffe0ff */
[-C--:B------:R-:W-:Y:S01]  /*6140*/  LEA.HI.SX32 R15, R15, R34.reuse, 0x1b ;  /* 0x000000220f0f7211 */ /* 0x080fe200078fdaff */
[----:B-----5:R0:W-:Y:S01]  /*6150*/  STS.U16 [R40+0x4a0], R41 ;  /* 0x0004a02928007388 */ /* 0x0201e20000000400 */
[----:B------:R-:W-:Y:S01]  /*6160*/  IMAD.SHL.U32 R60, R13, 0x2, RZ ;  /* 0x000000020d3c7824 */ /* 0x000fe200078e00ff */
[C---:B------:R-:W-:Y:S01]  /*6170*/  IADD3 R13, R34.reuse, 0x1c0, RZ ;  /* 0x000001c0220d7810 */ /* 0x040fe20007ffe0ff */
[----:B0-----:R-:W-:Y:S02]  /*6180*/  IMAD.SHL.U32 R41, R61, 0x2, RZ ;  /* 0x000000023d297824 */ /* 0x001fe400078e00ff */
[----:B------:R-:W-:Y:S01]  /*6190*/  IMAD.SHL.U32 R61, R15, 0x2, RZ ;  /* 0x000000020f3d7824 */ /* 0x000fe200078e00ff */
[----:B----4-:R0:W-:Y:S01]  /*61a0*/  STS.U16 [R44+0x4e0], R55 ;  /* 0x0004e0372c007388 */ /* 0x0101e20000000400 */
[----:B------:R-:W-:Y:S02]  /*61b0*/  IADD3 R15, R34, 0x1a0, RZ ;  /* 0x000001a0220f7810 */ /* 0x000fe40007ffe0ff */
[----:B------:R-:W-:-:S02]  /*61c0*/  LEA.HI.SX32 R13, R13, R34, 0x1b ;  /* 0x000000220d0d7211 */ /* 0x000fc400078fdaff */
[-C--:B------:R-:W-:Y:S02]  /*61d0*/  LEA.HI.SX32 R15, R15, R34.reuse, 0x1b ;  /* 0x000000220f0f7211 */ /* 0x080fe400078fdaff */
[----:B0-----:R-:W-:Y:S01]  /*61e0*/  IADD3 R55, R34, 0x180, RZ ;  /* 0x0000018022377810 */ /* 0x001fe20007ffe0ff */
[----:B------:R-:W-:Y:S03]  /*61f0*/  STS.U16 [R39+0x520], R12 ;  /* 0x0005200c27007388 */ /* 0x000fe60000000400 */
[----:B------:R-:W-:Y:S01]  /*6200*/  LEA.HI.SX32 R55, R55, R34, 0x1b ;  /* 0x0000002237377211 */ /* 0x000fe200078fdaff */
[----:B------:R-:W-:Y:S04]  /*6210*/  STS.U16 [R45+0x560], R14 ;  /* 0x0005600e2d007388 */ /* 0x000fe80000000400 */
[----:B------:R0:W-:Y:S04]  /*6220*/  STS.U16 [R43+0x5a0], R46 ;  /* 0x0005a02e2b007388 */ /* 0x0001e80000000400 */
[----:B------:R1:W-:Y:S01]  /*6230*/  STS.U16 [R41+0x5e0], R56 ;  /* 0x0005e03829007388 */ /* 0x0003e20000000400 */
[----:B0-----:R-:W-:Y:S01]  /*6240*/  SHF.L.U32 R46, R10, 0x1, RZ ;  /* 0x000000010a2e7819 */ /* 0x001fe200000006ff */
[----:B-1----:R-:W-:-:S02]  /*6250*/  IMAD.SHL.U32 R56, R13, 0x2, RZ ;  /* 0x000000020d387824 */ /* 0x002fc400078e00ff */
[----:B------:R0:W-:Y:S04]  /*6260*/  STS.U16 [R62+0x620], R57 ;  /* 0x000620393e007388 */ /* 0x0001e80000000400 */
[----:B------:R1:W-:Y:S01]  /*6270*/  STS.U16 [R61+0x660], R58 ;  /* 0x0006603a3d007388 */ /* 0x0003e20000000400 */
[----:B0-----:R-:W-:Y:S02]  /*6280*/  IMAD.SHL.U32 R57, R15, 0x2, RZ ;  /* 0x000000020f397824 */ /* 0x001fe400078e00ff */
[----:B-1----:R-:W-:Y:S01]  /*6290*/  IMAD.SHL.U32 R58, R55, 0x2, RZ ;  /* 0x00000002373a7824 */ /* 0x002fe200078e00ff */
        /* <DEDUP_REMOVED lines=62> */
.L_x_2278:
        /* <DEDUP_REMOVED lines=13> */
.L_x_2277:
        /* <DEDUP_REMOVED lines=8> */
[C---:B0-----:R-:W-:Y:S02]  /*67d0*/  FFMA.FTZ R14, R120.reuse, R12, R121 ;  /* 0x0000000c780e7223 */ /* 0x041fe40000010079 */
        /* <DEDUP_REMOVED lines=101> */
.L_x_2281:
        /* <DEDUP_REMOVED lines=32> */
.L_x_2282:
[----:B------:R0:W5:Y:S02]  /*7030*/  LDG.E R11, [R4.64] ;  /* 0x00000004040b7981 */ /* 0x000164000c1e1900 */
.L_x_2283:
[----:B-----5:R-:W-:-:S05]  /*7040*/  IMAD.WIDE R10, R11, 0x4, R8 ;  /* 0x000000040b0a7825 */ /* 0x020fca00078e0208 */
[----:B------:R1:W2:Y:S01]  /*7050*/  LDG.E R111, [R10.64] ;  /* 0x000000040a6f7981 */ /* 0x0002a2000c1e1900 */
[----:B------:R-:W-:Y:S01]  /*7060*/  IMAD R108, R108, c[0x0][0x240], RZ ;  /* 0x000090006c6c7a24 */ /* 0x000fe200078e02ff */
[----:B-1----:R-:W-:Y:S01]  /*7070*/  MOV R11, R19 ;  /* 0x00000013000b7202 */ /* 0x002fe20000000f00 */
[----:B------:R-:W-:Y:S01]  /*7080*/  IMAD.MOV.U32 R10, RZ, RZ, R16 ;  /* 0x000000ffff0a7224 */ /* 0x000fe200078e0010 */
        /* <DEDUP_REMOVED lines=11> */
.L_x_2280:
[----:B------:R-:W-:Y:S05]  /*7140*/  BSYNC B0 ;  /* 0x0000000000007941 */ /* 0x000fea0003800000 */
.L_x_2279:
        /* <DEDUP_REMOVED lines=20> */
.L_x_2276:
[----:B------:R-:W-:Y:S01]  /*7290*/  BAR.SYNC.DEFER_BLOCKING 0x0 ;  /* 0x0000000000007b1d */ /* 0x000fe20000010000 */
[----:B------:R-:W-:Y:S02]  /*72a0*/  F2FP.PACK_AB R74, R75, R74 ;  /* 0x0000004a4b4a723e */ /* 0x000fe400000000ff */
[----:B------:R-:W-:-:S02]  /*72b0*/  F2FP.PACK_AB R76, R79, R76 ;  /* 0x0000004c4f4c723e */ /* 0x000fc400000000ff */
[----:B------:R-:W-:Y:S01]  /*72c0*/  F2FP.PACK_AB R78, R81, R78 ;  /* 0x0000004e514e723e */ /* 0x000fe200000000ff */
[----:B------:R-:W-:Y:S01]  /*72d0*/  BSSY B0, `(.L_x_2285) ;  /* 0x0000045000007945 */ /* 0x000fe20003800000 */
[----:B-1----:R-:W-:Y:S02]  /*72e0*/  PRMT R10, R74, 0x7632, R10 ;  /* 0x000076324a0a7816 */ /* 0x002fe4000000000a */
        /* <DEDUP_REMOVED lines=17> */
[----:B--2---:R-:W-:-:S03]  /*7400*/  PRMT R12, R88, 0x7632, R12 ;  /* 0x00007632580c7816 */ /* 0x004fc6000000000c */
[----:B------:R-:W-:Y:S04]  /*7410*/  STS.U16 [R46+0x8], R78 ;  /* 0x0000084e2e007388 */ /* 0x000fe80000000400 */
[----:B------:R-:W-:Y:S04]  /*7420*/  STS.U16 [R46+0xc], R80 ;  /* 0x00000c502e007388 */ /* 0x000fe80000000400 */
[----:B------:R-:W-:Y:S04]  /*7430*/  STS.U16 [R46+0xe], R10 ;  /* 0x00000e0a2e007388 */ /* 0x000fe80000000400 */
[----:B------:R-:W-:Y:S04]  /*7440*/  STS.U16 [R46+0x10], R82 ;  /* 0x000010522e007388 */ /* 0x000fe80000000400 */
[----:B------:R0:W-:Y:S04]  /*7450*/  STS.U16 [R46+0x12], R13 ;  /* 0x0000120d2e007388 */ /* 0x0001e80000000400 */
[----:B------:R-:W-:Y:S04]  /*7460*/  STS.U16 [R46+0x14], R86 ;  /* 0x000014562e007388 */ /* 0x000fe80000000400 */
[----:B------:R1:W-:Y:S01]  /*7470*/  STS.U16 [R46+0x16], R11 ;  /* 0x0000160b2e007388 */ /* 0x0003e20000000400 */
[----:B0-----:R-:W-:-:S03]  /*7480*/  IMAD R13, R160, c[0x0][0x210], RZ ;  /* 0x00008400a00d7a24 */ /* 0x001fc600078e02ff */
[----:B------:R-:W-:Y:S01]  /*7490*/  STS.U16 [R46+0x18], R88 ;  /* 0x000018582e007388 */ /* 0x000fe20000000400 */
[----:B------:R-:W-:-:S03]  /*74a0*/  IMAD R15, R22, c[0x0][0x214], R13 ;  /* 0x00008500160f7a24 */ /* 0x000fc600078e020d */
[----:B------:R-:W-:Y:S01]  /*74b0*/  STS.U16 [R46+0x1a], R12 ;  /* 0x00001a0c2e007388 */ /* 0x000fe20000000400 */
[----:B-1----:R-:W-:-:S03]  /*74c0*/  IMAD.WIDE.U32 R10, R22, c[0x0][0x210], RZ ;  /* 0x00008400160a7a25 */ /* 0x002fc600078e00ff */
[----:B------:R-:W-:Y:S01]  /*74d0*/  STS.U16 [R46+0x1c], R90 ;  /* 0x00001c5a2e007388 */ /* 0x000fe20000000400 */
[----:B------:R-:W-:-:S03]  /*74e0*/  IMAD.IADD R77, R11, 0x1, R15 ;  /* 0x000000010b4d7824 */ /* 0x000fc600078e020f */
        /* <DEDUP_REMOVED lines=30> */
[----:B------:R-:W-:-:S04]  /*76d0*/  IMAD.WIDE.U32 R12, R0, c[0x0][0x218], R12 ;  /* 0x00008600000c7a25 */ /* 0x000fc800078e000c */
[----:B------:R-:W-:Y:S01]  /*76e0*/  IMAD.IADD R13, R13, 0x1, R79 ;  /* 0x000000010d0d7824 */ /* 0x000fe200078e024f */
[----:B------:R-:W-:-:S04]  /*76f0*/  LEA R14, P0, R12, c[0x0][0x288], 0x1 ;  /* 0x0000a2000c0e7a11 */ /* 0x000fc800078008ff */
[----:B------:R-:W-:-:S05]  /*7700*/  LEA.HI.X R15, R12, c[0x0][0x28c], R13, 0x1, P0 ;  /* 0x0000a3000c0f7a11 */ /* 0x000fca00000f0c0d */
[----:B------:R0:W-:Y:S04]  /*7710*/  STG.E.U16 [R14.64], R47 ;  /* 0x0000002f0e007986 */ /* 0x0001e8000c101504 */
.L_x_2286:
[----:B------:R-:W-:Y:S05]  /*7720*/  BSYNC B0 ;  /* 0x0000000000007941 */ /* 0x000fea0003800000 */
.L_x_2285:
        /* <DEDUP_REMOVED lines=9> */
[----:B------:R-:W-:Y:S01]  /*77c0*/  LOP3.LUT R40, R2, 0x60, RZ, 0xfc, !PT ;  /* 0x0000006002287812 */ /* 0x000fe200078efcff */
[----:B------:R-:W-:Y:S01]  /*77d0*/  IMAD R14, R0, c[0x0][0x21c], R3 ;  /* 0x00008700000e7a24 */ /* 0x000fe200078e0203 */
[----:B------:R-:W-:Y:S01]  /*77e0*/  IADD3 R3, P0, R35, R12, RZ ;  /* 0x0000000c23037210 */ /* 0x000fe20007f1e0ff */
        /* <DEDUP_REMOVED lines=53> */
.L_x_2287:
[----:B------:R-:W-:Y:S05]  /*7b40*/  EXIT ;  /* 0x000000000000794d */ /* 0x000fea0003800000 */
.L_x_2289:
        /* <DEDUP_REMOVED lines=11> */
.L_x_8859:


//--------------------- .text._Z25selective_scan_fwd_kernelI32Selective_Scan_fwd_kernel_traitsILi32ELi16ELi1ELb0ELb1ELb1ELb1ELb0EN3c104HalfEffEEv13SSMParamsBase --------------------------
	.section	.text._Z25selective_scan_fwd_kernelI32Selective_Scan_fwd_kernel_traitsILi32ELi16ELi1ELb0ELb1ELb1ELb1ELb0EN3c104HalfEffEEv13SSMParamsBase,"ax",@progbits
	.sectioninfo	@"SHI_REGISTERS=176"
	.align	128
        .global         _Z25selective_scan_fwd_kernelI32Selective_Scan_fwd_kernel_traitsILi32ELi16ELi1ELb0ELb1ELb1ELb1ELb0EN3c104HalfEffEEv13SSMParamsBase
        .type           _Z25selective_scan_fwd_kernelI32Selective_Scan_fwd_kernel_traitsILi32ELi16ELi1ELb0ELb1ELb1ELb1ELb0EN3c104HalfEffEEv13SSMParamsBase,@function
        .size           _Z25selective_scan_fwd_kernelI32Selective_Scan_fwd_kernel_traitsILi32ELi16ELi1ELb0ELb1ELb1ELb1ELb0EN3c104HalfEffEEv13SSMParamsBase,(.L_x_8860 - _Z25selective_scan_fwd_kernelI32Selective_Scan_fwd_kernel_traitsILi32ELi16ELi1ELb0ELb1ELb1ELb1ELb0EN3c104HalfEffEEv13SSMParamsBase)
        .other          _Z25selective_scan_fwd_kernelI32Selective_Scan_fwd_kernel_traitsILi32ELi16ELi1ELb0ELb1ELb1ELb1ELb0EN3c104HalfEffEEv13SSMParamsBase,@"STO_CUDA_ENTRY STV_DEFAULT"
_Z25selective_scan_fwd_kernelI32Selective_Scan_fwd_kernel_traitsILi32ELi16ELi1ELb0ELb1ELb1ELb1ELb0EN3c104HalfEffEEv13SSMParamsBase:
.text._Z25selective_scan_fwd_kernelI32Selective_Scan_fwd_kernel_traitsILi32ELi16ELi1ELb0ELb1ELb1ELb1ELb0EN3c104HalfEffEEv13SSMParamsBase:
        /* <DEDUP_REMOVED lines=36> */
.L_x_2290:
        /* <DEDUP_REMOVED lines=9> */
[----:B------:R-:W-:Y:S01]  /*02d0*/  SHF.R.S32.HI R16, RZ, 0x1f, R17 ;  /* 0x0000001fff107819 */ /* 0x000fe20000011411 */
[----:B------:R-:W-:Y:S01]  /*02e0*/  IMAD.MOV.U32 R48, RZ, RZ, RZ ;  /* 0x000000ffff307224 */ /* 0x000fe200078e00ff */
        /* <DEDUP_REMOVED lines=19> */
.L_x_2291:
        /* <DEDUP_REMOVED lines=11> */
.L_x_2292:
        /* <DEDUP_REMOVED lines=38> */
[----:B------:R-:W-:-:S05]  /*0730*/  CS2R R44, SRZ ;  /* 0x00000000002c7805 */ /* 0x000fca000001ff00 */
[----:B------:R-:W-:Y:S01]  /*0740*/  @P2 IMAD.MOV.U32 R12, RZ, RZ, c[0x0][0x2c4] ;  /* 0x0000b100ff0c2624 */ /* 0x000fe200078e00ff */
[----:B------:R1:W5:Y:S01]  /*0750*/  @P3 LDG.E R45, [R6.64] ;  /* 0x00000004062d3981 */ /* 0x000362000c1e1900 */
[----:B------:R-:W-:-:S03]  /*0760*/  IMAD.MOV.U32 R15, RZ, RZ, RZ ;  /* 0x000000ffff0f7224 */ /* 0x000fc600078e00ff */
[----:B------:R-:W-:Y:S01]  /*0770*/  @!P4 LEA.HI.X R5, R17, R12, R16, 0x2, P1 ;  /* 0x0000000c1105c211 */ /* 0x000fe200008f1410 */
        /* <DEDUP_REMOVED lines=11> */
[----:B---3--:R-:W-:-:S04]  /*0830*/  IMAD.HI.U32 R10, R3, R4, RZ ;  /* 0x00000004030a7227 */ /* 0x008fc800078e00ff */
[----:B------:R-:W-:-:S04]  /*0840*/  IMAD.MOV R0, RZ, RZ, -R10 ;  /* 0x000000ffff007224 */ /* 0x000fc800078e0a0a */
[----:B------:R-:W-:-:S05]  /*0850*/  IMAD R0, R13, R0, R4 ;  /* 0x000000000d007224 */ /* 0x000fca00078e0204 */
[----:B------:R-:W-:-:S13]  /*0860*/  ISETP.GT.U32.AND P2, PT, R13, R0, PT ;  /* 0x000000000d00720c */ /* 0x000fda0003f44070 */
[----:B------:R-:W-:-:S04]  /*0870*/  @!P2 IADD3 R0, R0, -R13, RZ ;  /* 0x8000000d0000a210 */ /* 0x000fc80007ffe0ff */
[----:B------:R-:W-:Y:S01]  /*0880*/  ISETP.GE.U32.AND P1, PT, R0, R13, PT ;  /* 0x0000000d0000720c */ /* 0x000fe20003f26070 */
[----:B------:R-:W-:-:S04]  /*0890*/  IMAD R0, R16, c[0x0][0x1e0], RZ ;  /* 0x0000780010007a24 */ /* 0x000fc800078e02ff */
[----:B------:R-:W-:Y:S01]  /*08a0*/  IMAD R11, R17, c[0x0][0x1e4], R0 ;  /* 0x00007900110b7a24 */ /* 0x000fe200078e0200 */
[----:B------:R-:W-:Y:S02]  /*08b0*/  LOP3.LUT R0, R52, c[0x0][0x174], RZ, 0x3c, !PT ;  /* 0x00005d0034007a12 */ /* 0x000fe400078e3cff */
[----:B------:R-:W-:Y:S02]  /*08c0*/  @!P2 IADD3 R10, R10, 0x1, RZ ;  /* 0x000000010a0aa810 */ /* 0x000fe40007ffe0ff */
[----:B------:R-:W-:Y:S02]  /*08d0*/  ISETP.GE.AND P3, PT, R0, RZ, PT ;  /* 0x000000ff0000720c */ /* 0x000fe40003f66270 */
[----:B------:R-:W-:Y:S01]  /*08e0*/  ISETP.NE.AND P2, PT, RZ, c[0x0][0x174], PT ;  /* 0x00005d00ff007a0c */ /* 0x000fe20003f45270 */
[----:B------:R-:W-:Y:S01]  /*08f0*/  IMAD R2, R16, c[0x0][0x1a0], RZ ;  /* 0x0000680010027a24 */ /* 0x000fe200078e02ff */
[----:B------:R-:W-:-:S03]  /*0900*/  @P1 IADD3 R10, R10, 0x1, RZ ;  /* 0x000000010a0a1810 */ /* 0x000fc60007ffe0ff */
[C---:B------:R-:W-:Y:S02]  /*0910*/  IMAD R7, R17.reuse, c[0x0][0x1a4], R2 ;  /* 0x0000690011077a24 */ /* 0x040fe400078e0202 */
[----:B------:R-:W-:-:S04]  /*0920*/  IMAD.WIDE.U32 R2, R17, c[0x0][0x1e0], RZ ;  /* 0x0000780011027a25 */ /* 0x000fc800078e00ff */
[----:B------:R-:W-:Y:S02]  /*0930*/  IMAD.MOV.U32 R13, RZ, RZ, R10 ;  /* 0x000000ffff0d7224 */ /* 0x000fe400078e000a */
[----:B------:R-:W-:Y:S02]  /*0940*/  IMAD.IADD R3, R3, 0x1, R11 ;  /* 0x0000000103037824 */ /* 0x000fe400078e020b */
[----:B------:R-:W-:Y:S02]  /*0950*/  IMAD R0, R16, c[0x0][0x1f0], RZ ;  /* 0x00007c0010007a24 */ /* 0x000fe400078e02ff */
        /* <DEDUP_REMOVED lines=40> */
[----:B------:R-:W-:-:S04]  /*0be0*/  IMAD.WIDE.U32 R4, R13, c[0x0][0x1d8], R10 ;  /* 0x000076000d047a25 */ /* 0x000fc800078e000a */
[----:B------:R-:W-:Y:S01]  /*0bf0*/  @P3 IMAD.MOV.U32 R168, RZ, RZ, c[0x0][0x2d8] ;  /* 0x0000b600ffa83624 */ /* 0x000fe200078e00ff */
[----:B------:R-:W-:Y:S01]  /*0c00*/  LEA R40, P4, R4, c[0x0][0x260], 0x1 ;  /* 0x0000980004287a11 */ /* 0x000fe200078808ff */
[----:B------:R-:W-:Y:S02]  /*0c10*/  IMAD.IADD R41, R5, 0x1, R41 ;  /* 0x0000000105297824 */ /* 0x000fe400078e0229 */
[----:B------:R-:W-:Y:S02]  /*0c20*/  IMAD.MOV.U32 R10, RZ, RZ, RZ ;  /* 0x000000ffff0a7224 */ /* 0x000fe400078e00ff */
[----:B------:R-:W-:Y:S02]  /*0c30*/  IMAD.MOV.U32 R12, RZ, RZ, RZ ;  /* 0x000000ffff0c7224 */ /* 0x000fe400078e00ff */
[----:B------:R-:W-:Y:S01]  /*0c40*/  IMAD.MOV.U32 R167, RZ, RZ, RZ ;  /* 0x000000ffffa77224 */ /* 0x000fe200078e00ff */
[----:B------:R-:W-:Y:S01]  /*0c50*/  @P1 ISETP.NE.U32.AND P5, PT, RZ, c[0x0][0x2e0], PT ;  /* 0x0000b800ff001a0c */ /* 0x000fe20003fa5070 */
[----:B------:R-:W-:-:S02]  /*0c60*/  @P2 IMAD.MOV.U32 R10, RZ, RZ, c[0x0][0x2c8] ;  /* 0x0000b200ff0a2624 */ /* 0x000fc400078e00ff */
[----:B------:R-:W-:Y:S01]  /*0c70*/  @P2 IMAD.MOV.U32 R12, RZ, RZ, c[0x0][0x2cc] ;  /* 0x0000b300ff0c2624 */ /* 0x000fe200078e00ff */
[----:B------:R-:W-:Y:S01]  /*0c80*/  ISETP.NE.U32.AND P2, PT, R168, RZ, PT ;  /* 0x000000ffa800720c */ /* 0x000fe20003f45070 */
[----:B------:R-:W-:Y:S01]  /*0c90*/  @P3 IMAD.MOV.U32 R167, RZ, RZ, c[0x0][0x2dc] ;  /* 0x0000b700ffa73624 */ /* 0x000fe200078e00ff */
[----:B------:R-:W-:Y:S02]  /*0ca0*/  LEA.HI.X R41, R4, c[0x0][0x264], R41, 0x1, P4 ;  /* 0x0000990004297a11 */ /* 0x000fe400020f0c29 */
[----:B------:R-:W-:Y:S02]  /*0cb0*/  PLOP3.LUT P4, PT, PT, PT, PT, 0x8, 0x0 ;  /* 0x000000000000781c */ /* 0x000fe40003f8e170 */
[----:B------:R-:W-:Y:S02]  /*0cc0*/  @P1 ISETP.NE.AND.EX P4, PT, RZ, c[0x0][0x2e4], PT, P5 ;  /* 0x0000b900ff001a0c */ /* 0x000fe40003f85350 */
[----:B------:R-:W-:Y:S01]  /*0cd0*/  ISETP.NE.AND.EX P2, PT, R167, RZ, PT, P2 ;  /* 0x000000ffa700720c */ /* 0x000fe20003f45320 */
[----:B------:R-:W-:Y:S01]  /*0ce0*/  IMAD.MOV.U32 R38, RZ, RZ, c[0x0][0x18c] ;  /* 0x00006300ff267624 */ /* 0x000fe200078e00ff */
[----:B------:R-:W-:Y:S01]  /*0cf0*/  CS2R R6, SRZ ;  /* 0x0000000000067805 */ /* 0x000fe2000001ff00 */
[----:B------:R-:W-:Y:S01]  /*0d00*/  IMAD.MOV.U32 R4, RZ, RZ, RZ ;  /* 0x000000ffff047224 */ /* 0x000fe200078e00ff */
[----:B------:R-:W-:Y:S01]  /*0d10*/  MOV R0, RZ ;  /* 0x000000ff00007202 */ /* 0x000fe20000000f00 */
[----:B------:R-:W-:Y:S01]  /*0d20*/  @P3 IMAD.MOV.U32 R6, RZ, RZ, c[0x0][0x2d8] ;  /* 0x0000b600ff063624 */ /* 0x000fe200078e00ff */
        /* <DEDUP_REMOVED lines=8> */
[----:B------:R-:W-:Y:S01]  /*0db0*/  IADD3 R0, R38, c[0x0][0x168], RZ ;  /* 0x00005a0026007a10 */ /* 0x000fe20007ffe0ff */
[----:B------:R-:W-:Y:S01]  /*0dc0*/  IMAD.MOV.U32 R36, RZ, RZ, RZ ;  /* 0x000000ffff247224 */ /* 0x000fe200078e00ff */
[----:B------:R-:W0:Y:S01]  /*0dd0*/  I2F.RP R4, R11 ;  /* 0x0000000b00047306 */ /* 0x000e220000209400 */
[----:B-----5:R-:W-:Y:S02]  /*0de0*/  IABS R15, R38 ;  /* 0x00000026000f7213 */ /* 0x020fe40000000000 */
[----:B------:R-:W-:-:S02]  /*0df0*/  IADD3 R5, R0, -0x1, RZ ;  /* 0xffffffff00057810 */ /* 0x000fc40007ffe0ff */
[----:B------:R-:W-:Y:S02]  /*0e00*/  IADD3 R15, RZ, -R15, RZ ;  /* 0x8000000fff0f7210 */ /* 0x000fe40007ffe0ff */
        /* <DEDUP_REMOVED lines=20> */
[----:B------:R-:W-:-:S04]  /*0f50*/  @!P1 LOP3.LUT R3, RZ, R38, RZ, 0x33, !PT ;  /* 0x00000026ff039212 */ /* 0x000fc800078e33ff */
[----:B------:R-:W-:Y:S01]  /*0f60*/  MOV R37, R3 ;  /* 0x0000000300257202 */ /* 0x000fe20000000f00 */
[----:B------:R-:W-:Y:S05]  /*0f70*/  BRA `(.L_x_2294) ;  /* 0x0000012000007947 */ /* 0x000fea0003800000 */
.L_x_2293:
        /* <DEDUP_REMOVED lines=18> */
.L_x_2294:
[----:B------:R-:W-:-:S13]  /*10a0*/  ISETP.GE.AND P0, PT, R37, 0x1, PT ;  /* 0x000000012500780c */ /* 0x000fda0003f06270 */
[----:B------:R-:W-:Y:S05]  /*10b0*/  @!P0 EXIT ;  /* 0x000000000000894d */ /* 0x000fea0003800000 */
[----:B------:R-:W0:Y:S01]  /*10c0*/  S2R R35, SR_LANEID ;  /* 0x0000000000237919 */ /* 0x000e220000000000 */
[C---:B------:R-:W-:Y:S01]  /*10d0*/  LEA R4, P0, R17.reuse, R10, 0x2 ;  /* 0x0000000a11047211 */ /* 0x040fe200078010ff */
[----:B------:R-:W-:Y:S02]  /*10e0*/  IMAD.MOV.U32 R34, RZ, RZ, RZ ;  /* 0x000000ffff227224 */ /* 0x000fe400078e00ff */
[----:B------:R-:W-:Y:S01]  /*10f0*/  IMAD.MOV.U32 R32, RZ, RZ, RZ ;  /* 0x000000ffff207224 */ /* 0x000fe200078e00ff */
[----:B------:R-:W-:Y:S02]  /*1100*/  LEA.HI.X R5, R17, R12, R16, 0x2, P0 ;  /* 0x0000000c11057211 */ /* 0x000fe400000f1410 */
.L_x_2341:
        /* <DEDUP_REMOVED lines=38> */
[----:B------:R-:W-:Y:S02]  /*1370*/  LOP3.LUT R0, R2, 0x20, RZ, 0xfc, !PT ;  /* 0x0000002002007812 */ /* 0x000fe400078efcff */
[----:B------:R1:W2:Y:S01]  /*1380*/  @!P0 LDG.E.U16 R16, [R10.64+0x180] ;  /* 0x000180040a108981 */ /* 0x0002a2000c1e1500 */
[-C--:B------:R-:W-:Y:S02]  /*1390*/  ISETP.GE.AND P0, PT, R20, R33.reuse, PT ;  /* 0x000000211400720c */ /* 0x080fe40003f06270 */
[-C--:B------:R-:W-:Y:S02]  /*13a0*/  ISETP.GE.AND P4, PT, R2, R33.reuse, PT ;  /* 0x000000210200720c */ /* 0x080fe40003f86270 */
[----:B------:R-:W-:-:S02]  /*13b0*/  ISETP.GE.AND P6, PT, R0, R33, PT ;  /* 0x000000210000720c */ /* 0x000fc40003fc6270 */
[C---:B------:R-:W-:Y:S01]  /*13c0*/  LOP3.LUT R0, R2.reuse, 0x80, RZ, 0xfc, !PT ;  /* 0x0000008002007812 */ /* 0x040fe200078efcff */
[----:B------:R1:W3:Y:S01]  /*13d0*/  @!P1 LDG.E.U16 R17, [R10.64+0x140] ;  /* 0x000140040a119981 */ /* 0x0002e2000c1e1500 */
[----:B------:R-:W-:Y:S02]  /*13e0*/  LOP3.LUT R22, R2, 0x100, RZ, 0xfc, !PT ;  /* 0x0000010002167812 */ /* 0x000fe400078efcff */
[----:B------:R-:W-:Y:S02]  /*13f0*/  P2R R160, PR, RZ, 0x1 ;  /* 0x00000001ffa07803 */ /* 0x000fe40000000000 */
[-C--:B------:R-:W-:Y:S01]  /*1400*/  ISETP.GE.AND P2, PT, R0, R33.reuse, PT ;  /* 0x000000210000720c */ /* 0x080fe20003f46270 */
[----:B------:R1:W4:Y:S01]  /*1410*/  @!P0 LDG.E.U16 R19, [R10.64+0x1c0] ;  /* 0x0001c0040a138981 */ /* 0x000322000c1e1500 */
[----:B------:R-:W-:Y:S02]  /*1420*/  ISETP.GE.AND P0, PT, R22, R33, PT ;  /* 0x000000211600720c */ /* 0x000fe40003f06270 */
[----:B------:R-:W-:Y:S01]  /*1430*/  PRMT R0, RZ, 0x7610, R0 ;  /* 0x00007610ff007816 */ /* 0x000fe20000000000 */
[----:B------:R1:W5:Y:S01]  /*1440*/  @!P6 LDG.E.U16 R13, [R10.64+0x40] ;  /* 0x000040040a0de981 */ /* 0x000362000c1e1500 */
[----:B------:R-:W-:-:S02]  /*1450*/  LOP3.LUT R12, R2, 0x60, RZ, 0xfc, !PT ;  /* 0x00000060020c7812 */ /* 0x000fc400078efcff */
[----:B------:R-:W-:Y:S02]  /*1460*/  LOP3.LUT R24, R2, 0x120, RZ, 0xfc, !PT ;  /* 0x0000012002187812 */ /* 0x000fe400078efcff */
[----:B------:R1:W2:Y:S01]  /*1470*/  @!P4 LDG.E.U16 R0, [R10.64] ;  /* 0x000000040a00c981 */ /* 0x0002a2000c1e1500 */
[-C--:B------:R-:W-:Y:S02]  /*1480*/  ISETP.GE.AND P3, PT, R12, R33.reuse, PT ;  /* 0x000000210c00720c */ /* 0x080fe40003f66270 */
[----:B------:R-:W-:Y:S02]  /*1490*/  P2R R159, PR, RZ, 0x1 ;  /* 0x00000001ff9f7803 */ /* 0x000fe40000000000 */
[----:B------:R1:W3:Y:S01]  /*14a0*/  @!P0 LDG.E.U16 R18, [R10.64+0x200] ;  /* 0x000200040a128981 */ /* 0x0002e2000c1e1500 */
[----:B------:R-:W-:Y:S02]  /*14b0*/  ISETP.GE.AND P0, PT, R24, R33, PT ;  /* 0x000000211800720c */ /* 0x000fe40003f06270 */
[----:B------:R-:W-:-:S02]  /*14c0*/  PRMT R12, RZ, 0x7610, R12 ;  /* 0x00007610ff0c7816 */ /* 0x000fc4000000000c */
[----:B------:R-:W-:Y:S02]  /*14d0*/  PRMT R14, RZ, 0x7610, R14 ;  /* 0x00007610ff0e7816 */ /* 0x000fe4000000000e */
[C---:B------:R-:W-:Y:S02]  /*14e0*/  LOP3.LUT R26, R2.reuse, 0x140, RZ, 0xfc, !PT ;  /* 0x00000140021a7812 */ /* 0x040fe400078efcff */
[C---:B------:R-:W-:Y:S01]  /*14f0*/  LOP3.LUT R28, R2.reuse, 0x160, RZ, 0xfc, !PT ;  /* 0x00000160021c7812 */ /* 0x040fe200078efcff */
[----:B------:R1:W3:Y:S01]  /*1500*/  @!P5 LDG.E.U16 R12, [R10.64+0x80] ;  /* 0x000080040a0cd981 */ /* 0x0002e2000c1e1500 */
[C---:B------:R-:W-:Y:S02]  /*1510*/  LOP3.LUT R30, R2.reuse, 0x180, RZ, 0xfc, !PT ;  /* 0x00000180021e7812 */ /* 0x040fe400078efcff */
[----:B------:R-:W-:Y:S01]  /*1520*/  P2R R161, PR, RZ, 0x40 ;  /* 0x00000040ffa17803 */ /* 0x000fe20000000000 */
[----:B------:R1:W3:Y:S01]  /*1530*/  @!P3 LDG.E.U16 R15, [R10.64+0xc0] ;  /* 0x0000c0040a0fb981 */ /* 0x0002e2000c1e1500 */
[----:B------:R-:W-:-:S02]  /*1540*/  LOP3.LUT R64, R2, 0x1a0, RZ, 0xfc, !PT ;  /* 0x000001a002407812 */ /* 0x000fc400078efcff */
[----:B------:R-:W-:Y:S01]  /*1550*/  P2R R162, PR, RZ, 0x20 ;  /* 0x00000020ffa27803 */ /* 0x000fe20000000000 */
[----:B------:R1:W3:Y:S01]  /*1560*/  @!P2 LDG.E.U16 R14, [R10.64+0x100] ;  /* 0x000100040a0ea981 */ /* 0x0002e2000c1e1500 */
[----:B------:R-:W-:Y:S02]  /*1570*/  LOP3.LUT R66, R2, 0x1c0, RZ, 0xfc, !PT ;  /* 0x000001c002427812 */ /* 0x000fe400078efcff */
[-C--:B------:R-:W-:Y:S01]  /*1580*/  ISETP.GE.AND P6, PT, R26, R33.reuse, PT ;  /* 0x000000211a00720c */ /* 0x080fe20003fc6270 */
[----:B------:R1:W4:Y:S01]  /*1590*/  @!P0 LDG.E.U16 R59, [R10.64+0x240] ;  /* 0x000240040a3b8981 */ /* 0x000322000c1e1500 */
[----:B------:R-:W-:Y:S02]  /*15a0*/  P2R R163, PR, RZ, 0x8 ;  /* 0x00000008ffa37803 */ /* 0x000fe40000000000 */
[----:B------:R-:W-:Y:S02]  /*15b0*/  LOP3.LUT R68, R2, 0x1e0, RZ, 0xfc, !PT ;  /* 0x000001e002447812 */ /* 0x000fe400078efcff */
[----:B------:R-:W-:-:S02]  /*15c0*/  ISETP.GE.AND P5, PT, R28, R33, PT ;  /* 0x000000211c00720c */ /* 0x000fc40003fa6270 */
[----:B------:R-:W-:Y:S02]  /*15d0*/  P2R R164, PR, RZ, 0x4 ;  /* 0x00000004ffa47803 */ /* 0x000fe40000000000 */
[-C--:B------:R-:W-:Y:S02]  /*15e0*/  ISETP.GE.AND P3, PT, R30, R33.reuse, PT ;  /* 0x000000211e00720c */ /* 0x080fe40003f66270 */
[----:B------:R-:W-:Y:S01]  /*15f0*/  P2R R165, PR, RZ, 0x2 ;  /* 0x00000002ffa57803 */ /* 0x000fe20000000000 */
[----:B------:R1:W4:Y:S01]  /*1600*/  @!P6 LDG.E.U16 R58, [R10.64+0x280] ;  /* 0x000280040a3ae981 */ /* 0x000322000c1e1500 */
[-C--:B------:R-:W-:Y:S02]  /*1610*/  ISETP.GE.AND P2, PT, R64, R33.reuse, PT ;  /* 0x000000214000720c */ /* 0x080fe40003f46270 */
[----:B------:R-:W-:Y:S02]  /*1620*/  P2R R158, PR, RZ, 0x1 ;  /* 0x00000001ff9e7803 */ /* 0x000fe40000000000 */
[-C--:B------:R-:W-:Y:S01]  /*1630*/  ISETP.GE.AND P1, PT, R66, R33.reuse, PT ;  /* 0x000000214200720c */ /* 0x080fe20003f26270 */
[----:B------:R1:W4:Y:S01]  /*1640*/  @!P5 LDG.E.U16 R61, [R10.64+0x2c0] ;  /* 0x0002c0040a3dd981 */ /* 0x000322000c1e1500 */
[----:B------:R-:W-:-:S03]  /*1650*/  ISETP.GE.AND P0, PT, R68, R33, PT ;  /* 0x000000214400720c */ /* 0x000fc60003f06270 */
[----:B------:R1:W4:Y:S04]  /*1660*/  @!P3 LDG.E.U16 R60, [R10.64+0x300] ;  /* 0x000300040a3cb981 */ /* 0x000328000c1e1500 */
[----:B------:R1:W4:Y:S04]  /*1670*/  @!P2 LDG.E.U16 R63, [R10.64+0x340] ;  /* 0x000340040a3fa981 */ /* 0x000328000c1e1500 */
[----:B------:R1:W4:Y:S04]  /*1680*/  @!P1 LDG.E.U16 R62, [R10.64+0x380] ;  /* 0x000380040a3e9981 */ /* 0x000328000c1e1500 */
[----:B------:R1:W4:Y:S01]  /*1690*/  @!P0 LDG.E.U16 R65, [R10.64+0x3c0] ;  /* 0x0003c0040a418981 */ /* 0x000322000c1e1500 */
[----:B0-----:R-:W-:-:S02]  /*16a0*/  LEA.HI.SX32 R31, R35, R35, 0x1b ;  /* 0x00000023231f7211 */ /* 0x001fc400078fdaff */
[----:B------:R-:W-:-:S03]  /*16b0*/  IADD3 R26, R35, 0x80, RZ ;  /* 0x00000080231a7810 */ /* 0x000fc60007ffe0ff */
[----:B------:R-:W-:Y:S01]  /*16c0*/  IMAD.SHL.U32 R31, R31, 0x2, RZ ;  /* 0x000000021f1f7824 */ /* 0x000fe200078e00ff */
[C---:B------:R-:W-:Y:S02]  /*16d0*/  IADD3 R28, R35.reuse, 0xa0, RZ ;  /* 0x000000a0231c7810 */ /* 0x040fe40007ffe0ff */
[C---:B------:R-:W-:Y:S02]  /*16e0*/  IADD3 R20, R35.reuse, 0x20, RZ ;  /* 0x0000002023147810 */ /* 0x040fe40007ffe0ff */
[-C--:B------:R-:W-:Y:S02]  /*16f0*/  LEA.HI.SX32 R26, R26, R35.reuse, 0x1b ;  /* 0x000000231a1a7211 */ /* 0x080fe400078fdaff */
[-C--:B-1----:R-:W-:Y:S02]  /*1700*/  LEA.HI.SX32 R10, R28, R35.reuse, 0x1b ;  /* 0x000000231c0a7211 */ /* 0x082fe400078fdaff */
[C---:B------:R-:W-:Y:S02]  /*1710*/  IADD3 R22, R35.reuse, 0x40, RZ ;  /* 0x0000004023167810 */ /* 0x040fe40007ffe0ff */
[----:B------:R-:W-:Y:S01]  /*1720*/  IADD3 R24, R35, 0x60, RZ ;  /* 0x0000006023187810 */ /* 0x000fe20007ffe0ff */
[----:B------:R-:W-:Y:S01]  /*1730*/  IMAD.SHL.U32 R27, R26, 0x2, RZ ;  /* 0x000000021a1b7824 */ /* 0x000fe200078e00ff */
[-C--:B------:R-:W-:Y:S01]  /*1740*/  LEA.HI.SX32 R20, R20, R35.reuse, 0x1b ;  /* 0x0000002314147211 */ /* 0x080fe200078fdaff */
[----:B------:R-:W-:Y:S01]  /*1750*/  IMAD.SHL.U32 R26, R10, 0x2, RZ ;  /* 0x000000020a1a7824 */ /* 0x000fe200078e00ff */
[----:B------:R-:W-:-:S02]  /*1760*/  LEA.HI.SX32 R22, R22, R35, 0x1b ;  /* 0x0000002316167211 */ /* 0x000fc400078fdaff */
[----:B------:R-:W-:Y:S02]  /*1770*/  LEA.HI.SX32 R24, R24, R35, 0x1b ;  /* 0x0000002318187211 */ /* 0x000fe400078fdaff */
[----:B------:R-:W-:Y:S02]  /*1780*/  P2R R156, PR, RZ, 0x40 ;  /* 0x00000040ff9c7803 */ /* 0x000fe40000000000 */
[----:B------:R-:W-:Y:S02]  /*1790*/  P2R R94, PR, RZ, 0x40 ;  /* 0x00000040ff5e7803 */ /* 0x000fe40000000000 */
[----:B------:R-:W-:Y:S01]  /*17a0*/  IADD3 R10, R35, 0xe0, RZ ;  /* 0x000000e0230a7810 */ /* 0x000fe20007ffe0ff */
[----:B------:R-:W-:Y:S01]  /*17b0*/  IMAD.SHL.U32 R30, R20, 0x2, RZ ;  /* 0x00000002141e7824 */ /* 0x000fe200078e00ff */
[----:B------:R-:W-:Y:S01]  /*17c0*/  ISETP.NE.AND P6, PT, R158, RZ, PT ;  /* 0x000000ff9e00720c */ /* 0x000fe20003fc5270 */
[----:B------:R-:W-:Y:S01]  /*17d0*/  IMAD.SHL.U32 R29, R22, 0x2, RZ ;  /* 0x00000002161d7824 */ /* 0x000fe200078e00ff */
[----:B------:R-:W-:-:S02]  /*17e0*/  SHF.L.U32 R28, R24, 0x1, RZ ;  /* 0x00000001181c7819 */ /* 0x000fc400000006ff */
[C---:B------:R-:W-:Y:S02]  /*17f0*/  IADD3 R20, R35.reuse, 0x100, RZ ;  /* 0x0000010023147810 */ /* 0x040fe40007ffe0ff */
[----:B------:R-:W-:Y:S02]  /*1800*/  IADD3 R24, R35, 0x140, RZ ;  /* 0x0000014023187810 */ /* 0x000fe40007ffe0ff */
[-C--:B------:R-:W-:Y:S02]  /*1810*/  LEA.HI.SX32 R10, R10, R35.reuse, 0x1b ;  /* 0x000000230a0a7211 */ /* 0x080fe400078fdaff */
[----:B------:R-:W-:Y:S02]  /*1820*/  P2R R93, PR, RZ, 0x40 ;  /* 0x00000040ff5d7803 */ /* 0x000fe40000000000 */
[----:B------:R-:W-:Y:S02]  /*1830*/  ISETP.NE.AND P6, PT, R159, RZ, PT ;  /* 0x000000ff9f00720c */ /* 0x000fe40003fc5270 */
[----:B------:R-:W-:-:S02]  /*1840*/  LEA.HI.SX32 R20, R20, R35, 0x1b ;  /* 0x0000002314147211 */ /* 0x000fc400078fdaff */
[C---:B------:R-:W-:Y:S02]  /*1850*/  IADD3 R22, R35.reuse, 0x120, RZ ;  /* 0x0000012023167810 */ /* 0x040fe40007ffe0ff */
[-C--:B------:R-:W-:Y:S01]  /*1860*/  LEA.HI.SX32 R21, R24, R35.reuse, 0x1b ;  /* 0x0000002318157211 */ /* 0x080fe200078fdaff */
[----:B------:R-:W-:Y:S01]  /*1870*/  IMAD.SHL.U32 R24, R10, 0x2, RZ ;  /* 0x000000020a187824 */ /* 0x000fe200078e00ff */
[----:B------:R-:W-:Y:S02]  /*1880*/  P2R R92, PR, RZ, 0x40 ;  /* 0x00000040ff5c7803 */ /* 0x000fe40000000000 */
[----:B------:R-:W-:Y:S01]  /*1890*/  IADD3 R10, R35, 0x180, RZ ;  /* 0x00000180230a7810 */ /* 0x000fe20007ffe0ff */
[----:B------:R-:W-:Y:S01]  /*18a0*/  IMAD.SHL.U32 R23, R20, 0x2, RZ ;  /* 0x0000000214177824 */ /* 0x000fe200078e00ff */
[----:B------:R-:W-:Y:S02]  /*18b0*/  ISETP.NE.AND P6, PT, R160, RZ, PT ;  /* 0x000000ffa000720c */ /* 0x000fe40003fc5270 */
[----:B------:R-:W-:-:S02]  /*18c0*/  LEA.HI.SX32 R22, R22, R35, 0x1b ;  /* 0x0000002316167211 */ /* 0x000fc400078fdaff */
[----:B------:R-:W-:Y:S02]  /*18d0*/  IADD3 R64, R35, 0x1e0, RZ ;  /* 0x000001e023407810 */ /* 0x000fe40007ffe0ff */
[-C--:B------:R-:W-:Y:S02]  /*18e0*/  LEA.HI.SX32 R10, R10, R35.reuse, 0x1b ;  /* 0x000000230a0a7211 */ /* 0x080fe400078fdaff */
[----:B------:R-:W-:Y:S01]  /*18f0*/  P2R R91, PR, RZ, 0x40 ;  /* 0x00000040ff5b7803 */ /* 0x000fe20000000000 */
[----:B------:R-:W-:Y:S01]  /*1900*/  IMAD.SHL.U32 R21, R21, 0x2, RZ ;  /* 0x0000000215157824 */ /* 0x000fe200078e00ff */
[----:B------:R-:W-:Y:S02]  /*1910*/  ISETP.NE.AND P6, PT, R166, RZ, PT ;  /* 0x000000ffa600720c */ /* 0x000fe40003fc5270 */
[----:B------:R-:W-:Y:S02]  /*1920*/  SHF.L.U32 R22, R22, 0x1, RZ ;  /* 0x0000000116167819 */ /* 0x000fe400000006ff */
[----:B------:R-:W-:-:S02]  /*1930*/  LEA.HI.SX32 R64, R64, R35, 0x1b ;  /* 0x0000002340407211 */ /* 0x000fc400078fdaff */
        /* <DEDUP_REMOVED lines=10> */
[--C-:B------:R-:W-:Y:S01]  /*19e0*/  IMAD.MOV.U32 R11, RZ, RZ, R53.reuse ;  /* 0x000000ffff0b7224 */ /* 0x100fe200078e0035 */
[----:B------:R-:W-:Y:S02]  /*19f0*/  PRMT R53, RZ, 0x7610, R53 ;  /* 0x00007610ff357816 */ /* 0x000fe40000000035 */
[----:B------:R-:W-:Y:S02]  /*1a00*/  PRMT R79, RZ, 0x7610, R79 ;  /* 0x00007610ff4f7816 */ /* 0x000fe4000000004f */
[----:B------:R-:W-:Y:S01]  /*1a10*/  PRMT R66, RZ, 0x7610, R66 ;  /* 0x00007610ff427816 */ /* 0x000fe20000000042 */
[----:B--2---:R0:W-:Y:S02]  /*1a20*/  STS.U16 [R31], R0 ;  /* 0x000000001f007388 */ /* 0x0041e40000000400 */
[----:B0-----:R-:W-:-:S04]  /*1a30*/  IADD3 R0, R35, 0xc0, RZ ;  /* 0x000000c023007810 */ /* 0x001fc80007ffe0ff */
[----:B------:R-:W-:-:S05]  /*1a40*/  LEA.HI.SX32 R0, R0, R35, 0x1b ;  /* 0x0000002300007211 */ /* 0x000fca00078fdaff */
[----:B------:R-:W-:Y:S01]  /*1a50*/  IMAD.SHL.U32 R25, R0, 0x2, RZ ;  /* 0x0000000200197824 */ /* 0x000fe200078e00ff */
[----:B------:R-:W-:Y:S01]  /*1a60*/  IADD3 R0, R35, 0x160, RZ ;  /* 0x0000016023007810 */ /* 0x000fe20007ffe0ff */
[----:B-----5:R-:W-:Y:S03]  /*1a70*/  STS.U16 [R30+0x40], R13 ;  /* 0x0000400d1e007388 */ /* 0x020fe60000000400 */
[----:B------:R-:W-:Y:S01]  /*1a80*/  LEA.HI.SX32 R0, R0, R35, 0x1b ;  /* 0x0000002300007211 */ /* 0x000fe200078fdaff */
[----:B---3--:R0:W-:Y:S04]  /*1a90*/  STS.U16 [R29+0x80], R12 ;  /* 0x0000800c1d007388 */ /* 0x0081e80000000400 */
[----:B------:R-:W-:Y:S01]  /*1aa0*/  STS.U16 [R28+0xc0], R15 ;  /* 0x0000c00f1c007388 */ /* 0x000fe20000000400 */
[----:B------:R-:W-:-:S03]  /*1ab0*/  IMAD.SHL.U32 R20, R0, 0x2, RZ ;  /* 0x0000000200147824 */ /* 0x000fc600078e00ff */
[----:B------:R1:W-:Y:S01]  /*1ac0*/  STS.U16 [R27+0x100], R14 ;  /* 0x0001000e1b007388 */ /* 0x0003e20000000400 */
[C---:B0-----:R-:W-:Y:S01]  /*1ad0*/  IADD3 R12, R35.reuse, 0x1a0, RZ ;  /* 0x000001a0230c7810 */ /* 0x041fe20007ffe0ff */
[C---:B------:R-:W-:Y:S02]  /*1ae0*/  IMAD.SHL.U32 R0, R35.reuse, 0x10, RZ ;  /* 0x0000001023007824 */ /* 0x040fe400078e00ff */
[----:B------:R0:W-:Y:S01]  /*1af0*/  STS.U16 [R26+0x140], R17 ;  /* 0x000140111a007388 */ /* 0x0001e20000000400 */
[-C--:B------:R-:W-:Y:S02]  /*1b00*/  LEA.HI.SX32 R12, R12, R35.reuse, 0x1b ;  /* 0x000000230c0c7211 */ /* 0x080fe400078fdaff */
[----:B-1----:R-:W-:Y:S01]  /*1b10*/  IADD3 R14, R35, 0x1c0, RZ ;  /* 0x000001c0230e7810 */ /* 0x002fe20007ffe0ff */
[----:B------:R1:W-:Y:S03]  /*1b20*/  STS.U16 [R25+0x180], R16 ;  /* 0x0001801019007388 */ /* 0x0003e60000000400 */
[----:B------:R-:W-:Y:S01]  /*1b30*/  LEA.HI.SX32 R14, R14, R35, 0x1b ;  /* 0x000000230e0e7211 */ /* 0x000fe200078fdaff */
[----:B----4-:R2:W-:Y:S01]  /*1b40*/  STS.U16 [R24+0x1c0], R19 ;  /* 0x0001c01318007388 */ /* 0x0105e20000000400 */
[----:B------:R-:W-:-:S03]  /*1b50*/  LEA.HI.SX32 R0, R0, R0, 0x1b ;  /* 0x0000000000007211 */ /* 0x000fc600078fdaff */
[----:B------:R3:W-:Y:S01]  /*1b60*/  STS.U16 [R23+0x200], R18 ;  /* 0x0002001217007388 */ /* 0x0007e20000000400 */
[----:B0-----:R-:W-:Y:S01]  /*1b70*/  IMAD.SHL.U32 R17, R14, 0x2, RZ ;  /* 0x000000020e117824 */ /* 0x001fe200078e00ff */
[----:B-1----:R-:W-:Y:S02]  /*1b80*/  SHF.L.U32 R16, R64, 0x1, RZ ;  /* 0x0000000140107819 */ /* 0x002fe400000006ff */
[----:B------:R-:W-:Y:S01]  /*1b90*/  STS.U16 [R22+0x240], R59 ;  /* 0x0002403b16007388 */ /* 0x000fe20000000400 */
[----:B--2---:R-:W-:-:S03]  /*1ba0*/  IMAD.SHL.U32 R19, R10, 0x2, RZ ;  /* 0x000000020a137824 */ /* 0x004fc600078e00ff */
[----:B------:R0:W-:Y:S01]  /*1bb0*/  STS.U16 [R21+0x280], R58 ;  /* 0x0002803a15007388 */ /* 0x0001e20000000400 */
[----:B---3--:R-:W-:-:S03]  /*1bc0*/  IMAD.SHL.U32 R18, R12, 0x2, RZ ;  /* 0x000000020c127824 */ /* 0x008fc600078e00ff */
[----:B------:R1:W-:Y:S01]  /*1bd0*/  STS.U16 [R20+0x2c0], R61 ;  /* 0x0002c03d14007388 */ /* 0x0003e20000000400 */
[----:B------:R-:W-:-:S03]  /*1be0*/  IMAD.SHL.U32 R0, R0, 0x2, RZ ;  /* 0x0000000200007824 */ /* 0x000fc600078e00ff */
[----:B------:R2:W-:Y:S04]  /*1bf0*/  STS.U16 [R19+0x300], R60 ;  /* 0x0003003c13007388 */ /* 0x0005e80000000400 */
        /* <DEDUP_REMOVED lines=20> */
[----:B------:R-:W-:-:S04]  /*1d40*/  IMAD.MOV.U32 R10, RZ, RZ, R54 ;  /* 0x000000ffff0a7224 */ /* 0x000fc800078e0036 */
[----:B0-----:R-:W-:Y:S01]  /*1d50*/  IMAD.WIDE R58, R2, 0x2, R10 ;  /* 0x00000002023a7825 */ /* 0x001fe200078e020a */
[----:B------:R-:W-:Y:S01]  /*1d60*/  BAR.SYNC.DEFER_BLOCKING 0x0 ;  /* 0x0000000000007b1d */ /* 0x000fe20000010000 */
[----:B------:R-:W-:-:S05]  /*1d70*/  PRMT R64, RZ, 0x7610, R64 ;  /* 0x00007610ff407816 */ /* 0x000fca0000000040 */
[----:B------:R-:W5:Y:S01]  /*1d80*/  @!P6 LDG.E.U16 R53, [R58.64+0x40] ;  /* 0x000040043a35e981 */ /* 0x000f62000c1e1500 */
[----:B------:R-:W-:Y:S02]  /*1d90*/  ISETP.NE.AND P6, PT, R86, RZ, PT ;  /* 0x000000ff5600720c */ /* 0x000fe40003fc5270 */
[----:B-1----:R-:W-:-:S11]  /*1da0*/  PRMT R61, RZ, 0x7610, R61 ;  /* 0x00007610ff3d7816 */ /* 0x002fd6000000003d */
[----:B------:R-:W5:Y:S01]  /*1db0*/  @!P6 LDG.E.U16 R64, [R58.64+0x80] ;  /* 0x000080043a40e981 */ /* 0x000f62000c1e1500 */
[----:B------:R-:W-:Y:S02]  /*1dc0*/  ISETP.NE.AND P6, PT, R87, RZ, PT ;  /* 0x000000ff5700720c */ /* 0x000fe40003fc5270 */
[----:B--2---:R-:W-:-:S11]  /*1dd0*/  PRMT R60, RZ, 0x7610, R60 ;  /* 0x00007610ff3c7816 */ /* 0x004fd6000000003c */
[----:B------:R-:W2:Y:S01]  /*1de0*/  @!P6 LDG.E.U16 R61, [R58.64+0xc0] ;  /* 0x0000c0043a3de981 */ /* 0x000ea2000c1e1500 */
[----:B------:R-:W-:-:S13]  /*1df0*/  ISETP.NE.AND P6, PT, R88, RZ, PT ;  /* 0x000000ff5800720c */ /* 0x000fda0003fc5270 */
[----:B------:R-:W2:Y:S01]  /*1e00*/  @!P6 LDG.E.U16 R60, [R58.64+0x100] ;  /* 0x000100043a3ce981 */ /* 0x000ea2000c1e1500 */
[----:B------:R-:W-:-:S13]  /*1e10*/  ISETP.NE.AND P6, PT, R89, RZ, PT ;  /* 0x000000ff5900720c */ /* 0x000fda0003fc5270 */
[----:B------:R-:W2:Y:S01]  /*1e20*/  @!P6 LDG.E.U16 R79, [R58.64+0x140] ;  /* 0x000140043a4fe981 */ /* 0x000ea2000c1e1500 */
[----:B------:R-:W-:Y:S02]  /*1e30*/  ISETP.NE.AND P6, PT, R90, RZ, PT ;  /* 0x000000ff5a00720c */ /* 0x000fe40003fc5270 */
[----:B---3--:R-:W-:-:S11]  /*1e40*/  PRMT R63, RZ, 0x7610, R63 ;  /* 0x00007610ff3f7816 */ /* 0x008fd6000000003f */
[----:B------:R-:W3:Y:S01]  /*1e50*/  @!P6 LDG.E.U16 R66, [R58.64+0x180] ;  /* 0x000180043a42e981 */ /* 0x000ee2000c1e1500 */
[----:B------:R-:W-:Y:S02]  /*1e60*/  ISETP.NE.AND P6, PT, R91, RZ, PT ;  /* 0x000000ff5b00720c */ /* 0x000fe40003fc5270 */
[----:B----4-:R-:W-:-:S11]  /*1e70*/  PRMT R62, RZ, 0x7610, R62 ;  /* 0x00007610ff3e7816 */ /* 0x010fd6000000003e */
[----:B------:R-:W4:Y:S01]  /*1e80*/  @!P6 LDG.E.U16 R63, [R58.64+0x1c0] ;  /* 0x0001c0043a3fe981 */ /* 0x000f22000c1e1500 */
        /* <DEDUP_REMOVED lines=13> */
[----:B------:R-:W3:Y:S01]  /*1f60*/  @!P5 LDG.E.U16 R65, [R58.64+0x2c0] ;  /* 0x0002c0043a41d981 */ /* 0x000ee2000c1e1500 */
[----:B------:R-:W-:-:S03]  /*1f70*/  PRMT R85, RZ, 0x7610, R85 ;  /* 0x00007610ff557816 */ /* 0x000fc60000000055 */
[----:B------:R-:W3:Y:S04]  /*1f80*/  @!P6 LDG.E.U16 R80, [R58.64+0x280] ;  /* 0x000280043a50e981 */ /* 0x000ee8000c1e1500 */
[----:B------:R-:W3:Y:S04]  /*1f90*/  @!P3 LDG.E.U16 R82, [R58.64+0x300] ;  /* 0x000300043a52b981 */ /* 0x000ee8000c1e1500 */
[----:B------:R-:W4:Y:S04]  /*1fa0*/  @!P2 LDG.E.U16 R83, [R58.64+0x340] ;  /* 0x000340043a53a981 */ /* 0x000f28000c1e1500 */
[----:B------:R-:W4:Y:S04]  /*1fb0*/  @!P1 LDG.E.U16 R84, [R58.64+0x380] ;  /* 0x000380043a549981 */ /* 0x000f28000c1e1500 */
[----:B------:R-:W4:Y:S01]  /*1fc0*/  @!P0 LDG.E.U16 R85, [R58.64+0x3c0] ;  /* 0x0003c0043a558981 */ /* 0x000f22000c1e1500 */
[----:B------:R-:W-:Y:S01]  /*1fd0*/  P2R R157, PR, RZ, 0x20 ;  /* 0x00000020ff9d7803 */ /* 0x000fe20000000000 */
[----:B------:R-:W-:Y:S01]  /*1fe0*/  ULDC.U8 UR6, c[0x0][0x188] ;  /* 0x0000620000067ab9 */ /* 0x000fe20000000000 */
[----:B------:R-:W-:Y:S01]  /*1ff0*/  BSSY B0, `(.L_x_2295) ;  /* 0x0000048000007945 */ /* 0x000fe20003800000 */
[----:B--2---:R-:W-:Y:S04]  /*2000*/  STS.U16 [R31], R54 ;  /* 0x000000361f007388 */ /* 0x004fe80000000400 */
[----:B-----5:R-:W-:Y:S04]  /*2010*/  STS.U16 [R30+0x40], R53 ;  /* 0x000040351e007388 */ /* 0x020fe80000000400 */
[----:B------:R-:W-:Y:S04]  /*2020*/  STS.U16 [R29+0x80], R64 ;  /* 0x000080401d007388 */ /* 0x000fe80000000400 */
[----:B------:R-:W-:Y:S04]  /*2030*/  STS.U16 [R28+0xc0], R61 ;  /* 0x0000c03d1c007388 */ /* 0x000fe80000000400 */
[----:B------:R-:W-:Y:S04]  /*2040*/  STS.U16 [R27+0x100], R60 ;  /* 0x0001003c1b007388 */ /* 0x000fe80000000400 */
[----:B------:R-:W-:Y:S04]  /*2050*/  STS.U16 [R26+0x140], R79 ;  /* 0x0001404f1a007388 */ /* 0x000fe80000000400 */
[----:B---3--:R-:W-:Y:S04]  /*2060*/  STS.U16 [R25+0x180], R66 ;  /* 0x0001804219007388 */ /* 0x008fe80000000400 */
        /* <DEDUP_REMOVED lines=64> */
.L_x_2296:
[----:B---34-:R-:W-:Y:S05]  /*2470*/  BSYNC B0 ;  /* 0x0000000000007941 */ /* 0x018fea0003800000 */
.L_x_2295:
        /* <DEDUP_REMOVED lines=37> */
.L_x_2298:
[----:B------:R-:W-:Y:S05]  /*26d0*/  BSYNC B0 ;  /* 0x0000000000007941 */ /* 0x000fea0003800000 */
.L_x_2297:
        /* <DEDUP_REMOVED lines=37> */
.L_x_2300:
[----:B------:R-:W-:Y:S05]  /*2930*/  BSYNC B0 ;  /* 0x0000000000007941 */ /* 0x000fea0003800000 */
.L_x_2299:
        /* <DEDUP_REMOVED lines=37> */
.L_x_2302:
[----:B------:R-:W-:Y:S05]  /*2b90*/  BSYNC B0 ;  /* 0x0000000000007941 */ /* 0x000fea0003800000 */
.L_x_2301:
        /* <DEDUP_REMOVED lines=37> */
.L_x_2304:
[----:B------:R-:W-:Y:S05]  /*2df0*/  BSYNC B0 ;  /* 0x0000000000007941 */ /* 0x000fea0003800000 */
.L_x_2303:
        /* <DEDUP_REMOVED lines=37> */
.L_x_2306:
[----:B------:R-:W-:Y:S05]  /*3050*/  BSYNC B0 ;  /* 0x0000000000007941 */ /* 0x000fea0003800000 */
.L_x_2305:
        /* <DEDUP_REMOVED lines=37> */
.L_x_2308:
[----:B------:R-:W-:Y:S05]  /*32b0*/  BSYNC B0 ;  /* 0x0000000000007941 */ /* 0x000fea0003800000 */
.L_x_2307:
        /* <DEDUP_REMOVED lines=37> */
.L_x_2310:
[----:B------:R-:W-:Y:S05]  /*3510*/  BSYNC B0 ;  /* 0x0000000000007941 */ /* 0x000fea0003800000 */
.L_x_2309:
        /* <DEDUP_REMOVED lines=37> */
.L_x_2312:
[----:B------:R-:W-:Y:S05]  /*3770*/  BSYNC B0 ;  /* 0x0000000000007941 */ /* 0x000fea0003800000 */
.L_x_2311:
        /* <DEDUP_REMOVED lines=37> */
.L_x_2314:
[----:B------:R-:W-:Y:S05]  /*39d0*/  BSYNC B0 ;  /* 0x0000000000007941 */ /* 0x000fea0003800000 */
.L_x_2313:
        /* <DEDUP_REMOVED lines=39> */
.L_x_2316:
[----:B------:R-:W-:Y:S05]  /*3c50*/  BSYNC B0 ;  /* 0x0000000000007941 */ /* 0x000fea0003800000 */
.L_x_2315:
[----:B------:R-:W-:Y:S01]  /*3c60*/  FSETP.GTU.FTZ.AND P5, PT, R85, 20, PT ;  /* 0x41a000005500780b */ /* 0x000fe20003fbc000 */
[----:B------:R-:W-:Y:S01]  /*3c70*/  HADD2.F32 R87, -RZ, R53.H0_H0 ;  /* 0x20000035ff577230 */ /* 0x000fe20000004100 */
[----:B------:R-:W-:Y:S01]  /*3c80*/  BSSY B0, `(.L_x_2317) ;  /* 0x0000026000007945 */ /* 0x000fe20003800000 */
[----:B------:R-:W-:Y:S01]  /*3c90*/  IMAD.MOV.U32 R54, RZ, RZ, R10 ;  /* 0x000000ffff367224 */ /* 0x000fe200078e000a */
[----:B------:R-:W-:Y:S01]  /*3ca0*/  ISETP.EQ.OR P5, PT, RZ, UR6, P5 ;  /* 0x00000006ff007c0c */ /* 0x000fe2000afa2670 */
[----:B------:R-:W-:Y:S02]  /*3cb0*/  IMAD.MOV.U32 R53, RZ, RZ, R11 ;  /* 0x000000ffff357224 */ /* 0x000fe400078e000b */
        /* <DEDUP_REMOVED lines=34> */
.L_x_2318:
[----:B------:R-:W-:Y:S05]  /*3ee0*/  BSYNC B0 ;  /* 0x0000000000007941 */ /* 0x000fea0003800000 */
.L_x_2317:
        /* <DEDUP_REMOVED lines=42> */
.L_x_2320:
[----:B------:R-:W-:Y:S05]  /*4190*/  BSYNC B0 ;  /* 0x0000000000007941 */ /* 0x000fea0003800000 */
.L_x_2319:
        /* <DEDUP_REMOVED lines=42> */
.L_x_2322:
[----:B------:R-:W-:Y:S05]  /*4440*/  BSYNC B0 ;  /* 0x0000000000007941 */ /* 0x000fea0003800000 */
.L_x_2321:
        /* <DEDUP_REMOVED lines=42> */
.L_x_2324:
[----:B------:R-:W-:Y:S05]  /*46f0*/  BSYNC B0 ;  /* 0x0000000000007941 */ /* 0x000fea0003800000 */
.L_x_2323:
        /* <DEDUP_REMOVED lines=42> */
.L_x_2326:
[----:B------:R-:W-:Y:S05]  /*49a0*/  BSYNC B0 ;  /* 0x0000000000007941 */ /* 0x000fea0003800000 */
.L_x_2325:
        /* <DEDUP_REMOVED lines=30> */
.L_x_2335:
        /* <DEDUP_REMOVED lines=21> */
[----:B------:R-:W-:-:S02]  /*4ce0*/  P2R R125, PR, RZ, 0x8 ;  /* 0x00000008ff7d7803 */ /* 0x000fc40000000000 */
[----:B------:R-:W-:Y:S01]  /*4cf0*/  ISETP.NE.AND P3, PT, R163, RZ, PT ;  /* 0x000000ffa300720c */ /* 0x000fe20003f65270 */
[----:B------:R-:W-:Y:S01]  /*4d00*/  IMAD R11, R107, c[0x0][0x1d4], R10 ;  /* 0x000075006b0b7a24 */ /* 0x000fe200078e020a */
[----:B------:R-:W-:Y:S02]  /*4d10*/  LEA R10, P5, R14, R40, 0x1 ;  /* 0x000000280e0a7211 */ /* 0x000fe400078a08ff */
[----:B------:R-:W-:Y:S01]  /*4d20*/  P2R R124, PR, RZ, 0x8 ;  /* 0x00000008ff7c7803 */ /* 0x000fe20000000000 */
[----:B------:R-:W-:Y:S01]  /*4d30*/  IMAD.IADD R11, R15, 0x1, R11 ;  /* 0x000000010f0b7824 */ /* 0x000fe200078e020b */
[----:B------:R-:W-:Y:S02]  /*4d40*/  ISETP.NE.AND P3, PT, R162, RZ, PT ;  /* 0x000000ffa200720c */ /* 0x000fe40003f65270 */
[----:B------:R-:W-:Y:S02]  /*4d50*/  PRMT R111, RZ, 0x7610, R111 ;  /* 0x00007610ff6f7816 */ /* 0x000fe4000000006f */
[----:B------:R-:W-:Y:S01]  /*4d60*/  LEA.HI.X R11, R14, R41, R11, 0x1, P5 ;  /* 0x000000290e0b7211 */ /* 0x000fe200028f0c0b */
[----:B------:R-:W-:Y:S01]  /*4d70*/  IMAD.WIDE.U32 R14, R52, c[0x0][0x190], RZ ;  /* 0x00006400340e7a25 */ /* 0x000fe200078e00ff */
[----:B------:R-:W-:-:S02]  /*4d80*/  P2R R123, PR, RZ, 0x8 ;  /* 0x00000008ff7b7803 */ /* 0x000fc40000000000 */
[----:B------:R-:W-:Y:S01]  /*4d90*/  ISETP.NE.AND P3, PT, R161, RZ, PT ;  /* 0x000000ffa100720c */ /* 0x000fe20003f65270 */
[----:B------:R-:W-:Y:S01]  /*4da0*/  IMAD.IADD R15, R15, 0x1, R55 ;  /* 0x000000010f0f7824 */ /* 0x000fe200078e0237 */
[----:B------:R-:W-:Y:S01]  /*4db0*/  P2R R129, PR, RZ, 0x4 ;  /* 0x00000004ff817803 */ /* 0x000fe20000000000 */
[C---:B------:R-:W-:Y:S01]  /*4dc0*/  IMAD R55, R107.reuse, c[0x0][0x19c], R108 ;  /* 0x000067006b377a24 */ /* 0x040fe200078e026c */
[----:B------:R-:W-:Y:S01]  /*4dd0*/  ISETP.NE.AND P2, PT, R160, RZ, PT ;  /* 0x000000ffa000720c */ /* 0x000fe20003f45270 */
[----:B------:R-:W-:Y:S01]  /*4de0*/  IMAD.WIDE.U32 R108, R107, c[0x0][0x198], R14 ;  /* 0x000066006b6c7a25 */ /* 0x000fe200078e000e */
[----:B------:R-:W-:Y:S02]  /*4df0*/  P2R R130, PR, RZ, 0x2 ;  /* 0x00000002ff827803 */ /* 0x000fe40000000000 */
[----:B------:R-:W-:Y:S01]  /*4e00*/  ISETP.NE.AND P1, PT, R159, RZ, PT ;  /* 0x000000ff9f00720c */ /* 0x000fe20003f25270 */
[--C-:B------:R-:W-:Y:S01]  /*4e10*/  IMAD.IADD R15, R109, 0x1, R55.reuse ;  /* 0x000000016d0f7824 */ /* 0x100fe200078e0237 */
[----:B------:R-:W-:-:S02]  /*4e20*/  PRMT R55, RZ, 0x7610, R55 ;  /* 0x00007610ff377816 */ /* 0x000fc40000000037 */
[----:B------:R-:W-:Y:S02]  /*4e30*/  PRMT R109, RZ, 0x7610, R109 ;  /* 0x00007610ff6d7816 */ /* 0x000fe4000000006d */
[----:B------:R-:W-:Y:S02]  /*4e40*/  P2R R131, PR, RZ, 0x1 ;  /* 0x00000001ff837803 */ /* 0x000fe40000000000 */
[----:B------:R-:W2:Y:S01]  /*4e50*/  @!P3 LDG.E.U16 R55, [R12.64+0x40] ;  /* 0x000040040c37b981 */ /* 0x000ea2000c1e1500 */
[----:B------:R-:W-:Y:S02]  /*4e60*/  ISETP.NE.AND P3, PT, R123, RZ, PT ;  /* 0x000000ff7b00720c */ /* 0x000fe40003f65270 */
[----:B------:R-:W-:Y:S02]  /*4e70*/  ISETP.NE.AND P0, PT, R158, RZ, PT ;  /* 0x000000ff9e00720c */ /* 0x000fe40003f05270 */
[----:B------:R-:W-:Y:S02]  /*4e80*/  LEA R14, P5, R108, c[0x0][0x250], 0x2 ;  /* 0x000094006c0e7a11 */ /* 0x000fe400078a10ff */
[----:B------:R-:W-:-:S02]  /*4e90*/  PRMT R114, RZ, 0x7610, R114 ;  /* 0x00007610ff727816 */ /* 0x000fc40000000072 */
[----:B------:R-:W-:Y:S02]  /*4ea0*/  LEA.HI.X R15, R108, c[0x0][0x254], R15, 0x2, P5 ;  /* 0x000095006c0f7a11 */ /* 0x000fe400028f140f */
[----:B------:R-:W-:Y:S02]  /*4eb0*/  PRMT R113, RZ, 0x7610, R113 ;  /* 0x00007610ff717816 */ /* 0x000fe40000000071 */
[----:B------:R-:W-:Y:S01]  /*4ec0*/  PRMT R108, RZ, 0x7610, R108 ;  /* 0x00007610ff6c7816 */ /* 0x000fe2000000006c */
[----:B------:R-:W3:Y:S01]  /*4ed0*/  @!P3 LDG.E.U16 R110, [R12.64+0x80] ;  /* 0x000080040c6eb981 */ /* 0x000ee2000c1e1500 */
[----:B------:R-:W-:Y:S02]  /*4ee0*/  ISETP.NE.AND P3, PT, R124, RZ, PT ;  /* 0x000000ff7c00720c */ /* 0x000fe40003f65270 */
[----:B------:R-:W-:Y:S01]  /*4ef0*/  PRMT R116, RZ, 0x7610, R116 ;  /* 0x00007610ff747816 */ /* 0x000fe20000000074 */
[----:B------:R-:W4:Y:S01]  /*4f00*/  @!P2 LDG.E.U16 R113, [R12.64+0x1c0] ;  /* 0x0001c0040c71a981 */ /* 0x000f22000c1e1500 */
[----:B------:R-:W-:-:S02]  /*4f10*/  PRMT R115, RZ, 0x7610, R115 ;  /* 0x00007610ff737816 */ /* 0x000fc40000000073 */
[----:B------:R-:W-:Y:S01]  /*4f20*/  ISETP.NE.AND P5, PT, R156, RZ, PT ;  /* 0x000000ff9c00720c */ /* 0x000fe20003fa5270 */
[----:B------:R-:W5:Y:S01]  /*4f30*/  @!P4 LDG.E.U16 R108, [R12.64] ;  /* 0x000000040c6cc981 */ /* 0x000f62000c1e1500 */
[----:B------:R-:W-:Y:S02]  /*4f40*/  ISETP.NE.AND P6, PT, R157, RZ, PT ;  /* 0x000000ff9d00720c */ /* 0x000fe40003fc5270 */
[----:B------:R-:W-:Y:S01]  /*4f50*/  PRMT R118, RZ, 0x7610, R118 ;  /* 0x00007610ff767816 */ /* 0x000fe20000000076 */
[----:B------:R-:W2:Y:S01]  /*4f60*/  @!P1 LDG.E.U16 R116, [R12.64+0x200] ;  /* 0x000200040c749981 */ /* 0x000ea2000c1e1500 */
[----:B------:R-:W-:Y:S02]  /*4f70*/  PRMT R117, RZ, 0x7610, R117 ;  /* 0x00007610ff757816 */ /* 0x000fe40000000075 */
[----:B------:R-:W-:Y:S01]  /*4f80*/  PRMT R120, RZ, 0x7610, R120 ;  /* 0x00007610ff787816 */ /* 0x000fe20000000078 */
[----:B------:R-:W3:Y:S01]  /*4f90*/  @!P3 LDG.E.U16 R109, [R12.64+0xc0] ;  /* 0x0000c0040c6db981 */ /* 0x000ee2000c1e1500 */
        /* <DEDUP_REMOVED lines=8> */
[----:B------:R-:W4:Y:S04]  /*5020*/  @!P6 LDG.E.U16 R117, [R12.64+0x2c0] ;  /* 0x0002c0040c75e981 */ /* 0x000f28000c1e1500 */
[----:B------:R-:W4:Y:S01]  /*5030*/  @!P3 LDG.E.U16 R112, [R12.64+0x100] ;  /* 0x000100040c70b981 */ /* 0x000f22000c1e1500 */
[----:B------:R-:W-:-:S02]  /*5040*/  ISETP.NE.AND P3, PT, R126, RZ, PT ;  /* 0x000000ff7e00720c */ /* 0x000fc40003f65270 */
[----:B------:R-:W-:Y:S01]  /*5050*/  ISETP.NE.AND P0, PT, R131, RZ, PT ;  /* 0x000000ff8300720c */ /* 0x000fe20003f05270 */
[----:B------:R-:W4:Y:S04]  /*5060*/  @!P2 LDG.E.U16 R119, [R12.64+0x340] ;  /* 0x000340040c77a981 */ /* 0x000f28000c1e1500 */
[----:B------:R-:W4:Y:S04]  /*5070*/  @!P1 LDG.E.U16 R122, [R12.64+0x380] ;  /* 0x000380040c7a9981 */ /* 0x000f28000c1e1500 */
[----:B------:R-:W4:Y:S04]  /*5080*/  LDG.E R15, [R14.64] ;  /* 0x000000040e0f7981 */ /* 0x000f28000c1e1900 */
[----:B------:R-:W4:Y:S01]  /*5090*/  @!P3 LDG.E.U16 R111, [R12.64+0x140] ;  /* 0x000140040c6fb981 */ /* 0x000f22000c1e1500 */
[----:B------:R-:W-:-:S03]  /*50a0*/  ISETP.NE.AND P3, PT, R127, RZ, PT ;  /* 0x000000ff7f00720c */ /* 0x000fc60003f65270 */
[----:B------:R-:W4:Y:S10]  /*50b0*/  @!P0 LDG.E.U16 R121, [R12.64+0x3c0] ;  /* 0x0003c0040c798981 */ /* 0x000f34000c1e1500 */
[----:B------:R-:W4:Y:S01]  /*50c0*/  @!P3 LDG.E.U16 R114, [R12.64+0x180] ;  /* 0x000180040c72b981 */ /* 0x000f22000c1e1500 */
[----:B------:R-:W-:-:S13]  /*50d0*/  ISETP.NE.AND P3, PT, R128, RZ, PT ;  /* 0x000000ff8000720c */ /* 0x000fda0003f65270 */
[----:B------:R-:W4:Y:S04]  /*50e0*/  @!P3 LDG.E.U16 R120, [R12.64+0x300] ;  /* 0x000300040c78b981 */ /* 0x000f28000c1e1500 */
[----:B-----5:R-:W-:Y:S04]  /*50f0*/  STS.U16 [R31], R108 ;  /* 0x0000006c1f007388 */ /* 0x020fe80000000400 */
[----:B--2---:R0:W-:Y:S04]  /*5100*/  STS.U16 [R30+0x40], R55 ;  /* 0x000040371e007388 */ /* 0x0041e80000000400 */
[----:B---3--:R-:W-:Y:S04]  /*5110*/  STS.U16 [R29+0x80], R110 ;  /* 0x0000806e1d007388 */ /* 0x008fe80000000400 */
        /* <DEDUP_REMOVED lines=163> */
[----:B-1----:R-:W-:Y:S01]  /*5b50*/  FSEL R134, R16, 1, !P5 ;  /* 0x3f80000010867808 */ /* 0x002fe20006800000 */
[C---:B------:R-:W-:Y:S01]  /*5b60*/  FMUL.FTZ R14, R15.reuse, R87 ;  /* 0x000000570f0e7220 */ /* 0x040fe20000410000 */
[----:B------:R-:W-:Y:S01]  /*5b70*/  ISETP.GE.U32.AND P5, PT, R12, R33, PT ;  /* 0x000000210c00720c */ /* 0x000fe20003fa6070 */
[----:B------:R-:W-:Y:S01]  /*5b80*/  FMUL.FTZ R15, R15, R89 ;  /* 0x000000590f0f7220 */ /* 0x000fe20000410000 */
[----:B------:R0:W1:Y:S02]  /*5b90*/  LDS.U16 R12, [R0+0x1e] ;  /* 0x00001e00000c7984 */ /* 0x0000640000000400 */
[----:B------:R-:W-:-:S02]  /*5ba0*/  FSEL R137, R13, RZ, !P5 ;  /* 0x000000ff0d897208 */ /* 0x000fc40006800000 */
[----:B------:R-:W-:Y:S01]  /*5bb0*/  PRMT R13, RZ, 0x7610, R13 ;  /* 0x00007610ff0d7816 */ /* 0x000fe2000000000d */
[----:B------:R-:W2:Y:S05]  /*5bc0*/  MUFU.EX2 R14, R14 ;  /* 0x0000000e000e7308 */ /* 0x000eaa0000000800 */
[----:B------:R3:W4:Y:S01]  /*5bd0*/  @!P6 LDG.E.U16 R13, [R10.64+0x40] ;  /* 0x000040040a0de981 */ /* 0x000722000c1e1500 */
[----:B------:R-:W-:Y:S02]  /*5be0*/  ISETP.NE.AND P6, PT, R148, RZ, PT ;  /* 0x000000ff9400720c */ /* 0x000fe40003fc5270 */
[----:B------:R-:W5:Y:S01]  /*5bf0*/  MUFU.EX2 R15, R15 ;  /* 0x0000000f000f7308 */ /* 0x000f620000000800 */
[----:B0-----:R-:W-:-:S02]  /*5c00*/  PRMT R0, RZ, 0x7610, R0 ;  /* 0x00007610ff007816 */ /* 0x001fc40000000000 */
[----:B--2---:R-:W-:Y:S02]  /*5c10*/  FSEL R136, R14, 1, !P5 ;  /* 0x3f8000000e887808 */ /* 0x004fe40006800000 */
[----:B------:R-:W-:-:S06]  /*5c20*/  IADD3 R14, R20, 0xf, RZ ;  /* 0x0000000f140e7810 */ /* 0x000fcc0007ffe0ff */
[----:B------:R3:W2:Y:S01]  /*5c30*/  @!P6 LDG.E.U16 R0, [R10.64+0x80] ;  /* 0x000080040a00e981 */ /* 0x0006a2000c1e1500 */
[----:B------:R-:W-:Y:S02]  /*5c40*/  ISETP.NE.AND P6, PT, R143, RZ, PT ;  /* 0x000000ff8f00720c */ /* 0x000fe40003fc5270 */
[----:B------:R-:W-:-:S04]  /*5c50*/  ISETP.GE.U32.AND P5, PT, R14, R33, PT ;  /* 0x000000210e00720c */ /* 0x000fc80003fa6070 */
[----:B-----5:R-:W-:Y:S02]  /*5c60*/  FSEL R138, R15, 1, !P5 ;  /* 0x3f8000000f8a7808 */ /* 0x020fe40006800000 */
[----:B------:R-:W-:-:S06]  /*5c70*/  PRMT R15, RZ, 0x7610, R15 ;  /* 0x00007610ff0f7816 */ /* 0x000fcc000000000f */
[----:B------:R3:W5:Y:S01]  /*5c80*/  @!P6 LDG.E.U16 R15, [R10.64+0xc0] ;  /* 0x0000c0040a0fe981 */ /* 0x000762000c1e1500 */
[----:B------:R-:W-:Y:S02]  /*5c90*/  ISETP.NE.AND P6, PT, R146, RZ, PT ;  /* 0x000000ff9200720c */ /* 0x000fe40003fc5270 */
[----:B------:R-:W-:Y:S02]  /*5ca0*/  PRMT R14, RZ, 0x7610, R14 ;  /* 0x00007610ff0e7816 */ /* 0x000fe4000000000e */
[----:B------:R-:W-:-:S09]  /*5cb0*/  PRMT R17, RZ, 0x7610, R17 ;  /* 0x00007610ff117816 */ /* 0x000fd20000000011 */
[----:B------:R3:W2:Y:S01]  /*5cc0*/  @!P6 LDG.E.U16 R14, [R10.64+0x100] ;  /* 0x000100040a0ee981 */ /* 0x0006a2000c1e1500 */
[----:B------:R-:W-:Y:S02]  /*5cd0*/  ISETP.NE.AND P6, PT, R140, RZ, PT ;  /* 0x000000ff8c00720c */ /* 0x000fe40003fc5270 */
[----:B------:R-:W-:-:S11]  /*5ce0*/  PRMT R16, RZ, 0x7610, R16 ;  /* 0x00007610ff107816 */ /* 0x000fd60000000010 */
[----:B------:R3:W2:Y:S01]  /*5cf0*/  @!P6 LDG.E.U16 R17, [R10.64+0x140] ;  /* 0x000140040a11e981 */ /* 0x0006a2000c1e1500 */
[----:B------:R-:W-:Y:S02]  /*5d00*/  ISETP.NE.AND P6, PT, R141, RZ, PT ;  /* 0x000000ff8d00720c */ /* 0x000fe40003fc5270 */
[----:B------:R-:W-:-:S11]  /*5d10*/  PRMT R19, RZ, 0x7610, R19 ;  /* 0x00007610ff137816 */ /* 0x000fd60000000013 */
[----:B------:R3:W2:Y:S01]  /*5d20*/  @!P6 LDG.E.U16 R16, [R10.64+0x180] ;  /* 0x000180040a10e981 */ /* 0x0006a2000c1e1500 */
[----:B------:R-:W-:Y:S01]  /*5d30*/  ISETP.NE.AND P6, PT, R147, RZ, PT ;  /* 0x000000ff9300720c */ /* 0x000fe20003fc5270 */
[----:B-1----:R-:W-:Y:S01]  /*5d40*/  HADD2.F32 R12, -RZ, R12.H0_H0 ;  /* 0x2000000cff0c7230 */ /* 0x002fe20000004100 */
[----:B------:R-:W-:-:S04]  /*5d50*/  PRMT R18, RZ, 0x7610, R18 ;  /* 0x00007610ff127816 */ /* 0x000fc80000000012 */
[----:B------:R-:W-:-:S07]  /*5d60*/  FMUL.FTZ R12, R105, R12 ;  /* 0x0000000c690c7220 */ /* 0x000fce0000410000 */
[----:B------:R3:W2:Y:S01]  /*5d70*/  @!P6 LDG.E.U16 R19, [R10.64+0x1c0] ;  /* 0x0001c0040a13e981 */ /* 0x0006a2000c1e1500 */
[----:B------:R-:W-:Y:S02]  /*5d80*/  ISETP.NE.AND P6, PT, R144, RZ, PT ;  /* 0x000000ff9000720c */ /* 0x000fe40003fc5270 */
[----:B------:R-:W-:Y:S02]  /*5d90*/  FSEL R139, R12, RZ, !P5 ;  /* 0x000000ff0c8b7208 */ /* 0x000fe40006800000 */
[----:B------:R-:W-:Y:S02]  /*5da0*/  PRMT R12, RZ, 0x7610, R12 ;  /* 0x00007610ff0c7816 */ /* 0x000fe4000000000c */
[----:B------:R-:W-:-:S04]  /*5db0*/  PRMT R141, RZ, 0x7610, R141 ;  /* 0x00007610ff8d7816 */ /* 0x000fc8000000008d */
[----:B------:R3:W2:Y:S04]  /*5dc0*/  @!P4 LDG.E.U16 R12, [R10.64] ;  /* 0x000000040a0cc981 */ /* 0x0006a8000c1e1500 */
[----:B------:R3:W4:Y:S01]  /*5dd0*/  @!P6 LDG.E.U16 R18, [R10.64+0x200] ;  /* 0x000200040a12e981 */ /* 0x000722000c1e1500 */
[----:B------:R-:W-:Y:S02]  /*5de0*/  ISETP.NE.AND P6, PT, R145, RZ, PT ;  /* 0x000000ff9100720c */ /* 0x000fe40003fc5270 */
[----:B------:R-:W-:Y:S02]  /*5df0*/  ISETP.NE.AND P5, PT, R156, RZ, PT ;  /* 0x000000ff9c00720c */ /* 0x000fe40003fa5270 */
[----:B------:R-:W-:-:S09]  /*5e00*/  PRMT R140, RZ, 0x7610, R140 ;  /* 0x00007610ff8c7816 */ /* 0x000fd2000000008c */
[----:B------:R3:W5:Y:S01]  /*5e10*/  @!P6 LDG.E.U16 R141, [R10.64+0x240] ;  /* 0x000240040a8de981 */ /* 0x000762000c1e1500 */
[----:B------:R-:W-:Y:S02]  /*5e20*/  ISETP.NE.AND P6, PT, R142, RZ, PT ;  /* 0x000000ff8e00720c */ /* 0x000fe40003fc5270 */
[----:B------:R-:W-:Y:S01]  /*5e30*/  PRMT R143, RZ, 0x7610, R143 ;  /* 0x00007610ff8f7816 */ /* 0x000fe2000000008f */
[----:B------:R3:W5:Y:S01]  /*5e40*/  @!P5 LDG.E.U16 R140, [R10.64+0x280] ;  /* 0x000280040a8cd981 */ /* 0x000762000c1e1500 */
[----:B------:R-:W-:Y:S02]  /*5e50*/  PRMT R142, RZ, 0x7610, R142 ;  /* 0x00007610ff8e7816 */ /* 0x000fe4000000008e */
[----:B------:R-:W-:Y:S02]  /*5e60*/  PRMT R145, RZ, 0x7610, R145 ;  /* 0x00007610ff917816 */ /* 0x000fe40000000091 */
[----:B------:R-:W-:Y:S02]  /*5e70*/  PRMT R144, RZ, 0x7610, R144 ;  /* 0x00007610ff907816 */ /* 0x000fe40000000090 */
[----:B------:R-:W-:Y:S01]  /*5e80*/  PRMT R147, RZ, 0x7610, R147 ;  /* 0x00007610ff937816 */ /* 0x000fe20000000093 */
        /* <DEDUP_REMOVED lines=12> */
[----:B---3--:R-:W-:-:S02]  /*5f50*/  IADD3 R10, R35, 0xc0, RZ ;  /* 0x000000c0230a7810 */ /* 0x008fc40007ffe0ff */
        /* <DEDUP_REMOVED lines=12> */
[C---:B------:R-:W-:Y:S01]  /*6020*/  IADD3 R20, R35.reuse, 0x120, RZ ;  /* 0x0000012023147810 */ /* 0x040fe20007ffe0ff */
[----:B------:R-:W-:Y:S01]  /*6030*/  IMAD.SHL.U32 R28, R24, 0x2, RZ ;  /* 0x00000002181c7824 */ /* 0x000fe200078e00ff */
[C---:B------:R-:W-:Y:S02]  /*6040*/  IADD3 R10, R35.reuse, 0x160, RZ ;  /* 0x00000160230a7810 */ /* 0x040fe40007ffe0ff */
[----:B------:R-:W-:Y:S02]  /*6050*/  IADD3 R24, R35, 0xe0, RZ ;  /* 0x000000e023187810 */ /* 0x000fe40007ffe0ff */
[-C--:B------:R-:W-:Y:S02]  /*6060*/  LEA.HI.SX32 R22, R22, R35.reuse, 0x1b ;  /* 0x0000002316167211 */ /* 0x080fe400078fdaff */
[-C--:B------:R-:W-:Y:S02]  /*6070*/  LEA.HI.SX32 R20, R20, R35.reuse, 0x1b ;  /* 0x0000002314147211 */ /* 0x080fe400078fdaff */
[-C--:B------:R-:W-:Y:S01]  /*6080*/  LEA.HI.SX32 R10, R10, R35.reuse, 0x1b ;  /* 0x000000230a0a7211 */ /* 0x080fe200078fdaff */
[----:B------:R-:W-:Y:S01]  /*6090*/  IMAD.SHL.U32 R23, R22, 0x2, RZ ;  /* 0x0000000216177824 */ /* 0x000fe200078e00ff */
[----:B------:R-:W-:Y:S01]  /*60a0*/  LEA.HI.SX32 R24, R24, R35, 0x1b ;  /* 0x0000002318187211 */ /* 0x000fe200078fdaff */
[----:B------:R-:W-:-:S02]  /*60b0*/  IMAD.SHL.U32 R22, R20, 0x2, RZ ;  /* 0x0000000214167824 */ /* 0x000fc400078e00ff */
[----:B------:R-:W-:Y:S01]  /*60c0*/  IMAD.SHL.U32 R20, R10, 0x2, RZ ;  /* 0x000000020a147824 */ /* 0x000fe200078e00ff */
[----:B------:R-:W-:Y:S01]  /*60d0*/  IADD3 R10, R35, 0x1c0, RZ ;  /* 0x000001c0230a7810 */ /* 0x000fe20007ffe0ff */
[----:B------:R-:W-:-:S03]  /*60e0*/  IMAD.SHL.U32 R24, R24, 0x2, RZ ;  /* 0x0000000218187824 */ /* 0x000fc600078e00ff */
[----:B------:R-:W-:Y:S02]  /*60f0*/  LEA.HI.SX32 R10, R10, R35, 0x1b ;  /* 0x000000230a0a7211 */ /* 0x000fe400078fdaff */
[----:B------:R-:W-:Y:S01]  /*6100*/  ISETP.NE.AND P5, PT, R34, RZ, PT ;  /* 0x000000ff2200720c */ /* 0x000fe20003fa5270 */
[----:B--2---:R0:W-:Y:S04]  /*6110*/  STS.U16 [R31+0x420], R12 ;  /* 0x0004200c1f007388 */ /* 0x0041e80000000400 */
[----:B----4-:R-:W-:Y:S01]  /*6120*/  STS.U16 [R30+0x460], R13 ;  /* 0x0004600d1e007388 */ /* 0x010fe20000000400 */
[----:B0-----:R-:W-:-:S03]  /*6130*/  IADD3 R12, R35, 0x140, RZ ;  /* 0x00000140230c7810 */ /* 0x001fc60007ffe0ff */
[----:B------:R0:W-:Y:S01]  /*6140*/  STS.U16 [R29+0x4a0], R0 ;  /* 0x0004a0001d007388 */ /* 0x0001e20000000400 */
[----:B------:R-:W-:-:S03]  /*6150*/  LEA.HI.SX32 R12, R12, R35, 0x1b ;  /* 0x000000230c0c7211 */ /* 0x000fc600078fdaff */
[----:B-----5:R-:W-:Y:S04]  /*6160*/  STS.U16 [R28+0x4e0], R15 ;  /* 0x0004e00f1c007388 */ /* 0x020fe80000000400 */
[----:B------:R1:W-:Y:S01]  /*6170*/  STS.U16 [R27+0x520], R14 ;  /* 0x0005200e1b007388 */ /* 0x0003e20000000400 */
[----:B------:R-:W-:Y:S01]  /*6180*/  IMAD.SHL.U32 R21, R12, 0x2, RZ ;  /* 0x000000020c157824 */ /* 0x000fe200078e00ff */
[C---:B0-----:R-:W-:Y:S02]  /*6190*/  IADD3 R0, R35.reuse, 0x1e0, RZ ;  /* 0x000001e023007810 */ /* 0x041fe40007ffe0ff */
[----:B------:R-:W-:Y:S01]  /*61a0*/  STS.U16 [R26+0x560], R17 ;  /* 0x000560111a007388 */ /* 0x000fe20000000400 */
[----:B------:R-:W-:-:S03]  /*61b0*/  IADD3 R12, R35, 0x1a0, RZ ;  /* 0x000001a0230c7810 */ /* 0x000fc60007ffe0ff */
[----:B------:R0:W-:Y:S01]  /*61c0*/  STS.U16 [R25+0x5a0], R16 ;  /* 0x0005a01019007388 */ /* 0x0001e20000000400 */
[C---:B-1----:R-:W-:Y:S02]  /*61d0*/  IADD3 R14, R35.reuse, 0x180, RZ ;  /* 0x00000180230e7810 */ /* 0x042fe40007ffe0ff */
[-C--:B------:R-:W-:Y:S02]  /*61e0*/  LEA.HI.SX32 R12, R12, R35.reuse, 0x1b ;  /* 0x000000230c0c7211 */ /* 0x080fe400078fdaff */
[-C--:B------:R-:W-:Y:S02]  /*61f0*/  LEA.HI.SX32 R14, R14, R35.reuse, 0x1b ;  /* 0x000000230e0e7211 */ /* 0x080fe400078fdaff */
[----:B0-----:R-:W-:Y:S01]  /*6200*/  LEA.HI.SX32 R16, R0, R35, 0x1b ;  /* 0x0000002300107211 */ /* 0x001fe200078fdaff */
[----:B------:R-:W-:Y:S01]  /*6210*/  IMAD.SHL.U32 R0, R35, 0x10, RZ ;  /* 0x0000001023007824 */ /* 0x000fe200078e00ff */
[----:B------:R0:W-:Y:S01]  /*6220*/  STS.U16 [R24+0x5e0], R19 ;  /* 0x0005e01318007388 */ /* 0x0001e20000000400 */
[----:B------:R-:W-:-:S03]  /*6230*/  IMAD.SHL.U32 R17, R10, 0x2, RZ ;  /* 0x000000020a117824 */ /* 0x000fc600078e00ff */
[----:B------:R1:W-:Y:S01]  /*6240*/  STS.U16 [R23+0x620], R18 ;  /* 0x0006201217007388 */ /* 0x0003e20000000400 */
[----:B------:R-:W-:Y:S01]  /*6250*/  LEA.HI.SX32 R0, R0, R0, 0x1b ;  /* 0x0000000000007211 */ /* 0x000fe200078fdaff */
[----:B------:R-:W-:Y:S02]  /*6260*/  IMAD.SHL.U32 R16, R16, 0x2, RZ ;  /* 0x0000000210107824 */ /* 0x000fe400078e00ff */
[----:B------:R-:W-:Y:S01]  /*6270*/  STS.U16 [R22+0x660], R141 ;  /* 0x0006608d16007388 */ /* 0x000fe20000000400 */
[----:B0-----:R-:W-:-:S03]  /*6280*/  SHF.L.U32 R19, R14, 0x1, RZ ;  /* 0x000000010e137819 */ /* 0x001fc600000006ff */
[----:B------:R-:W-:Y:S01]  /*6290*/  STS.U16 [R21+0x6a0], R140 ;  /* 0x0006a08c15007388 */ /* 0x000fe20000000400 */
[----:B-1----:R-:W-:-:S03]  /*62a0*/  IMAD.SHL.U32 R18, R12, 0x2, RZ ;  /* 0x000000020c127824 */ /* 0x002fc600078e00ff */
[----:B------:R-:W-:Y:S01]  /*62b0*/  STS.U16 [R20+0x6e0], R143 ;  /* 0x0006e08f14007388 */ /* 0x000fe20000000400 */
[----:B------:R-:W-:-:S03]  /*62c0*/  IMAD.SHL.U32 R0, R0, 0x2, RZ ;  /* 0x0000000200007824 */ /* 0x000fc600078e00ff */
        /* <DEDUP_REMOVED lines=44> */
[----:B------:R-:W-:-:S12]  /*6590*/  HFMA2.MMA R10, -RZ, RZ, 1.875, 0 ;  /* 0x3f800000ff0a7435 */ /* 0x000fd800000001ff */
        /* <DEDUP_REMOVED lines=14> */
.L_x_2329:
        /* <DEDUP_REMOVED lines=13> */
.L_x_2328:
        /* <DEDUP_REMOVED lines=10> */
[C---:B0-----:R-:W-:Y:S02]  /*67f0*/  FFMA.FTZ R14, R120.reuse, R12, R121 ;  /* 0x0000000c780e7223 */ /* 0x041fe40000010079 */
        /* <DEDUP_REMOVED lines=99> */
.L_x_2332:
        /* <DEDUP_REMOVED lines=32> */
.L_x_2333:
[----:B------:R0:W5:Y:S02]  /*7030*/  LDG.E R11, [R4.64] ;  /* 0x00000004040b7981 */ /* 0x000164000c1e1900 */
.L_x_2334:
[----:B-----5:R-:W-:-:S05]  /*7040*/  IMAD.WIDE R10, R11, 0x4, R8 ;  /* 0x000000040b0a7825 */ /* 0x020fca00078e0208 */
[----:B------:R1:W2:Y:S01]  /*7050*/  LDG.E R109, [R10.64] ;  /* 0x000000040a6d7981 */ /* 0x0002a2000c1e1900 */
[----:B------:R-:W-:Y:S02]  /*7060*/  IMAD R106, R106, c[0x0][0x240], RZ ;  /* 0x000090006a6a7a24 */ /* 0x000fe400078e02ff */
[----:B-1----:R-:W-:Y:S02]  /*7070*/  IMAD.MOV.U32 R10, RZ, RZ, R50 ;  /* 0x000000ffff0a7224 */ /* 0x002fe400078e0032 */
[----:B------:R-:W-:Y:S01]  /*7080*/  IMAD.MOV.U32 R11, RZ, RZ, R49 ;  /* 0x000000ffff0b7224 */ /* 0x000fe200078e0031 */
[----:B--2---:R-:W-:-:S05]  /*7090*/  SHF.R.S32.HI R12, RZ, 0x1f, R109 ;  /* 0x0000001fff0c7819 */ /* 0x004fca000001146d */
[----:B------:R-:W-:Y:S02]  /*70a0*/  IMAD R14, R12, c[0x0][0x230], RZ ;  /* 0x00008c000c0e7a24 */ /* 0x000fe400078e02ff */
[----:B------:R-:W-:-:S04]  /*70b0*/  IMAD.WIDE.U32 R12, R109, c[0x0][0x230], R10 ;  /* 0x00008c006d0c7a25 */ /* 0x000fc800078e000a */
        /* <DEDUP_REMOVED lines=8> */
.L_x_2331:
[----:B------:R-:W-:Y:S05]  /*7140*/  BSYNC B0 ;  /* 0x0000000000007941 */ /* 0x000fea0003800000 */
.L_x_2330:
        /* <DEDUP_REMOVED lines=20> */
.L_x_2327:
[----:B------:R-:W2:Y:S01]  /*7290*/  S2R R63, SR_CTAID.X ;  /* 0x00000000003f7919 */ /* 0x000ea20000002500 */
[C---:B01----:R-:W-:Y:S01]  /*72a0*/  IMAD R15, R51.reuse, c[0x0][0x218], RZ ;  /* 0x00008600330f7a24 */ /* 0x043fe200078e02ff */
[----:B------:R-:W-:Y:S01]  /*72b0*/  SHF.R.S32.HI R85, RZ, 0x1f, R2 ;  /* 0x0000001fff557819 */ /* 0x000fe20000011402 */
[----:B------:R-:W-:Y:S01]  /*72c0*/  IMAD R61, R51, c[0x0][0x208], RZ ;  /* 0x00008200333d7a24 */ /* 0x000fe200078e02ff */
[----:B------:R-:W-:Y:S01]  /*72d0*/  HFMA2.MMA R65, -RZ, RZ, 0, 1.1920928955078125e-07 ;  /* 0x00000002ff417435 */ /* 0x000fe200000001ff */
[C---:B------:R-:W-:Y:S01]  /*72e0*/  IMAD R59, R52.reuse, c[0x0][0x21c], R15 ;  /* 0x00008700343b7a24 */ /* 0x040fe200078e020f */
[----:B------:R-:W-:Y:S01]  /*72f0*/  BAR.SYNC.DEFER_BLOCKING 0x0 ;  /* 0x0000000000007b1d */ /* 0x000fe20000010000 */
[----:B------:R-:W-:Y:S01]  /*7300*/  IMAD R61, R52, c[0x0][0x20c], R61 ;  /* 0x00008300343d7a24 */ /* 0x000fe200078e023d */
[----:B------:R-:W-:-:S02]  /*7310*/  F2FP.PACK_AB R66, R70, R69 ;  /* 0x000000454642723e */ /* 0x000fc400000000ff */
[----:B------:R-:W-:Y:S02]  /*7320*/  ISETP.NE.AND P6, PT, R55, RZ, PT ;  /* 0x000000ff3700720c */ /* 0x000fe40003fc5270 */
[----:B------:R-:W-:Y:S01]  /*7330*/  PRMT R86, R66, 0x7632, R86 ;  /* 0x0000763242567816 */ /* 0x000fe20000000056 */
[----:B------:R-:W-:Y:S01]  /*7340*/  BSSY B0, `(.L_x_2336) ;  /* 0x0000064000007945 */ /* 0x000fe20003800000 */
[----:B------:R-:W-:Y:S02]  /*7350*/  LOP3.LUT R55, R2, 0x20, RZ, 0xfc, !PT ;  /* 0x0000002002377812 */ /* 0x000fe400078efcff */
[----:B--2---:R-:W-:Y:S01]  /*7360*/  SHF.R.S32.HI R62, RZ, 0x1f, R63 ;  /* 0x0000001fff3e7819 */ /* 0x004fe2000001143f */
[----:B------:R-:W-:-:S04]  /*7370*/  IMAD.WIDE.U32 R10, R63, c[0x0][0x210], RZ ;  /* 0x000084003f0a7a25 */ /* 0x000fc800078e00ff */
[C---:B------:R-:W-:Y:S01]  /*7380*/  IMAD R12, R62.reuse, c[0x0][0x210], RZ ;  /* 0x000084003e0c7a24 */ /* 0x040fe200078e02ff */
[----:B------:R-:W-:Y:S01]  /*7390*/  STS.U16 [R0+0x6], R86 ;  /* 0x0000065600007388 */ /* 0x000fe20000000400 */
[----:B------:R-:W-:Y:S02]  /*73a0*/  IMAD R14, R62, c[0x0][0x200], RZ ;  /* 0x000080003e0e7a24 */ /* 0x000fe400078e02ff */
[----:B------:R-:W-:-:S04]  /*73b0*/  IMAD R87, R63, c[0x0][0x214], R12 ;  /* 0x000085003f577a24 */ /* 0x000fc800078e020c */
[----:B------:R-:W-:-:S04]  /*73c0*/  IMAD.IADD R11, R11, 0x1, R87 ;  /* 0x000000010b0b7824 */ /* 0x000fc800078e0257 */
[----:B------:R-:W-:Y:S01]  /*73d0*/  IMAD.WIDE.U32 R12, R52, c[0x0][0x218], R10 ;  /* 0x00008600340c7a25 */ /* 0x000fe200078e000a */
[----:B------:R-:W-:-:S03]  /*73e0*/  SHF.R.S32.HI R11, RZ, 0x1f, R32 ;  /* 0x0000001fff0b7819 */ /* 0x000fc60000011420 */
[----:B------:R-:W-:Y:S01]  /*73f0*/  @!P4 IMAD.MOV.U32 R10, RZ, RZ, R32 ;  /* 0x000000ffff0ac224 */ /* 0x000fe200078e0020 */
[----:B------:R-:W-:-:S04]  /*7400*/  IADD3 R15, P5, R32, R12, RZ ;  /* 0x0000000c200f7210 */ /* 0x000fc80007fbe0ff */
[----:B------:R-:W-:Y:S01]  /*7410*/  IADD3.X R60, R11, R59, R13, P5, !PT ;  /* 0x0000003b0b3c7210 */ /* 0x000fe20002ffe40d */
[----:B------:R-:W-:-:S04]  /*7420*/  @!P4 IMAD.WIDE.U32 R12, R63, c[0x0][0x200], R10 ;  /* 0x000080003f0cca25 */ /* 0x000fc800078e000a */
[----:B------:R-:W-:-:S04]  /*7430*/  IMAD R59, R63, c[0x0][0x204], R14 ;  /* 0x000081003f3b7a24 */ /* 0x000fc800078e020e */
[----:B------:R-:W-:-:S04]  /*7440*/  @!P4 IMAD.IADD R13, R59, 0x1, R13 ;  /* 0x000000013b0dc824 */ /* 0x000fc800078e020d */
[----:B------:R-:W-:-:S05]  /*7450*/  @!P4 IMAD.WIDE.U32 R12, R52, c[0x0][0x208], R12 ;  /* 0x00008200340cca25 */ /* 0x000fca00078e000c */
[----:B------:R-:W-:-:S04]  /*7460*/  @!P4 IADD3 R64, P5, R2, R12, RZ ;  /* 0x0000000c0240c210 */ /* 0x000fc80007fbe0ff */
[----:B------:R-:W-:Y:S01]  /*7470*/  @!P4 IADD3.X R83, R85, R13, R61, P5, !PT ;  /* 0x0000000d5553c210 */ /* 0x000fe20002ffe43d */
[----:B------:R-:W-:-:S04]  /*7480*/  IMAD.WIDE.U32 R12, R63, c[0x0][0x200], RZ ;  /* 0x000080003f0c7a25 */ /* 0x000fc800078e00ff */
[----:B------:R-:W-:-:S04]  /*7490*/  IMAD.IADD R13, R13, 0x1, R59 ;  /* 0x000000010d0d7824 */ /* 0x000fc800078e023b */
        /* <DEDUP_REMOVED lines=17> */
[----:B------:R-:W-:Y:S01]  /*75b0*/  STS.U16 [R0], R83 ;  /* 0x0000005300007388 */ /* 0x000fe20000000400 */
[----:B------:R-:W-:-:S02]  /*75c0*/  PRMT R85, R66, 0x7610, R85 ;  /* 0x0000761042557816 */ /* 0x000fc40000000055 */
[C---:B------:R-:W-:Y:S01]  /*75d0*/  PRMT R88, R64.reuse, 0x7610, R88 ;  /* 0x0000761040587816 */ /* 0x040fe20000000058 */
[----:B------:R0:W-:Y:S01]  /*75e0*/  STS.U16 [R0+0x2], R84 ;  /* 0x0000025400007388 */ /* 0x0001e20000000400 */
[----:B------:R-:W-:Y:S02]  /*75f0*/  PRMT R89, R64, 0x7632, R89 ;  /* 0x0000763240597816 */ /* 0x000fe40000000059 */
[----:B------:R-:W-:Y:S01]  /*7600*/  F2FP.PACK_AB R64, R74, R73 ;  /* 0x000000494a40723e */ /* 0x000fe200000000ff */
[----:B------:R1:W-:Y:S01]  /*7610*/  STS.U16 [R0+0x4], R85 ;  /* 0x0000045500007388 */ /* 0x0003e20000000400 */
[----:B------:R-:W-:Y:S02]  /*7620*/  F2FP.PACK_AB R66, R76, R75 ;  /* 0x0000004b4c42723e */ /* 0x000fe400000000ff */
[----:B------:R-:W-:Y:S01]  /*7630*/  PRMT R90, R64, 0x7610, R90 ;  /* 0x00007610405a7816 */ /* 0x000fe2000000005a */
[----:B------:R2:W-:Y:S01]  /*7640*/  STS.U16 [R0+0x8], R88 ;  /* 0x0000085800007388 */ /* 0x0005e20000000400 */
[----:B------:R-:W-:-:S02]  /*7650*/  PRMT R91, R66, 0x7610, R91 ;  /* 0x00007610425b7816 */ /* 0x000fc4000000005b */
[----:B0-----:R-:W-:Y:S01]  /*7660*/  PRMT R84, R64, 0x7632, R84 ;  /* 0x0000763240547816 */ /* 0x001fe20000000054 */
[----:B------:R-:W-:Y:S01]  /*7670*/  STS.U16 [R0+0xa], R89 ;  /* 0x00000a5900007388 */ /* 0x000fe20000000400 */
[----:B------:R-:W-:Y:S02]  /*7680*/  PRMT R92, R66, 0x7632, R92 ;  /* 0x00007632425c7816 */ /* 0x000fe4000000005c */
[----:B------:R-:W-:Y:S01]  /*7690*/  F2FP.PACK_AB R83, R78, R77 ;  /* 0x0000004d4e53723e */ /* 0x000fe200000000ff */
[----:B------:R-:W-:Y:S01]  /*76a0*/  STS.U16 [R0+0xc], R90 ;  /* 0x00000c5a00007388 */ /* 0x000fe20000000400 */
[----:B------:R-:W-:Y:S02]  /*76b0*/  F2FP.PACK_AB R64, R80, R79 ;  /* 0x0000004f5040723e */ /* 0x000fe400000000ff */
[----:B------:R-:W-:Y:S01]  /*76c0*/  F2FP.PACK_AB R66, R82, R81 ;  /* 0x000000515242723e */ /* 0x000fe200000000ff */
[----:B------:R-:W-:Y:S01]  /*76d0*/  STS.U16 [R0+0xe], R84 ;  /* 0x00000e5400007388 */ /* 0x000fe20000000400 */
[----:B-1----:R-:W-:-:S02]  /*76e0*/  PRMT R85, R83, 0x7632, R85 ;  /* 0x0000763253557816 */ /* 0x002fc40000000055 */
[----:B------:R-:W-:Y:S01]  /*76f0*/  PRMT R86, R64, 0x7632, R86 ;  /* 0x0000763240567816 */ /* 0x000fe20000000056 */
[----:B------:R-:W-:Y:S01]  /*7700*/  STS.U16 [R0+0x10], R91 ;  /* 0x0000105b00007388 */ /* 0x000fe20000000400 */
[----:B--2---:R-:W-:-:S03]  /*7710*/  PRMT R88, R66, 0x7632, R88 ;  /* 0x0000763242587816 */ /* 0x004fc60000000058 */
        /* <DEDUP_REMOVED lines=38> */
.L_x_2337:
[----:B------:R-:W-:Y:S05]  /*7980*/  BSYNC B0 ;  /* 0x0000000000007941 */ /* 0x000fea0003800000 */
.L_x_2336:
[----:B------:R-:W-:Y:S02]  /*7990*/  ISETP.GE.AND P5, PT, R55, R119, PT ;  /* 0x000000773700720c */ /* 0x000fe40003fa6270 */
[C---:B------:R-:W-:Y:S02]  /*79a0*/  LOP3.LUT R66, R2.reuse, 0x40, RZ, 0xfc, !PT ;  /* 0x0000004002427812 */ /* 0x040fe400078efcff */
[C---:B------:R-:W-:Y:S02]  /*79b0*/  LOP3.LUT R64, R2.reuse, 0x60, RZ, 0xfc, !PT ;  /* 0x0000006002407812 */ /* 0x040fe400078efcff */
[C---:B0-----:R-:W-:Y:S02]  /*79c0*/  LOP3.LUT R83, R2.reuse, 0x80, RZ, 0xfc, !PT ;  /* 0x0000008002537812 */ /* 0x041fe400078efcff */
[C---:B------:R-:W-:Y:S02]  /*79d0*/  LOP3.LUT R84, R2.reuse, 0xa0, RZ, 0xfc, !PT ;  /* 0x000000a002547812 */ /* 0x040fe400078efcff */
        /* <DEDUP_REMOVED lines=13> */
[----:B------:R-:W-:Y:S02]  /*7ab0*/  ISETP.NE.AND P3, PT, R165, RZ, PT ;  /* 0x000000ffa500720c */ /* 0x000fe40003f65270 */
[----:B------:R-:W-:-:S02]  /*7ac0*/  P2R R108, PR, RZ, 0x4 ;  /* 0x00000004ff6c7803 */ /* 0x000fc40000000000 */
[----:B------:R-:W-:Y:S02]  /*7ad0*/  P2R R104, PR, RZ, 0x8 ;  /* 0x00000008ff687803 */ /* 0x000fe40000000000 */
[----:B------:R-:W-:Y:S02]  /*7ae0*/  ISETP.NE.AND P3, PT, R164, RZ, PT ;  /* 0x000000ffa400720c */ /* 0x000fe40003f65270 */
[----:B0-----:R-:W-:Y:S01]  /*7af0*/  LOP3.LUT R91, R2, 0x180, RZ, 0xfc, !PT ;  /* 0x00000180025b7812 */ /* 0x001fe200078efcff */
[----:B------:R0:W-:Y:S01]  /*7b00*/  @!P5 STG.E.U16 [R14.64+0xc0], R93 ;  /* 0x0000c05d0e00d986 */ /* 0x0001e2000c101504 */
[----:B------:R-:W-:Y:S02]  /*7b10*/  ISETP.GE.AND P5, PT, R83, R119, PT ;  /* 0x000000775300720c */ /* 0x000fe40003fa6270 */
[----:B------:R-:W-:Y:S02]  /*7b20*/  P2R R102, PR, RZ, 0x8 ;  /* 0x00000008ff667803 */ /* 0x000fe40000000000 */
[----:B------:R-:W-:-:S02]  /*7b30*/  ISETP.NE.AND P3, PT, R163, RZ, PT ;  /* 0x000000ffa300720c */ /* 0x000fc40003f65270 */
[----:B------:R-:W-:Y:S02]  /*7b40*/  ISETP.NE.AND P2, PT, R166, RZ, PT ;  /* 0x000000ffa600720c */ /* 0x000fe40003f45270 */
[----:B------:R-:W-:Y:S02]  /*7b50*/  P2R R100, PR, RZ, 0x8 ;  /* 0x00000008ff647803 */ /* 0x000fe40000000000 */
[----:B------:R-:W-:Y:S02]  /*7b60*/  ISETP.NE.AND P3, PT, R162, RZ, PT ;  /* 0x000000ffa200720c */ /* 0x000fe40003f65270 */
[----:B0-----:R-:W-:Y:S01]  /*7b70*/  LOP3.LUT R93, R2, 0x1c0, RZ, 0xfc, !PT ;  /* 0x000001c0025d7812 */ /* 0x001fe200078efcff */
[----:B------:R0:W-:Y:S01]  /*7b80*/  @!P5 STG.E.U16 [R14.64+0x100], R95 ;  /* 0x0001005f0e00d986 */ /* 0x0001e2000c101504 */
[----:B------:R-:W-:Y:S02]  /*7b90*/  ISETP.GE.AND P5, PT, R84, R119, PT ;  /* 0x000000775400720c */ /* 0x000fe40003fa6270 */
[----:B------:R-:W-:-:S02]  /*7ba0*/  P2R R98, PR, RZ, 0x8 ;  /* 0x00000008ff627803 */ /* 0x000fc40000000000 */
[----:B------:R-:W-:Y:S02]  /*7bb0*/  ISETP.NE.AND P3, PT, R161, RZ, PT ;  /* 0x000000ffa100720c */ /* 0x000fe40003f65270 */
[----:B------:R-:W-:Y:S02]  /*7bc0*/  P2R R110, PR, RZ, 0x2 ;  /* 0x00000002ff6e7803 */ /* 0x000fe40000000000 */
[----:B------:R-:W-:Y:S02]  /*7bd0*/  ISETP.NE.AND P1, PT, R160, RZ, PT ;  /* 0x000000ffa000720c */ /* 0x000fe40003f25270 */
[----:B------:R-:W-:Y:S02]  /*7be0*/  P2R R112, PR, RZ, 0x1 ;  /* 0x00000001ff707803 */ /* 0x000fe40000000000 */
[----:B0-----:R-:W-:Y:S01]  /*7bf0*/  PRMT R95, RZ, 0x7610, R95 ;  /* 0x00007610ff5f7816 */ /* 0x001fe2000000005f */
[----:B------:R0:W-:Y:S01]  /*7c00*/  @!P5 STG.E.U16 [R14.64+0x140], R97 ;  /* 0x000140610e00d986 */ /* 0x0001e2000c101504 */
[----:B------:R-:W-:-:S02]  /*7c10*/  ISETP.GE.AND P5, PT, R85, R119, PT ;  /* 0x000000775500720c */ /* 0x000fc40003fa6270 */
[----:B------:R-:W-:Y:S02]  /*7c20*/  PRMT R96, RZ, 0x7610, R96 ;  /* 0x00007610ff607816 */ /* 0x000fe40000000060 */
[----:B------:R-:W-:Y:S02]  /*7c30*/  ISETP.NE.AND P0, PT, R159, RZ, PT ;  /* 0x000000ff9f00720c */ /* 0x000fe40003f05270 */
[----:B------:R-:W-:Y:S02]  /*7c40*/  P2R R114, PR, RZ, 0x40 ;  /* 0x00000040ff727803 */ /* 0x000fe40000000000 */
[----:B------:R-:W-:-:S05]  /*7c50*/  ISETP.NE.AND P6, PT, R158, RZ, PT ;  /* 0x000000ff9e00720c */ /* 0x000fca0003fc5270 */
        /* <DEDUP_REMOVED lines=19> */
[----:B0-----:R-:W-:Y:S02]  /*7d90*/  PRMT R97, RZ, 0x7610, R97 ;  /* 0x00007610ff617816 */ /* 0x001fe40000000061 */
[----:B------:R-:W-:Y:S01]  /*7da0*/  ISETP.NE.AND P5, PT, R157, RZ, PT ;  /* 0x000000ff9d00720c */ /* 0x000fe20003fa5270 */
[----:B------:R-:W-:Y:S06]  /*7db0*/  BAR.SYNC.DEFER_BLOCKING 0x0 ;  /* 0x0000000000007b1d */ /* 0x000fec0000010000 */
[----:B------:R-:W2:Y:S01]  /*7dc0*/  @!P3 LDG.E.U16 R95, [R60.64+0x40] ;  /* 0x000040043c5fb981 */ /* 0x000ea2000c1e1500 */
[----:B------:R-:W-:-:S02]  /*7dd0*/  ISETP.NE.AND P3, PT, R98, RZ, PT ;  /* 0x000000ff6200720c */ /* 0x000fc40003f65270 */
[----:B------:R-:W-:Y:S01]  /*7de0*/  PRMT R98, RZ, 0x7610, R98 ;  /* 0x00007610ff627816 */ /* 0x000fe20000000062 */
[----:B------:R0:W3:Y:S01]  /*7df0*/  @!P4 LDG.E.U16 R96, [R58.64] ;  /* 0x000000043a60c981 */ /* 0x0000e2000c1e1500 */
[----:B-1----:R-:W-:Y:S02]  /*7e00*/  PRMT R15, RZ, 0x7610, R15 ;  /* 0x00007610ff0f7816 */ /* 0x002fe4000000000f */
[----:B------:R-:W-:Y:S02]  /*7e10*/  PRMT R14, RZ, 0x7610, R14 ;  /* 0x00007610ff0e7816 */ /* 0x000fe4000000000e */
[----:B------:R-:W-:-:S04]  /*7e20*/  ISETP.NE.AND P4, PT, R156, RZ, PT ;  /* 0x000000ff9c00720c */ /* 0x000fc80003f85270 */
[----:B------:R-:W4:Y:S04]  /*7e30*/  @!P2 LDG.E.U16 R14, [R60.64+0x180] ;  /* 0x000180043c0ea981 */ /* 0x000f28000c1e1500 */
[----:B------:R-:W5:Y:S01]  /*7e40*/  @!P3 LDG.E.U16 R98, [R60.64+0x80] ;  /* 0x000080043c62b981 */ /* 0x000f62000c1e1500 */
[----:B------:R-:W-:Y:S02]  /*7e50*/  ISETP.NE.AND P3, PT, R100, RZ, PT ;  /* 0x000000ff6400720c */ /* 0x000fe40003f65270 */
[----:B------:R-:W-:-:S11]  /*7e60*/  PRMT R100, RZ, 0x7610, R100 ;  /* 0x00007610ff647816 */ /* 0x000fd60000000064 */
[----:B------:R-:W4:Y:S01]  /*7e70*/  @!P3 LDG.E.U16 R97, [R60.64+0xc0] ;  /* 0x0000c0043c61b981 */ /* 0x000f22000c1e1500 */
[----:B------:R-:W-:Y:S02]  /*7e80*/  ISETP.NE.AND P3, PT, R102, RZ, PT ;  /* 0x000000ff6600720c */ /* 0x000fe40003f65270 */
[----:B0-----:R-:W-:Y:S02]  /*7e90*/  PRMT R59, RZ, 0x7610, R59 ;  /* 0x00007610ff3b7816 */ /* 0x001fe4000000003b */
[----:B------:R-:W-:Y:S02]  /*7ea0*/  PRMT R58, RZ, 0x7610, R58 ;  /* 0x00007610ff3a7816 */ /* 0x000fe4000000003a */
[----:B------:R-:W-:Y:S02]  /*7eb0*/  ISETP.NE.AND P2, PT, R108, RZ, PT ;  /* 0x000000ff6c00720c */ /* 0x000fe40003f45270 */
[----:B------:R-:W4:Y:S05]  /*7ec0*/  @!P1 LDG.E.U16 R59, [R60.64+0x1c0] ;  /* 0x0001c0043c3b9981 */ /* 0x000f2a000c1e1500 */
[----:B------:R-:W4:Y:S01]  /*7ed0*/  @!P3 LDG.E.U16 R100, [R60.64+0x100] ;  /* 0x000100043c64b981 */ /* 0x000f22000c1e1500 */
[----:B------:R-:W-:-:S02]  /*7ee0*/  ISETP.NE.AND P3, PT, R104, RZ, PT ;  /* 0x000000ff6800720c */ /* 0x000fc40003f65270 */
[----:B------:R-:W-:Y:S01]  /*7ef0*/  ISETP.NE.AND P1, PT, R110, RZ, PT ;  /* 0x000000ff6e00720c */ /* 0x000fe20003f25270 */
[----:B------:R-:W4:Y:S01]  /*7f00*/  @!P0 LDG.E.U16 R58, [R60.64+0x200] ;  /* 0x000200043c3a8981 */ /* 0x000f22000c1e1500 */
[----:B------:R-:W-:Y:S02]  /*7f10*/  ISETP.NE.AND P0, PT, R112, RZ, PT ;  /* 0x000000ff7000720c */ /* 0x000fe40003f05270 */
[----:B------:R-:W-:Y:S02]  /*7f20*/  PRMT R99, RZ, 0x7610, R99 ;  /* 0x00007610ff637816 */ /* 0x000fe40000000063 */
[----:B------:R-:W-:Y:S02]  /*7f30*/  PRMT R102, RZ, 0x7610, R102 ;  /* 0x00007610ff667816 */ /* 0x000fe40000000066 */
[----:B------:R-:W-:Y:S02]  /*7f40*/  PRMT R101, RZ, 0x7610, R101 ;  /* 0x00007610ff657816 */ /* 0x000fe40000000065 */
[----:B------:R-:W-:Y:S01]  /*7f50*/  PRMT R104, RZ, 0x7610, R104 ;  /* 0x00007610ff687816 */ /* 0x000fe20000000068 */
[----:B------:R-:W4:Y:S01]  /*7f60*/  @!P3 LDG.E.U16 R15, [R60.64+0x140] ;  /* 0x000140043c0fb981 */ /* 0x000f22000c1e1500 */
[----:B------:R-:W-:-:S02]  /*7f70*/  ISETP.NE.AND P3, PT, R106, RZ, PT ;  /* 0x000000ff6a00720c */ /* 0x000fc40003f65270 */
[----:B------:R-:W-:Y:S01]  /*7f80*/  PRMT R103, RZ, 0x7610, R103 ;  /* 0x00007610ff677816 */ /* 0x000fe20000000067 */
[----:B------:R-:W4:Y:S01]  /*7f90*/  @!P6 LDG.E.U16 R99, [R60.64+0x240] ;  /* 0x000240043c63e981 */ /* 0x000f22000c1e1500 */
[----:B------:R-:W-:Y:S02]  /*7fa0*/  PRMT R106, RZ, 0x7610, R106 ;  /* 0x00007610ff6a7816 */ /* 0x000fe4000000006a */
[----:B------:R-:W-:Y:S01]  /*7fb0*/  PRMT R105, RZ, 0x7610, R105 ;  /* 0x00007610ff697816 */ /* 0x000fe20000000069 */
[----:B------:R-:W4:Y:S04]  /*7fc0*/  @!P4 LDG.E.U16 R102, [R60.64+0x280] ;  /* 0x000280043c66c981 */ /* 0x000f28000c1e1500 */
        /* <DEDUP_REMOVED lines=29> */
[----:B------:R-:W5:Y:S04]  /*81a0*/  LDS.U16 R95, [R0+0xc] ;  /* 0x00000c00005f7984 */ /* 0x000f680000000400 */
[----:B------:R-:W-:Y:S01]  /*81b0*/  LDS.U16 R96, [R0+0x16] ;  /* 0x0000160000607984 */ /* 0x000fe20000000400 */
[----:B0-----:R-:W-:-:S03]  /*81c0*/  HADD2.F32 R97, -RZ, R14.H0_H0 ;  /* 0x2000000eff617230 */ /* 0x001fc60000004100 */
[----:B------:R-:W0:Y:S01]  /*81d0*/  LDS.U16 R14, [R0+0xe] ;  /* 0x00000e00000e7984 */ /* 0x000e220000000400 */
[----:B-1----:R-:W-:-:S03]  /*81e0*/  HADD2.F32 R101, -RZ, R58.H0_H0 ;  /* 0x2000003aff657230 */ /* 0x002fc60000004100 */
[----:B------:R-:W1:Y:S01]  /*81f0*/  LDS.U16 R58, [R0+0x12] ;  /* 0x00001200003a7984 */ /* 0x000e620000000400 */
[----:B--2---:R-:W-:-:S03]  /*8200*/  HADD2.F32 R103, -RZ, R59.H0_H0 ;  /* 0x2000003bff677230 */ /* 0x004fc60000004100 */
[----:B------:R-:W2:Y:S01]  /*8210*/  LDS.U16 R59, [R0+0x14] ;  /* 0x00001400003b7984 */ /* 0x000ea20000000400 */
[----:B---3--:R-:W-:-:S03]  /*8220*/  HADD2.F32 R99, -RZ, R15.H0_H0 ;  /* 0x2000000fff637230 */ /* 0x008fc60000004100 */
[----:B------:R-:W3:Y:S01]  /*8230*/  LDS.U16 R15, [R0+0x10] ;  /* 0x00001000000f7984 */ /* 0x000ee20000000400 */
[----:B----4-:R-:W-:-:S03]  /*8240*/  HADD2.F32 R105, -RZ, R60.H0_H0 ;  /* 0x2000003cff697230 */ /* 0x010fc60000004100 */
[----:B------:R-:W4:Y:S01]  /*8250*/  LDS.U16 R60, [R0+0x18] ;  /* 0x00001800003c7984 */ /* 0x000f220000000400 */
[----:B-----5:R-:W-:-:S03]  /*8260*/  HADD2.F32 R107, -RZ, R61.H0_H0 ;  /* 0x2000003dff6b7230 */ /* 0x020fc60000004100 */
[----:B------:R-:W5:Y:S01]  /*8270*/  LDS.U16 R61, [R0+0x1a] ;  /* 0x00001a00003d7984 */ /* 0x000f620000000400 */
[----:B------:R-:W-:-:S03]  /*8280*/  HADD2.F32 R109, -RZ, R95.H0_H0 ;  /* 0x2000005fff6d7230 */ /* 0x000fc60000004100 */
[----:B------:R-:W5:Y:S01]  /*8290*/  LDS.U16 R95, [R0+0x1c] ;  /* 0x00001c00005f7984 */ /* 0x000f620000000400 */
[----:B0-----:R-:W-:-:S03]  /*82a0*/  HADD2.F32 R111, -RZ, R14.H0_H0 ;  /* 0x2000000eff6f7230 */ /* 0x001fc60000004100 */
[----:B------:R-:W0:Y:S01]  /*82b0*/  LDS.U16 R14, [R0+0x1e] ;  /* 0x00001e00000e7984 */ /* 0x000e220000000400 */
[----:B-1----:R-:W-:Y:S01]  /*82c0*/  HADD2.F32 R113, -RZ, R58.H0_H0 ;  /* 0x2000003aff717230 */ /* 0x002fe20000004100 */
[----:B------:R-:W-:Y:S01]  /*82d0*/  FMUL.FTZ R100, R99, -1.4426950216293334961 ;  /* 0xbfb8aa3b63647820 */ /* 0x000fe20000410000 */
[----:B------:R-:W-:Y:S01]  /*82e0*/  HADD2.F32 R115, -RZ, R96.H0_H0 ;  /* 0x20000060ff737230 */ /* 0x000fe20000004100 */
[----:B------:R-:W-:Y:S01]  /*82f0*/  FMUL.FTZ R98, R97, -1.4426950216293334961 ;  /* 0xbfb8aa3b61627820 */ /* 0x000fe20000410000 */
[----:B--2---:R-:W-:Y:S01]  /*8300*/  HADD2.F32 R59, -RZ, R59.H0_H0 ;  /* 0x2000003bff3b7230 */ /* 0x004fe20000004100 */
[----:B------:R-:W-:Y:S02]  /*8310*/  FMUL.FTZ R104, R103, -1.4426950216293334961 ;  /* 0xbfb8aa3b67687820 */ /* 0x000fe40000410000 */
[----:B------:R-:W-:Y:S01]  /*8320*/  FMUL.FTZ R108, R107, -1.4426950216293334961 ;  /* 0xbfb8aa3b6b6c7820 */ /* 0x000fe20000410000 */
[----:B---3--:R-:W-:Y:S01]  /*8330*/  HADD2.F32 R15, -RZ, R15.H0_H0 ;  /* 0x2000000fff0f7230 */ /* 0x008fe20000004100 */
[----:B------:R-:W-:-:S02]  /*8340*/  FMUL.FTZ R112, R111, -1.4426950216293334961 ;  /* 0xbfb8aa3b6f707820 */ /* 0x000fc40000410000 */
[----:B------:R-:W-:Y:S01]  /*8350*/  FMUL.FTZ R114, R113, -1.4426950216293334961 ;  /* 0xbfb8aa3b71727820 */ /* 0x000fe20000410000 */
[----:B----4-:R-:W-:Y:S01]  /*8360*/  HADD2.F32 R117, -RZ, R60.H0_H0 ;  /* 0x2000003cff757230 */ /* 0x010fe20000004100 */
[----:B------:R-:W-:Y:S01]  /*8370*/  FMUL.FTZ R102, R101, -1.4426950216293334961 ;  /* 0xbfb8aa3b65667820 */ /* 0x000fe20000410000 */
[----:B------:R-:W1:Y:S01]  /*8380*/  MUFU.EX2 R100, R100 ;  /* 0x0000006400647308 */ /* 0x000e620000000800 */
[----:B------:R-:W-:Y:S01]  /*8390*/  FMUL.FTZ R106, R105, -1.4426950216293334961 ;  /* 0xbfb8aa3b696a7820 */ /* 0x000fe20000410000 */
[----:B-----5:R-:W-:Y:S01]  /*83a0*/  HADD2.F32 R118, -RZ, R61.H0_H0 ;  /* 0x2000003dff767230 */ /* 0x020fe20000004100 */
[----:B------:R-:W-:Y:S01]  /*83b0*/  FMUL.FTZ R110, R109, -1.4426950216293334961 ;  /* 0xbfb8aa3b6d6e7820 */ /* 0x000fe20000410000 */
[----:B------:R-:W-:Y:S01]  /*83c0*/  HADD2.F32 R119, -RZ, R95.H0_H0 ;  /* 0x2000005fff777230 */ /* 0x000fe20000004100 */
[----:B------:R-:W-:-:S03]  /*83d0*/  FMUL.FTZ R96, R59, -1.4426950216293334961 ;  /* 0xbfb8aa3b3b607820 */ /* 0x000fc60000410000 */
[----:B------:R-:W2:Y:S01]  /*83e0*/  MUFU.EX2 R98, R98 ;  /* 0x0000006200627308 */ /* 0x000ea20000000800 */
[----:B------:R-:W-:Y:S02]  /*83f0*/  FMUL.FTZ R116, R115, -1.4426950216293334961 ;  /* 0xbfb8aa3b73747820 */ /* 0x000fe40000410000 */
[----:B------:R-:W-:Y:S02]  /*8400*/  FMUL.FTZ R58, R15, -1.4426950216293334961 ;  /* 0xbfb8aa3b0f3a7820 */ /* 0x000fe40000410000 */
[----:B------:R-:W-:-:S03]  /*8410*/  FMUL.FTZ R60, R117, -1.4426950216293334961 ;  /* 0xbfb8aa3b753c7820 */ /* 0x000fc60000410000 */
[----:B------:R-:W3:Y:S01]  /*8420*/  MUFU.EX2 R104, R104 ;  /* 0x0000006800687308 */ /* 0x000ee20000000800 */
[----:B------:R-:W-:Y:S01]  /*8430*/  FMUL.FTZ R61, R118, -1.4426950216293334961 ;  /* 0xbfb8aa3b763d7820 */ /* 0x000fe20000410000 */
[----:B0-----:R-:W-:-:S06]  /*8440*/  HADD2.F32 R121, -RZ, R14.H0_H0 ;  /* 0x2000000eff797230 */ /* 0x001fcc0000004100 */
[----:B------:R-:W0:Y:S01]  /*8450*/  MUFU.EX2 R108, R108 ;  /* 0x0000006c006c7308 */ /* 0x000e220000000800 */
[----:B------:R-:W-:Y:S02]  /*8460*/  FMUL.FTZ R14, R119, -1.4426950216293334961 ;  /* 0xbfb8aa3b770e7820 */ /* 0x000fe40000410000 */
[----:B------:R-:W-:-:S05]  /*8470*/  FMUL.FTZ R122, R121, -1.4426950216293334961 ;  /* 0xbfb8aa3b797a7820 */ /* 0x000fca0000410000 */
        /* <DEDUP_REMOVED lines=10> */
[----:B------:R-:W5:Y:S01]  /*8520*/  MUFU.EX2 R58, R58 ;  /* 0x0000003a003a7308 */ /* 0x000f620000000800 */
[----:B-1----:R-:W-:-:S07]  /*8530*/  FADD.FTZ R100, R100, 1 ;  /* 0x3f80000064647421 */ /* 0x002fce0000010000 */
[----:B------:R-:W1:Y:S01]  /*8540*/  MUFU.EX2 R60, R60 ;  /* 0x0000003c003c7308 */ /* 0x000e620000000800 */
[----:B--2---:R-:W-:Y:S02]  /*8550*/  FADD.FTZ R98, R98, 1 ;  /* 0x3f80000062627421 */ /* 0x004fe40000010000 */
[----:B---3--:R-:W-:Y:S02]  /*8560*/  FADD.FTZ R104, R104, 1 ;  /* 0x3f80000068687421 */ /* 0x008fe40000010000 */
[----:B0-----:R-:W-:Y:S02]  /*8570*/  FADD.FTZ R108, R108, 1 ;  /* 0x3f8000006c6c7421 */ /* 0x001fe40000010000 */
[----:B----4-:R-:W-:Y:S02]  /*8580*/  FADD.FTZ R112, R112, 1 ;  /* 0x3f80000070707421 */ /* 0x010fe40000010000 */
[----:B-----5:R-:W-:Y:S01]  /*8590*/  FADD.FTZ R114, R114, 1 ;  /* 0x3f80000072727421 */ /* 0x020fe20000010000 */
[----:B------:R-:W0:Y:S01]  /*85a0*/  MUFU.RCP R100, R100 ;  /* 0x0000006400647308 */ /* 0x000e220000001000 */
[----:B------:R-:W-:-:S02]  /*85b0*/  FADD.FTZ R102, R102, 1 ;  /* 0x3f80000066667421 */ /* 0x000fc40000010000 */
[----:B------:R-:W-:Y:S02]  /*85c0*/  FADD.FTZ R106, R106, 1 ;  /* 0x3f8000006a6a7421 */ /* 0x000fe40000010000 */
[----:B------:R-:W-:Y:S02]  /*85d0*/  FADD.FTZ R110, R110, 1 ;  /* 0x3f8000006e6e7421 */ /* 0x000fe40000010000 */
[----:B------:R-:W-:Y:S01]  /*85e0*/  FADD.FTZ R96, R96, 1 ;  /* 0x3f80000060607421 */ /* 0x000fe20000010000 */
[----:B------:R-:W2:Y:S01]  /*85f0*/  MUFU.RCP R98, R98 ;  /* 0x0000006200627308 */ /* 0x000ea20000001000 */
[----:B------:R-:W-:Y:S02]  /*8600*/  FADD.FTZ R116, R116, 1 ;  /* 0x3f80000074747421 */ /* 0x000fe40000010000 */
[----:B------:R-:W-:Y:S02]  /*8610*/  FADD.FTZ R95, R95, 1 ;  /* 0x3f8000005f5f7421 */ /* 0x000fe40000010000 */
[----:B------:R-:W-:-:S02]  /*8620*/  FADD.FTZ R120, R120, 1 ;  /* 0x3f80000078787421 */ /* 0x000fc40000010000 */
[----:B------:R-:W-:Y:S01]  /*8630*/  FADD.FTZ R122, R122, 1 ;  /* 0x3f8000007a7a7421 */ /* 0x000fe20000010000 */
[----:B------:R-:W3:Y:S01]  /*8640*/  MUFU.RCP R104, R104 ;  /* 0x0000006800687308 */ /* 0x000ee20000001000 */
[----:B------:R-:W-:Y:S02]  /*8650*/  FADD.FTZ R58, R58, 1 ;  /* 0x3f8000003a3a7421 */ /* 0x000fe40000010000 */
[----:B-1----:R-:W-:-:S05]  /*8660*/  FADD.FTZ R61, R60, 1 ;  /* 0x3f8000003c3d7421 */ /* 0x002fca0000010000 */
[----:B------:R-:W1:Y:S08]  /*8670*/  MUFU.RCP R108, R108 ;  /* 0x0000006c006c7308 */ /* 0x000e700000001000 */
[----:B------:R-:W4:Y:S08]  /*8680*/  MUFU.RCP R112, R112 ;  /* 0x0000007000707308 */ /* 0x000f300000001000 */
[----:B------:R-:W5:Y:S08]  /*8690*/  MUFU.RCP R114, R114 ;  /* 0x0000007200727308 */ /* 0x000f700000001000 */
[----:B------:R-:W0:Y:S08]  /*86a0*/  MUFU.RCP R102, R102 ;  /* 0x0000006600667308 */ /* 0x000e300000001000 */
[----:B------:R-:W0:Y:S08]  /*86b0*/  MUFU.RCP R106, R106 ;  /* 0x0000006a006a7308 */ /* 0x000e300000001000 */
[----:B------:R-:W0:Y:S08]  /*86c0*/  MUFU.RCP R110, R110 ;  /* 0x0000006e006e7308 */ /* 0x000e300000001000 */
[----:B------:R0:W0:Y:S08]  /*86d0*/  MUFU.RCP R124, R58 ;  /* 0x0000003a007c7308 */ /* 0x0000300000001000 */
[----:B------:R-:W0:Y:S08]  /*86e0*/  MUFU.RCP R96, R96 ;  /* 0x0000006000607308 */ /* 0x000e300000001000 */
[----:B------:R-:W0:Y:S08]  /*86f0*/  MUFU.RCP R116, R116 ;  /* 0x0000007400747308 */ /* 0x000e300000001000 */
[----:B------:R-:W0:Y:S08]  /*8700*/  MUFU.RCP R126, R61 ;  /* 0x0000003d007e7308 */ /* 0x000e300000001000 */
[----:B------:R-:W0:Y:S08]  /*8710*/  MUFU.RCP R95, R95 ;  /* 0x0000005f005f7308 */ /* 0x000e300000001000 */
[----:B------:R-:W4:Y:S08]  /*8720*/  MUFU.RCP R120, R120 ;  /* 0x0000007800787308 */ /* 0x000f300000001000 */
[----:B------:R-:W5:Y:S01]  /*8730*/  MUFU.RCP R122, R122 ;  /* 0x0000007a007a7308 */ /* 0x000f620000001000 */
[----:B0-----:R-:W-:-:S02]  /*8740*/  FMUL.FTZ R99, R99, R100 ;  /* 0x0000006463637220 */ /* 0x001fc40000410000 */
[----:B--2---:R-:W-:Y:S02]  /*8750*/  FMUL.FTZ R14, R97, R98 ;  /* 0x00000062610e7220 */ /* 0x004fe40000410000 */
[----:B---3--:R-:W-:Y:S02]  /*8760*/  FMUL.FTZ R103, R103, R104 ;  /* 0x0000006867677220 */ /* 0x008fe40000410000 */
[----:B-1----:R-:W-:Y:S02]  /*8770*/  FMUL.FTZ R107, R107, R108 ;  /* 0x0000006c6b6b7220 */ /* 0x002fe40000410000 */
        /* <DEDUP_REMOVED lines=18> */
[----:B------:R-:W-:Y:S01]  /*88a0*/  F2FP.PACK_AB R14, R99, R14 ;  /* 0x0000000e630e723e */ /* 0x000fe200000000ff */
[----:B------:R-:W-:Y:S01]  /*88b0*/  BAR.SYNC.DEFER_BLOCKING 0x0 ;  /* 0x0000000000007b1d */ /* 0x000fe20000010000 */
        /* <DEDUP_REMOVED lines=18> */
[----:B------:R0:W-:Y:S01]  /*89e0*/  STS.U16 [R0], R14 ;  /* 0x0000000e00007388 */ /* 0x0001e20000000400 */
[----:B------:R-:W-:Y:S02]  /*89f0*/  PRMT R61, R58, 0x7632, R61 ;  /* 0x000076323a3d7816 */ /* 0x000fe4000000003d */
[----:B------:R-:W-:Y:S01]  /*8a00*/  PRMT R67, R60, 0x7632, R67 ;  /* 0x000076323c437816 */ /* 0x000fe20000000043 */
[----:B------:R1:W-:Y:S04]  /*8a10*/  STS.U16 [R0+0x2], R59 ;  /* 0x0000023b00007388 */ /* 0x0003e80000000400 */
[----:B------:R2:W-:Y:S01]  /*8a20*/  STS.U16 [R0+0x4], R58 ;  /* 0x0000043a00007388 */ /* 0x0005e20000000400 */
[----:B0-----:R-:W-:-:S03]  /*8a30*/  PRMT R14, R68, 0x7632, R14 ;  /* 0x00007632440e7816 */ /* 0x001fc6000000000e */
[----:B------:R0:W-:Y:S01]  /*8a40*/  STS.U16 [R0+0x8], R60 ;  /* 0x0000083c00007388 */ /* 0x0001e20000000400 */
[----:B-1----:R-:W-:-:S03]  /*8a50*/  PRMT R59, R70, 0x7632, R59 ;  /* 0x00007632463b7816 */ /* 0x002fc6000000003b */
[----:B------:R1:W-:Y:S01]  /*8a60*/  STS.U16 [R0+0xc], R68 ;  /* 0x00000c4400007388 */ /* 0x0003e20000000400 */
[----:B--2---:R-:W-:Y:S02]  /*8a70*/  PRMT R58, R72, 0x7632, R58 ;  /* 0x00007632483a7816 */ /* 0x004fe4000000003a */
[----:B0-----:R-:W-:Y:S02]  /*8a80*/  PRMT R60, R15, 0x7632, R60 ;  /* 0x000076320f3c7816 */ /* 0x001fe4000000003c */
[----:B-1----:R-:W-:Y:S01]  /*8a90*/  PRMT R68, R76, 0x7632, R68 ;  /* 0x000076324c447816 */ /* 0x002fe20000000044 */
        /* <DEDUP_REMOVED lines=31> */
[----:B------:R-:W-:Y:S01]  /*8c90*/  IMAD R62, R62, c[0x0][0x220], RZ ;  /* 0x000088003e3e7a24 */ /* 0x000fe200078e02ff */
[----:B------:R-:W-:Y:S01]  /*8ca0*/  BSSY B0, `(.L_x_2338) ;  /* 0x000000f000007945 */ /* 0x000fe20003800000 */
[----:B0-----:R-:W-:-:S04]  /*8cb0*/  IMAD.WIDE.U32 R14, R63, c[0x0][0x220], RZ ;  /* 0x000088003f0e7a25 */ /* 0x001fc800078e00ff */
[----:B------:R-:W-:-:S04]  /*8cc0*/  IMAD R97, R63, c[0x0][0x224], R62 ;  /* 0x000089003f617a24 */ /* 0x000fc800078e023e */
[----:B------:R-:W-:Y:S01]  /*8cd0*/  IMAD.IADD R95, R15, 0x1, R97 ;  /* 0x000000010f5f7824 */ /* 0x000fe200078e0261 */
[----:B-1----:R-:W-:-:S13]  /*8ce0*/  ISETP.GE.AND P0, PT, R2, R81, PT ;  /* 0x000000510200720c */ /* 0x002fda0003f06270 */
        /* <DEDUP_REMOVED lines=9> */
[----:B------:R0:W-:Y:S04]  /*8d80*/  STG.E.U16 [R16.64], R31 ;  /* 0x0000001f10007986 */ /* 0x0001e8000c101504 */
.L_x_2339:
[----:B------:R-:W-:Y:S05]  /*8d90*/  BSYNC B0 ;  /* 0x0000000000007941 */ /* 0x000fea0003800000 */
.L_x_2338:
        /* <DEDUP_REMOVED lines=14> */
[----:B------:R-:W-:Y:S01]  /*8e80*/  IMAD.WIDE R42, R33, 0x2, R42 ;  /* 0x00000002212a7825 */ /* 0x000fe200078e022a */
[----:B------:R-:W-:Y:S02]  /*8e90*/  LEA R2, P0, R15, R2, 0x1 ;  /* 0x000000020f027211 */ /* 0x000fe400078008ff */
[----:B------:R-:W-:Y:S01]  /*8ea0*/  IADD3 R34, R34, 0x1, RZ ;  /* 0x0000000122227810 */ /* 0x000fe20007ffe0ff */
[----:B------:R-:W-:Y:S01]  /*8eb0*/  IMAD.WIDE R40, R33, 0x2, R40 ;  /* 0x0000000221287825 */ /* 0x000fe200078e0228 */
[----:B------:R-:W-:Y:S02]  /*8ec0*/  LEA.HI.X R3, R15, R3, R12, 0x1, P0 ;  /* 0x000000030f037211 */ /* 0x000fe400000f0c0c */
[-C--:B------:R-:W-:Y:S01]  /*8ed0*/  ISETP.GE.AND P0, PT, R84, R81.reuse, PT ;  /* 0x000000515400720c */ /* 0x080fe20003f06270 */
[----:B------:R-:W-:Y:S02]  /*8ee0*/  IMAD.IADD R36, R33, 0x1, R36 ;  /* 0x0000000121247824 */ /* 0x000fe400078e0224 */
        /* <DEDUP_REMOVED lines=27> */
.L_x_2340:
[----:B------:R-:W-:Y:S05]  /*90a0*/  EXIT ;  /* 0x000000000000794d */ /* 0x000fea0003800000 */
.L_x_2342:
        /* <DEDUP_REMOVED lines=13> */
.L_x_8860:


//--------------------- .text._Z25selective_scan_fwd_kernelI32Selective_Scan_fwd_kernel_traitsILi32ELi16ELi1ELb0ELb1ELb1ELb1ELb1EN3c104HalfEffEEv13SSMParamsBase --------------------------
	.section	.text._Z25selective_scan_fwd_kernelI32Selective_Scan_fwd_kernel_traitsILi32ELi16ELi1ELb0ELb1ELb1ELb1ELb1EN3c104HalfEffEEv13SSMParamsBase,"ax",@progbits
	.sectioninfo	@"SHI_REGISTERS=179"
	.align	128
        .global         _Z25selective_scan_fwd_kernelI32Selective_Scan_fwd_kernel_traitsILi32ELi16ELi1ELb0ELb1ELb1ELb1ELb1EN3c104HalfEffEEv13SSMParamsBase
        .type           _Z25selective_scan_fwd_kernelI32Selective_Scan_fwd_kernel_traitsILi32ELi16ELi1ELb0ELb1ELb1ELb1ELb1EN3c104HalfEffEEv13SSMParamsBase,@function
        .size           _Z25selective_scan_fwd_kernelI32Selective_Scan_fwd_kernel_traitsILi32ELi16ELi1ELb0ELb1ELb1ELb1ELb1EN3c104HalfEffEEv13SSMParamsBase,(.L_x_8861 - _Z25selective_scan_fwd_kernelI32Selective_Scan_fwd_kernel_traitsILi32ELi16ELi1ELb0ELb1ELb1ELb1ELb1EN3c104HalfEffEEv13SSMParamsBase)
        .other          _Z25selective_scan_fwd_kernelI32Selective_Scan_fwd_kernel_traitsILi32ELi16ELi1ELb0ELb1ELb1ELb1ELb1EN3c104HalfEffEEv13SSMParamsBase,@"STO_CUDA_ENTRY STV_DEFAULT"
_Z25selective_scan_fwd_kernelI32Selective_Scan_fwd_kernel_traitsILi32ELi16ELi1ELb0ELb1ELb1ELb1ELb1EN3c104HalfEffEEv13SSMParamsBase:
.text._Z25selective_scan_fwd_kernelI32Selective_Scan_fwd_kernel_traitsILi32ELi16ELi1ELb0ELb1ELb1ELb1ELb1EN3c104HalfEffEEv13SSMParamsBase:
        /* <DEDUP_REMOVED lines=35> */
.L_x_2343:
        /* <DEDUP_REMOVED lines=30> */
.L_x_2344:
        /* <DEDUP_REMOVED lines=8> */
[----:B------:R-:W-:-:S05]  /*0490*/  SHF.L.U64.HI R2, R2, 0x2, R3 ;  /* 0x0000000202027819 */ /* 0x000fca0000010203 */
[--C-:B------:R-:W-:Y:S02]  /*04a0*/  IMAD.X R9, R19, 0x1, R2.reuse, P0 ;  /* 0x0000000113097824 */ /* 0x100fe400000e0602 */
[----:B------:R-:W-:Y:S02]  /*04b0*/  IMAD.X R48, R13, 0x1, R2, P2 ;  /* 0x000000010d307824 */ /* 0x000fe400010e0602 */
.L_x_2345:
[----:B------:R-:W-:Y:S01]  /*04c0*/  ISETP.EQ.U32.AND P0, PT, R50, RZ, PT ;  /* 0x000000ff3200720c */ /* 0x000fe20003f02070 */
[----:B------:R-:W-:Y:S02]  /*04d0*/  IMAD.MOV.U32 R4, RZ, RZ, RZ ;  /* 0x000000ffff047224 */ /* 0x000fe400078e00ff */
[----:B------:R-:W-:Y:S01]  /*04e0*/  @P1 IMAD.MOV.U32 R4, RZ, RZ, c[0x0][0x2d0] ;  /* 0x0000b400ff041624 */ /* 0x000fe200078e00ff */
[----:B------:R-:W-:Y:S01]  /*04f0*/  ISETP.EQ.OR.EX P0, PT, R48, RZ, !P6, P0 ;  /* 0x000000ff3000720c */ /* 0x000fe20007702700 */
[----:B------:R-:W-:Y:S01]  /*0500*/  IMAD.MOV.U32 R0, RZ, RZ, RZ ;  /* 0x000000ffff007224 */ /* 0x000fe200078e00ff */
        /* <DEDUP_REMOVED lines=9> */
[----:B------:R-:W-:Y:S01]  /*05a0*/  IMAD.MOV.U32 R6, RZ, RZ, RZ ;  /* 0x000000ffff067224 */ /* 0x000fe200078e00ff */
        /* <DEDUP_REMOVED lines=19> */
[----:B------:R-:W-:Y:S02]  /*06e0*/  @P2 MOV R12, c[0x0][0x2c0] ;  /* 0x0000b000000c2a02 */ /* 0x000fe40000000f00 */
[----:B------:R-:W-:Y:S01]  /*06f0*/  IABS R16, c[0x0][0x174] ;  /* 0x00005d0000107a13 */ /* 0x000fe20000000000 */
[----:B------:R-:W-:Y:S02]  /*0700*/  @P2 IMAD.MOV.U32 R13, RZ, RZ, c[0x0][0x2c4] ;  /* 0x0000b100ff0d2624 */ /* 0x000fe400078e00ff */
[----:B------:R-:W-:-:S02]  /*0710*/  IMAD.MOV.U32 R46, RZ, RZ, RZ ;  /* 0x000000ffff2e7224 */ /* 0x000fc400078e00ff */
[----:B------:R-:W-:Y:S02]  /*0720*/  IMAD.MOV.U32 R15, RZ, RZ, RZ ;  /* 0x000000ffff0f7224 */ /* 0x000fe400078e00ff */
[----:B------:R-:W-:Y:S02]  /*0730*/  IMAD.MOV.U32 R40, RZ, RZ, RZ ;  /* 0x000000ffff287224 */ /* 0x000fe400078e00ff */
[----:B------:R-:W-:Y:S02]  /*0740*/  IMAD R19, R53, c[0x0][0x1e8], RZ ;  /* 0x00007a0035137a24 */ /* 0x000fe400078e02ff */
        /* <DEDUP_REMOVED lines=35> */
[----:B------:R-:W-:-:S04]  /*0980*/  IMAD.WIDE.U32 R2, R47, c[0x0][0x1e0], RZ ;  /* 0x000078002f027a25 */ /* 0x000fc800078e00ff */
[----:B------:R-:W-:Y:S02]  /*0990*/  IMAD.MOV.U32 R13, RZ, RZ, R10 ;  /* 0x000000ffff0d7224 */ /* 0x000fe400078e000a */
[----:B------:R-:W-:-:S04]  /*09a0*/  IMAD.WIDE.U32 R4, R47, c[0x0][0x1a0], RZ ;  /* 0x000068002f047a25 */ /* 0x000fc800078e00ff */
[----:B------:R-:W-:Y:S02]  /*09b0*/  IMAD.IADD R3, R3, 0x1, R11 ;  /* 0x0000000103037824 */ /* 0x000fe400078e020b */
        /* <DEDUP_REMOVED lines=11> */
[----:B------:R-:W-:-:S03]  /*0a70*/  LEA R58, P1, R2, c[0x0][0x270], 0x1 ;  /* 0x00009c00023a7a11 */ /* 0x000fc600078208ff */
[----:B------:R-:W-:Y:S01]  /*0a80*/  IMAD.IADD R59, R3, 0x1, R19 ;  /* 0x00000001033b7824 */ /* 0x000fe200078e0213 */
[----:B------:R-:W-:Y:S01]  /*0a90*/  IADD3 R5, R5, R21, RZ ;  /* 0x0000001505057210 */ /* 0x000fe20007ffe0ff */
[----:B------:R-:W-:Y:S02]  /*0aa0*/  IMAD R23, R47, c[0x0][0x1c4], R16 ;  /* 0x000071002f177a24 */ /* 0x000fe400078e0210 */
        /* <DEDUP_REMOVED lines=15> */
[----:B------:R-:W-:Y:S01]  /*0ba0*/  ISETP.NE.AND.EX P3, PT, RZ, c[0x0][0x2dc], PT, P3 ;  /* 0x0000b700ff007a0c */ /* 0x000fe20003f65330 */
[----:B------:R-:W-:Y:S01]  /*0bb0*/  IMAD.WIDE.U32 R10, R47, c[0x0][0x1c0], RZ ;  /* 0x000070002f0a7a25 */ /* 0x000fe200078e00ff */
[----:B------:R-:W-:-:S02]  /*0bc0*/  ISETP.NE.U32.AND P1, PT, RZ, c[0x0][0x2e0], PT ;  /* 0x0000b800ff007a0c */ /* 0x000fc40003f25070 */
[----:B------:R-:W-:Y:S01]  /*0bd0*/  ISETP.NE.AND.EX P2, PT, RZ, c[0x0][0x2cc], PT, P2 ;  /* 0x0000b300ff007a0c */ /* 0x000fe20003f45320 */
[----:B------:R-:W-:Y:S01]  /*0be0*/  IMAD.IADD R11, R11, 0x1, R23 ;  /* 0x000000010b0b7824 */ /* 0x000fe200078e0217 */
[----:B------:R-:W-:Y:S01]  /*0bf0*/  ISETP.NE.AND.EX P1, PT, RZ, c[0x0][0x2e4], PT, P1 ;  /* 0x0000b900ff007a0c */ /* 0x000fe20003f25310 */
[----:B------:R-:W-:Y:S02]  /*0c00*/  IMAD R12, R12, c[0x0][0x1d8], RZ ;  /* 0x000076000c0c7a24 */ /* 0x000fe400078e02ff */
[----:B------:R-:W-:Y:S01]  /*0c10*/  IMAD.WIDE.U32 R6, R13, c[0x0][0x1d8], R10 ;  /* 0x000076000d067a25 */ /* 0x000fe200078e000a */
[----:B------:R-:W-:-:S03]  /*0c20*/  HFMA2.MMA R10, -RZ, RZ, 0, 0 ;  /* 0x00000000ff0a7435 */ /* 0x000fc600000001ff */
[----:B------:R-:W-:Y:S02]  /*0c30*/  IMAD R43, R13, c[0x0][0x1dc], R12 ;  /* 0x000077000d2b7a24 */ /* 0x000fe400078e020c */
[----:B------:R-:W-:Y:S02]  /*0c40*/  IMAD.MOV.U32 R170, RZ, RZ, RZ ;  /* 0x000000ffffaa7224 */ /* 0x000fe400078e00ff */
[----:B------:R-:W-:Y:S01]  /*0c50*/  @P3 IMAD.MOV.U32 R170, RZ, RZ, c[0x0][0x2d8] ;  /* 0x0000b600ffaa3624 */ /* 0x000fe200078e00ff */
[----:B------:R-:W-:Y:S01]  /*0c60*/  LEA R42, P4, R6, c[0x0][0x260], 0x1 ;  /* 0x00009800062a7a11 */ /* 0x000fe200078808ff */
[----:B------:R-:W-:Y:S02]  /*0c70*/  IMAD.IADD R43, R7, 0x1, R43 ;  /* 0x00000001072b7824 */ /* 0x000fe400078e022b */
[----:B------:R-:W-:Y:S01]  /*0c80*/  IMAD.MOV.U32 R12, RZ, RZ, RZ ;  /* 0x000000ffff0c7224 */ /* 0x000fe200078e00ff */
[----:B------:R-:W-:Y:S01]  /*0c90*/  @P2 MOV R12, c[0x0][0x2cc] ;  /* 0x0000b300000c2a02 */ /* 0x000fe20000000f00 */
        /* <DEDUP_REMOVED lines=9> */
[----:B------:R-:W-:Y:S01]  /*0d30*/  IMAD.MOV.U32 R38, RZ, RZ, c[0x0][0x18c] ;  /* 0x00006300ff267624 */ /* 0x000fe200078e00ff */
[----:B------:R-:W-:Y:S01]  /*0d40*/  CS2R R6, SRZ ;  /* 0x0000000000067805 */ /* 0x000fe2000001ff00 */
[----:B----4-:R-:W-:Y:S02]  /*0d50*/  IMAD.IADD R41, R0, 0x1, -R47 ;  /* 0x0000000100297824 */ /* 0x010fe400078e0a2f */
[----:B------:R-:W-:Y:S01]  /*0d60*/  IMAD.MOV.U32 R4, RZ, RZ, RZ ;  /* 0x000000ffff047224 */ /* 0x000fe200078e00ff */
[----:B------:R-:W-:Y:S01]  /*0d70*/  SEL R38, R38, 0x800, P6 ;  /* 0x0000080026267807 */ /* 0x000fe20003000000 */
[----:B------:R-:W-:Y:S01]  /*0d80*/  IMAD.MOV.U32 R0, RZ, RZ, RZ ;  /* 0x000000ffff007224 */ /* 0x000fe200078e00ff */
[----:B------:R-:W-:Y:S01]  /*0d90*/  @P1 MOV R0, c[0x0][0x2e4] ;  /* 0x0000b90000001a02 */ /* 0x000fe20000000f00 */
[----:B------:R-:W-:-:S02]  /*0da0*/  @P3 IMAD.MOV.U32 R6, RZ, RZ, c[0x0][0x2d8] ;  /* 0x0000b600ff063624 */ /* 0x000fc400078e00ff */
[----:B------:R-:W-:Y:S02]  /*0db0*/  @P3 IMAD.MOV.U32 R7, RZ, RZ, c[0x0][0x2dc] ;  /* 0x0000b700ff073624 */ /* 0x000fe400078e00ff */
[----:B------:R-:W-:Y:S01]  /*0dc0*/  @P1 IMAD.MOV.U32 R4, RZ, RZ, c[0x0][0x2e0] ;  /* 0x0000b800ff041624 */ /* 0x000fe200078e00ff */
[----:B--2---:R-:W-:Y:S01]  /*0dd0*/  @!P0 SHF.R.S32.HI R173, RZ, 0x1f, R49 ;  /* 0x0000001fffad8819 */ /* 0x004fe20000011431 */
[----:B------:R-:W-:Y:S05]  /*0de0*/  @P4 BRA P2, `(.L_x_2346) ;  /* 0x000001e000004947 */ /* 0x000fea0001000000 */
[-C--:B------:R-:W-:Y:S01]  /*0df0*/  IABS R11, R38.reuse ;  /* 0x00000026000b7213 */ /* 0x080fe20000000000 */
[----:B------:R-:W-:Y:S01]  /*0e00*/  IMAD.MOV.U32 R39, RZ, RZ, RZ ;  /* 0x000000ffff277224 */ /* 0x000fe200078e00ff */
[----:B------:R-:W-:Y:S01]  /*0e10*/  IADD3 R5, R41, -0x1, R38 ;  /* 0xffffffff29057810 */ /* 0x000fe20007ffe026 */
[----:B------:R-:W-:Y:S01]  /*0e20*/  IMAD.MOV.U32 R36, RZ, RZ, RZ ;  /* 0x000000ffff247224 */ /* 0x000fe200078e00ff */
[----:B------:R-:W0:Y:S01]  /*0e30*/  I2F.RP R0, R11 ;  /* 0x0000000b00007306 */ /* 0x000e220000209400 */
[----:B-----5:R-:W-:-:S05]  /*0e40*/  IABS R15, R38 ;  /* 0x00000026000f7213 */ /* 0x020fca0000000000 */
        /* <DEDUP_REMOVED lines=24> */
.L_x_2346:
        /* <DEDUP_REMOVED lines=18> */
.L_x_2347:
[----:B------:R-:W-:-:S13]  /*10f0*/  ISETP.GE.AND P0, PT, R37, 0x1, PT ;  /* 0x000000012500780c */ /* 0x000fda0003f06270 */
[----:B------:R-:W-:Y:S05]  /*1100*/  @!P0 EXIT ;  /* 0x000000000000894d */ /* 0x000fea0003800000 */
[----:B------:R-:W0:Y:S01]  /*1110*/  S2R R35, SR_LANEID ;  /* 0x0000000000237919 */ /* 0x000e220000000000 */
[C---:B------:R-:W-:Y:S01]  /*1120*/  LEA R4, P0, R17.reuse, R10, 0x2 ;  /* 0x0000000a11047211 */ /* 0x040fe200078010ff */
[----:B------:R-:W-:Y:S02]  /*1130*/  IMAD.MOV.U32 R34, RZ, RZ, RZ ;  /* 0x000000ffff227224 */ /* 0x000fe400078e00ff */
[----:B------:R-:W-:Y:S01]  /*1140*/  IMAD.MOV.U32 R32, RZ, RZ, RZ ;  /* 0x000000ffff207224 */ /* 0x000fe200078e00ff */
[----:B------:R-:W-:Y:S02]  /*1150*/  LEA.HI.X R5, R17, R12, R14, 0x2, P0 ;  /* 0x0000000c11057211 */ /* 0x000fe400000f140e */
.L_x_2394:
        /* <DEDUP_REMOVED lines=94> */
[C---:B------:R-:W-:Y:S02]  /*1740*/  IADD3 R24, R35.reuse, 0x60, RZ ;  /* 0x0000006023187810 */ /* 0x040fe40007ffe0ff */
[-C--:B------:R-:W-:Y:S02]  /*1750*/  LEA.HI.SX32 R26, R26, R35.reuse, 0x1b ;  /* 0x000000231a1a7211 */ /* 0x080fe400078fdaff */
[----:B-1----:R-:W-:Y:S02]  /*1760*/  LEA.HI.SX32 R10, R28, R35, 0x1b ;  /* 0x000000231c0a7211 */ /* 0x002fe400078fdaff */
[----:B------:R-:W-:-:S02]  /*1770*/  IADD3 R22, R35, 0x40, RZ ;  /* 0x0000004023167810 */ /* 0x000fc40007ffe0ff */
[-C--:B------:R-:W-:Y:S02]  /*1780*/  LEA.HI.SX32 R20, R20, R35.reuse, 0x1b ;  /* 0x0000002314147211 */ /* 0x080fe400078fdaff */
[-C--:B------:R-:W-:Y:S02]  /*1790*/  LEA.HI.SX32 R24, R24, R35.reuse, 0x1b ;  /* 0x0000002318187211 */ /* 0x080fe400078fdaff */
[----:B------:R-:W-:Y:S01]  /*17a0*/  SHF.L.U32 R27, R26, 0x1, RZ ;  /* 0x000000011a1b7819 */ /* 0x000fe200000006ff */
[----:B------:R-:W-:Y:S01]  /*17b0*/  IMAD.SHL.U32 R26, R10, 0x2, RZ ;  /* 0x000000020a1a7824 */ /* 0x000fe200078e00ff */
[----:B------:R-:W-:Y:S02]  /*17c0*/  LEA.HI.SX32 R22, R22, R35, 0x1b ;  /* 0x0000002316167211 */ /* 0x000fe400078fdaff */
[----:B------:R-:W-:Y:S02]  /*17d0*/  P2R R158, PR, RZ, 0x40 ;  /* 0x00000040ff9e7803 */ /* 0x000fe40000000000 */
[----:B------:R-:W-:-:S02]  /*17e0*/  P2R R96, PR, RZ, 0x40 ;  /* 0x00000040ff607803 */ /* 0x000fc40000000000 */
[C---:B------:R-:W-:Y:S01]  /*17f0*/  IADD3 R10, R35.reuse, 0xe0, RZ ;  /* 0x000000e0230a7810 */ /* 0x040fe20007ffe0ff */
[----:B------:R-:W-:Y:S01]  /*1800*/  IMAD.SHL.U32 R30, R20, 0x2, RZ ;  /* 0x00000002141e7824 */ /* 0x000fe200078e00ff */
[----:B------:R-:W-:Y:S01]  /*1810*/  ISETP.NE.AND P6, PT, R160, RZ, PT ;  /* 0x000000ffa000720c */ /* 0x000fe20003fc5270 */
[----:B------:R-:W-:Y:S01]  /*1820*/  IMAD.SHL.U32 R28, R24, 0x2, RZ ;  /* 0x00000002181c7824 */ /* 0x000fe200078e00ff */
[C---:B------:R-:W-:Y:S01]  /*1830*/  IADD3 R20, R35.reuse, 0x100, RZ ;  /* 0x0000010023147810 */ /* 0x040fe20007ffe0ff */
[----:B------:R-:W-:Y:S01]  /*1840*/  IMAD.SHL.U32 R29, R22, 0x2, RZ ;  /* 0x00000002161d7824 */ /* 0x000fe200078e00ff */
[----:B------:R-:W-:Y:S02]  /*1850*/  IADD3 R24, R35, 0x140, RZ ;  /* 0x0000014023187810 */ /* 0x000fe40007ffe0ff */
[----:B------:R-:W-:Y:S02]  /*1860*/  LEA.HI.SX32 R10, R10, R35, 0x1b ;  /* 0x000000230a0a7211 */ /* 0x000fe400078fdaff */
[----:B------:R-:W-:-:S02]  /*1870*/  P2R R95, PR, RZ, 0x40 ;  /* 0x00000040ff5f7803 */ /* 0x000fc40000000000 */
[----:B------:R-:W-:Y:S02]  /*1880*/  ISETP.NE.AND P6, PT, R161, RZ, PT ;  /* 0x000000ffa100720c */ /* 0x000fe40003fc5270 */
[C---:B------:R-:W-:Y:S02]  /*1890*/  IADD3 R22, R35.reuse, 0x120, RZ ;  /* 0x0000012023167810 */ /* 0x040fe40007ffe0ff */
[-C--:B------:R-:W-:Y:S02]  /*18a0*/  LEA.HI.SX32 R20, R20, R35.reuse, 0x1b ;  /* 0x0000002314147211 */ /* 0x080fe400078fdaff */
[----:B------:R-:W-:Y:S01]  /*18b0*/  LEA.HI.SX32 R21, R24, R35, 0x1b ;  /* 0x0000002318157211 */ /* 0x000fe200078fdaff */
[----:B------:R-:W-:Y:S01]  /*18c0*/  IMAD.SHL.U32 R24, R10, 0x2, RZ ;  /* 0x000000020a187824 */ /* 0x000fe200078e00ff */
[----:B------:R-:W-:Y:S02]  /*18d0*/  P2R R94, PR, RZ, 0x40 ;  /* 0x00000040ff5e7803 */ /* 0x000fe40000000000 */
[----:B------:R-:W-:Y:S01]  /*18e0*/  IADD3 R10, R35, 0x180, RZ ;  /* 0x00000180230a7810 */ /* 0x000fe20007ffe0ff */
[----:B------:R-:W-:Y:S01]  /*18f0*/  IMAD.SHL.U32 R23, R20, 0x2, RZ ;  /* 0x0000000214177824 */ /* 0x000fe200078e00ff */
[----:B------:R-:W-:-:S02]  /*1900*/  ISETP.NE.AND P6, PT, R162, RZ, PT ;  /* 0x000000ffa200720c */ /* 0x000fc40003fc5270 */
[-C--:B------:R-:W-:Y:S02]  /*1910*/  LEA.HI.SX32 R22, R22, R35.reuse, 0x1b ;  /* 0x0000002316167211 */ /* 0x080fe400078fdaff */
[----:B------:R-:W-:Y:S02]  /*1920*/  IADD3 R66, R35, 0x1e0, RZ ;  /* 0x000001e023427810 */ /* 0x000fe40007ffe0ff */
[----:B------:R-:W-:Y:S01]  /*1930*/  LEA.HI.SX32 R10, R10, R35, 0x1b ;  /* 0x000000230a0a7211 */ /* 0x000fe200078fdaff */
[----:B------:R-:W-:Y:S01]  /*1940*/  IMAD.SHL.U32 R22, R22, 0x2, RZ ;  /* 0x0000000216167824 */ /* 0x000fe200078e00ff */
[----:B------:R-:W-:Y:S02]  /*1950*/  P2R R93, PR, RZ, 0x40 ;  /* 0x00000040ff5d7803 */ /* 0x000fe40000000000 */
        /* <DEDUP_REMOVED lines=38> */
[----:B0-----:R-:W-:Y:S02]  /*1bc0*/  IMAD.SHL.U32 R17, R14, 0x2, RZ ;  /* 0x000000020e117824 */ /* 0x001fe400078e00ff */
[----:B-1----:R-:W-:Y:S01]  /*1bd0*/  IMAD.SHL.U32 R16, R66, 0x2, RZ ;  /* 0x0000000242107824 */ /* 0x002fe200078e00ff */
        /* <DEDUP_REMOVED lines=27> */
[----:B------:R-:W-:-:S05]  /*1d90*/  MOV R10, R56 ;  /* 0x00000038000a7202 */ /* 0x000fca0000000f00 */
        /* <DEDUP_REMOVED lines=114> */
.L_x_2349:
[----:B---34-:R-:W-:Y:S05]  /*24c0*/  BSYNC B0 ;  /* 0x0000000000007941 */ /* 0x018fea0003800000 */
.L_x_2348:
        /* <DEDUP_REMOVED lines=37> */
.L_x_2351:
[----:B------:R-:W-:Y:S05]  /*2720*/  BSYNC B0 ;  /* 0x0000000000007941 */ /* 0x000fea0003800000 */
.L_x_2350:
        /* <DEDUP_REMOVED lines=37> */
.L_x_2353:
[----:B------:R-:W-:Y:S05]  /*2980*/  BSYNC B0 ;  /* 0x0000000000007941 */ /* 0x000fea0003800000 */
.L_x_2352:
        /* <DEDUP_REMOVED lines=37> */
.L_x_2355:
[----:B------:R-:W-:Y:S05]  /*2be0*/  BSYNC B0 ;  /* 0x0000000000007941 */ /* 0x000fea0003800000 */
.L_x_2354:
        /* <DEDUP_REMOVED lines=37> */
.L_x_2357:
[----:B------:R-:W-:Y:S05]  /*2e40*/  BSYNC B0 ;  /* 0x0000000000007941 */ /* 0x000fea0003800000 */
.L_x_2356:
        /* <DEDUP_REMOVED lines=37> */
.L_x_2359:
[----:B------:R-:W-:Y:S05]  /*30a0*/  BSYNC B0 ;  /* 0x0000000000007941 */ /* 0x000fea0003800000 */
.L_x_2358:
        /* <DEDUP_REMOVED lines=37> */
.L_x_2361:
[----:B------:R-:W-:Y:S05]  /*3300*/  BSYNC B0 ;  /* 0x0000000000007941 */ /* 0x000fea0003800000 */
.L_x_2360:
        /* <DEDUP_REMOVED lines=37> */
.L_x_2363:
[----:B------:R-:W-:Y:S05]  /*3560*/  BSYNC B0 ;  /* 0x0000000000007941 */ /* 0x000fea0003800000 */
.L_x_2362:
        /* <DEDUP_REMOVED lines=37> */
.L_x_2365:
[----:B------:R-:W-:Y:S05]  /*37c0*/  BSYNC B0 ;  /* 0x0000000000007941 */ /* 0x000fea0003800000 */
.L_x_2364:
[----:B------:R-:W-:Y:S01]  /*37d0*/  FSETP.GTU.FTZ.AND P5, PT, R69, 20, PT ;  /* 0x41a000004500780b */ /* 0x000fe20003fbc000 */
[----:B--2---:R-:W-:Y:S01]  /*37e0*/  HADD2.F32 R85, -RZ, R85.H0_H0 ;  /* 0x20000055ff557230 */ /* 0x004fe20000004100 */
        /* <DEDUP_REMOVED lines=35> */
.L_x_2367:
[----:B------:R-:W-:Y:S05]  /*3a20*/  BSYNC B0 ;  /* 0x0000000000007941 */ /* 0x000fea0003800000 */
.L_x_2366:
        /* <DEDUP_REMOVED lines=39> */
.L_x_2369:
[----:B------:R-:W-:Y:S05]  /*3ca0*/  BSYNC B0 ;  /* 0x0000000000007941 */ /* 0x000fea0003800000 */
.L_x_2368:
[----:B------:R-:W-:Y:S01]  /*3cb0*/  FSETP.GTU.FTZ.AND P5, PT, R87, 20, PT ;  /* 0x41a000005700780b */ /* 0x000fe20003fbc000 */
[----:B------:R-:W-:Y:S01]  /*3cc0*/  HADD2.F32 R85, -RZ, R55.H0_H0 ;  /* 0x20000037ff557230 */ /* 0x000fe20000004100 */
[----:B------:R-:W-:Y:S01]  /*3cd0*/  BSSY B0, `(.L_x_2370) ;  /* 0x0000026000007945 */ /* 0x000fe20003800000 */
[----:B------:R-:W-:Y:S01]  /*3ce0*/  MOV R56, R10 ;  /* 0x0000000a00387202 */ /* 0x000fe20000000f00 */
[----:B------:R-:W-:Y:S01]  /*3cf0*/  IMAD.MOV.U32 R55, RZ, RZ, R11 ;  /* 0x000000ffff377224 */ /* 0x000fe200078e000b */
[----:B------:R-:W-:Y:S01]  /*3d00*/  ISETP.EQ.OR P5, PT, RZ, UR6, P5 ;  /* 0x00000006ff007c0c */ /* 0x000fe2000afa2670 */
[----:B------:R-:W-:Y:S02]  /*3d10*/  IMAD.MOV.U32 R93, RZ, RZ, c[0x0][0x16c] ;  /* 0x00005b00ff5d7624 */ /* 0x000fe400078e00ff */
        /* <DEDUP_REMOVED lines=33> */
.L_x_2371:
[----:B------:R-:W-:Y:S05]  /*3f30*/  BSYNC B0 ;  /* 0x0000000000007941 */ /* 0x000fea0003800000 */
.L_x_2370:
        /* <DEDUP_REMOVED lines=42> */
.L_x_2373:
[----:B------:R-:W-:Y:S05]  /*41e0*/  BSYNC B0 ;  /* 0x0000000000007941 */ /* 0x000fea0003800000 */
.L_x_2372:
        /* <DEDUP_REMOVED lines=42> */
.L_x_2375:
[----:B------:R-:W-:Y:S05]  /*4490*/  BSYNC B0 ;  /* 0x0000000000007941 */ /* 0x000fea0003800000 */
.L_x_2374:
        /* <DEDUP_REMOVED lines=42> */
.L_x_2377:
[----:B------:R-:W-:Y:S05]  /*4740*/  BSYNC B0 ;  /* 0x0000000000007941 */ /* 0x000fea0003800000 */
.L_x_2376:
        /* <DEDUP_REMOVED lines=42> */
.L_x_2379:
[----:B------:R-:W-:Y:S05]  /*49f0*/  BSYNC B0 ;  /* 0x0000000000007941 */ /* 0x000fea0003800000 */
.L_x_2378:
        /* <DEDUP_REMOVED lines=30> */
.L_x_2388:
        /* <DEDUP_REMOVED lines=14> */
[----:B------:R-:W-:Y:S01]  /*4cc0*/  IMAD R57, R54, c[0x0][0x194], R57 ;  /* 0x0000650036397a24 */ /* 0x000fe200078e0239 */
[----:B------:R-:W-:Y:S01]  /*4cd0*/  IADD3 R11, R11, R13, RZ ;  /* 0x0000000d0b0b7210 */ /* 0x000fe20007ffe0ff */
[----:B------:R-:W-:Y:S01]  /*4ce0*/  IMAD R110, R108, c[0x0][0x198], RZ ;  /* 0x000066006c6e7a24 */ /* 0x000fe200078e02ff */
[----:B------:R-:W-:-:S02]  /*4cf0*/  LEA R12, P5, R10, R44, 0x1 ;  /* 0x0000002c0a0c7211 */ /* 0x000fc400078a08ff */
[----:B------:R-:W-:Y:S02]  /*4d00*/  ISETP.NE.AND P3, PT, R166, RZ, PT ;  /* 0x000000ffa600720c */ /* 0x000fe40003f65270 */
[----:B------:R-:W-:Y:S01]  /*4d10*/  LEA.HI.X R13, R10, R45, R11, 0x1, P5 ;  /* 0x0000002d0a0d7211 */ /* 0x000fe200028f0c0b */
[----:B------:R-:W-:Y:S01]  /*4d20*/  IMAD R10, R108, c[0x0][0x1d0], RZ ;  /* 0x000074006c0a7a24 */ /* 0x000fe200078e02ff */
[----:B------:R-:W-:Y:S02]  /*4d30*/  P2R R127, PR, RZ, 0x8 ;  /* 0x00000008ff7f7803 */ /* 0x000fe40000000000 */
[----:B------:R-:W-:Y:S01]  /*4d40*/  ISETP.NE.AND P3, PT, R165, RZ, PT ;  /* 0x000000ffa500720c */ /* 0x000fe20003f65270 */
[----:B------:R-:W-:Y:S01]  /*4d50*/  IMAD R11, R109, c[0x0][0x1d4], R10 ;  /* 0x000075006d0b7a24 */ /* 0x000fe200078e020a */
[----:B------:R-:W-:Y:S02]  /*4d60*/  LEA R10, P5, R14, R42, 0x1 ;  /* 0x0000002a0e0a7211 */ /* 0x000fe400078a08ff */
[----:B------:R-:W-:Y:S01]  /*4d70*/  P2R R126, PR, RZ, 0x8 ;  /* 0x00000008ff7e7803 */ /* 0x000fe20000000000 */
[----:B------:R-:W-:Y:S01]  /*4d80*/  IMAD.IADD R11, R15, 0x1, R11 ;  /* 0x000000010f0b7824 */ /* 0x000fe200078e020b */
[----:B------:R-:W-:-:S02]  /*4d90*/  ISETP.NE.AND P3, PT, R164, RZ, PT ;  /* 0x000000ffa400720c */ /* 0x000fc40003f65270 */
[----:B------:R-:W-:Y:S02]  /*4da0*/  PRMT R113, RZ, 0x7610, R113 ;  /* 0x00007610ff717816 */ /* 0x000fe40000000071 */
[----:B------:R-:W-:Y:S01]  /*4db0*/  LEA.HI.X R11, R14, R43, R11, 0x1, P5 ;  /* 0x0000002b0e0b7211 */ /* 0x000fe200028f0c0b */
[----:B------:R-:W-:Y:S01]  /*4dc0*/  IMAD.WIDE.U32 R14, R54, c[0x0][0x190], RZ ;  /* 0x00006400360e7a25 */ /* 0x000fe200078e00ff */
[----:B------:R-:W-:Y:S02]  /*4dd0*/  P2R R125, PR, RZ, 0x8 ;  /* 0x00000008ff7d7803 */ /* 0x000fe40000000000 */
[----:B------:R-:W-:Y:S01]  /*4de0*/  ISETP.NE.AND P3, PT, R163, RZ, PT ;  /* 0x000000ffa300720c */ /* 0x000fe20003f65270 */
[----:B------:R-:W-:Y:S01]  /*4df0*/  IMAD.IADD R15, R15, 0x1, R57 ;  /* 0x000000010f0f7824 */ /* 0x000fe200078e0239 */
[----:B------:R-:W-:Y:S01]  /*4e00*/  P2R R131, PR, RZ, 0x4 ;  /* 0x00000004ff837803 */ /* 0x000fe20000000000 */
[C---:B------:R-:W-:Y:S01]  /*4e10*/  IMAD R57, R109.reuse, c[0x0][0x19c], R110 ;  /* 0x000067006d397a24 */ /* 0x040fe200078e026e */
[----:B------:R-:W-:Y:S01]  /*4e20*/  ISETP.NE.AND P2, PT, R162, RZ, PT ;  /* 0x000000ffa200720c */ /* 0x000fe20003f45270 */
[----:B------:R-:W-:Y:S01]  /*4e30*/  IMAD.WIDE.U32 R110, R109, c[0x0][0x198], R14 ;  /* 0x000066006d6e7a25 */ /* 0x000fe200078e000e */
[----:B------:R-:W-:-:S02]  /*4e40*/  P2R R132, PR, RZ, 0x2 ;  /* 0x00000002ff847803 */ /* 0x000fc40000000000 */
[----:B------:R-:W-:Y:S01]  /*4e50*/  ISETP.NE.AND P1, PT, R161, RZ, PT ;  /* 0x000000ffa100720c */ /* 0x000fe20003f25270 */
[--C-:B------:R-:W-:Y:S01]  /*4e60*/  IMAD.IADD R15, R111, 0x1, R57.reuse ;  /* 0x000000016f0f7824 */ /* 0x100fe200078e0239 */
[----:B------:R-:W-:Y:S02]  /*4e70*/  PRMT R57, RZ, 0x7610, R57 ;  /* 0x00007610ff397816 */ /* 0x000fe40000000039 */
[----:B------:R-:W-:Y:S02]  /*4e80*/  PRMT R111, RZ, 0x7610, R111 ;  /* 0x00007610ff6f7816 */ /* 0x000fe4000000006f */
[----:B------:R-:W-:Y:S02]  /*4e90*/  P2R R133, PR, RZ, 0x1 ;  /* 0x00000001ff857803 */ /* 0x000fe40000000000 */
[----:B------:R-:W2:Y:S01]  /*4ea0*/  @!P3 LDG.E.U16 R57, [R12.64+0x40] ;  /* 0x000040040c39b981 */ /* 0x000ea2000c1e1500 */
[----:B------:R-:W-:Y:S02]  /*4eb0*/  ISETP.NE.AND P3, PT, R125, RZ, PT ;  /* 0x000000ff7d00720c */ /* 0x000fe40003f65270 */
[----:B------:R-:W-:-:S02]  /*4ec0*/  ISETP.NE.AND P0, PT, R160, RZ, PT ;  /* 0x000000ffa000720c */ /* 0x000fc40003f05270 */
[C---:B------:R-:W-:Y:S02]  /*4ed0*/  LEA R14, P5, R110.reuse, c[0x0][0x250], 0x2 ;  /* 0x000094006e0e7a11 */ /* 0x040fe400078a10ff */
[----:B------:R-:W-:Y:S02]  /*4ee0*/  PRMT R116, RZ, 0x7610, R116 ;  /* 0x00007610ff747816 */ /* 0x000fe40000000074 */
[----:B------:R-:W-:Y:S02]  /*4ef0*/  LEA.HI.X R15, R110, c[0x0][0x254], R15, 0x2, P5 ;  /* 0x000095006e0f7a11 */ /* 0x000fe400028f140f */
[----:B------:R-:W-:Y:S02]  /*4f00*/  PRMT R115, RZ, 0x7610, R115 ;  /* 0x00007610ff737816 */ /* 0x000fe40000000073 */
[----:B------:R-:W-:Y:S01]  /*4f10*/  PRMT R110, RZ, 0x7610, R110 ;  /* 0x00007610ff6e7816 */ /* 0x000fe2000000006e */
[----:B------:R-:W3:Y:S01]  /*4f20*/  @!P3 LDG.E.U16 R112, [R12.64+0x80] ;  /* 0x000080040c70b981 */ /* 0x000ee2000c1e1500 */
[----:B------:R-:W-:-:S02]  /*4f30*/  ISETP.NE.AND P3, PT, R126, RZ, PT ;  /* 0x000000ff7e00720c */ /* 0x000fc40003f65270 */
[----:B------:R-:W-:Y:S01]  /*4f40*/  PRMT R118, RZ, 0x7610, R118 ;  /* 0x00007610ff767816 */ /* 0x000fe20000000076 */
[----:B------:R-:W4:Y:S01]  /*4f50*/  @!P2 LDG.E.U16 R115, [R12.64+0x1c0] ;  /* 0x0001c0040c73a981 */ /* 0x000f22000c1e1500 */
[----:B------:R-:W-:Y:S02]  /*4f60*/  PRMT R117, RZ, 0x7610, R117 ;  /* 0x00007610ff757816 */ /* 0x000fe40000000075 */
[----:B------:R-:W-:Y:S01]  /*4f70*/  ISETP.NE.AND P5, PT, R158, RZ, PT ;  /* 0x000000ff9e00720c */ /* 0x000fe20003fa5270 */
[----:B------:R-:W5:Y:S01]  /*4f80*/  @!P4 LDG.E.U16 R110, [R12.64] ;  /* 0x000000040c6ec981 */ /* 0x000f62000c1e1500 */
[----:B------:R-:W-:Y:S02]  /*4f90*/  ISETP.NE.AND P6, PT, R159, RZ, PT ;  /* 0x000000ff9f00720c */ /* 0x000fe40003fc5270 */
[----:B------:R-:W-:Y:S01]  /*4fa0*/  PRMT R120, RZ, 0x7610, R120 ;  /* 0x00007610ff787816 */ /* 0x000fe20000000078 */
[----:B------:R-:W2:Y:S01]  /*4fb0*/  @!P1 LDG.E.U16 R118, [R12.64+0x200] ;  /* 0x000200040c769981 */ /* 0x000ea2000c1e1500 */
[----:B------:R-:W-:-:S02]  /*4fc0*/  PRMT R119, RZ, 0x7610, R119 ;  /* 0x00007610ff777816 */ /* 0x000fc40000000077 */
[----:B------:R-:W-:Y:S01]  /*4fd0*/  PRMT R122, RZ, 0x7610, R122 ;  /* 0x00007610ff7a7816 */ /* 0x000fe2000000007a */
[----:B------:R-:W3:Y:S01]  /*4fe0*/  @!P3 LDG.E.U16 R111, [R12.64+0xc0] ;  /* 0x0000c0040c6fb981 */ /* 0x000ee2000c1e1500 */
[----:B------:R-:W-:Y:S02]  /*4ff0*/  ISETP.NE.AND P3, PT, R127, RZ, PT ;  /* 0x000000ff7f00720c */ /* 0x000fe40003f65270 */
[----:B------:R-:W-:Y:S01]  /*5000*/  ISETP.NE.AND P2, PT, R131, RZ, PT ;  /* 0x000000ff8300720c */ /* 0x000fe20003f45270 */
[----:B------:R-:W4:Y:S01]  /*5010*/  @!P0 LDG.E.U16 R117, [R12.64+0x240] ;  /* 0x000240040c758981 */ /* 0x000f22000c1e1500 */
[----:B------:R-:W-:Y:S02]  /*5020*/  ISETP.NE.AND P1, PT, R132, RZ, PT ;  /* 0x000000ff8400720c */ /* 0x000fe40003f25270 */
[----:B------:R-:W-:Y:S01]  /*5030*/  PRMT R121, RZ, 0x7610, R121 ;  /* 0x00007610ff797816 */ /* 0x000fe20000000079 */
[----:B------:R-:W4:Y:S01]  /*5040*/  @!P5 LDG.E.U16 R120, [R12.64+0x280] ;  /* 0x000280040c78d981 */ /* 0x000f22000c1e1500 */
[----:B------:R-:W-:-:S02]  /*5050*/  PRMT R124, RZ, 0x7610, R124 ;  /* 0x00007610ff7c7816 */ /* 0x000fc4000000007c */
[----:B------:R-:W-:Y:S01]  /*5060*/  PRMT R123, RZ, 0x7610, R123 ;  /* 0x00007610ff7b7816 */ /* 0x000fe2000000007b */
[----:B------:R-:W4:Y:S04]  /*5070*/  @!P6 LDG.E.U16 R119, [R12.64+0x2c0] ;  /* 0x0002c0040c77e981 */ /* 0x000f28000c1e1500 */
[----:B------:R-:W4:Y:S01]  /*5080*/  @!P3 LDG.E.U16 R114, [R12.64+0x100] ;  /* 0x000100040c72b981 */ /* 0x000f22000c1e1500 */
[----:B------:R-:W-:Y:S02]  /*5090*/  ISETP.NE.AND P3, PT, R128, RZ, PT ;  /* 0x000000ff8000720c */ /* 0x000fe40003f65270 */
        /* <DEDUP_REMOVED lines=235> */
[C---:B------:R-:W-:Y:S02]  /*5f50*/  LEA.HI.SX32 R31, R35.reuse, R35, 0x1b ;  /* 0x00000023231f7211 */ /* 0x040fe400078fdaff */
[----:B------:R-:W-:Y:S02]  /*5f60*/  SHF.L.U32 R30, R20, 0x1, RZ ;  /* 0x00000001141e7819 */ /* 0x000fe400000006ff */
[C---:B------:R-:W-:Y:S02]  /*5f70*/  IADD3 R26, R35.reuse, 0x40, RZ ;  /* 0x00000040231a7810 */ /* 0x040fe40007ffe0ff */
[C---:B------:R-:W-:Y:S02]  /*5f80*/  IADD3 R22, R35.reuse, 0x80, RZ ;  /* 0x0000008023167810 */ /* 0x040fe40007ffe0ff */
[----:B------:R-:W-:-:S02]  /*5f90*/  IADD3 R20, R35, 0xa0, RZ ;  /* 0x000000a023147810 */ /* 0x000fc40007ffe0ff */
[----:B---3--:R-:W-:Y:S01]  /*5fa0*/  IADD3 R10, R35, 0xc0, RZ ;  /* 0x000000c0230a7810 */ /* 0x008fe20007ffe0ff */
[----:B------:R-:W-:Y:S01]  /*5fb0*/  IMAD.SHL.U32 R31, R31, 0x2, RZ ;  /* 0x000000021f1f7824 */ /* 0x000fe200078e00ff */
[C---:B------:R-:W-:Y:S02]  /*5fc0*/  IADD3 R24, R35.reuse, 0x60, RZ ;  /* 0x0000006023187810 */ /* 0x040fe40007ffe0ff */
[-C--:B------:R-:W-:Y:S02]  /*5fd0*/  LEA.HI.SX32 R26, R26, R35.reuse, 0x1b ;  /* 0x000000231a1a7211 */ /* 0x080fe400078fdaff */
[-C--:B------:R-:W-:Y:S02]  /*5fe0*/  LEA.HI.SX32 R22, R22, R35.reuse, 0x1b ;  /* 0x0000002316167211 */ /* 0x080fe400078fdaff */
[-C--:B------:R-:W-:Y:S02]  /*5ff0*/  LEA.HI.SX32 R20, R20, R35.reuse, 0x1b ;  /* 0x0000002314147211 */ /* 0x080fe400078fdaff */
[-C--:B------:R-:W-:Y:S01]  /*6000*/  LEA.HI.SX32 R10, R10, R35.reuse, 0x1b ;  /* 0x000000230a0a7211 */ /* 0x080fe200078fdaff */
[----:B------:R-:W-:Y:S01]  /*6010*/  IMAD.SHL.U32 R29, R26, 0x2, RZ ;  /* 0x000000021a1d7824 */ /* 0x000fe200078e00ff */
[-C--:B------:R-:W-:Y:S01]  /*6020*/  LEA.HI.SX32 R24, R24, R35.reuse, 0x1b ;  /* 0x0000002318187211 */ /* 0x080fe200078fdaff */
[----:B------:R-:W-:Y:S01]  /*6030*/  IMAD.SHL.U32 R27, R22, 0x2, RZ ;  /* 0x00000002161b7824 */ /* 0x000fe200078e00ff */
[C---:B------:R-:W-:Y:S01]  /*6040*/  IADD3 R22, R35.reuse, 0x100, RZ ;  /* 0x0000010023167810 */ /* 0x040fe20007ffe0ff */
[----:B------:R-:W-:Y:S01]  /*6050*/  IMAD.SHL.U32 R26, R20, 0x2, RZ ;  /* 0x00000002141a7824 */ /* 0x000fe200078e00ff */
[C---:B------:R-:W-:Y:S01]  /*6060*/  IADD3 R20, R35.reuse, 0x120, RZ ;  /* 0x0000012023147810 */ /* 0x040fe20007ffe0ff */
[----:B------:R-:W-:Y:S01]  /*6070*/  IMAD.SHL.U32 R25, R10, 0x2, RZ ;  /* 0x000000020a197824 */ /* 0x000fe200078e00ff */
[----:B------:R-:W-:Y:S01]  /*6080*/  IADD3 R10, R35, 0x160, RZ ;  /* 0x00000160230a7810 */ /* 0x000fe20007ffe0ff */
[----:B------:R-:W-:Y:S01]  /*6090*/  IMAD.SHL.U32 R28, R24, 0x2, RZ ;  /* 0x00000002181c7824 */ /* 0x000fe200078e00ff */
[----:B------:R-:W-:-:S02]  /*60a0*/  LEA.HI.SX32 R22, R22, R35, 0x1b ;  /* 0x0000002316167211 */ /* 0x000fc400078fdaff */
[C---:B------:R-:W-:Y:S02]  /*60b0*/  IADD3 R24, R35.reuse, 0xe0, RZ ;  /* 0x000000e023187810 */ /* 0x040fe40007ffe0ff */
[-C--:B------:R-:W-:Y:S02]  /*60c0*/  LEA.HI.SX32 R20, R20, R35.reuse, 0x1b ;  /* 0x0000002314147211 */ /* 0x080fe400078fdaff */
[-C--:B------:R-:W-:Y:S01]  /*60d0*/  LEA.HI.SX32 R10, R10, R35.reuse, 0x1b ;  /* 0x000000230a0a7211 */ /* 0x080fe200078fdaff */
[----:B------:R-:W-:Y:S01]  /*60e0*/  IMAD.SHL.U32 R23, R22, 0x2, RZ ;  /* 0x0000000216177824 */ /* 0x000fe200078e00ff */
[----:B------:R-:W-:Y:S01]  /*60f0*/  LEA.HI.SX32 R24, R24, R35, 0x1b ;  /* 0x0000002318187211 */ /* 0x000fe200078fdaff */
[----:B------:R-:W-:Y:S02]  /*6100*/  IMAD.SHL.U32 R22, R20, 0x2, RZ ;  /* 0x0000000214167824 */ /* 0x000fe400078e00ff */
[----:B------:R-:W-:Y:S01]  /*6110*/  IMAD.SHL.U32 R20, R10, 0x2, RZ ;  /* 0x000000020a147824 */ /* 0x000fe200078e00ff */
[----:B------:R-:W-:-:S02]  /*6120*/  IADD3 R10, R35, 0x1c0, RZ ;  /* 0x000001c0230a7810 */ /* 0x000fc40007ffe0ff */
[----:B------:R-:W-:Y:S02]  /*6130*/  SHF.L.U32 R24, R24, 0x1, RZ ;  /* 0x0000000118187819 */ /* 0x000fe400000006ff */
        /* <DEDUP_REMOVED lines=11> */
[C---:B------:R-:W-:Y:S01]  /*61f0*/  IADD3 R12, R35.reuse, 0x1a0, RZ ;  /* 0x000001a0230c7810 */ /* 0x040fe20007ffe0ff */
[----:B------:R-:W-:Y:S01]  /*6200*/  STS.U16 [R26+0x560], R17 ;  /* 0x000560111a007388 */ /* 0x000fe20000000400 */
[----:B-1----:R-:W-:-:S03]  /*6210*/  IADD3 R14, R35, 0x180, RZ ;  /* 0x00000180230e7810 */ /* 0x002fc60007ffe0ff */
[----:B------:R0:W-:Y:S01]  /*6220*/  STS.U16 [R25+0x5a0], R16 ;  /* 0x0005a01019007388 */ /* 0x0001e20000000400 */
[-C--:B------:R-:W-:Y:S02]  /*6230*/  LEA.HI.SX32 R12, R12, R35.reuse, 0x1b ;  /* 0x000000230c0c7211 */ /* 0x080fe400078fdaff */
[-C--:B------:R-:W-:Y:S01]  /*6240*/  LEA.HI.SX32 R14, R14, R35.reuse, 0x1b ;  /* 0x000000230e0e7211 */ /* 0x080fe200078fdaff */
[----:B------:R1:W-:Y:S01]  /*6250*/  STS.U16 [R24+0x5e0], R19 ;  /* 0x0005e01318007388 */ /* 0x0003e20000000400 */
[----:B0-----:R-:W-:Y:S02]  /*6260*/  LEA.HI.SX32 R16, R0, R35, 0x1b ;  /* 0x0000002300107211 */ /* 0x001fe400078fdaff */
[----:B------:R-:W-:Y:S01]  /*6270*/  SHF.L.U32 R0, R35, 0x4, RZ ;  /* 0x0000000423007819 */ /* 0x000fe200000006ff */
[----:B------:R0:W-:Y:S01]  /*6280*/  STS.U16 [R23+0x620], R18 ;  /* 0x0006201217007388 */ /* 0x0001e20000000400 */
[----:B-1----:R-:W-:Y:S02]  /*6290*/  IMAD.SHL.U32 R19, R14, 0x2, RZ ;  /* 0x000000020e137824 */ /* 0x002fe400078e00ff */
[----:B------:R-:W-:Y:S01]  /*62a0*/  LEA.HI.SX32 R0, R0, R0, 0x1b ;  /* 0x0000000000007211 */ /* 0x000fe200078fdaff */
[----:B------:R-:W-:Y:S01]  /*62b0*/  STS.U16 [R22+0x660], R143 ;  /* 0x0006608f16007388 */ /* 0x000fe20000000400 */
[----:B------:R-:W-:-:S02]  /*62c0*/  IMAD.SHL.U32 R17, R10, 0x2, RZ ;  /* 0x000000020a117824 */ /* 0x000fc400078e00ff */
[----:B------:R-:W-:Y:S01]  /*62d0*/  IMAD.SHL.U32 R16, R16, 0x2, RZ ;  /* 0x0000000210107824 */ /* 0x000fe200078e00ff */
[----:B------:R-:W-:Y:S01]  /*62e0*/  STS.U16 [R21+0x6a0], R142 ;  /* 0x0006a08e15007388 */ /* 0x000fe20000000400 */
[----:B0-----:R-:W-:-:S03]  /*62f0*/  IMAD.SHL.U32 R18, R12, 0x2, RZ ;  /* 0x000000020c127824 */ /* 0x001fc600078e00ff */
        /* <DEDUP_REMOVED lines=61> */
.L_x_2382:
[----:B------:R-:W-:Y:S02]  /*66d0*/  IMAD R14, R173, c[0x0][0x230], RZ ;  /* 0x00008c00ad0e7a24 */ /* 0x000fe400078e02ff */
[----:B------:R-:W-:Y:S02]  /*66e0*/  IMAD.MOV.U32 R12, RZ, RZ, R52 ;  /* 0x000000ffff0c7224 */ /* 0x000fe400078e0034 */
        /* <DEDUP_REMOVED lines=11> */
.L_x_2381:
        /* <DEDUP_REMOVED lines=110> */
.L_x_2385:
        /* <DEDUP_REMOVED lines=32> */
.L_x_2386:
[----:B------:R0:W5:Y:S02]  /*7080*/  LDG.E R11, [R4.64] ;  /* 0x00000004040b7981 */ /* 0x000164000c1e1900 */
.L_x_2387:
        /* <DEDUP_REMOVED lines=16> */
.L_x_2384:
[----:B------:R-:W-:Y:S05]  /*7190*/  BSYNC B0 ;  /* 0x0000000000007941 */ /* 0x000fea0003800000 */
.L_x_2383:
        /* <DEDUP_REMOVED lines=20> */
.L_x_2380:
[----:B0-----:R-:W-:Y:S01]  /*72e0*/  IMAD R12, R171, c[0x0][0x210], RZ ;  /* 0x00008400ab0c7a24 */ /* 0x001fe200078e02ff */
[----:B------:R-:W-:Y:S01]  /*72f0*/  BAR.SYNC.DEFER_BLOCKING 0x0 ;  /* 0x0000000000007b1d */ /* 0x000fe20000010000 */
[----:B-1----:R-:W-:Y:S01]  /*7300*/  IMAD.WIDE.U32 R10, R47, c[0x0][0x210], RZ ;  /* 0x000084002f0a7a25 */ /* 0x002fe200078e00ff */
[----:B------:R-:W-:-:S02]  /*7310*/  SHF.R.S32.HI R87, RZ, 0x1f, R2 ;  /* 0x0000001fff577819 */ /* 0x000fc40000011402 */
[----:B------:R-:W-:Y:S01]  /*7320*/  F2FP.PACK_AB R64, R71, R70 ;  /* 0x000000464740723e */ /* 0x000fe200000000ff */
[----:B------:R-:W-:Y:S01]  /*7330*/  IMAD R69, R47, c[0x0][0x214], R12 ;  /* 0x000085002f457a24 */ /* 0x000fe200078e020c */
[----:B------:R-:W-:Y:S01]  /*7340*/  F2FP.PACK_AB R66, R73, R72 ;  /* 0x000000484942723e */ /* 0x000fe200000000ff */
[----:B------:R-:W-:Y:S01]  /*7350*/  IMAD R15, R53, c[0x0][0x218], RZ ;  /* 0x00008600350f7a24 */ /* 0x000fe200078e02ff */
[----:B------:R-:W-:Y:S01]  /*7360*/  PRMT R68, R64, 0x7632, R68 ;  /* 0x0000763240447816 */ /* 0x000fe20000000044 */
[----:B------:R-:W-:Y:S01]  /*7370*/  IMAD.IADD R11, R11, 0x1, R69 ;  /* 0x000000010b0b7824 */ /* 0x000fe200078e0245 */
[----:B------:R-:W-:Y:S01]  /*7380*/  PRMT R86, R66, 0x7610, R86 ;  /* 0x0000761042567816 */ /* 0x000fe20000000056 */
[C---:B------:R-:W-:Y:S01]  /*7390*/  IMAD R61, R54.reuse, c[0x0][0x21c], R15 ;  /* 0x00008700363d7a24 */ /* 0x040fe200078e020f */
[----:B------:R-:W-:Y:S01]  /*73a0*/  ISETP.NE.AND P6, PT, R57, RZ, PT ;  /* 0x000000ff3900720c */ /* 0x000fe20003fc5270 */
[----:B------:R-:W-:Y:S01]  /*73b0*/  IMAD.WIDE.U32 R12, R54, c[0x0][0x218], R10 ;  /* 0x00008600360c7a25 */ /* 0x000fe200078e000a */
[----:B------:R-:W-:Y:S01]  /*73c0*/  SHF.R.S32.HI R11, RZ, 0x1f, R32 ;  /* 0x0000001fff0b7819 */ /* 0x000fe20000011420 */
[----:B------:R-:W-:Y:S01]  /*73d0*/  BSSY B0, `(.L_x_2389) ;  /* 0x000005e000007945 */ /* 0x000fe20003800000 */
[----:B------:R-:W-:Y:S01]  /*73e0*/  LOP3.LUT R57, R2, 0x20, RZ, 0xfc, !PT ;  /* 0x0000002002397812 */ /* 0x000fe200078efcff */
[----:B------:R-:W-:Y:S01]  /*73f0*/  IMAD R10, R171, c[0x0][0x200], RZ ;  /* 0x00008000ab0a7a24 */ /* 0x000fe200078e02ff */
[----:B------:R-:W-:Y:S01]  /*7400*/  IADD3 R15, P5, R32, R12, RZ ;  /* 0x0000000c200f7210 */ /* 0x000fe20007fbe0ff */
[----:B------:R-:W-:-:S02]  /*7410*/  IMAD.MOV.U32 R65, RZ, RZ, 0x2 ;  /* 0x00000002ff417424 */ /* 0x000fc400078e00ff */
[----:B------:R-:W-:Y:S01]  /*7420*/  IMAD R63, R47, c[0x0][0x204], R10 ;  /* 0x000081002f3f7a24 */ /* 0x000fe200078e020a */
[----:B------:R-:W-:Y:S01]  /*7430*/  IADD3.X R14, R11, R61, R13, P5, !PT ;  /* 0x0000003d0b0e7210 */ /* 0x000fe20002ffe40d */
[----:B------:R-:W-:Y:S01]  /*7440*/  IMAD.WIDE.U32 R12, R47, c[0x0][0x200], RZ ;  /* 0x000080002f0c7a25 */ /* 0x000fe200078e00ff */
[----:B------:R0:W-:Y:S03]  /*7450*/  STS.U16 [R0+0x2], R68 ;  /* 0x0000024400007388 */ /* 0x0001e60000000400 */
[----:B------:R-:W-:Y:S01]  /*7460*/  IMAD.IADD R13, R13, 0x1, R63 ;  /* 0x000000010d0d7824 */ /* 0x000fe200078e023f */
[----:B------:R-:W-:Y:S01]  /*7470*/  STS.U16 [R0+0x4], R86 ;  /* 0x0000045600007388 */ /* 0x000fe20000000400 */
[----:B------:R-:W-:Y:S02]  /*7480*/  IMAD R61, R53, c[0x0][0x208], RZ ;  /* 0x00008200353d7a24 */ /* 0x000fe400078e02ff */
[----:B------:R-:W-:-:S04]  /*7490*/  IMAD.WIDE.U32 R12, R54, c[0x0][0x208], R12 ;  /* 0x00008200360c7a25 */ /* 0x000fc800078e000c */
[----:B------:R-:W-:Y:S01]  /*74a0*/  IMAD R67, R54, c[0x0][0x20c], R61 ;  /* 0x0000830036437a24 */ /* 0x000fe200078e023d */
        /* <DEDUP_REMOVED lines=8> */
[----:B------:R-:W-:-:S04]  /*7530*/  @!P4 IMAD.MOV.U32 R10, RZ, RZ, R32 ;  /* 0x000000ffff0ac224 */ /* 0x000fc800078e0020 */
[----:B------:R-:W-:-:S04]  /*7540*/  @!P4 IMAD.WIDE.U32 R60, R47, c[0x0][0x200], R10 ;  /* 0x000080002f3cca25 */ /* 0x000fc800078e000a */
[----:B------:R-:W-:-:S04]  /*7550*/  @!P4 IMAD.IADD R61, R63, 0x1, R61 ;  /* 0x000000013f3dc824 */ /* 0x000fc800078e023d */
[----:B------:R-:W-:-:S05]  /*7560*/  @!P4 IMAD.WIDE.U32 R60, R54, c[0x0][0x208], R60 ;  /* 0x00008200363cca25 */ /* 0x000fca00078e003c */
[----:B------:R-:W-:-:S04]  /*7570*/  @!P4 IADD3 R60, P5, R2, R60, RZ ;  /* 0x0000003c023cc210 */ /* 0x000fc80007fbe0ff */
[--C-:B------:R-:W-:Y:S02]  /*7580*/  @!P4 IADD3.X R61, R87, R61, R67.reuse, P5, !PT ;  /* 0x0000003d573dc210 */ /* 0x100fe40002ffe443 */
[----:B------:R-:W-:Y:S02]  /*7590*/  @!P4 LEA R62, P5, R60, c[0x0][0x298], 0x1 ;  /* 0x0000a6003c3eca11 */ /* 0x000fe400078a08ff */
[----:B------:R-:W-:Y:S02]  /*75a0*/  PRMT R67, R64, 0x7610, R67 ;  /* 0x0000761040437816 */ /* 0x000fe40000000043 */
[----:B------:R-:W-:Y:S02]  /*75b0*/  @!P4 LEA.HI.X R63, R60, c[0x0][0x29c], R61, 0x1, P5 ;  /* 0x0000a7003c3fca11 */ /* 0x000fe400028f0c3d */
[----:B------:R-:W-:Y:S01]  /*75c0*/  IADD3 R60, P5, R2, R32, RZ ;  /* 0x00000020023c7210 */ /* 0x000fe20007fbe0ff */
[----:B------:R1:W-:Y:S01]  /*75d0*/  STS.U16 [R0], R67 ;  /* 0x0000004300007388 */ /* 0x0003e20000000400 */
[----:B------:R-:W-:-:S02]  /*75e0*/  F2FP.PACK_AB R64, R75, R74 ;  /* 0x0000004a4b40723e */ /* 0x000fc400000000ff */
[----:B------:R-:W-:Y:S02]  /*75f0*/  IADD3.X R61, R87, R11, RZ, P5, !PT ;  /* 0x0000000b573d7210 */ /* 0x000fe40002ffe4ff */
[C---:B------:R-:W-:Y:S02]  /*7600*/  PRMT R88, R64.reuse, 0x7610, R88 ;  /* 0x0000761040587816 */ /* 0x040fe40000000058 */
[----:B------:R-:W-:Y:S02]  /*7610*/  PRMT R89, R64, 0x7632, R89 ;  /* 0x0000763240597816 */ /* 0x000fe40000000059 */
[----:B------:R-:W-:Y:S01]  /*7620*/  PRMT R87, R66, 0x7632, R87 ;  /* 0x0000763242577816 */ /* 0x000fe20000000057 */
[----:B------:R2:W-:Y:S01]  /*7630*/  STS.U16 [R0+0x8], R88 ;  /* 0x0000085800007388 */ /* 0x0005e20000000400 */
[----:B------:R-:W-:Y:S02]  /*7640*/  F2FP.PACK_AB R64, R77, R76 ;  /* 0x0000004c4d40723e */ /* 0x000fe400000000ff */
[----:B------:R-:W-:Y:S01]  /*7650*/  F2FP.PACK_AB R66, R79, R78 ;  /* 0x0000004e4f42723e */ /* 0x000fe200000000ff */
[----:B------:R-:W-:Y:S01]  /*7660*/  STS.U16 [R0+0x6], R87 ;  /* 0x0000065700007388 */ /* 0x000fe20000000400 */
[----:B------:R-:W-:-:S02]  /*7670*/  PRMT R90, R64, 0x7610, R90 ;  /* 0x00007610405a7816 */ /* 0x000fc4000000005a */
[----:B0-----:R-:W-:Y:S01]  /*7680*/  PRMT R68, R64, 0x7632, R68 ;  /* 0x0000763240447816 */ /* 0x001fe20000000044 */
[----:B------:R-:W-:Y:S01]  /*7690*/  STS.U16 [R0+0xa], R89 ;  /* 0x00000a5900007388 */ /* 0x000fe20000000400 */
[C---:B------:R-:W-:Y:S02]  /*76a0*/  PRMT R91, R66.reuse, 0x7610, R91 ;  /* 0x00007610425b7816 */ /* 0x040fe4000000005b */
[----:B------:R-:W-:Y:S01]  /*76b0*/  PRMT R92, R66, 0x7632, R92 ;  /* 0x00007632425c7816 */ /* 0x000fe2000000005c */
[----:B------:R0:W-:Y:S01]  /*76c0*/  STS.U16 [R0+0xc], R90 ;  /* 0x00000c5a00007388 */ /* 0x0001e20000000400 */
[----:B-1----:R-:W-:Y:S02]  /*76d0*/  F2FP.PACK_AB R67, R81, R80 ;  /* 0x000000505143723e */ /* 0x002fe400000000ff */
[----:B------:R-:W-:Y:S01]  /*76e0*/  F2FP.PACK_AB R64, R83, R82 ;  /* 0x000000525340723e */ /* 0x000fe200000000ff */
[----:B------:R-:W-:Y:S01]  /*76f0*/  STS.U16 [R0+0xe], R68 ;  /* 0x00000e4400007388 */ /* 0x000fe20000000400 */
[----:B------:R-:W-:-:S02]  /*7700*/  F2FP.PACK_AB R66, R85, R84 ;  /* 0x000000545542723e */ /* 0x000fc400000000ff */
[----:B------:R-:W-:Y:S01]  /*7710*/  PRMT R86, R67, 0x7632, R86 ;  /* 0x0000763243567816 */ /* 0x000fe20000000056 */
[----:B------:R-:W-:Y:S01]  /*7720*/  STS.U16 [R0+0x10], R91 ;  /* 0x0000105b00007388 */ /* 0x000fe20000000400 */
[----:B--2---:R-:W-:Y:S02]  /*7730*/  PRMT R88, R64, 0x7632, R88 ;  /* 0x0000763240587816 */ /* 0x004fe40000000058 */
[----:B0-----:R-:W-:Y:S01]  /*7740*/  PRMT R90, R66, 0x7632, R90 ;  /* 0x00007632425a7816 */ /* 0x001fe2000000005a */
        /* <DEDUP_REMOVED lines=38> */
.L_x_2390:
[----:B------:R-:W-:Y:S05]  /*79b0*/  BSYNC B0 ;  /* 0x0000000000007941 */ /* 0x000fea0003800000 */
.L_x_2389:
        /* <DEDUP_REMOVED lines=147> */
[----:B------:R-:W-:-:S06]  /*82f0*/  FMUL.FTZ R98, R97, -1.4426950216293334961 ;  /* 0xbfb8aa3b61627820 */ /* 0x000fcc0000410000 */
[----:B------:R-:W0:Y:S01]  /*8300*/  MUFU.EX2 R98, R98 ;  /* 0x0000006200627308 */ /* 0x000e220000000800 */
[----:B------:R-:W-:Y:S01]  /*8310*/  FMUL.FTZ R100, R99, -1.4426950216293334961 ;  /* 0xbfb8aa3b63647820 */ /* 0x000fe20000410000 */
[----:B-1----:R-:W-:Y:S01]  /*8320*/  HADD2.F32 R113, -RZ, R14.H0_H0 ;  /* 0x2000000eff717230 */ /* 0x002fe20000004100 */
[----:B------:R-:W-:Y:S01]  /*8330*/  FMUL.FTZ R102, R101, -1.4426950216293334961 ;  /* 0xbfb8aa3b65667820 */ /* 0x000fe20000410000 */
[----:B--2---:R-:W-:Y:S01]  /*8340*/  HADD2.F32 R15, -RZ, R15.H0_H0 ;  /* 0x2000000fff0f7230 */ /* 0x004fe20000004100 */
[----:B------:R-:W-:Y:S01]  /*8350*/  FMUL.FTZ R106, R105, -1.4426950216293334961 ;  /* 0xbfb8aa3b696a7820 */ /* 0x000fe20000410000 */
[----:B------:R-:W-:Y:S01]  /*8360*/  HADD2.F32 R115, -RZ, R96.H0_H0 ;  /* 0x20000060ff737230 */ /* 0x000fe20000004100 */
[----:B------:R-:W-:Y:S01]  /*8370*/  FMUL.FTZ R110, R109, -1.4426950216293334961 ;  /* 0xbfb8aa3b6d6e7820 */ /* 0x000fe20000410000 */
[----:B---3--:R-:W-:Y:S01]  /*8380*/  HADD2.F32 R63, -RZ, R63.H0_H0 ;  /* 0x2000003fff3f7230 */ /* 0x008fe20000004100 */
[----:B------:R-:W-:Y:S01]  /*8390*/  FMUL.FTZ R104, R103, -1.4426950216293334961 ;  /* 0xbfb8aa3b67687820 */ /* 0x000fe20000410000 */
[----:B----4-:R-:W-:Y:S01]  /*83a0*/  HADD2.F32 R13, -RZ, R13.H0_H0 ;  /* 0x2000000dff0d7230 */ /* 0x010fe20000004100 */
[----:B------:R-:W-:Y:S01]  /*83b0*/  FMUL.FTZ R108, R107, -1.4426950216293334961 ;  /* 0xbfb8aa3b6b6c7820 */ /* 0x000fe20000410000 */
[----:B-----5:R-:W-:Y:S01]  /*83c0*/  HADD2.F32 R117, -RZ, R62.H0_H0 ;  /* 0x2000003eff757230 */ /* 0x020fe20000004100 */
[----:B------:R-:W-:Y:S01]  /*83d0*/  FMUL.FTZ R112, R111, -1.4426950216293334961 ;  /* 0xbfb8aa3b6f707820 */ /* 0x000fe20000410000 */
[----:B------:R-:W1:Y:S01]  /*83e0*/  MUFU.EX2 R100, R100 ;  /* 0x0000006400647308 */ /* 0x000e620000000800 */
[----:B------:R-:W-:Y:S01]  /*83f0*/  HADD2.F32 R95, -RZ, R95.H0_H0 ;  /* 0x2000005fff5f7230 */ /* 0x000fe20000004100 */
[----:B------:R-:W-:-:S02]  /*8400*/  FMUL.FTZ R114, R113, -1.4426950216293334961 ;  /* 0xbfb8aa3b71727820 */ /* 0x000fc40000410000 */
[----:B------:R-:W-:Y:S02]  /*8410*/  FMUL.FTZ R96, R15, -1.4426950216293334961 ;  /* 0xbfb8aa3b0f607820 */ /* 0x000fe40000410000 */
[----:B------:R-:W-:Y:S02]  /*8420*/  FMUL.FTZ R116, R115, -1.4426950216293334961 ;  /* 0xbfb8aa3b73747820 */ /* 0x000fe40000410000 */
[----:B------:R-:W-:Y:S01]  /*8430*/  FMUL.FTZ R118, R63, -1.4426950216293334961 ;  /* 0xbfb8aa3b3f767820 */ /* 0x000fe20000410000 */
[----:B------:R-:W2:Y:S01]  /*8440*/  MUFU.EX2 R102, R102 ;  /* 0x0000006600667308 */ /* 0x000ea20000000800 */
[----:B------:R-:W-:Y:S02]  /*8450*/  FMUL.FTZ R14, R13, -1.4426950216293334961 ;  /* 0xbfb8aa3b0d0e7820 */ /* 0x000fe40000410000 */
[----:B------:R-:W-:Y:S01]  /*8460*/  FMUL.FTZ R62, R117, -1.4426950216293334961 ;  /* 0xbfb8aa3b753e7820 */ /* 0x000fe20000410000 */
[----:B0-----:R-:W-:-:S04]  /*8470*/  HADD2.F32 R120, -RZ, R12.H0_H0 ;  /* 0x2000000cff787230 */ /* 0x001fc80000004100 */
[----:B------:R-:W0:Y:S01]  /*8480*/  MUFU.EX2 R106, R106 ;  /* 0x0000006a006a7308 */ /* 0x000e220000000800 */
[----:B------:R-:W-:-:S07]  /*8490*/  FMUL.FTZ R121, R120, -1.4426950216293334961 ;  /* 0xbfb8aa3b78797820 */ /* 0x000fce0000410000 */
[----:B------:R-:W3:Y:S01]  /*84a0*/  MUFU.EX2 R110, R110 ;  /* 0x0000006e006e7308 */ /* 0x000ee20000000800 */
[----:B------:R-:W-:Y:S02]  /*84b0*/  FMUL.FTZ R12, R95, -1.4426950216293334961 ;  /* 0xbfb8aa3b5f0c7820 */ /* 0x000fe40000410000 */
[----:B------:R-:W-:-:S05]  /*84c0*/  FADD.FTZ R98, R98, 1 ;  /* 0x3f80000062627421 */ /* 0x000fca0000010000 */
        /* <DEDUP_REMOVED lines=12> */
[----:B------:R-:W1:Y:S01]  /*8590*/  MUFU.RCP R98, R98 ;  /* 0x0000006200627308 */ /* 0x000e620000001000 */
[----:B--2---:R-:W-:Y:S02]  /*85a0*/  FADD.FTZ R102, R102, 1 ;  /* 0x3f80000066667421 */ /* 0x004fe40000010000 */
[----:B0-----:R-:W-:Y:S02]  /*85b0*/  FADD.FTZ R106, R106, 1 ;  /* 0x3f8000006a6a7421 */ /* 0x001fe40000010000 */
[----:B---3--:R-:W-:Y:S02]  /*85c0*/  FADD.FTZ R110, R110, 1 ;  /* 0x3f8000006e6e7421 */ /* 0x008fe40000010000 */
[----:B----4-:R-:W-:Y:S02]  /*85d0*/  FADD.FTZ R104, R104, 1 ;  /* 0x3f80000068687421 */ /* 0x010fe40000010000 */
[----:B-----5:R-:W-:Y:S02]  /*85e0*/  FADD.FTZ R108, R108, 1 ;  /* 0x3f8000006c6c7421 */ /* 0x020fe40000010000 */
[----:B------:R-:W-:Y:S01]  /*85f0*/  FADD.FTZ R112, R112, 1 ;  /* 0x3f80000070707421 */ /* 0x000fe20000010000 */
        /* <DEDUP_REMOVED lines=11> */
[----:B-1----:R-:W-:-:S07]  /*86b0*/  FMUL.FTZ R97, R97, R98 ;  /* 0x0000006261617220 */ /* 0x002fce0000410000 */
[----:B------:R-:W1:Y:S08]  /*86c0*/  MUFU.RCP R110, R110 ;  /* 0x0000006e006e7308 */ /* 0x000e700000001000 */
[----:B------:R-:W4:Y:S08]  /*86d0*/  MUFU.RCP R104, R104 ;  /* 0x0000006800687308 */ /* 0x000f300000001000 */
[----:B------:R-:W5:Y:S08]  /*86e0*/  MUFU.RCP R108, R108 ;  /* 0x0000006c006c7308 */ /* 0x000f700000001000 */
[----:B------:R-:W0:Y:S08]  /*86f0*/  MUFU.RCP R112, R112 ;  /* 0x0000007000707308 */ /* 0x000e300000001000 */
[----:B------:R4:W0:Y:S08]  /*8700*/  MUFU.RCP R122, R14 ;  /* 0x0000000e007a7308 */ /* 0x0008300000001000 */
[----:B------:R-:W0:Y:S08]  /*8710*/  MUFU.RCP R114, R114 ;  /* 0x0000007200727308 */ /* 0x000e300000001000 */
[----:B------:R-:W0:Y:S08]  /*8720*/  MUFU.RCP R96, R96 ;  /* 0x0000006000607308 */ /* 0x000e300000001000 */
[----:B------:R-:W0:Y:S08]  /*8730*/  MUFU.RCP R116, R116 ;  /* 0x0000007400747308 */ /* 0x000e300000001000 */
[----:B------:R5:W0:Y:S08]  /*8740*/  MUFU.RCP R124, R62 ;  /* 0x0000003e007c7308 */ /* 0x000a300000001000 */
[----:B------:R-:W0:Y:S08]  /*8750*/  MUFU.RCP R118, R118 ;  /* 0x0000007600767308 */ /* 0x000e300000001000 */
[----:B------:R-:W4:Y:S08]  /*8760*/  MUFU.RCP R98, R119 ;  /* 0x0000007700627308 */ /* 0x000f300000001000 */
[----:B------:R-:W5:Y:S01]  /*8770*/  MUFU.RCP R121, R121 ;  /* 0x0000007900797308 */ /* 0x000f620000001000 */
[----:B0-----:R-:W-:-:S02]  /*8780*/  FMUL.FTZ R12, R99, R100 ;  /* 0x00000064630c7220 */ /* 0x001fc40000410000 */
[----:B--2---:R-:W-:Y:S02]  /*8790*/  FMUL.FTZ R101, R101, R102 ;  /* 0x0000006665657220 */ /* 0x004fe40000410000 */
[----:B---3--:R-:W-:Y:S02]  /*87a0*/  FMUL.FTZ R105, R105, R106 ;  /* 0x0000006a69697220 */ /* 0x008fe40000410000 */
[----:B-1----:R-:W-:Y:S02]  /*87b0*/  FMUL.FTZ R109, R109, R110 ;  /* 0x0000006e6d6d7220 */ /* 0x002fe40000410000 */
[----:B------:R-:W-:Y:S02]  /*87c0*/  FMUL.FTZ R97, R97, R70 ;  /* 0x0000004661617220 */ /* 0x000fe40000410000 */
[----:B------:R-:W-:Y:S02]  /*87d0*/  FMUL.FTZ R12, R12, R71 ;  /* 0x000000470c0c7220 */ /* 0x000fe40000410000 */
[----:B----4-:R-:W-:-:S02]  /*87e0*/  FMUL.FTZ R14, R103, R104 ;  /* 0x00000068670e7220 */ /* 0x010fc40000410000 */
[----:B-----5:R-:W-:Y:S02]  /*87f0*/  FMUL.FTZ R62, R107, R108 ;  /* 0x0000006c6b3e7220 */ /* 0x020fe40000410000 */
        /* <DEDUP_REMOVED lines=12> */
[----:B------:R-:W-:Y:S01]  /*88c0*/  F2FP.PACK_AB R12, R12, R97 ;  /* 0x000000610c0c723e */ /* 0x000fe200000000ff */
[----:B------:R-:W-:Y:S01]  /*88d0*/  BAR.SYNC.DEFER_BLOCKING 0x0 ;  /* 0x0000000000007b1d */ /* 0x000fe20000010000 */
        /* <DEDUP_REMOVED lines=11> */
[----:B------:R-:W-:-:S02]  /*8990*/  F2FP.PACK_AB R14, R14, R101 ;  /* 0x000000650e0e723e */ /* 0x000fc400000000ff */
[----:B------:R-:W-:Y:S02]  /*89a0*/  PRMT R63, R12, 0x7632, R63 ;  /* 0x000076320c3f7816 */ /* 0x000fe4000000003f */
[----:B------:R-:W-:Y:S02]  /*89b0*/  F2FP.PACK_AB R62, R62, R105 ;  /* 0x000000693e3e723e */ /* 0x000fe400000000ff */
[----:B------:R-:W-:Y:S02]  /*89c0*/  F2FP.PACK_AB R70, R70, R109 ;  /* 0x0000006d4646723e */ /* 0x000fe400000000ff */
[----:B------:R-:W-:Y:S02]  /*89d0*/  F2FP.PACK_AB R13, R72, R13 ;  /* 0x0000000d480d723e */ /* 0x000fe400000000ff */
[----:B------:R-:W-:Y:S02]  /*89e0*/  F2FP.PACK_AB R15, R74, R15 ;  /* 0x0000000f4a0f723e */ /* 0x000fe400000000ff */
[----:B------:R-:W-:-:S02]  /*89f0*/  F2FP.PACK_AB R76, R76, R117 ;  /* 0x000000754c4c723e */ /* 0x000fc400000000ff */
        /* <DEDUP_REMOVED lines=44> */
[----:B0-----:R-:W-:Y:S01]  /*8cc0*/  IMAD R0, R171, c[0x0][0x220], RZ ;  /* 0x00008800ab007a24 */ /* 0x001fe200078e02ff */
[----:B------:R-:W-:Y:S01]  /*8cd0*/  BSSY B0, `(.L_x_2391) ;  /* 0x0000011000007945 */ /* 0x000fe20003800000 */
[----:B------:R-:W-:-:S04]  /*8ce0*/  IMAD.WIDE.U32 R12, R47, c[0x0][0x220], RZ ;  /* 0x000088002f0c7a25 */ /* 0x000fc800078e00ff */
[----:B------:R-:W-:-:S04]  /*8cf0*/  IMAD R99, R47, c[0x0][0x224], R0 ;  /* 0x000089002f637a24 */ /* 0x000fc800078e0200 */
[----:B------:R-:W-:Y:S01]  /*8d00*/  IMAD.IADD R97, R13, 0x1, R99 ;  /* 0x000000010d617824 */ /* 0x000fe200078e0263 */
[----:B-1----:R-:W-:-:S13]  /*8d10*/  ISETP.GE.AND P0, PT, R2, R95, PT ;  /* 0x0000005f0200720c */ /* 0x002fda0003f06270 */
[----:B------:R-:W-:Y:S05]  /*8d20*/  @P0 BRA `(.L_x_2392) ;  /* 0x000000b000000947 */ /* 0x000fea0003800000 */
[----:B------:R-:W-:Y:S02]  /*8d30*/  IMAD.MOV.U32 R14, RZ, RZ, R60 ;  /* 0x000000ffff0e7224 */ /* 0x000fe400078e003c */
[----:B------:R-:W-:Y:S02]  /*8d40*/  IMAD.MOV.U32 R15, RZ, RZ, R61 ;  /* 0x000000ffff0f7224 */ /* 0x000fe400078e003d */
[----:B------:R-:W-:Y:S02]  /*8d50*/  IMAD R17, R53, c[0x0][0x228], RZ ;  /* 0x00008a0035117a24 */ /* 0x000fe400078e02ff */
[----:B------:R-:W-:-:S04]  /*8d60*/  IMAD.WIDE.U32 R14, R47, c[0x0][0x220], R14 ;  /* 0x000088002f0e7a25 */ /* 0x000fc800078e000e */
[----:B------:R-:W-:Y:S01]  /*8d70*/  IMAD R17, R54, c[0x0][0x22c], R17 ;  /* 0x00008b0036117a24 */ /* 0x000fe200078e0211 */
[----:B------:R-:W-:-:S05]  /*8d80*/  IADD3 R15, R99, R15, RZ ;  /* 0x0000000f630f7210 */ /* 0x000fca0007ffe0ff */
[----:B------:R-:W-:-:S04]  /*8d90*/  IMAD.WIDE.U32 R14, R54, c[0x0][0x228], R14 ;  /* 0x00008a00360e7a25 */ /* 0x000fc800078e000e */
[----:B------:R-:W-:Y:S01]  /*8da0*/  IMAD.IADD R15, R15, 0x1, R17 ;  /* 0x000000010f0f7824 */ /* 0x000fe200078e0211 */
[----:B------:R-:W-:-:S04]  /*8db0*/  LEA R16, P0, R14, c[0x0][0x2a0], 0x1 ;  /* 0x0000a8000e107a11 */ /* 0x000fc800078008ff */
[----:B------:R-:W-:-:S05]  /*8dc0*/  LEA.HI.X R17, R14, c[0x0][0x2a4], R15, 0x1, P0 ;  /* 0x0000a9000e117a11 */ /* 0x000fca00000f0c0f */
[----:B------:R0:W-:Y:S04]  /*8dd0*/  STG.E.U16 [R16.64], R31 ;  /* 0x0000001f10007986 */ /* 0x0001e8000c101504 */
.L_x_2392:
[----:B------:R-:W-:Y:S05]  /*8de0*/  BSYNC B0 ;  /* 0x0000000000007941 */ /* 0x000fea0003800000 */
.L_x_2391:
[----:B------:R-:W-:Y:S01]  /*8df0*/  IMAD.MOV.U32 R13, RZ, RZ, R97 ;  /* 0x000000ffff0d7224 */ /* 0x000fe200078e0061 */
[-C--:B------:R-:W-:Y:S01]  /*8e00*/  ISETP.GE.AND P3, PT, R57, R95.reuse, PT ;  /* 0x0000005f3900720c */ /* 0x080fe20003f66270 */
[----:B------:R-:W-:Y:S01]  /*8e10*/  IMAD R15, R53, c[0x0][0x228], RZ ;  /* 0x00008a00350f7a24 */ /* 0x000fe200078e02ff */
[-C--:B------:R-:W-:Y:S01]  /*8e20*/  ISETP.GE.AND P4, PT, R66, R95.reuse, PT ;  /* 0x0000005f4200720c */ /* 0x080fe20003f86270 */
[----:B------:R-:W-:Y:S01]  /*8e30*/  IMAD.WIDE.U32 R12, R54, c[0x0][0x228], R12 ;  /* 0x00008a00360c7a25 */ /* 0x000fe200078e000c */
        /* <DEDUP_REMOVED lines=9> */
[----:B------:R-:W-:Y:S01]  /*8ed0*/  ISETP.GE.AND P2, PT, R86, R95, PT ;  /* 0x0000005f5600720c */ /* 0x000fe20003f46270 */
[----:B------:R-:W-:Y:S01]  /*8ee0*/  IMAD.WIDE R42, R33, 0x2, R42 ;  /* 0x00000002212a7825 */ /* 0x000fe200078e022a */
[----:B------:R-:W-:Y:S02]  /*8ef0*/  LEA.HI.X R3, R15, R3, R12, 0x1, P0 ;  /* 0x000000030f037211 */ /* 0x000fe400000f0c0c */
[-C--:B------:R-:W-:Y:S01]  /*8f00*/  ISETP.GE.AND P0, PT, R68, R95.reuse, PT ;  /* 0x0000005f4400720c */ /* 0x080fe20003f06270 */
[----:B------:R-:W-:Y:S01]  /*8f10*/  IMAD.IADD R36, R33, 0x1, R36 ;  /* 0x0000000121247824 */ /* 0x000fe200078e0224 */
[----:B------:R-:W-:Y:S01]  /*8f20*/  IADD3 R34, R34, 0x1, RZ ;  /* 0x0000000122227810 */ /* 0x000fe20007ffe0ff */
        /* <DEDUP_REMOVED lines=27> */
.L_x_2393:
[----:B------:R-:W-:Y:S05]  /*90e0*/  EXIT ;  /* 0x000000000000794d */ /* 0x000fea0003800000 */
.L_x_2395:
        /* <DEDUP_REMOVED lines=9> */
.L_x_8861:


//--------------------- .text._Z25selective_scan_fwd_kernelI32Selective_Scan_fwd_kernel_traitsILi32ELi16ELi1ELb1ELb1ELb1ELb0ELb0EN3c104HalfEffEEv13SSMParamsBase --------------------------
	.section	.text._Z25selective_scan_fwd_kernelI32Selective_Scan_fwd_kernel_traitsILi32ELi16ELi1ELb1ELb1ELb1ELb0ELb0EN3c104HalfEffEEv13SSMParamsBase,"ax",@progbits
	.sectioninfo	@"SHI_REGISTERS=167"
	.align	128
        .global         _Z25selective_scan_fwd_kernelI32Selective_Scan_fwd_kernel_traitsILi32ELi16ELi1ELb1ELb1ELb1ELb0ELb0EN3c104HalfEffEEv13SSMParamsBase
        .type           _Z25selective_scan_fwd_kernelI32Selective_Scan_fwd_kernel_traitsILi32ELi16ELi1ELb1ELb1ELb1ELb0ELb0EN3c104HalfEffEEv13SSMParamsBase,@function
        .size           _Z25selective_scan_fwd_kernelI32Selective_Scan_fwd_kernel_traitsILi32ELi16ELi1ELb1ELb1ELb1ELb0ELb0EN3c104HalfEffEEv13SSMParamsBase,(.L_x_8862 - _Z25selective_scan_fwd_kernelI32Selective_Scan_fwd_kernel_traitsILi32ELi16ELi1ELb1ELb1ELb1ELb0ELb0EN3c104HalfEffEEv13SSMParamsBase)
        .other          _Z25selective_scan_fwd_kernelI32Selective_Scan_fwd_kernel_traitsILi32ELi16ELi1ELb1ELb1ELb1ELb0ELb0EN3c104HalfEffEEv13SSMParamsBase,@"STO_CUDA_ENTRY STV_DEFAULT"
_Z25selective_scan_fwd_kernelI32Selective_Scan_fwd_kernel_traitsILi32ELi16ELi1ELb1ELb1ELb1ELb0ELb0EN3c104HalfEffEEv13SSMParamsBase:
.text._Z25selective_scan_fwd_kernelI32Selective_Scan_fwd_kernel_traitsILi32ELi16ELi1ELb1ELb1ELb1ELb0ELb0EN3c104HalfEffEEv13SSMParamsBase:
[----:B------:R-:W-:Y:S02]  /*0000*/  MOV R1, c[0x0][0x28] ;  /* 0x00000a0000017a02 */ /* 0x000fe40000000f00 */
[----:B------:R-:W-:Y:S01]  /*0010*/  ISETP.NE.U32.AND P1, PT, RZ, c[0x0][0x2b0], PT ;  /* 0x0000ac00ff007a0c */ /* 0x000fe20003f25070 */
[----:B------:R-:W-:Y:S01]  /*0020*/  CS2R R8, SRZ ;  /* 0x0000000000087805 */ /* 0x000fe2000001ff00 */
[----:B------:R-:W0:Y:S01]  /*0030*/  S2R R0, SR_CTAID.X ;  /* 0x0000000000007919 */ /* 0x000e220000002500 */
[----:B------:R-:W-:Y:S01]  /*0040*/  ULDC.64 UR4, c[0x0][0x118] ;  /* 0x0000460000047ab9 */ /* 0x000fe20000000a00 */
[----:B------:R-:W-:Y:S01]  /*0050*/  ISETP.NE.AND.EX P1, PT, RZ, c[0x0][0x2b4], PT, P1 ;  /* 0x0000ad00ff007a0c */ /* 0x000fe20003f25310 */
[----:B------:R-:W-:-:S12]  /*0060*/  CS2R R10, SRZ ;  /* 0x00000000000a7805 */ /* 0x000fd8000001ff00 */
        /* <DEDUP_REMOVED lines=27> */
.L_x_2396:
        /* <DEDUP_REMOVED lines=10> */
[----:B------:R-:W-:Y:S02]  /*02c0*/  MOV R35, RZ ;  /* 0x000000ff00237202 */ /* 0x000fe40000000f00 */
        /* <DEDUP_REMOVED lines=17> */
.L_x_2397:
        /* <DEDUP_REMOVED lines=11> */
.L_x_2398:
        /* <DEDUP_REMOVED lines=63> */
[----:B------:R-:W-:-:S08]  /*0880*/  IMAD R15, R3, c[0x0][0x1a0], RZ ;  /* 0x00006800030f7a24 */ /* 0x000fd000078e02ff */
[----:B------:R-:W-:Y:S01]  /*0890*/  @P1 IADD3 R12, R12, 0x1, RZ ;  /* 0x000000010c0c1810 */ /* 0x000fe20007ffe0ff */
[----:B------:R-:W-:-:S03]  /*08a0*/  IMAD R17, R0, c[0x0][0x1a4], R15 ;  /* 0x0000690000117a24 */ /* 0x000fc600078e020f */
[----:B------:R-:W-:Y:S02]  /*08b0*/  @!P4 IADD3 R12, -R12, RZ, RZ ;  /* 0x000000ff0c0cc210 */ /* 0x000fe40007ffe1ff */
        /* <DEDUP_REMOVED lines=23> */
[----:B------:R-:W-:-:S02]  /*0a30*/  MOV R27, RZ ;  /* 0x000000ff001b7202 */ /* 0x000fc40000000f00 */
[----:B------:R-:W-:Y:S01]  /*0a40*/  LEA R44, P2, R6, c[0x0][0x278], 0x1 ;  /* 0x00009e00062c7a11 */ /* 0x000fe200078408ff */
[----:B------:R-:W-:Y:S01]  /*0a50*/  IMAD.IADD R23, R7, 0x1, R15 ;  /* 0x0000000107177824 */ /* 0x000fe200078e020f */
[----:B------:R-:W-:Y:S02]  /*0a60*/  IADD3 R25, R5, R13, RZ ;  /* 0x0000000d05197210 */ /* 0x000fe40007ffe0ff */
[----:B------:R-:W-:Y:S01]  /*0a70*/  LEA R46, P1, R4, c[0x0][0x270], 0x1 ;  /* 0x00009c00042e7a11 */ /* 0x000fe200078208ff */
[----:B------:R-:W-:Y:S01]  /*0a80*/  IMAD R19, R3, c[0x0][0x1c0], RZ ;  /* 0x0000700003137a24 */ /* 0x000fe200078e02ff */
[----:B------:R-:W-:Y:S01]  /*0a90*/  LEA.HI.X R21, R8, c[0x0][0x25c], R21, 0x1, P3 ;  /* 0x0000970008157a11 */ /* 0x000fe200018f0c15 */
[----:B------:R0:W5:Y:S01]  /*0aa0*/  @P5 LDG.E R27, [R10.64] ;  /* 0x000000040a1b5981 */ /* 0x000162000c1e1900 */
[----:B------:R-:W-:Y:S02]  /*0ab0*/  ISETP.NE.U32.AND P3, PT, RZ, c[0x0][0x2d8], PT ;  /* 0x0000b600ff007a0c */ /* 0x000fe40003f65070 */
[----:B------:R-:W-:-:S02]  /*0ac0*/  LEA.HI.X R23, R6, c[0x0][0x27c], R23, 0x1, P2 ;  /* 0x00009f0006177a11 */ /* 0x000fc400010f0c17 */
[----:B------:R-:W-:Y:S02]  /*0ad0*/  LEA.HI.X R25, R4, c[0x0][0x274], R25, 0x1, P1 ;  /* 0x00009d0004197a11 */ /* 0x000fe400008f0c19 */
[----:B------:R-:W-:Y:S01]  /*0ae0*/  ISETP.NE.U32.AND P2, PT, RZ, c[0x0][0x2c8], PT ;  /* 0x0000b200ff007a0c */ /* 0x000fe20003f45070 */
[C---:B------:R-:W-:Y:S01]  /*0af0*/  IMAD R19, R0.reuse, c[0x0][0x1c4], R19 ;  /* 0x0000710000137a24 */ /* 0x040fe200078e0213 */
[----:B------:R-:W-:Y:S01]  /*0b00*/  ISETP.NE.U32.AND P1, PT, RZ, c[0x0][0x2e0], PT ;  /* 0x0000b800ff007a0c */ /* 0x000fe20003f25070 */
[----:B0-----:R-:W-:Y:S01]  /*0b10*/  IMAD.WIDE.U32 R10, R0, c[0x0][0x1c0], RZ ;  /* 0x00007000000a7a25 */ /* 0x001fe200078e00ff */
[----:B------:R-:W-:Y:S02]  /*0b20*/  ISETP.NE.AND.EX P3, PT, RZ, c[0x0][0x2dc], PT, P3 ;  /* 0x0000b700ff007a0c */ /* 0x000fe40003f65330 */
[----:B------:R-:W-:Y:S01]  /*0b30*/  ISETP.NE.AND.EX P2, PT, RZ, c[0x0][0x2cc], PT, P2 ;  /* 0x0000b300ff007a0c */ /* 0x000fe20003f45320 */
[----:B------:R-:W-:Y:S01]  /*0b40*/  IMAD.IADD R11, R11, 0x1, R19 ;  /* 0x000000010b0b7824 */ /* 0x000fe200078e0213 */
[----:B------:R-:W-:Y:S01]  /*0b50*/  ISETP.NE.AND.EX P1, PT, RZ, c[0x0][0x2e4], PT, P1 ;  /* 0x0000b900ff007a0c */ /* 0x000fe20003f25310 */
[----:B------:R-:W-:Y:S01]  /*0b60*/  IMAD R19, R2, c[0x0][0x1d8], RZ ;  /* 0x0000760002137a24 */ /* 0x000fe200078e02ff */
[----:B------:R-:W-:Y:S01]  /*0b70*/  HFMA2.MMA R79, -RZ, RZ, 0, 0 ;  /* 0x00000000ff4f7435 */ /* 0x000fe200000001ff */
[----:B------:R-:W-:Y:S01]  /*0b80*/  IMAD.WIDE.U32 R10, R12, c[0x0][0x1d8], R10 ;  /* 0x000076000c0a7a25 */ /* 0x000fe200078e000a */
[----:B------:R-:W-:-:S03]  /*0b90*/  HFMA2.MMA R15, -RZ, RZ, 0, 0 ;  /* 0x00000000ff0f7435 */ /* 0x000fc600000001ff */
[----:B------:R-:W-:Y:S02]  /*0ba0*/  IMAD R19, R12, c[0x0][0x1dc], R19 ;  /* 0x000077000c137a24 */ /* 0x000fe400078e0213 */
[----:B------:R-:W-:Y:S01]  /*0bb0*/  IMAD.MOV.U32 R17, RZ, RZ, RZ ;  /* 0x000000ffff117224 */ /* 0x000fe200078e00ff */
[----:B------:R-:W-:Y:S01]  /*0bc0*/  @P3 MOV R17, c[0x0][0x2d8] ;  /* 0x0000b60000113a02 */ /* 0x000fe20000000f00 */
[----:B------:R-:W-:Y:S01]  /*0bd0*/  @P2 IMAD.MOV.U32 R79, RZ, RZ, c[0x0][0x2c8] ;  /* 0x0000b200ff4f2624 */ /* 0x000fe200078e00ff */
[----:B------:R-:W-:Y:S02]  /*0be0*/  LEA R40, P4, R10, c[0x0][0x260], 0x1 ;  /* 0x000098000a287a11 */ /* 0x000fe400078808ff */
[----:B------:R-:W-:Y:S02]  /*0bf0*/  IADD3 R19, R11, R19, RZ ;  /* 0x000000130b137210 */ /* 0x000fe40007ffe0ff */
[----:B------:R-:W-:Y:S02]  /*0c00*/  MOV R8, RZ ;  /* 0x000000ff00087202 */ /* 0x000fe40000000f00 */
        /* <DEDUP_REMOVED lines=23> */
[-C--:B------:R-:W-:Y:S01]  /*0d80*/  IABS R7, R13.reuse ;  /* 0x0000000d00077213 */ /* 0x080fe20000000000 */
[----:B------:R-:W-:Y:S01]  /*0d90*/  IMAD.MOV.U32 R38, RZ, RZ, RZ ;  /* 0x000000ffff267224 */ /* 0x000fe200078e00ff */
[----:B------:R-:W-:Y:S02]  /*0da0*/  IADD3 R2, R13, c[0x0][0x168], RZ ;  /* 0x00005a000d027a10 */ /* 0x000fe40007ffe0ff */
[----:B------:R-:W0:Y:S01]  /*0db0*/  I2F.RP R6, R7 ;  /* 0x0000000700067306 */ /* 0x000e220000209400 */
[----:B------:R-:W-:Y:S02]  /*0dc0*/  IABS R12, R13 ;  /* 0x0000000d000c7213 */ /* 0x000fe40000000000 */
[----:B------:R-:W-:-:S02]  /*0dd0*/  IADD3 R2, R2, -0x1, RZ ;  /* 0xffffffff02027810 */ /* 0x000fc40007ffe0ff */
[----:B-----5:R-:W-:-:S03]  /*0de0*/  MOV R36, RZ ;  /* 0x000000ff00247202 */ /* 0x020fc60000000f00 */
[----:B0-----:R-:W0:Y:S02]  /*0df0*/  MUFU.RCP R6, R6 ;  /* 0x0000000600067308 */ /* 0x001e240000001000 */
[----:B0-----:R-:W-:Y:S01]  /*0e00*/  IADD3 R4, R6, 0xffffffe, RZ ;  /* 0x0ffffffe06047810 */ /* 0x001fe20007ffe0ff */
[----:B------:R-:W-:-:S05]  /*0e10*/  IMAD.MOV R6, RZ, RZ, -R12 ;  /* 0x000000ffff067224 */ /* 0x000fca00078e0a0c */
[----:B------:R0:W1:Y:S02]  /*0e20*/  F2I.FTZ.U32.TRUNC.NTZ R5, R4 ;  /* 0x0000000400057305 */ /* 0x000064000021f000 */
[----:B0-----:R-:W-:Y:S02]  /*0e30*/  MOV R4, RZ ;  /* 0x000000ff00047202 */ /* 0x001fe40000000f00 */
        /* <DEDUP_REMOVED lines=19> */
.L_x_2399:
        /* <DEDUP_REMOVED lines=18> */
.L_x_2400:
[----:B------:R-:W-:-:S13]  /*1090*/  ISETP.GE.AND P0, PT, R34, 0x1, PT ;  /* 0x000000012200780c */ /* 0x000fda0003f06270 */
[----:B------:R-:W-:Y:S05]  /*10a0*/  @!P0 EXIT ;  /* 0x000000000000894d */ /* 0x000fea0003800000 */
[----:B------:R-:W0:Y:S01]  /*10b0*/  S2R R7, SR_TID.X ;  /* 0x0000000000077919 */ /* 0x000e220000002100 */
[C---:B------:R-:W-:Y:S01]  /*10c0*/  LEA R78, P0, R0.reuse, R79, 0x2 ;  /* 0x0000004f004e7211 */ /* 0x040fe200078010ff */
[----:B------:R-:W-:Y:S01]  /*10d0*/  HFMA2.MMA R5, -RZ, RZ, 0, 0 ;  /* 0x00000000ff057435 */ /* 0x000fe200000001ff */
[----:B------:R-:W-:Y:S01]  /*10e0*/  MOV R32, RZ ;  /* 0x000000ff00207202 */ /* 0x000fe20000000f00 */
[----:B------:R-:W1:Y:S01]  /*10f0*/  S2R R9, SR_LANEID ;  /* 0x0000000000097919 */ /* 0x000e620000000000 */
[----:B------:R-:W-:Y:S02]  /*1100*/  LEA.HI.X R79, R0, R8, R3, 0x2, P0 ;  /* 0x00000008004f7211 */ /* 0x000fe400000f1403 */
        /* <DEDUP_REMOVED lines=16> */
[----:B------:R-:W-:Y:S02]  /*1210*/  IADD3 R6, R6, 0xf, RZ ;  /* 0x0000000f06067810 */ /* 0x000fe40007ffe0ff */
[----:B-1----:R-:W-:Y:S02]  /*1220*/  SHF.R.S32.HI R4, RZ, 0x1f, R7 ;  /* 0x0000001fff047819 */ /* 0x002fe40000011407 */
.L_x_2443:
[----:B------:R-:W-:-:S04]  /*1230*/  ISETP.NE.U32.AND P0, PT, R17, RZ, PT ;  /* 0x000000ff1100720c */ /* 0x000fc80003f05070 */
[----:B------:R-:W-:-:S13]  /*1240*/  ISETP.NE.AND.EX P0, PT, R15, RZ, PT, P0 ;  /* 0x000000ff0f00720c */ /* 0x000fda0003f05300 */
[----:B-1----:R-:W-:-:S05]  /*1250*/  @P0 IADD3 R49, R5, R38, RZ ;  /* 0x0000002605310210 */ /* 0x002fca0007ffe0ff */
        /* <DEDUP_REMOVED lines=21> */
[----:B------:R-:W-:Y:S04]  /*13b0*/  LDS.128 R52, [R45] ;  /* 0x000000002d347984 */ /* 0x000fe80000000c00 */
[----:B------:R-:W-:Y:S04]  /*13c0*/  LDS.128 R48, [R45+0x10] ;  /* 0x000010002d307984 */ /* 0x000fe80000000c00 */
[----:B------:R-:W-:Y:S06]  /*13d0*/  BAR.SYNC.DEFER_BLOCKING 0x0 ;  /* 0x0000000000007b1d */ /* 0x000fec0000010000 */
[----:B------:R-:W2:Y:S04]  /*13e0*/  LDG.E.128 R56, [R84.64] ;  /* 0x0000000454387981 */ /* 0x000ea8000c1e1d00 */
[----:B------:R-:W3:Y:S01]  /*13f0*/  LDG.E.128 R60, [R84.64+0x200] ;  /* 0x00020004543c7981 */ /* 0x000ee2000c1e1d00 */
[----:B------:R-:W-:Y:S01]  /*1400*/  MOV R47, c[0x0][0x16c] ;  /* 0x00005b00002f7a02 */ /* 0x000fe20000000f00 */
[----:B------:R-:W-:Y:S01]  /*1410*/  ULDC.U8 UR6, c[0x0][0x188] ;  /* 0x0000620000067ab9 */ /* 0x000fe20000000000 */
[----:B------:R-:W-:Y:S02]  /*1420*/  BSSY B0, `(.L_x_2401) ;  /* 0x000003d000007945 */ /* 0x000fe40003800000 */
[----:B------:R-:W-:Y:S01]  /*1430*/  ISETP.GE.AND P6, PT, R47, 0x1, PT ;  /* 0x000000012f00780c */ /* 0x000fe20003fc6270 */
[----:B--2---:R-:W-:Y:S04]  /*1440*/  STS.128 [R9.X16], R56 ;  /* 0x0000003809007388 */ /* 0x004fe8000000cc00 */
[----:B---3--:R-:W-:Y:S01]  /*1450*/  STS.128 [R9.X16+0x200], R60 ;  /* 0x0002003c09007388 */ /* 0x008fe2000000cc00 */
[----:B------:R-:W-:-:S06]  /*1460*/  NOP ;  /* 0x0000000000007918 */ /* 0x000fcc0000000000 */
[----:B------:R-:W0:Y:S04]  /*1470*/  LDS.128 R68, [R45] ;  /* 0x000000002d447984 */ /* 0x000e280000000c00 */
[----:B------:R1:W2:Y:S01]  /*1480*/  LDS.128 R64, [R45+0x10] ;  /* 0x000010002d407984 */ /* 0x0002a20000000c00 */
        /* <DEDUP_REMOVED lines=54> */
.L_x_2402:
[----:B-12---:R-:W-:Y:S05]  /*17f0*/  BSYNC B0 ;  /* 0x0000000000007941 */ /* 0x006fea0003800000 */
.L_x_2401:
        /* <DEDUP_REMOVED lines=36> */
.L_x_2404:
[----:B------:R-:W-:Y:S05]  /*1a40*/  BSYNC B0 ;  /* 0x0000000000007941 */ /* 0x000fea0003800000 */
.L_x_2403:
        /* <DEDUP_REMOVED lines=38> */
.L_x_2406:
[----:B------:R-:W-:Y:S05]  /*1cb0*/  BSYNC B0 ;  /* 0x0000000000007941 */ /* 0x000fea0003800000 */
.L_x_2405:
        /* <DEDUP_REMOVED lines=36> */
.L_x_2408:
[----:B------:R-:W-:Y:S05]  /*1f00*/  BSYNC B0 ;  /* 0x0000000000007941 */ /* 0x000fea0003800000 */
.L_x_2407:
        /* <DEDUP_REMOVED lines=38> */
.L_x_2410:
[----:B------:R-:W-:Y:S05]  /*2170*/  BSYNC B0 ;  /* 0x0000000000007941 */ /* 0x000fea0003800000 */
.L_x_2409:
        /* <DEDUP_REMOVED lines=39> */
.L_x_2412:
[----:B------:R-:W-:Y:S05]  /*23f0*/  BSYNC B0 ;  /* 0x0000000000007941 */ /* 0x000fea0003800000 */
.L_x_2411:
[----:B------:R-:W-:Y:S01]  /*2400*/  ISETP.EQ.OR P4, PT, RZ, UR6, P4 ;  /* 0x00000006ff007c0c */ /* 0x000fe2000a782670 */
[----:B------:R-:W-:Y:S01]  /*2410*/  HADD2.F32 R60, -RZ, R66.H0_H0 ;  /* 0x20000042ff3c7230 */ /* 0x000fe20000004100 */
[----:B------:R-:W-:Y:S01]  /*2420*/  MOV R58, R44 ;  /* 0x0000002c003a7202 */ /* 0x000fe20000000f00 */
[----:B------:R-:W-:Y:S01]  /*2430*/  BSSY B0, `(.L_x_2413) ;  /* 0x0000027000007945 */ /* 0x000fe20003800000 */
[----:B------:R-:W-:Y:S02]  /*2440*/  MOV R59, R23 ;  /* 0x00000017003b7202 */ /* 0x000fe40000000f00 */
[----:B------:R-:W-:Y:S01]  /*2450*/  FSETP.GTU.FTZ.AND P0, PT, R92, 20, PT ;  /* 0x41a000005c00780b */ /* 0x000fe20003f1c000 */
[----:B------:R-:W-:Y:S01]  /*2460*/  FADD.FTZ R93, R60, R27 ;  /* 0x0000001b3c5d7221 */ /* 0x000fe20000010000 */
[----:B------:R-:W-:Y:S01]  /*2470*/  ISETP.EQ.OR P5, PT, RZ, UR6, P5 ;  /* 0x00000006ff007c0c */ /* 0x000fe2000afa2670 */
[----:B------:R-:W-:Y:S01]  /*2480*/  IMAD.WIDE R58, R3, 0x2, R58 ;  /* 0x00000002033a7825 */ /* 0x000fe200078e023a */
[----:B------:R-:W-:-:S03]  /*2490*/  MOV R46, R56 ;  /* 0x00000038002e7202 */ /* 0x000fc60000000f00 */
        /* <DEDUP_REMOVED lines=32> */
.L_x_2414:
[----:B------:R-:W-:Y:S05]  /*26a0*/  BSYNC B0 ;  /* 0x0000000000007941 */ /* 0x000fea0003800000 */
.L_x_2413:
[----:B------:R-:W-:Y:S01]  /*26b0*/  HADD2.F32 R66, -RZ, R66.H1_H1 ;  /* 0x30000042ff427230 */ /* 0x000fe20000004100 */
[----:B------:R-:W-:Y:S01]  /*26c0*/  BSSY B0, `(.L_x_2415) ;  /* 0x0000027000007945 */ /* 0x000fe20003800000 */
[----:B------:R-:W-:Y:S01]  /*26d0*/  FSETP.GTU.FTZ.AND P4, PT, R93, 20, PT ;  /* 0x41a000005d00780b */ /* 0x000fe20003f9c000 */
[----:B------:R-:W-:Y:S01]  /*26e0*/  HADD2.F32 R60, -RZ, R67.H0_H0 ;  /* 0x20000043ff3c7230 */ /* 0x000fe20000004100 */
[----:B------:R-:W-:Y:S01]  /*26f0*/  MOV R25, R57 ;  /* 0x0000003900197202 */ /* 0x000fe20000000f00 */
[----:B------:R-:W-:Y:S01]  /*2700*/  FADD.FTZ R94, R66, R27 ;  /* 0x0000001b425e7221 */ /* 0x000fe20000010000 */
[----:B------:R-:W-:Y:S02]  /*2710*/  MOV R44, R58 ;  /* 0x0000003a002c7202 */ /* 0x000fe40000000f00 */
[----:B------:R-:W-:Y:S01]  /*2720*/  MOV R23, R59 ;  /* 0x0000003b00177202 */ /* 0x000fe20000000f00 */
        /* <DEDUP_REMOVED lines=32> */
.L_x_2416:
[----:B------:R-:W-:Y:S05]  /*2930*/  BSYNC B0 ;  /* 0x0000000000007941 */ /* 0x000fea0003800000 */
.L_x_2415:
        /* <DEDUP_REMOVED lines=42> */
.L_x_2418:
[----:B------:R-:W-:Y:S05]  /*2be0*/  BSYNC B0 ;  /* 0x0000000000007941 */ /* 0x000fea0003800000 */
.L_x_2417:
        /* <DEDUP_REMOVED lines=10> */
[----:B------:R-:W-:Y:S01]  /*2c90*/  HFMA2.MMA R62, -RZ, RZ, 1.625, 0 ;  /* 0x3e800000ff3e7435 */ /* 0x000fe200000001ff */
[----:B------:R-:W-:-:S02]  /*2ca0*/  MOV R66, 0x3d39bf78 ;  /* 0x3d39bf7800427802 */ /* 0x000fc40000000f00 */
        /* <DEDUP_REMOVED lines=28> */
.L_x_2420:
[----:B------:R-:W-:Y:S05]  /*2e70*/  BSYNC B0 ;  /* 0x0000000000007941 */ /* 0x000fea0003800000 */
.L_x_2419:
        /* <DEDUP_REMOVED lines=46> */
.L_x_2422:
[----:B------:R-:W-:Y:S05]  /*3160*/  BSYNC B0 ;  /* 0x0000000000007941 */ /* 0x000fea0003800000 */
.L_x_2421:
        /* <DEDUP_REMOVED lines=33> */
.L_x_2424:
[----:B------:R-:W-:Y:S05]  /*3380*/  BSYNC B0 ;  /* 0x0000000000007941 */ /* 0x000fea0003800000 */
.L_x_2423:
        /* <DEDUP_REMOVED lines=33> */
.L_x_2426:
[----:B------:R-:W-:Y:S05]  /*35a0*/  BSYNC B0 ;  /* 0x0000000000007941 */ /* 0x000fea0003800000 */
.L_x_2425:
        /* <DEDUP_REMOVED lines=33> */
.L_x_2428:
[----:B------:R-:W-:Y:S05]  /*37c0*/  BSYNC B0 ;  /* 0x0000000000007941 */ /* 0x000fea0003800000 */
.L_x_2427:
        /* <DEDUP_REMOVED lines=33> */
.L_x_2430:
[----:B------:R-:W-:Y:S05]  /*39e0*/  BSYNC B0 ;  /* 0x0000000000007941 */ /* 0x000fea0003800000 */
.L_x_2429:
        /* <DEDUP_REMOVED lines=33> */
.L_x_2432:
[----:B------:R-:W-:Y:S05]  /*3c00*/  BSYNC B0 ;  /* 0x0000000000007941 */ /* 0x000fea0003800000 */
.L_x_2431:
        /* <DEDUP_REMOVED lines=36> */
.L_x_2441:
[----:B------:R-:W-:Y:S01]  /*3e50*/  SHF.R.S32.HI R111, RZ, 0x1f, R112 ;  /* 0x0000001fff6f7819 */ /* 0x000fe20000011470 */
[----:B01----:R-:W-:-:S04]  /*3e60*/  IMAD.WIDE.U32 R48, R112, c[0x0][0x1b0], RZ ;  /* 0x00006c0070307a25 */ /* 0x003fc800078e00ff */
[----:B------:R-:W-:Y:S01]  /*3e70*/  IMAD R51, R111, c[0x0][0x1b0], RZ ;  /* 0x00006c006f337a24 */ /* 0x000fe200078e02ff */
[----:B------:R-:W-:-:S03]  /*3e80*/  LEA R61, P0, R48, R42, 0x1 ;  /* 0x0000002a303d7211 */ /* 0x000fc600078008ff */
[----:B------:R-:W-:Y:S01]  /*3e90*/  IMAD R51, R112, c[0x0][0x1b4], R51 ;  /* 0x00006d0070337a24 */ /* 0x000fe200078e0233 */
[----:B------:R-:W-:-:S04]  /*3ea0*/  IADD3 R60, P1, R61, R2, RZ ;  /* 0x000000023d3c7210 */ /* 0x000fc80007f3e0ff */
[----:B------:R-:W-:-:S04]  /*3eb0*/  IADD3 R49, R49, R51, RZ ;  /* 0x0000003331317210 */ /* 0x000fc80007ffe0ff */
[----:B------:R-:W-:-:S04]  /*3ec0*/  LEA.HI.X R49, R48, R21, R49, 0x1, P0 ;  /* 0x0000001530317211 */ /* 0x000fc800000f0c31 */
[----:B------:R-:W-:-:S05]  /*3ed0*/  IADD3.X R61, R49, R0, RZ, P1, !PT ;  /* 0x00000000313d7210 */ /* 0x000fca0000ffe4ff */
[----:B------:R-:W2:Y:S04]  /*3ee0*/  LDG.E.128 R48, [R60.64] ;  /* 0x000000043c307981 */ /* 0x000ea8000c1e1d00 */
[----:B------:R-:W3:Y:S01]  /*3ef0*/  LDG.E.128 R52, [R60.64+0x200] ;  /* 0x000200043c347981 */ /* 0x000ee2000c1e1d00 */
[----:B------:R-:W-:Y:S01]  /*3f00*/  MOV R56, R74 ;  /* 0x0000004a00387202 */ /* 0x000fe20000000f00 */
[----:B------:R-:W-:Y:S01]  /*3f10*/  IMAD R63, R111, c[0x0][0x198], RZ ;  /* 0x000066006f3f7a24 */ /* 0x000fe200078e02ff */
[----:B------:R-:W-:-:S05]  /*3f20*/  MOV R57, R11 ;  /* 0x0000000b00397202 */ /* 0x000fca0000000f00 */
[----:B------:R-:W-:-:S04]  /*3f30*/  IMAD.WIDE.U32 R58, R112, c[0x0][0x198], R56 ;  /* 0x00006600703a7a25 */ /* 0x000fc800078e0038 */
[----:B------:R-:W-:Y:S01]  /*3f40*/  IMAD R57, R112, c[0x0][0x19c], R63 ;  /* 0x0000670070397a24 */ /* 0x000fe200078e023f */
[----:B------:R-:W-:Y:S01]  /*3f50*/  LEA R56, P0, R58, c[0x0][0x250], 0x2 ;  /* 0x000094003a387a11 */ /* 0x000fe200078010ff */
[----:B------:R-:W-:-:S03]  /*3f60*/  IMAD R63, R111, c[0x0][0x1d0], RZ ;  /* 0x000074006f3f7a24 */ /* 0x000fc600078e02ff */
[----:B------:R-:W-:Y:S01]  /*3f70*/  IADD3 R57, R59, R57, RZ ;  /* 0x000000393b397210 */ /* 0x000fe20007ffe0ff */
[----:B------:R-:W-:-:S03]  /*3f80*/  IMAD R63, R112, c[0x0][0x1d4], R63 ;  /* 0x00007500703f7a24 */ /* 0x000fc600078e023f */
[----:B------:R-:W-:Y:S01]  /*3f90*/  LEA.HI.X R57, R58, c[0x0][0x254], R57, 0x2, P0 ;  /* 0x000095003a397a11 */ /* 0x000fe200000f1439 */
[----:B------:R-:W-:-:S04]  /*3fa0*/  IMAD.WIDE.U32 R58, R112, c[0x0][0x1d0], RZ ;  /* 0x00007400703a7a25 */ /* 0x000fc800078e00ff */
[----:B------:R-:W-:Y:S01]  /*3fb0*/  IMAD.IADD R59, R59, 0x1, R63 ;  /* 0x000000013b3b7824 */ /* 0x000fe200078e023f */
[----:B------:R0:W4:Y:S01]  /*3fc0*/  LDG.E R136, [R56.64] ;  /* 0x0000000438887981 */ /* 0x000122000c1e1900 */
[----:B------:R-:W-:-:S04]  /*3fd0*/  LEA R65, P0, R58, R40, 0x1 ;  /* 0x000000283a417211 */ /* 0x000fc800078008ff */
[----:B------:R-:W-:Y:S02]  /*3fe0*/  LEA.HI.X R59, R58, R19, R59, 0x1, P0 ;  /* 0x000000133a3b7211 */ /* 0x000fe400000f0c3b */
[----:B------:R-:W-:-:S04]  /*3ff0*/  IADD3 R64, P0, R65, R2, RZ ;  /* 0x0000000241407210 */ /* 0x000fc80007f1e0ff */
[----:B------:R-:W-:Y:S01]  /*4000*/  IADD3.X R65, R59, R0, RZ, P0, !PT ;  /* 0x000000003b417210 */ /* 0x000fe200007fe4ff */
[----:B--2---:R-:W-:Y:S04]  /*4010*/  STS.128 [R9.X16], R48 ;  /* 0x0000003009007388 */ /* 0x004fe8000000cc00 */
[----:B---3--:R-:W-:Y:S01]  /*4020*/  STS.128 [R9.X16+0x200], R52 ;  /* 0x0002003409007388 */ /* 0x008fe2000000cc00 */
[----:B------:R-:W-:-:S06]  /*4030*/  NOP ;  /* 0x0000000000007918 */ /* 0x000fcc0000000000 */
[----:B0-----:R-:W2:Y:S04]  /*4040*/  LDG.E.128 R56, [R64.64] ;  /* 0x0000000440387981 */ /* 0x001ea8000c1e1d00 */
[----:B------:R-:W3:Y:S01]  /*4050*/  LDG.E.128 R60, [R64.64+0x200] ;  /* 0x00020004403c7981 */ /* 0x000ee2000c1e1d00 */
[-C--:B------:R-:W-:Y:S02]  /*4060*/  ISETP.GE.U32.AND P5, PT, R26, R3.reuse, PT ;  /* 0x000000031a00720c */ /* 0x080fe40003fa6070 */
[-C--:B------:R-:W-:Y:S01]  /*4070*/  ISETP.GE.U32.AND P3, PT, R30, R3.reuse, PT ;  /* 0x000000031e00720c */ /* 0x080fe20003f66070 */
[----:B------:R-:W0:Y:S01]  /*4080*/  LDS.128 R48, [R45] ;  /* 0x000000002d307984 */ /* 0x000e220000000c00 */
[-C--:B------:R-:W-:Y:S02]  /*4090*/  ISETP.GE.U32.AND P4, PT, R28, R3.reuse, PT ;  /* 0x000000031c00720c */ /* 0x080fe40003f86070 */
[----:B------:R-:W-:Y:S01]  /*40a0*/  ISETP.GE.U32.AND P6, PT, R24, R3, PT ;  /* 0x000000031800720c */ /* 0x000fe20003fc6070 */
[----:B------:R-:W1:Y:S04]  /*40b0*/  S2R R131, SR_TID.X ;  /* 0x0000000000837919 */ /* 0x000e680000002100 */
[----:B------:R-:W5:Y:S01]  /*40c0*/  LDS.128 R52, [R45+0x10] ;  /* 0x000010002d347984 */ /* 0x000f620000000c00 */
[----:B----4-:R-:W-:-:S04]  /*40d0*/  FMUL.FTZ R136, R136, 1.4426950216293334961 ;  /* 0x3fb8aa3b88887820 */ /* 0x010fc80000410000 */
[C---:B------:R-:W-:Y:S02]  /*40e0*/  FMUL.FTZ R135, R136.reuse, R84 ;  /* 0x0000005488877220 */ /* 0x040fe40000410000 */
[C---:B------:R-:W-:Y:S02]  /*40f0*/  FMUL.FTZ R132, R136.reuse, R47 ;  /* 0x0000002f88847220 */ /* 0x040fe40000410000 */
[C---:B------:R-:W-:Y:S02]  /*4100*/  FMUL.FTZ R133, R136.reuse, R81 ;  /* 0x0000005188857220 */ /* 0x040fe40000410000 */
[----:B------:R-:W4:Y:S01]  /*4110*/  MUFU.EX2 R135, R135 ;  /* 0x0000008700877308 */ /* 0x000f220000000800 */
[C---:B------:R-:W-:Y:S02]  /*4120*/  FMUL.FTZ R138, R136.reuse, R85 ;  /* 0x00000055888a7220 */ /* 0x040fe40000410000 */
[C---:B------:R-:W-:Y:S02]  /*4130*/  FMUL.FTZ R134, R136.reuse, R83 ;  /* 0x0000005388867220 */ /* 0x040fe40000410000 */
[C---:B------:R-:W-:Y:S01]  /*4140*/  FMUL.FTZ R150, R136.reuse, R91 ;  /* 0x0000005b88967220 */ /* 0x040fe20000410000 */
[----:B-1----:R-:W-:Y:S01]  /*4150*/  SHF.L.U32 R140, R131, 0x4, RZ ;  /* 0x00000004838c7819 */ /* 0x002fe200000006ff */
[C---:B------:R-:W-:Y:S01]  /*4160*/  FMUL.FTZ R137, R136.reuse, R87 ;  /* 0x0000005788897220 */ /* 0x040fe20000410000 */
[----:B------:R-:W-:Y:S01]  /*4170*/  MUFU.EX2 R132, R132 ;  /* 0x0000008400847308 */ /* 0x000fe20000000800 */
[----:B------:R-:W-:Y:S01]  /*4180*/  FMUL.FTZ R139, R136, R86 ;  /* 0x00000056888b7220 */ /* 0x000fe20000410000 */
[----:B------:R-:W-:Y:S01]  /*4190*/  ISETP.GE.U32.AND P2, PT, R140, R3, PT ;  /* 0x000000038c00720c */ /* 0x000fe20003f46070 */
[----:B------:R-:W-:-:S02]  /*41a0*/  FMUL.FTZ R151, R136, R90 ;  /* 0x0000005a88977220 */ /* 0x000fc40000410000 */
[C---:B------:R-:W-:Y:S02]  /*41b0*/  FMUL.FTZ R152, R136.reuse, R92 ;  /* 0x0000005c88987220 */ /* 0x040fe40000410000 */
[C---:B------:R-:W-:Y:S01]  /*41c0*/  FMUL.FTZ R153, R136.reuse, R93 ;  /* 0x0000005d88997220 */ /* 0x040fe20000410000 */
[----:B------:R-:W-:Y:S01]  /*41d0*/  MUFU.EX2 R133, R133 ;  /* 0x0000008500857308 */ /* 0x000fe20000000800 */
[----:B----4-:R-:W-:Y:S01]  /*41e0*/  FSEL R135, R135, 1, !P5 ;  /* 0x3f80000087877808 */ /* 0x010fe20006800000 */
[--C-:B0-----:R-:W-:Y:S01]  /*41f0*/  HADD2.F32 R143, -RZ, R51.reuse.H0_H0 ;  /* 0x20000033ff8f7230 */ /* 0x101fe20000004100 */
[C---:B------:R-:W-:Y:S01]  /*4200*/  FMUL.FTZ R156, R136.reuse, R94 ;  /* 0x0000005e889c7220 */ /* 0x040fe20000410000 */
[----:B------:R-:W-:Y:S01]  /*4210*/  HADD2.F32 R144, -RZ, R51.H1_H1 ;  /* 0x30000033ff907230 */ /* 0x000fe20000004100 */
[C---:B------:R-:W-:Y:S02]  /*4220*/  FMUL.FTZ R157, R136.reuse, R99 ;  /* 0x00000063889d7220 */ /* 0x040fe40000410000 */
[----:B------:R-:W-:Y:S01]  /*4230*/  FMUL.FTZ R159, R136, R102 ;  /* 0x00000066889f7220 */ /* 0x000fe20000410000 */
[----:B------:R-:W-:Y:S01]  /*4240*/  MUFU.EX2 R138, R138 ;  /* 0x0000008a008a7308 */ /* 0x000fe20000000800 */
[----:B------:R-:W-:Y:S01]  /*4250*/  FMUL.FTZ R143, R124, R143 ;  /* 0x0000008f7c8f7220 */ /* 0x000fe20000410000 */
[----:B-----5:R-:W-:Y:S01]  /*4260*/  HADD2.F32 R145, -RZ, R52.H1_H1 ;  /* 0x30000034ff917230 */ /* 0x020fe20000004100 */
[----:B------:R-:W-:Y:S01]  /*4270*/  FMUL.FTZ R144, R117, R144 ;  /* 0x0000009075907220 */ /* 0x000fe20000410000 */
[----:B------:R-:W-:-:S02]  /*4280*/  HADD2.F32 R147, -RZ, R53.H0_H0 ;  /* 0x20000035ff937230 */ /* 0x000fc40000004100 */
[----:B------:R-:W-:Y:S01]  /*4290*/  HADD2.F32 R146, -RZ, R54.H0_H0 ;  /* 0x20000036ff927230 */ /* 0x000fe20000004100 */
[----:B------:R-:W-:Y:S01]  /*42a0*/  FMUL.FTZ R158, R116, R145 ;  /* 0x00000091749e7220 */ /* 0x000fe20000410000 */
[----:B------:R-:W0:Y:S01]  /*42b0*/  MUFU.EX2 R134, R134 ;  /* 0x0000008600867308 */ /* 0x000e220000000800 */
[--C-:B------:R-:W-:Y:S02]  /*42c0*/  HADD2.F32 R149, -RZ, R55.reuse.H0_H0 ;  /* 0x20000037ff957230 */ /* 0x100fe40000004100 */
[----:B------:R-:W-:Y:S01]  /*42d0*/  HADD2.F32 R148, -RZ, R55.H1_H1 ;  /* 0x30000037ff947230 */ /* 0x000fe20000004100 */
[----:B------:R-:W-:Y:S02]  /*42e0*/  FMUL.FTZ R146, R127, R146 ;  /* 0x000000927f927220 */ /* 0x000fe40000410000 */
[----:B------:R-:W-:Y:S02]  /*42f0*/  FMUL.FTZ R160, R128, R149 ;  /* 0x0000009580a07220 */ /* 0x000fe40000410000 */
[----:B------:R-:W1:Y:S08]  /*4300*/  MUFU.EX2 R150, R150 ;  /* 0x0000009600967308 */ /* 0x000e700000000800 */
[----:B------:R-:W4:Y:S01]  /*4310*/  MUFU.EX2 R137, R137 ;  /* 0x0000008900897308 */ /* 0x000f220000000800 */
[----:B0-----:R-:W-:-:S07]  /*4320*/  FSEL R134, R134, 1, !P4 ;  /* 0x3f80000086867808 */ /* 0x001fce0006000000 */
[----:B------:R-:W0:Y:S08]  /*4330*/  MUFU.EX2 R139, R139 ;  /* 0x0000008b008b7308 */ /* 0x000e300000000800 */
[----:B------:R-:W-:Y:S08]  /*4340*/  MUFU.EX2 R151, R151 ;  /* 0x0000009700977308 */ /* 0x000ff00000000800 */
[----:B------:R-:W-:Y:S08]  /*4350*/  MUFU.EX2 R152, R152 ;  /* 0x0000009800987308 */ /* 0x000ff00000000800 */
[----:B------:R-:W-:Y:S08]  /*4360*/  MUFU.EX2 R153, R153 ;  /* 0x0000009900997308 */ /* 0x000ff00000000800 */
[----:B------:R-:W-:Y:S08]  /*4370*/  MUFU.EX2 R156, R156 ;  /* 0x0000009c009c7308 */ /* 0x000ff00000000800 */
[----:B------:R-:W-:Y:S08]  /*4380*/  MUFU.EX2 R157, R157 ;  /* 0x0000009d009d7308 */ /* 0x000ff00000000800 */
[----:B------:R-:W-:Y:S01]  /*4390*/  MUFU.EX2 R159, R159 ;  /* 0x0000009f009f7308 */ /* 0x000fe20000000800 */
[----:B--2---:R2:W-:Y:S04]  /*43a0*/  STS.128 [R9.X16+0x420], R56 ;  /* 0x0004203809007388 */ /* 0x0045e8000000cc00 */
[----:B---3--:R3:W-:Y:S01]  /*43b0*/  STS.128 [R9.X16+0x620], R60 ;  /* 0x0006203c09007388 */ /* 0x0087e2000000cc00 */
[----:B------:R-:W-:-:S06]  /*43c0*/  NOP ;  /* 0x0000000000007918 */ /* 0x000fcc0000000000 */
[----:B------:R-:W5:Y:S04]  /*43d0*/  LDS.128 R64, [R45+0x420] ;  /* 0x000420002d407984 */ /* 0x000f680000000c00 */
[----:B------:R-:W0:Y:S01]  /*43e0*/  LDS.128 R68, [R45+0x430] ;  /* 0x000430002d447984 */ /* 0x000e220000000c00 */
[----:B--2---:R-:W-:Y:S01]  /*43f0*/  IADD3 R56, R140, 0x7, RZ ;  /* 0x000000078c387810 */ /* 0x004fe20007ffe0ff */
[----:B------:R-:W-:Y:S01]  /*4400*/  FMUL.FTZ R57, R136, R88 ;  /* 0x0000005888397220 */ /* 0x000fe20000410000 */
[----:B------:R-:W-:Y:S01]  /*4410*/  IADD3 R58, R140, 0x6, RZ ;  /* 0x000000068c3a7810 */ /* 0x000fe20007ffe0ff */
[--C-:B------:R-:W-:Y:S01]  /*4420*/  HADD2.F32 R140, -RZ, R49.reuse.H1_H1 ;  /* 0x30000031ff8c7230 */ /* 0x100fe20000004100 */
[-C--:B------:R-:W-:Y:S01]  /*4430*/  ISETP.GE.U32.AND P0, PT, R56, R3.reuse, PT ;  /* 0x000000033800720c */ /* 0x080fe20003f06070 */
[--C-:B---3--:R-:W-:Y:S01]  /*4440*/  HADD2.F32 R60, -RZ, R48.reuse.H0_H0 ;  /* 0x20000030ff3c7230 */ /* 0x108fe20000004100 */
[----:B------:R-:W-:Y:S01]  /*4450*/  ISETP.GE.U32.AND P1, PT, R58, R3, PT ;  /* 0x000000033a00720c */ /* 0x000fe20003f26070 */
[----:B------:R-:W-:Y:S01]  /*4460*/  HADD2.F32 R61, -RZ, R49.H0_H0 ;  /* 0x20000031ff3d7230 */ /* 0x000fe20000004100 */
[----:B------:R-:W-:Y:S01]  /*4470*/  FMUL.FTZ R140, R119, R140 ;  /* 0x0000008c778c7220 */ /* 0x000fe20000410000 */
[----:B------:R-:W-:Y:S01]  /*4480*/  HADD2.F32 R63, -RZ, R48.H1_H1 ;  /* 0x30000030ff3f7230 */ /* 0x000fe20000004100 */
[----:B------:R-:W-:Y:S01]  /*4490*/  FMUL.FTZ R60, R121, R60 ;  /* 0x0000003c793c7220 */ /* 0x000fe20000410000 */
[--C-:B------:R-:W-:Y:S01]  /*44a0*/  HADD2.F32 R48, -RZ, R50.reuse.H0_H0 ;  /* 0x20000032ff307230 */ /* 0x100fe20000004100 */
[----:B------:R-:W-:Y:S01]  /*44b0*/  FMUL.FTZ R155, R122, R61 ;  /* 0x0000003d7a9b7220 */ /* 0x000fe20000410000 */
[----:B------:R-:W-:Y:S01]  /*44c0*/  FSEL R140, R140, RZ, !P5 ;  /* 0x000000ff8c8c7208 */ /* 0x000fe20006800000 */
[----:B------:R-:W-:Y:S01]  /*44d0*/  HADD2.F32 R49, -RZ, R50.H1_H1 ;  /* 0x30000032ff317230 */ /* 0x000fe20000004100 */
[----:B------:R-:W-:Y:S01]  /*44e0*/  ISETP.NE.AND P5, PT, R5, RZ, PT ;  /* 0x000000ff0500720c */ /* 0x000fe20003fa5270 */
[----:B------:R-:W-:Y:S01]  /*44f0*/  FMUL.FTZ R154, R120, R63 ;  /* 0x0000003f789a7220 */ /* 0x000fe20000410000 */
[----:B------:R-:W-:Y:S01]  /*4500*/  FSEL R60, R60, RZ, !P2 ;  /* 0x000000ff3c3c7208 */ /* 0x000fe20005000000 */
[----:B------:R-:W-:Y:S01]  /*4510*/  FMUL.FTZ R48, R123, R48 ;  /* 0x000000307b307220 */ /* 0x000fe20000410000 */
[----:B------:R-:W-:Y:S01]  /*4520*/  FSEL R63, R132, 1, !P2 ;  /* 0x3f800000843f7808 */ /* 0x000fe20005000000 */
[----:B------:R-:W-:Y:S01]  /*4530*/  FMUL.FTZ R49, R118, R49 ;  /* 0x0000003176317220 */ /* 0x000fe20000410000 */
[----:B------:R-:W-:Y:S01]  /*4540*/  ISETP.GE.U32.AND P2, PT, R22, R3, PT ;  /* 0x000000031600720c */ /* 0x000fe20003f46070 */
[----:B------:R-:W-:Y:S01]  /*4550*/  FMUL.FTZ R58, R136, R89 ;  /* 0x00000059883a7220 */ /* 0x000fe20000410000 */
[----:B------:R-:W-:Y:S01]  /*4560*/  FSEL R132, R133, 1, !P3 ;  /* 0x3f80000085847808 */ /* 0x000fe20005800000 */
[----:B------:R-:W-:Y:S01]  /*4570*/  HADD2.F32 R50, -RZ, R52.H0_H0 ;  /* 0x20000034ff327230 */ /* 0x000fe20000004100 */
[----:B------:R-:W-:Y:S01]  /*4580*/  FSEL R133, R155, RZ, !P4 ;  /* 0x000000ff9b857208 */ /* 0x000fe20006000000 */
[----:B------:R-:W2:Y:S01]  /*4590*/  MUFU.EX2 R56, R57 ;  /* 0x0000003900387308 */ /* 0x000ea20000000800 */
[----:B------:R-:W-:Y:S01]  /*45a0*/  FSEL R61, R154, RZ, !P3 ;  /* 0x000000ff9a3d7208 */ /* 0x000fe20005800000 */
[----:B------:R-:W-:Y:S01]  /*45b0*/  HADD2.F32 R52, -RZ, R53.H1_H1 ;  /* 0x30000035ff347230 */ /* 0x000fe20000004100 */
[----:B------:R-:W-:Y:S01]  /*45c0*/  FSEL R155, R138, 1, !P6 ;  /* 0x3f8000008a9b7808 */ /* 0x000fe20007000000 */
[----:B------:R-:W-:Y:S01]  /*45d0*/  FMUL.FTZ R50, R125, R50 ;  /* 0x000000327d327220 */ /* 0x000fe20000410000 */
[----:B------:R-:W-:Y:S01]  /*45e0*/  FSEL R154, R48, RZ, !P6 ;  /* 0x000000ff309a7208 */ /* 0x000fe20007000000 */
[----:B------:R-:W-:Y:S01]  /*45f0*/  HADD2.F32 R53, -RZ, R54.H1_H1 ;  /* 0x30000036ff357230 */ /* 0x000fe20000004100 */
[----:B------:R-:W-:Y:S01]  /*4600*/  FSEL R138, R49, RZ, !P2 ;  /* 0x000000ff318a7208 */ /* 0x000fe20005000000 */
[----:B------:R3:W1:Y:S01]  /*4610*/  MUFU.EX2 R51, R58 ;  /* 0x0000003a00337308 */ /* 0x0006620000000800 */
[----:B------:R0:W3:Y:S01]  /*4620*/  @P5 LDS.64 R48, [R112.X8+0x860] ;  /* 0x0008600070305984 */ /* 0x0000e20000008a00 */
[----:B------:R-:W-:Y:S01]  /*4630*/  ISETP.GE.U32.AND P3, PT, R20, R3, PT ;  /* 0x000000031400720c */ /* 0x000fe20003f66070 */
[----:B------:R-:W-:Y:S01]  /*4640*/  FMUL.FTZ R52, R115, R52 ;  /* 0x0000003473347220 */ /* 0x000fe20000410000 */
[----:B------:R-:W-:Y:S01]  /*4650*/  FSEL R136, R143, RZ, !P1 ;  /* 0x000000ff8f887208 */ /* 0x000fe20004800000 */
[----:B------:R-:W-:Y:S01]  /*4660*/  FMUL.FTZ R53, R114, R53 ;  /* 0x0000003572357220 */ /* 0x000fe20000410000 */
[----:B------:R-:W-:Y:S01]  /*4670*/  FSEL R143, R144, RZ, !P0 ;  /* 0x000000ff908f7208 */ /* 0x000fe20004000000 */
[--C-:B-----5:R-:W-:Y:S01]  /*4680*/  HADD2.F32 R54, -RZ, R64.reuse.H0_H0 ;  /* 0x20000040ff367230 */ /* 0x120fe20000004100 */
[----:B------:R-:W-:Y:S01]  /*4690*/  ISETP.GE.U32.AND P4, PT, R18, R3, PT ;  /* 0x000000031200720c */ /* 0x000fe20003f86070 */
[----:B------:R-:W-:Y:S01]  /*46a0*/  HADD2.F32 R55, -RZ, R64.H1_H1 ;  /* 0x30000040ff377230 */ /* 0x000fe20000004100 */
[----:B------:R-:W-:Y:S01]  /*46b0*/  FSEL R144, R50, RZ, !P3 ;  /* 0x000000ff32907208 */ /* 0x000fe20005800000 */
[----:B------:R-:W-:Y:S01]  /*46c0*/  FMUL.FTZ R50, R126, R147 ;  /* 0x000000937e327220 */ /* 0x000fe20000410000 */
[-C--:B------:R-:W-:Y:S01]  /*46d0*/  ISETP.GE.U32.AND P6, PT, R16, R3.reuse, PT ;  /* 0x000000031000720c */ /* 0x080fe20003fc6070 */
[--C-:B0-----:R-:W-:Y:S01]  /*46e0*/  HADD2.F32 R141, -RZ, R69.reuse.H0_H0 ;  /* 0x20000045ff8d7230 */ /* 0x101fe20000004100 */
[----:B------:R-:W-:Y:S01]  /*46f0*/  FSEL R147, R158, RZ, !P4 ;  /* 0x000000ff9e937208 */ /* 0x000fe20006000000 */
[----:B------:R-:W-:Y:S01]  /*4700*/  HADD2.F32 R142, -RZ, R69.H1_H1 ;  /* 0x30000045ff8e7230 */ /* 0x000fe20000004100 */
[----:B-1----:R-:W-:Y:S01]  /*4710*/  FSEL R158, R150, 1, !P4 ;  /* 0x3f800000969e7808 */ /* 0x002fe20006000000 */
[--C-:B------:R-:W-:Y:S01]  /*4720*/  HADD2.F32 R59, -RZ, R67.reuse.H0_H0 ;  /* 0x20000043ff3b7230 */ /* 0x100fe20000004100 */
[----:B----4-:R-:W-:Y:S01]  /*4730*/  FSEL R137, R137, 1, !P1 ;  /* 0x3f80000089897808 */ /* 0x010fe20004800000 */
[----:B------:R-:W-:Y:S01]  /*4740*/  HADD2.F32 R62, -RZ, R67.H1_H1 ;  /* 0x30000043ff3e7230 */ /* 0x000fe20000004100 */
[----:B------:R-:W-:Y:S01]  /*4750*/  FSEL R150, R50, RZ, !P6 ;  /* 0x000000ff32967208 */ /* 0x000fe20007000000 */
[----:B------:R-:W-:Y:S01]  /*4760*/  FMUL.FTZ R50, R113, R148 ;  /* 0x0000009471327220 */ /* 0x000fe20000410000 */
[----:B------:R-:W-:Y:S01]  /*4770*/  FSEL R139, R139, 1, !P2 ;  /* 0x3f8000008b8b7808 */ /* 0x000fe20005000000 */
[--C-:B------:R-:W-:Y:S01]  /*4780*/  HADD2.F32 R64, -RZ, R70.reuse.H0_H0 ;  /* 0x20000046ff407230 */ /* 0x100fe20000004100 */
[-C--:B------:R-:W-:Y:S01]  /*4790*/  ISETP.GE.U32.AND P1, PT, R12, R3.reuse, PT ;  /* 0x000000030c00720c */ /* 0x080fe20003f26070 */
[----:B------:R-:W-:Y:S01]  /*47a0*/  HADD2.F32 R69, -RZ, R70.H1_H1 ;  /* 0x30000046ff457230 */ /* 0x000fe20000004100 */
[----:B--2---:R-:W-:Y:S01]  /*47b0*/  FSEL R56, R56, 1, !P0 ;  /* 0x3f80000038387808 */ /* 0x004fe20004000000 */
[----:B---3--:R-:W-:Y:S01]  /*47c0*/  HADD2.F32 R58, -RZ, R65.H0_H0 ;  /* 0x20000041ff3a7230 */ /* 0x008fe20000004100 */
[----:B------:R-:W-:Y:S01]  /*47d0*/  FSEL R145, R51, 1, !P3 ;  /* 0x3f80000033917808 */ /* 0x000fe20005800000 */
[----:B------:R-:W-:Y:S01]  /*47e0*/  HADD2.F32 R57, -RZ, R66.H0_H0 ;  /* 0x20000042ff397230 */ /* 0x000fe20000004100 */
[-C--:B------:R-:W-:Y:S01]  /*47f0*/  ISETP.GE.U32.AND P2, PT, R14, R3.reuse, PT ;  /* 0x000000030e00720c */ /* 0x080fe20003f46070 */
[----:B------:R-:W-:Y:S01]  /*4800*/  HADD2.F32 R67, -RZ, R68.H0_H0 ;  /* 0x20000044ff437230 */ /* 0x000fe20000004100 */
[-C--:B------:R-:W-:Y:S01]  /*4810*/  ISETP.GE.U32.AND P0, PT, R10, R3.reuse, PT ;  /* 0x000000030a00720c */ /* 0x080fe20003f06070 */
[----:B------:R-:W-:Y:S01]  /*4820*/  HADD2.F32 R70, -RZ, R71.H0_H0 ;  /* 0x20000047ff467230 */ /* 0x000fe20000004100 */
[-C--:B------:R-:W-:Y:S01]  /*4830*/  ISETP.GE.U32.AND P3, PT, R8, R3.reuse, PT ;  /* 0x000000030800720c */ /* 0x080fe20003f66070 */
[----:B------:R-:W-:Y:S01]  /*4840*/  HADD2.F32 R65, -RZ, R65.H1_H1 ;  /* 0x30000041ff417230 */ /* 0x000fe20000004100 */
[----:B------:R-:W-:Y:S01]  /*4850*/  ISETP.GE.U32.AND P4, PT, R6, R3, PT ;  /* 0x000000030600720c */ /* 0x000fe20003f86070 */
[----:B------:R-:W-:Y:S01]  /*4860*/  HADD2.F32 R66, -RZ, R66.H1_H1 ;  /* 0x30000042ff427230 */ /* 0x000fe20000004100 */
[----:B------:R-:W-:Y:S01]  /*4870*/  FSEL R148, R146, RZ, !P1 ;  /* 0x000000ff92947208 */ /* 0x000fe20004800000 */
[----:B------:R-:W-:Y:S01]  /*4880*/  HADD2.F32 R68, -RZ, R68.H1_H1 ;  /* 0x30000044ff447230 */ /* 0x000fe20000004100 */
[----:B------:R-:W-:Y:S01]  /*4890*/  FSEL R151, R151, 1, !P6 ;  /* 0x3f80000097977808 */ /* 0x000fe20007000000 */
[----:B------:R-:W-:Y:S01]  /*48a0*/  HADD2.F32 R71, -RZ, R71.H1_H1 ;  /* 0x30000047ff477230 */ /* 0x000fe20000004100 */
[----:B------:R-:W-:-:S02]  /*48b0*/  FSEL R152, R152, 1, !P2 ;  /* 0x3f80000098987808 */ /* 0x000fc40005000000 */
[----:B------:R-:W-:Y:S02]  /*48c0*/  FSEL R153, R153, 1, !P1 ;  /* 0x3f80000099997808 */ /* 0x000fe40004800000 */
[----:B------:R-:W-:Y:S02]  /*48d0*/  FSEL R156, R156, 1, !P0 ;  /* 0x3f8000009c9c7808 */ /* 0x000fe40004000000 */
[----:B------:R-:W-:Y:S02]  /*48e0*/  FSEL R157, R157, 1, !P3 ;  /* 0x3f8000009d9d7808 */ /* 0x000fe40005800000 */
[----:B------:R-:W-:Y:S02]  /*48f0*/  FSEL R159, R159, 1, !P4 ;  /* 0x3f8000009f9f7808 */ /* 0x000fe40006000000 */
[----:B------:R-:W-:Y:S02]  /*4900*/  FSEL R149, R52, RZ, !P2 ;  /* 0x000000ff34957208 */ /* 0x000fe40005000000 */
[----:B------:R-:W-:-:S02]  /*4910*/  FSEL R161, R53, RZ, !P0 ;  /* 0x000000ff35a17208 */ /* 0x000fc40004000000 */
[----:B------:R-:W-:Y:S02]  /*4920*/  FSEL R160, R160, RZ, !P3 ;  /* 0x000000ffa0a07208 */ /* 0x000fe40005800000 */
[----:B------:R-:W-:Y:S01]  /*4930*/  FSEL R146, R50, RZ, !P4 ;  /* 0x000000ff32927208 */ /* 0x000fe20006000000 */
        /* <DEDUP_REMOVED lines=21> */
.L_x_2435:
        /* <DEDUP_REMOVED lines=13> */
.L_x_2434:
[-C--:B0-----:R-:W-:Y:S01]  /*4b60*/  FFMA.FTZ R50, R60, R132.reuse, R61 ;  /* 0x000000843c327223 */ /* 0x081fe2000001003d */
[----:B------:R-:W-:Y:S01]  /*4b70*/  ISETP.GE.AND P0, PT, R9, 0x1, PT ;  /* 0x000000010900780c */ /* 0x000fe20003f06270 */
[----:B------:R-:W-:Y:S01]  /*4b80*/  FMUL.FTZ R51, R63, R132 ;  /* 0x000000843f337220 */ /* 0x000fe20000410000 */
[C---:B------:R-:W-:Y:S01]  /*4b90*/  ISETP.NE.AND P1, PT, R9.reuse, 0x1f, PT ;  /* 0x0000001f0900780c */ /* 0x040fe20003f25270 */
[C---:B------:R-:W-:Y:S01]  /*4ba0*/  FFMA.FTZ R52, R134.reuse, R50, R133 ;  /* 0x0000003286347223 */ /* 0x040fe20000010085 */
        /* <DEDUP_REMOVED lines=104> */
.L_x_2438:
        /* <DEDUP_REMOVED lines=31> */
.L_x_2439:
[----:B------:R0:W5:Y:S02]  /*5420*/  LDG.E R149, [R78.64] ;  /* 0x000000044e957981 */ /* 0x000164000c1e1900 */
.L_x_2440:
        /* <DEDUP_REMOVED lines=9> */
[----:B------:R-:W-:-:S05]  /*54c0*/  IMAD.WIDE.U32 R48, R149, c[0x0][0x230], R48 ;  /* 0x00008c0095307a25 */ /* 0x000fca00078e0030 */
[----:B------:R-:W-:-:S05]  /*54d0*/  IADD3 R49, R49, R51, RZ ;  /* 0x0000003331317210 */ /* 0x000fca0007ffe0ff */
[----:B------:R-:W-:-:S05]  /*54e0*/  IMAD.WIDE.U32 R50, R112, c[0x0][0x240], R48 ;  /* 0x0000900070327a25 */ /* 0x000fca00078e0030 */
[----:B------:R-:W-:Y:S02]  /*54f0*/  IADD3 R49, R111, R51, RZ ;  /* 0x000000336f317210 */ /* 0x000fe40007ffe0ff */
[----:B------:R-:W-:-:S04]  /*5500*/  LEA R48, P0, R50, c[0x0][0x290], 0x2 ;  /* 0x0000a40032307a11 */ /* 0x000fc800078010ff */
[----:B------:R-:W-:-:S05]  /*5510*/  LEA.HI.X R49, R50, c[0x0][0x294], R49, 0x2, P0 ;  /* 0x0000a50032317a11 */ /* 0x000fca00000f1431 */
[----:B------:R1:W-:Y:S04]  /*5520*/  STG.E [R48.64], R53 ;  /* 0x0000003530007986 */ /* 0x0003e8000c101904 */
.L_x_2437:
[----:B------:R-:W-:Y:S05]  /*5530*/  BSYNC B0 ;  /* 0x0000000000007941 */ /* 0x000fea0003800000 */
.L_x_2436:
        /* <DEDUP_REMOVED lines=20> */
.L_x_2433:
[----:B------:R-:W-:Y:S01]  /*5680*/  BAR.SYNC.DEFER_BLOCKING 0x0 ;  /* 0x0000000000007b1d */ /* 0x000fe20000010000 */
[----:B------:R-:W-:Y:S01]  /*5690*/  F2FP.PACK_AB R51, R129, R130 ;  /* 0x000000828133723e */ /* 0x000fe200000000ff */
[----:B------:R-:W-:Y:S01]  /*56a0*/  IMAD.IADD R36, R3, 0x1, R36 ;  /* 0x0000000103247824 */ /* 0x000fe200078e0224 */
[----:B------:R-:W-:-:S02]  /*56b0*/  F2FP.PACK_AB R50, R109, R110 ;  /* 0x0000006e6d32723e */ /* 0x000fc400000000ff */
[----:B01----:R-:W-:Y:S01]  /*56c0*/  F2FP.PACK_AB R49, R108, R107 ;  /* 0x0000006b6c31723e */ /* 0x003fe200000000ff */
[----:B------:R-:W0:Y:S01]  /*56d0*/  S2R R66, SR_CTAID.X ;  /* 0x0000000000427919 */ /* 0x000e220000002500 */
[----:B------:R-:W-:Y:S02]  /*56e0*/  F2FP.PACK_AB R48, R106, R105 ;  /* 0x000000696a30723e */ /* 0x000fe400000000ff */
[----:B------:R-:W-:Y:S02]  /*56f0*/  F2FP.PACK_AB R55, R104, R103 ;  /* 0x000000676837723e */ /* 0x000fe400000000ff */
[----:B------:R-:W-:Y:S02]  /*5700*/  F2FP.PACK_AB R54, R100, R101 ;  /* 0x000000656436723e */ /* 0x000fe400000000ff */
[----:B------:R-:W-:Y:S02]  /*5710*/  F2FP.PACK_AB R53, R97, R98 ;  /* 0x000000626135723e */ /* 0x000fe400000000ff */
[----:B------:R-:W-:-:S02]  /*5720*/  F2FP.PACK_AB R52, R95, R96 ;  /* 0x000000605f34723e */ /* 0x000fc400000000ff */
[----:B------:R-:W-:Y:S02]  /*5730*/  SHF.R.S32.HI R65, RZ, 0x1f, R32 ;  /* 0x0000001fff417819 */ /* 0x000fe40000011420 */
[-C--:B------:R-:W-:Y:S02]  /*5740*/  MOV R64, R32.reuse ;  /* 0x0000002000407202 */ /* 0x080fe40000000f00 */
[----:B------:R-:W-:Y:S02]  /*5750*/  IADD3 R5, R5, 0x1, RZ ;  /* 0x0000000105057810 */ /* 0x000fe40007ffe0ff */
[----:B------:R-:W-:Y:S01]  /*5760*/  IADD3 R32, R3, R32, RZ ;  /* 0x0000002003207210 */ /* 0x000fe20007ffe0ff */
[----:B------:R1:W-:Y:S04]  /*5770*/  STS.128 [R45], R48 ;  /* 0x000000302d007388 */ /* 0x0003e80000000c00 */
[----:B------:R2:W-:Y:S01]  /*5780*/  STS.128 [R45+0x10], R52 ;  /* 0x000010342d007388 */ /* 0x0005e20000000c00 */
[----:B------:R-:W-:-:S06]  /*5790*/  NOP ;  /* 0x0000000000007918 */ /* 0x000fcc0000000000 */
[----:B------:R-:W3:Y:S01]  /*57a0*/  LDS.128 R56, [R9.X16] ;  /* 0x0000000009387984 */ /* 0x000ee2000000cc00 */
[----:B0-----:R-:W-:Y:S01]  /*57b0*/  SHF.R.S32.HI R47, RZ, 0x1f, R66 ;  /* 0x0000001fff2f7819 */ /* 0x001fe20000011442 */
[C---:B------:R-:W-:Y:S02]  /*57c0*/  IMAD.WIDE.U32 R64, R66.reuse, c[0x0][0x210], R64 ;  /* 0x0000840042407a25 */ /* 0x040fe400078e0040 */
[----:B------:R-:W0:Y:S01]  /*57d0*/  LDS.128 R60, [R9.X16+0x200] ;  /* 0x00020000093c7984 */ /* 0x000e22000000cc00 */
[----:B-1----:R-:W-:Y:S01]  /*57e0*/  MOV R50, R42 ;  /* 0x0000002a00327202 */ /* 0x002fe20000000f00 */
[----:B------:R-:W-:Y:S01]  /*57f0*/  IMAD R47, R47, c[0x0][0x210], RZ ;  /* 0x000084002f2f7a24 */ /* 0x000fe200078e02ff */
[----:B------:R-:W-:Y:S01]  /*5800*/  MOV R51, R21 ;  /* 0x0000001500337202 */ /* 0x000fe20000000f00 */
[----:B--2---:R-:W-:Y:S01]  /*5810*/  IMAD R45, R41, c[0x0][0x218], RZ ;  /* 0x00008600292d7a24 */ /* 0x004fe200078e02ff */
[----:B------:R-:W-:Y:S01]  /*5820*/  MOV R52, R40 ;  /* 0x0000002800347202 */ /* 0x000fe20000000f00 */
[----:B------:R-:W-:Y:S01]  /*5830*/  IMAD R47, R66, c[0x0][0x214], R47 ;  /* 0x00008500422f7a24 */ /* 0x000fe200078e022f */
[----:B------:R-:W-:Y:S01]  /*5840*/  MOV R53, R19 ;  /* 0x0000001300357202 */ /* 0x000fe20000000f00 */
[----:B------:R-:W-:-:S02]  /*5850*/  IMAD R45, R82, c[0x0][0x21c], R45 ;  /* 0x00008700522d7a24 */ /* 0x000fc400078e022d */
[----:B------:R-:W-:Y:S01]  /*5860*/  IMAD.WIDE R50, R3, 0x2, R50 ;  /* 0x0000000203327825 */ /* 0x000fe200078e0232 */
[----:B------:R-:W-:-:S03]  /*5870*/  IADD3 R65, R65, R47, RZ ;  /* 0x0000002f41417210 */ /* 0x000fc60007ffe0ff */
[----:B------:R-:W-:Y:S01]  /*5880*/  IMAD.WIDE R52, R3, 0x2, R52 ;  /* 0x0000000203347825 */ /* 0x000fe200078e0234 */
[----:B------:R-:W-:Y:S02]  /*5890*/  MOV R42, R50 ;  /* 0x00000032002a7202 */ /* 0x000fe40000000f00 */
[----:B------:R-:W-:Y:S01]  /*58a0*/  MOV R21, R51 ;  /* 0x0000003300157202 */ /* 0x000fe20000000f00 */
[----:B------:R-:W-:Y:S01]  /*58b0*/  IMAD.WIDE.U32 R48, R82, c[0x0][0x218], R64 ;  /* 0x0000860052307a25 */ /* 0x000fe200078e0040 */
[----:B------:R-:W-:Y:S02]  /*58c0*/  MOV R40, R52 ;  /* 0x0000003400287202 */ /* 0x000fe40000000f00 */
[----:B------:R-:W-:Y:S01]  /*58d0*/  MOV R19, R53 ;  /* 0x0000003500137202 */ /* 0x000fe20000000f00 */
[----:B------:R-:W-:Y:S01]  /*58e0*/  IMAD.IADD R45, R49, 0x1, R45 ;  /* 0x00000001312d7824 */ /* 0x000fe200078e022d */
[----:B------:R-:W-:-:S04]  /*58f0*/  LEA R49, P0, R48, c[0x0][0x288], 0x1 ;  /* 0x0000a20030317a11 */ /* 0x000fc800078008ff */
[----:B------:R-:W-:Y:S02]  /*5900*/  LEA.HI.X R45, R48, c[0x0][0x28c], R45, 0x1, P0 ;  /* 0x0000a300302d7a11 */ /* 0x000fe400000f0c2d */
[----:B------:R-:W-:-:S04]  /*5910*/  IADD3 R48, P0, R49, R2, RZ ;  /* 0x0000000231307210 */ /* 0x000fc80007f1e0ff */
[----:B------:R-:W-:Y:S02]  /*5920*/  IADD3.X R49, R45, R0, RZ, P0, !PT ;  /* 0x000000002d317210 */ /* 0x000fe400007fe4ff */
[----:B------:R-:W-:-:S03]  /*5930*/  ISETP.GE.AND P0, PT, R5, R34, PT ;  /* 0x000000220500720c */ /* 0x000fc60003f06270 */
[----:B---3--:R1:W-:Y:S04]  /*5940*/  STG.E.128 [R48.64], R56 ;  /* 0x0000003830007986 */ /* 0x0083e8000c101d04 */
[----:B0-----:R1:W-:Y:S06]  /*5950*/  STG.E.128 [R48.64+0x200], R60 ;  /* 0x0002003c30007986 */ /* 0x0013ec000c101d04 */
[----:B------:R-:W-:Y:S01]  /*5960*/  @P0 CALL.REL.NOINC `(.L_x_2442) ;  /* 0x0000001000000944 */ /* 0x000fe20003c00000 */
[----:B------:R-:W-:Y:S05]  /*5970*/  BRA `(.L_x_2443) ;  /* 0xffffb8b000007947 */ /* 0x000fea000383ffff */
.L_x_2442:
[----:B------:R-:W-:Y:S05]  /*5980*/  EXIT ;  /* 0x000000000000794d */ /* 0x000fea0003800000 */
.L_x_2444:
        /* <DEDUP_REMOVED lines=15> */
.L_x_8862:


//--------------------- .text._Z25selective_scan_fwd_kernelI32Selective_Scan_fwd_kernel_traitsILi32ELi16ELi1ELb1ELb1ELb1ELb0ELb1EN3c104HalfEffEEv13SSMParamsBase --------------------------
	.section	.text._Z25selective_scan_fwd_kernelI32Selective_Scan_fwd_kernel_traitsILi32ELi16ELi1ELb1ELb1ELb1ELb0ELb1EN3c104HalfEffEEv13SSMParamsBase,"ax",@progbits
	.sectioninfo	@"SHI_REGISTERS=179"
	.align	128
        .global         _Z25selective_scan_fwd_kernelI32Selective_Scan_fwd_kernel_traitsILi32ELi16ELi1ELb1ELb1ELb1ELb0ELb1EN3c104HalfEffEEv13SSMParamsBase
        .type           _Z25selective_scan_fwd_kernelI32Selective_Scan_fwd_kernel_traitsILi32ELi16ELi1ELb1ELb1ELb1ELb0ELb1EN3c104HalfEffEEv13SSMParamsBase,@function
        .size           _Z25selective_scan_fwd_kernelI32Selective_Scan_fwd_kernel_traitsILi32ELi16ELi1ELb1ELb1ELb1ELb0ELb1EN3c104HalfEffEEv13SSMParamsBase,(.L_x_8863 - _Z25selective_scan_fwd_kernelI32Selective_Scan_fwd_kernel_traitsILi32ELi16ELi1ELb1ELb1ELb1ELb0ELb1EN3c104HalfEffEEv13SSMParamsBase)
        .other          _Z25selective_scan_fwd_kernelI32Selective_Scan_fwd_kernel_traitsILi32ELi16ELi1ELb1ELb1ELb1ELb0ELb1EN3c104HalfEffEEv13SSMParamsBase,@"STO_CUDA_ENTRY STV_DEFAULT"
_Z25selective_scan_fwd_kernelI32Selective_Scan_fwd_kernel_traitsILi32ELi16ELi1ELb1ELb1ELb1ELb0ELb1EN3c104HalfEffEEv13SSMParamsBase:
.text._Z25selective_scan_fwd_kernelI32Selective_Scan_fwd_kernel_traitsILi32ELi16ELi1ELb1ELb1ELb1ELb0ELb1EN3c104HalfEffEEv13SSMParamsBase:
        /* <DEDUP_REMOVED lines=35> */
.L_x_2445:
        /* <DEDUP_REMOVED lines=30> */
.L_x_2446:
        /* <DEDUP_REMOVED lines=11> */
.L_x_2447:
        /* <DEDUP_REMOVED lines=176> */
.L_x_2448:
        /* <DEDUP_REMOVED lines=18> */
.L_x_2449:
[----:B------:R-:W-:-:S13]  /*10e0*/  ISETP.GE.AND P0, PT, R33, 0x1, PT ;  /* 0x000000012100780c */ /* 0x000fda0003f06270 */
[----:B------:R-:W-:Y:S05]  /*10f0*/  @!P0 EXIT ;  /* 0x000000000000894d */ /* 0x000fea0003800000 */
[----:B------:R-:W0:Y:S01]  /*1100*/  S2R R34, SR_LANEID ;  /* 0x0000000000227919 */ /* 0x000e220000000000 */
[----:B------:R-:W-:Y:S01]  /*1110*/  LEA R4, P0, R35, R12, 0x2 ;  /* 0x0000000c23047211 */ /* 0x000fe200078010ff */
[----:B------:R-:W-:-:S03]  /*1120*/  IMAD.MOV.U32 R36, RZ, RZ, RZ ;  /* 0x000000ffff247224 */ /* 0x000fc600078e00ff */
[----:B------:R-:W-:Y:S01]  /*1130*/  LEA.HI.X R5, R35, R13, R14, 0x2, P0 ;  /* 0x0000000d23057211 */ /* 0x000fe200000f140e */
[----:B------:R-:W-:Y:S02]  /*1140*/  IMAD.MOV.U32 R35, RZ, RZ, RZ ;  /* 0x000000ffff237224 */ /* 0x000fe400078e00ff */
.L_x_2494:
        /* <DEDUP_REMOVED lines=308> */
.L_x_2451:
[----:B---34-:R-:W-:Y:S05]  /*2490*/  BSYNC B0 ;  /* 0x0000000000007941 */ /* 0x018fea0003800000 */
.L_x_2450:
        /* <DEDUP_REMOVED lines=37> */
.L_x_2453:
[----:B------:R-:W-:Y:S05]  /*26f0*/  BSYNC B0 ;  /* 0x0000000000007941 */ /* 0x000fea0003800000 */
.L_x_2452:
        /* <DEDUP_REMOVED lines=37> */
.L_x_2455:
[----:B------:R-:W-:Y:S05]  /*2950*/  BSYNC B0 ;  /* 0x0000000000007941 */ /* 0x000fea0003800000 */
.L_x_2454:
        /* <DEDUP_REMOVED lines=37> */
.L_x_2457:
[----:B------:R-:W-:Y:S05]  /*2bb0*/  BSYNC B0 ;  /* 0x0000000000007941 */ /* 0x000fea0003800000 */
.L_x_2456:
        /* <DEDUP_REMOVED lines=37> */
.L_x_2459:
[----:B------:R-:W-:Y:S05]  /*2e10*/  BSYNC B0 ;  /* 0x0000000000007941 */ /* 0x000fea0003800000 */
.L_x_2458:
        /* <DEDUP_REMOVED lines=37> */
.L_x_2461:
[----:B------:R-:W-:Y:S05]  /*3070*/  BSYNC B0 ;  /* 0x0000000000007941 */ /* 0x000fea0003800000 */
.L_x_2460:
        /* <DEDUP_REMOVED lines=37> */
.L_x_2463:
[----:B------:R-:W-:Y:S05]  /*32d0*/  BSYNC B0 ;  /* 0x0000000000007941 */ /* 0x000fea0003800000 */
.L_x_2462:
        /* <DEDUP_REMOVED lines=37> */
.L_x_2465:
[----:B------:R-:W-:Y:S05]  /*3530*/  BSYNC B0 ;  /* 0x0000000000007941 */ /* 0x000fea0003800000 */
.L_x_2464:
        /* <DEDUP_REMOVED lines=37> */
.L_x_2467:
[----:B------:R-:W-:Y:S05]  /*3790*/  BSYNC B0 ;  /* 0x0000000000007941 */ /* 0x000fea0003800000 */
.L_x_2466:
        /* <DEDUP_REMOVED lines=37> */
.L_x_2469:
[----:B------:R-:W-:Y:S05]  /*39f0*/  BSYNC B0 ;  /* 0x0000000000007941 */ /* 0x000fea0003800000 */
.L_x_2468:
        /* <DEDUP_REMOVED lines=39> */
.L_x_2471:
[----:B------:R-:W-:Y:S05]  /*3c70*/  BSYNC B0 ;  /* 0x0000000000007941 */ /* 0x000fea0003800000 */
.L_x_2470:
        /* <DEDUP_REMOVED lines=38> */
.L_x_2473:
[----:B------:R-:W-:Y:S05]  /*3ee0*/  BSYNC B0 ;  /* 0x0000000000007941 */ /* 0x000fea0003800000 */
.L_x_2472:
        /* <DEDUP_REMOVED lines=42> */
.L_x_2475:
[----:B------:R-:W-:Y:S05]  /*4190*/  BSYNC B0 ;  /* 0x0000000000007941 */ /* 0x000fea0003800000 */
.L_x_2474:
        /* <DEDUP_REMOVED lines=42> */
.L_x_2477:
[----:B------:R-:W-:Y:S05]  /*4440*/  BSYNC B0 ;  /* 0x0000000000007941 */ /* 0x000fea0003800000 */
.L_x_2476:
        /* <DEDUP_REMOVED lines=42> */
.L_x_2479:
[----:B------:R-:W-:Y:S05]  /*46f0*/  BSYNC B0 ;  /* 0x0000000000007941 */ /* 0x000fea0003800000 */
.L_x_2478:
        /* <DEDUP_REMOVED lines=42> */
.L_x_2481:
[----:B------:R-:W-:Y:S05]  /*49a0*/  BSYNC B0 ;  /* 0x0000000000007941 */ /* 0x000fea0003800000 */
.L_x_2480:
        /* <DEDUP_REMOVED lines=30> */
.L_x_2490:
        /* <DEDUP_REMOVED lines=431> */
.L_x_2484:
        /* <DEDUP_REMOVED lines=13> */
.L_x_2483:
        /* <DEDUP_REMOVED lines=110> */
.L_x_2487:
        /* <DEDUP_REMOVED lines=32> */
.L_x_2488:
[----:B------:R0:W5:Y:S02]  /*7030*/  LDG.E R11, [R4.64] ;  /* 0x00000004040b7981 */ /* 0x000164000c1e1900 */
.L_x_2489:
        /* <DEDUP_REMOVED lines=16> */
.L_x_2486:
[----:B------:R-:W-:Y:S05]  /*7140*/  BSYNC B0 ;  /* 0x0000000000007941 */ /* 0x000fea0003800000 */
.L_x_2485:
        /* <DEDUP_REMOVED lines=20> */
.L_x_2482:
        /* <DEDUP_REMOVED lines=73> */
.L_x_2492:
[----:B------:R-:W-:Y:S05]  /*7720*/  BSYNC B0 ;  /* 0x0000000000007941 */ /* 0x000fea0003800000 */
.L_x_2491:
        /* <DEDUP_REMOVED lines=65> */
.L_x_2493:
[----:B------:R-:W-:Y:S05]  /*7b40*/  EXIT ;  /* 0x000000000000794d */ /* 0x000fea0003800000 */
.L_x_2495:
        /* <DEDUP_REMOVED lines=11> */
.L_x_8863:


//--------------------- .text._Z25selective_scan_fwd_kernelI32Selective_Scan_fwd_kernel_traitsILi32ELi16ELi1ELb1ELb1ELb1ELb1ELb0EN3c104HalfEffEEv13SSMParamsBase --------------------------
	.section	.text._Z25selective_scan_fwd_kernelI32Selective_Scan_fwd_kernel_traitsILi32ELi16ELi1ELb1ELb1ELb1ELb1ELb0EN3c104HalfEffEEv13SSMParamsBase,"ax",@progbits
	.sectioninfo	@"SHI_REGISTERS=167"
	.align	128
        .global         _Z25selective_scan_fwd_kernelI32Selective_Scan_fwd_kernel_traitsILi32ELi16ELi1ELb1ELb1ELb1ELb1ELb0EN3c104HalfEffEEv13SSMParamsBase
        .type           _Z25selective_scan_fwd_kernelI32Selective_Scan_fwd_kernel_traitsILi32ELi16ELi1ELb1ELb1ELb1ELb1ELb0EN3c104HalfEffEEv13SSMParamsBase,@function
        .size           _Z25selective_scan_fwd_kernelI32Selective_Scan_fwd_kernel_traitsILi32ELi16ELi1ELb1ELb1ELb1ELb1ELb0EN3c104HalfEffEEv13SSMParamsBase,(.L_x_8864 - _Z25selective_scan_fwd_kernelI32Selective_Scan_fwd_kernel_traitsILi32ELi16ELi1ELb1ELb1ELb1ELb1ELb0EN3c104HalfEffEEv13SSMParamsBase)
        .other          _Z25selective_scan_fwd_kernelI32Selective_Scan_fwd_kernel_traitsILi32ELi16ELi1ELb1ELb1ELb1ELb1ELb0EN3c104HalfEffEEv13SSMParamsBase,@"STO_CUDA_ENTRY STV_DEFAULT"
_Z25selective_scan_fwd_kernelI32Selective_Scan_fwd_kernel_traitsILi32ELi16ELi1ELb1ELb1ELb1ELb1ELb0EN3c104HalfEffEEv13SSMParamsBase:
.text._Z25selective_scan_fwd_kernelI32Selective_Scan_fwd_kernel_traitsILi32ELi16ELi1ELb1ELb1ELb1ELb1ELb0EN3c104HalfEffEEv13SSMParamsBase:
[----:B------:R-:W-:Y:S02]  /*0000*/  MOV R1, c[0x0][0x28] ;  /* 0x00000a0000017a02 */ /* 0x000fe40000000f00 */
[----:B------:R-:W-:Y:S01]  /*0010*/  ISETP.NE.U32.AND P1, PT, RZ, c[0x0][0x2b0], PT ;  /* 0x0000ac00ff007a0c */ /* 0x000fe20003f25070 */
[----:B------:R-:W-:Y:S01]  /*0020*/  HFMA2.MMA R9, -RZ, RZ, 0, 0 ;  /* 0x00000000ff097435 */ /* 0x000fe200000001ff */
[----:B------:R-:W0:Y:S01]  /*0030*/  S2R R28, SR_CTAID.X ;  /* 0x00000000001c7919 */ /* 0x000e220000002500 */
[----:B------:R-:W-:Y:S01]  /*0040*/  MOV R11, RZ ;  /* 0x000000ff000b7202 */ /* 0x000fe20000000f00 */
        /* <DEDUP_REMOVED lines=31> */
.L_x_2496:
        /* <DEDUP_REMOVED lines=11> */
[----:B------:R-:W-:Y:S02]  /*02f0*/  ISETP.NE.AND.EX P1, PT, RZ, c[0x0][0x2d4], PT, P1 ;  /* 0x0000b500ff007a0c */ /* 0x000fe40003f25310 */
[----:B------:R-:W-:Y:S02]  /*0300*/  MOV R15, RZ ;  /* 0x000000ff000f7202 */ /* 0x000fe40000000f00 */
[----:B0-----:R-:W-:-:S02]  /*0310*/  ISETP.NE.AND P6, PT, R2, RZ, PT ;  /* 0x000000ff0200720c */ /* 0x001fc40003fc5270 */
[----:B-1----:R-:W-:-:S11]  /*0320*/  SHF.R.S32.HI R19, RZ, 0x1f, R20 ;  /* 0x0000001fff137819 */ /* 0x002fd60000011414 */
[----:B------:R-:W-:Y:S02]  /*0330*/  @P6 IMAD R5, R19, c[0x0][0x238], RZ ;  /* 0x00008e0013056a24 */ /* 0x000fe400078e02ff */
[----:B------:R-:W-:-:S04]  /*0340*/  @P6 IMAD.WIDE.U32 R2, R20, c[0x0][0x238], RZ ;  /* 0x00008e0014026a25 */ /* 0x000fc800078e00ff */
[----:B------:R-:W-:Y:S01]  /*0350*/  @P6 IMAD R5, R20, c[0x0][0x23c], R5 ;  /* 0x00008f0014056a24 */ /* 0x000fe200078e0205 */
[----:B------:R-:W-:-:S04]  /*0360*/  @P6 MOV R18, R2 ;  /* 0x0000000200126202 */ /* 0x000fc80000000f00 */
[----:B------:R-:W-:Y:S01]  /*0370*/  @P6 IADD3 R17, R3, R5, RZ ;  /* 0x0000000503116210 */ /* 0x000fe20007ffe0ff */
        /* <DEDUP_REMOVED lines=10> */
.L_x_2497:
        /* <DEDUP_REMOVED lines=11> */
.L_x_2498:
        /* <DEDUP_REMOVED lines=40> */
[----:B------:R-:W-:Y:S01]  /*0750*/  HFMA2.MMA R12, -RZ, RZ, 0, 0 ;  /* 0x00000000ff0c7435 */ /* 0x000fe200000001ff */
[----:B------:R-:W-:-:S06]  /*0760*/  CS2R R34, SRZ ;  /* 0x0000000000227805 */ /* 0x000fcc000001ff00 */
[----:B------:R1:W5:Y:S04]  /*0770*/  @!P4 LDG.E R35, [R4.64] ;  /* 0x000000040423c981 */ /* 0x000368000c1e1900 */
[----:B------:R3:W5:Y:S01]  /*0780*/  @P3 LDG.E R12, [R6.64] ;  /* 0x00000004060c3981 */ /* 0x000762000c1e1900 */
[----:B-1----:R-:W-:Y:S01]  /*0790*/  IABS R4, R20 ;  /* 0x0000001400047213 */ /* 0x002fe20000000000 */
[----:B--2---:R-:W-:-:S05]  /*07a0*/  @!P0 IMAD.WIDE R2, R3, 0x4, R36 ;  /* 0x0000000403028825 */ /* 0x004fca00078e0224 */
[----:B------:R0:W2:Y:S02]  /*07b0*/  @!P0 LDG.E R14, [R2.64] ;  /* 0x00000004020e8981 */ /* 0x0000a4000c1e1900 */
[----:B0-----:R-:W-:-:S04]  /*07c0*/  IADD3 R2, R0, 0xffffffe, RZ ;  /* 0x0ffffffe00027810 */ /* 0x001fc80007ffe0ff */
[----:B------:R0:W1:Y:S02]  /*07d0*/  F2I.FTZ.U32.TRUNC.NTZ R3, R2 ;  /* 0x0000000200037305 */ /* 0x000064000021f000 */
[----:B0-----:R-:W-:Y:S01]  /*07e0*/  HFMA2.MMA R2, -RZ, RZ, 0, 0 ;  /* 0x00000000ff027435 */ /* 0x001fe200000001ff */
[----:B-1----:R-:W-:-:S05]  /*07f0*/  IADD3 R10, RZ, -R3, RZ ;  /* 0x80000003ff0a7210 */ /* 0x002fca0007ffe0ff */
[----:B---3--:R-:W-:-:S04]  /*0800*/  IMAD R7, R10, R23, RZ ;  /* 0x000000170a077224 */ /* 0x008fc800078e02ff */
        /* <DEDUP_REMOVED lines=9> */
[----:B------:R-:W-:Y:S01]  /*08a0*/  ISETP.GE.AND P4, PT, R2, RZ, PT ;  /* 0x000000ff0200720c */ /* 0x000fe20003f86270 */
[C---:B------:R-:W-:Y:S01]  /*08b0*/  IMAD R25, R29.reuse, c[0x0][0x1a0], RZ ;  /* 0x000068001d197a24 */ /* 0x040fe200078e02ff */
[----:B------:R-:W-:Y:S01]  /*08c0*/  @!P3 IADD3 R10, R10, 0x1, RZ ;  /* 0x000000010a0ab810 */ /* 0x000fe20007ffe0ff */
[C---:B------:R-:W-:Y:S01]  /*08d0*/  IMAD R23, R29.reuse, c[0x0][0x1e0], RZ ;  /* 0x000078001d177a24 */ /* 0x040fe200078e02ff */
[----:B------:R-:W-:Y:S01]  /*08e0*/  MOV R11, RZ ;  /* 0x000000ff000b7202 */ /* 0x000fe20000000f00 */
[C---:B------:R-:W-:Y:S02]  /*08f0*/  IMAD R27, R28.reuse, c[0x0][0x1a4], R25 ;  /* 0x000069001c1b7a24 */ /* 0x040fe400078e0219 */
[----:B------:R-:W-:Y:S02]  /*0900*/  IMAD R25, R29, c[0x0][0x1f0], RZ ;  /* 0x00007c001d197a24 */ /* 0x000fe400078e02ff */
[----:B------:R-:W-:Y:S01]  /*0910*/  IMAD.WIDE.U32 R2, R28, c[0x0][0x1e0], RZ ;  /* 0x000078001c027a25 */ /* 0x000fe200078e00ff */
[----:B------:R0:W5:Y:S01]  /*0920*/  @P5 LDG.E R11, [R8.64] ;  /* 0x00000004080b5981 */ /* 0x000162000c1e1900 */
[----:B------:R-:W-:-:S02]  /*0930*/  @P1 IADD3 R10, R10, 0x1, RZ ;  /* 0x000000010a0a1810 */ /* 0x000fc40007ffe0ff */
[----:B------:R-:W-:Y:S02]  /*0940*/  IMAD R31, R29, c[0x0][0x1c0], RZ ;  /* 0x000070001d1f7a24 */ /* 0x000fe400078e02ff */
[----:B------:R-:W-:Y:S01]  /*0950*/  IMAD R23, R28, c[0x0][0x1e4], R23 ;  /* 0x000079001c177a24 */ /* 0x000fe200078e0217 */
[----:B------:R-:W-:Y:S01]  /*0960*/  @!P4 IADD3 R10, -R10, RZ, RZ ;  /* 0x000000ff0a0ac210 */ /* 0x000fe20007ffe1ff */
[----:B------:R-:W-:Y:S01]  /*0970*/  IMAD.WIDE.U32 R4, R28, c[0x0][0x1f0], RZ ;  /* 0x00007c001c047a25 */ /* 0x000fe200078e00ff */
[----:B------:R-:W-:-:S03]  /*0980*/  @!P2 LOP3.LUT R10, RZ, c[0x0][0x174], RZ, 0x33, !PT ;  /* 0x00005d00ff0aaa12 */ /* 0x000fc600078e33ff */
[C---:B------:R-:W-:Y:S01]  /*0990*/  IMAD R25, R28.reuse, c[0x0][0x1f4], R25 ;  /* 0x00007d001c197a24 */ /* 0x040fe200078e0219 */
[----:B------:R-:W-:Y:S01]  /*09a0*/  IADD3 R3, R3, R23, RZ ;  /* 0x0000001703037210 */ /* 0x000fe20007ffe0ff */
[----:B0-----:R-:W-:Y:S01]  /*09b0*/  IMAD.WIDE.U32 R8, R28, c[0x0][0x1c0], RZ ;  /* 0x000070001c087a25 */ /* 0x001fe200078e00ff */
[----:B------:R-:W-:-:S03]  /*09c0*/  SHF.R.S32.HI R0, RZ, 0x1f, R10 ;  /* 0x0000001fff007819 */ /* 0x000fc6000001140a */
[C---:B------:R-:W-:Y:S01]  /*09d0*/  IMAD R31, R28.reuse, c[0x0][0x1c4], R31 ;  /* 0x000071001c1f7a24 */ /* 0x040fe200078e021f */
[----:B------:R-:W-:Y:S01]  /*09e0*/  IADD3 R5, R5, R25, RZ ;  /* 0x0000001905057210 */ /* 0x000fe20007ffe0ff */
[----:B------:R-:W-:Y:S02]  /*09f0*/  IMAD R23, R19, c[0x0][0x1e8], RZ ;  /* 0x00007a0013177a24 */ /* 0x000fe400078e02ff */
[----:B------:R-:W-:Y:S01]  /*0a00*/  IMAD.WIDE.U32 R6, R28, c[0x0][0x1a0], RZ ;  /* 0x000068001c067a25 */ /* 0x000fe200078e00ff */
[----:B------:R-:W-:-:S03]  /*0a10*/  IADD3 R9, R9, R31, RZ ;  /* 0x0000001f09097210 */ /* 0x000fc60007ffe0ff */
[C---:B------:R-:W-:Y:S02]  /*0a20*/  IMAD R31, R20.reuse, c[0x0][0x1ec], R23 ;  /* 0x00007b00141f7a24 */ /* 0x040fe400078e0217 */
[----:B------:R-:W-:Y:S02]  /*0a30*/  IMAD R25, R19, c[0x0][0x1f8], RZ ;  /* 0x00007e0013197a24 */ /* 0x000fe400078e02ff */
[----:B------:R-:W-:-:S04]  /*0a40*/  IMAD.WIDE.U32 R22, R20, c[0x0][0x1f8], R4 ;  /* 0x00007e0014167a25 */ /* 0x000fc800078e0004 */
[----:B------:R-:W-:Y:S02]  /*0a50*/  IMAD.IADD R7, R7, 0x1, R27 ;  /* 0x0000000107077824 */ /* 0x000fe400078e021b */
[----:B------:R-:W-:Y:S02]  /*0a60*/  IMAD R5, R0, c[0x0][0x1b8], RZ ;  /* 0x00006e0000057a24 */ /* 0x000fe400078e02ff */
[----:B------:R-:W-:Y:S02]  /*0a70*/  IMAD R33, R20, c[0x0][0x1fc], R25 ;  /* 0x00007f0014217a24 */ /* 0x000fe400078e0219 */
[----:B------:R-:W-:-:S04]  /*0a80*/  IMAD.WIDE.U32 R24, R10, c[0x0][0x1b8], R6 ;  /* 0x00006e000a187a25 */ /* 0x000fc800078e0006 */
[----:B------:R-:W-:Y:S01]  /*0a90*/  IMAD R5, R10, c[0x0][0x1bc], R5 ;  /* 0x00006f000a057a24 */ /* 0x000fe200078e0205 */
[----:B------:R-:W-:Y:S01]  /*0aa0*/  LEA R6, P3, R24, c[0x0][0x258], 0x1 ;  /* 0x0000960018067a11 */ /* 0x000fe200078608ff */
[----:B------:R-:W-:-:S03]  /*0ab0*/  IMAD.WIDE.U32 R2, R20, c[0x0][0x1e8], R2 ;  /* 0x00007a0014027a25 */ /* 0x000fc600078e0002 */
[----:B------:R-:W-:Y:S01]  /*0ac0*/  IADD3 R5, R25, R5, RZ ;  /* 0x0000000519057210 */ /* 0x000fe20007ffe0ff */
[----:B------:R-:W-:Y:S01]  /*0ad0*/  IMAD R39, R0, c[0x0][0x1d8], RZ ;  /* 0x0000760000277a24 */ /* 0x000fe200078e02ff */
[----:B------:R-:W-:Y:S01]  /*0ae0*/  IADD3 R7, R23, R33, RZ ;  /* 0x0000002117077210 */ /* 0x000fe20007ffe0ff */
[----:B------:R-:W-:Y:S01]  /*0af0*/  IMAD.WIDE.U32 R26, R10, c[0x0][0x1d8], R8 ;  /* 0x000076000a1a7a25 */ /* 0x000fe200078e0008 */
[----:B------:R-:W-:Y:S02]  /*0b00*/  LEA R8, P2, R22, c[0x0][0x278], 0x1 ;  /* 0x00009e0016087a11 */ /* 0x000fe400078408ff */
[----:B------:R-:W-:Y:S01]  /*0b10*/  IADD3 R9, R3, R31, RZ ;  /* 0x0000001f03097210 */ /* 0x000fe20007ffe0ff */
[----:B------:R-:W-:Y:S01]  /*0b20*/  IMAD R39, R10, c[0x0][0x1dc], R39 ;  /* 0x000077000a277a24 */ /* 0x000fe200078e0227 */
[----:B------:R-:W-:Y:S02]  /*0b30*/  LEA R10, P1, R2, c[0x0][0x270], 0x1 ;  /* 0x00009c00020a7a11 */ /* 0x000fe400078208ff */
[----:B------:R-:W-:-:S02]  /*0b40*/  LEA.HI.X R5, R24, c[0x0][0x25c], R5, 0x1, P3 ;  /* 0x0000970018057a11 */ /* 0x000fc400018f0c05 */
[----:B------:R-:W-:Y:S02]  /*0b50*/  ISETP.NE.U32.AND P3, PT, RZ, c[0x0][0x2d8], PT ;  /* 0x0000b600ff007a0c */ /* 0x000fe40003f65070 */
[----:B------:R-:W-:Y:S02]  /*0b60*/  LEA.HI.X R7, R22, c[0x0][0x27c], R7, 0x1, P2 ;  /* 0x00009f0016077a11 */ /* 0x000fe400010f0c07 */
[----:B------:R-:W-:Y:S02]  /*0b70*/  LEA.HI.X R9, R2, c[0x0][0x274], R9, 0x1, P1 ;  /* 0x00009d0002097a11 */ /* 0x000fe400008f0c09 */
[----:B------:R-:W-:Y:S02]  /*0b80*/  ISETP.NE.U32.AND P2, PT, RZ, c[0x0][0x2c8], PT ;  /* 0x0000b200ff007a0c */ /* 0x000fe40003f45070 */
[----:B------:R-:W-:Y:S02]  /*0b90*/  ISETP.NE.U32.AND P1, PT, RZ, c[0x0][0x2e0], PT ;  /* 0x0000b800ff007a0c */ /* 0x000fe40003f25070 */
[----:B------:R-:W-:-:S02]  /*0ba0*/  ISETP.NE.AND.EX P3, PT, RZ, c[0x0][0x2dc], PT, P3 ;  /* 0x0000b700ff007a0c */ /* 0x000fc40003f65330 */
[----:B------:R-:W-:Y:S02]  /*0bb0*/  ISETP.NE.AND.EX P2, PT, RZ, c[0x0][0x2cc], PT, P2 ;  /* 0x0000b300ff007a0c */ /* 0x000fe40003f45320 */
[----:B------:R-:W-:Y:S01]  /*0bc0*/  ISETP.NE.AND.EX P1, PT, RZ, c[0x0][0x2e4], PT, P1 ;  /* 0x0000b900ff007a0c */ /* 0x000fe20003f25310 */
[----:B------:R-:W-:Y:S01]  /*0bd0*/  HFMA2.MMA R65, -RZ, RZ, 0, 0 ;  /* 0x00000000ff417435 */ /* 0x000fe200000001ff */
[----:B------:R-:W-:Y:S01]  /*0be0*/  MOV R2, RZ ;  /* 0x000000ff00027202 */ /* 0x000fe20000000f00 */
[----:B------:R-:W-:Y:S01]  /*0bf0*/  HFMA2.MMA R0, -RZ, RZ, 0, 0 ;  /* 0x00000000ff007435 */ /* 0x000fe200000001ff */
[----:B------:R-:W-:Y:S02]  /*0c00*/  LEA R4, P4, R26, c[0x0][0x260], 0x1 ;  /* 0x000098001a047a11 */ /* 0x000fe400078808ff */
[----:B------:R-:W-:-:S03]  /*0c10*/  IADD3 R3, R27, R39, RZ ;  /* 0x000000271b037210 */ /* 0x000fc60007ffe0ff */
[----:B------:R-:W-:Y:S02]  /*0c20*/  @P3 MOV R2, c[0x0][0x2d8] ;  /* 0x0000b60000023a02 */ /* 0x000fe40000000f00 */
        /* <DEDUP_REMOVED lines=24> */
[-C--:B------:R-:W-:Y:S02]  /*0db0*/  IABS R30, R22.reuse ;  /* 0x00000016001e7213 */ /* 0x080fe40000000000 */
[----:B------:R-:W-:Y:S02]  /*0dc0*/  IADD3 R24, R22, c[0x0][0x168], RZ ;  /* 0x00005a0016187a10 */ /* 0x000fe40007ffe0ff */
[----:B------:R-:W0:Y:S02]  /*0dd0*/  I2F.RP R26, R30 ;  /* 0x0000001e001a7306 */ /* 0x000e240000209400 */
[----:B------:R-:W-:Y:S02]  /*0de0*/  IADD3 R27, R24, -0x1, RZ ;  /* 0xffffffff181b7810 */ /* 0x000fe40007ffe0ff */
[----:B------:R-:W-:-:S02]  /*0df0*/  IABS R24, R22 ;  /* 0x0000001600187213 */ /* 0x000fc40000000000 */
[----:B------:R-:W-:Y:S02]  /*0e00*/  IABS R32, R27 ;  /* 0x0000001b00207213 */ /* 0x000fe40000000000 */
[----:B------:R-:W-:-:S04]  /*0e10*/  LOP3.LUT R27, R27, R22, RZ, 0x3c, !PT ;  /* 0x000000161b1b7212 */ /* 0x000fc800078e3cff */
[----:B------:R-:W-:Y:S01]  /*0e20*/  ISETP.GE.AND P2, PT, R27, RZ, PT ;  /* 0x000000ff1b00720c */ /* 0x000fe20003f46270 */
[----:B0-----:R-:W0:Y:S02]  /*0e30*/  MUFU.RCP R26, R26 ;  /* 0x0000001a001a7308 */ /* 0x001e240000001000 */
[----:B0-----:R-:W-:Y:S02]  /*0e40*/  IADD3 R25, R26, 0xffffffe, RZ ;  /* 0x0ffffffe1a197810 */ /* 0x001fe40007ffe0ff */
[----:B------:R-:W-:Y:S02]  /*0e50*/  IADD3 R26, RZ, -R24, RZ ;  /* 0x80000018ff1a7210 */ /* 0x000fe40007ffe0ff */
[----:B------:R-:W-:Y:S02]  /*0e60*/  MOV R24, RZ ;  /* 0x000000ff00187202 */ /* 0x000fe40000000f00 */
[----:B------:R-:W0:Y:S02]  /*0e70*/  F2I.FTZ.U32.TRUNC.NTZ R25, R25 ;  /* 0x0000001900197305 */ /* 0x000e24000021f000 */
[----:B0-----:R-:W-:-:S05]  /*0e80*/  IADD3 R31, RZ, -R25, RZ ;  /* 0x80000019ff1f7210 */ /* 0x001fca0007ffe0ff */
        /* <DEDUP_REMOVED lines=11> */
[----:B------:R-:W-:Y:S02]  /*0f40*/  MOV R26, R24 ;  /* 0x00000018001a7202 */ /* 0x000fe40000000f00 */
[----:B------:R-:W-:Y:S02]  /*0f50*/  CS2R R24, SRZ ;  /* 0x0000000000187805 */ /* 0x000fe4000001ff00 */
[----:B------:R-:W-:Y:S02]  /*0f60*/  @!P2 IADD3 R26, -R26, RZ, RZ ;  /* 0x000000ff1a1aa210 */ /* 0x000fe40007ffe1ff */
[----:B------:R-:W-:Y:S01]  /*0f70*/  @!P1 LOP3.LUT R26, RZ, R22, RZ, 0x33, !PT ;  /* 0x00000016ff1a9212 */ /* 0x000fe200078e33ff */
[----:B------:R-:W-:Y:S05]  /*0f80*/  BRA `(.L_x_2500) ;  /* 0x0000012000007947 */ /* 0x000fea0003800000 */
.L_x_2499:
        /* <DEDUP_REMOVED lines=18> */
.L_x_2500:
[----:B------:R-:W-:-:S13]  /*10b0*/  ISETP.GE.AND P0, PT, R26, 0x1, PT ;  /* 0x000000011a00780c */ /* 0x000fda0003f06270 */
[----:B------:R-:W-:Y:S05]  /*10c0*/  @!P0 EXIT ;  /* 0x000000000000894d */ /* 0x000fea0003800000 */
[----:B------:R-:W0:Y:S01]  /*10d0*/  S2R R31, SR_TID.X ;  /* 0x00000000001f7919 */ /* 0x000e220000002100 */
[----:B------:R-:W-:-:S04]  /*10e0*/  LEA R64, P0, R28, R65, 0x2 ;  /* 0x000000411c407211 */ /* 0x000fc800078010ff */
[----:B------:R-:W-:Y:S01]  /*10f0*/  LEA.HI.X R65, R28, R34, R29, 0x2, P0 ;  /* 0x000000221c417211 */ /* 0x000fe200000f141d */
[----:B------:R-:W-:Y:S01]  /*1100*/  HFMA2.MMA R29, -RZ, RZ, 0, 0 ;  /* 0x00000000ff1d7435 */ /* 0x000fe200000001ff */
[C---:B0-----:R-:W-:Y:S02]  /*1110*/  SHF.L.U32 R27, R31.reuse, 0x1, RZ ;  /* 0x000000011f1b7819 */ /* 0x041fe400000006ff */
[----:B------:R-:W-:Y:S02]  /*1120*/  SHF.L.U32 R73, R31, 0x4, RZ ;  /* 0x000000041f497819 */ /* 0x000fe400000006ff */
[----:B------:R-:W-:Y:S02]  /*1130*/  LOP3.LUT R30, R27, 0xffffffc0, RZ, 0xc0, !PT ;  /* 0xffffffc01b1e7812 */ /* 0x000fe400078ec0ff */
[----:B------:R-:W0:Y:S01]  /*1140*/  S2R R27, SR_LANEID ;  /* 0x00000000001b7919 */ /* 0x000e220000000000 */
[----:B------:R-:W-:Y:S02]  /*1150*/  IADD3 R32, R73, 0x2, RZ ;  /* 0x0000000249207810 */ /* 0x000fe40007ffe0ff */
[----:B------:R-:W-:-:S02]  /*1160*/  LOP3.LUT R28, R30, 0x1f, R31, 0xf8, !PT ;  /* 0x0000001f1e1c7812 */ /* 0x000fc400078ef81f */
[C---:B------:R-:W-:Y:S02]  /*1170*/  IADD3 R31, R73.reuse, 0x1, RZ ;  /* 0x00000001491f7810 */ /* 0x040fe40007ffe0ff */
[C---:B------:R-:W-:Y:S02]  /*1180*/  IADD3 R33, R73.reuse, 0x3, RZ ;  /* 0x0000000349217810 */ /* 0x040fe40007ffe0ff */
[C---:B------:R-:W-:Y:S02]  /*1190*/  IADD3 R34, R73.reuse, 0x4, RZ ;  /* 0x0000000449227810 */ /* 0x040fe40007ffe0ff */
[C---:B-----5:R-:W-:Y:S02]  /*11a0*/  IADD3 R35, R73.reuse, 0x5, RZ ;  /* 0x0000000549237810 */ /* 0x060fe40007ffe0ff */
[C---:B------:R-:W-:Y:S02]  /*11b0*/  IADD3 R66, R73.reuse, 0x8, RZ ;  /* 0x0000000849427810 */ /* 0x040fe40007ffe0ff */
[----:B------:R-:W-:-:S02]  /*11c0*/  IADD3 R67, R73, 0x9, RZ ;  /* 0x0000000949437810 */ /* 0x000fc40007ffe0ff */
[C---:B------:R-:W-:Y:S02]  /*11d0*/  IADD3 R68, R73.reuse, 0xa, RZ ;  /* 0x0000000a49447810 */ /* 0x040fe40007ffe0ff */
[C---:B------:R-:W-:Y:S02]  /*11e0*/  IADD3 R69, R73.reuse, 0xb, RZ ;  /* 0x0000000b49457810 */ /* 0x040fe40007ffe0ff */
[C---:B------:R-:W-:Y:S02]  /*11f0*/  IADD3 R70, R73.reuse, 0xc, RZ ;  /* 0x0000000c49467810 */ /* 0x040fe40007ffe0ff */
[C---:B------:R-:W-:Y:S02]  /*1200*/  IADD3 R71, R73.reuse, 0xd, RZ ;  /* 0x0000000d49477810 */ /* 0x040fe40007ffe0ff */
[----:B------:R-:W-:Y:S02]  /*1210*/  IADD3 R72, R73, 0xe, RZ ;  /* 0x0000000e49487810 */ /* 0x000fe40007ffe0ff */
[----:B------:R-:W-:-:S02]  /*1220*/  MOV R30, RZ ;  /* 0x000000ff001e7202 */ /* 0x000fc40000000f00 */
[----:B------:R-:W-:Y:S02]  /*1230*/  IADD3 R73, R73, 0xf, RZ ;  /* 0x0000000f49497810 */ /* 0x000fe40007ffe0ff */
[----:B0-----:R-:W-:Y:S02]  /*1240*/  SHF.R.S32.HI R75, RZ, 0x1f, R28 ;  /* 0x0000001fff4b7819 */ /* 0x001fe4000001141c */
.L_x_2543:
[----:B------:R-:W-:-:S04]  /*1250*/  ISETP.NE.U32.AND P0, PT, R2, RZ, PT ;  /* 0x000000ff0200720c */ /* 0x000fc80003f05070 */
[----:B------:R-:W-:-:S13]  /*1260*/  ISETP.NE.AND.EX P0, PT, R0, RZ, PT, P0 ;  /* 0x000000ff0000720c */ /* 0x000fda0003f05300 */
        /* <DEDUP_REMOVED lines=27> */
[----:B------:R-:W-:Y:S01]  /*1420*/  ULDC.U8 UR6, c[0x0][0x188] ;  /* 0x0000620000067ab9 */ /* 0x000fe20000000000 */
[----:B------:R-:W-:Y:S01]  /*1430*/  MOV R81, c[0x0][0x16c] ;  /* 0x00005b0000517a02 */ /* 0x000fe20000000f00 */
[----:B------:R-:W-:Y:S03]  /*1440*/  BSSY B0, `(.L_x_2501) ;  /* 0x000003d000007945 */ /* 0x000fe60003800000 */
        /* <DEDUP_REMOVED lines=10> */
[--C-:B------:R-:W-:Y:S01]  /*14f0*/  HADD2.F32 R82, -RZ, R61.reuse.H0_H0 ;  /* 0x2000003dff527230 */ /* 0x100fe20000004100 */
[--C-:B------:R-:W-:Y:S01]  /*1500*/  FADD.FTZ R98, R60, R11.reuse ;  /* 0x0000000b3c627221 */ /* 0x100fe20000010000 */
[----:B------:R-:W-:Y:S01]  /*1510*/  HADD2.F32 R100, -RZ, R61.H1_H1 ;  /* 0x3000003dff647230 */ /* 0x000fe20000004100 */
        /* <DEDUP_REMOVED lines=47> */
.L_x_2502:
[----:B-12---:R-:W-:Y:S05]  /*1810*/  BSYNC B0 ;  /* 0x0000000000007941 */ /* 0x006fea0003800000 */
.L_x_2501:
[----:B------:R-:W-:Y:S01]  /*1820*/  HADD2.F32 R104, -RZ, R63.H1_H1 ;  /* 0x3000003fff687230 */ /* 0x000fe20000004100 */
[----:B------:R-:W-:Y:S01]  /*1830*/  BSSY B0, `(.L_x_2503) ;  /* 0x0000023000007945 */ /* 0x000fe20003800000 */
[----:B------:R-:W-:-:S03]  /*1840*/  FSETP.GTU.FTZ.AND P4, PT, R103, 20, PT ;  /* 0x41a000006700780b */ /* 0x000fc60003f9c000 */
[----:B------:R-:W-:Y:S01]  /*1850*/  FADD.FTZ R104, R104, R11 ;  /* 0x0000000b68687221 */ /* 0x000fe20000010000 */
        /* <DEDUP_REMOVED lines=32> */
.L_x_2504:
[----:B------:R-:W-:Y:S05]  /*1a60*/  BSYNC B0 ;  /* 0x0000000000007941 */ /* 0x000fea0003800000 */
.L_x_2503:
        /* <DEDUP_REMOVED lines=38> */
.L_x_2506:
[----:B------:R-:W-:Y:S05]  /*1cd0*/  BSYNC B0 ;  /* 0x0000000000007941 */ /* 0x000fea0003800000 */
.L_x_2505:
        /* <DEDUP_REMOVED lines=36> */
.L_x_2508:
[----:B------:R-:W-:Y:S05]  /*1f20*/  BSYNC B0 ;  /* 0x0000000000007941 */ /* 0x000fea0003800000 */
.L_x_2507:
        /* <DEDUP_REMOVED lines=38> */
.L_x_2510:
[----:B------:R-:W-:Y:S05]  /*2190*/  BSYNC B0 ;  /* 0x0000000000007941 */ /* 0x000fea0003800000 */
.L_x_2509:
        /* <DEDUP_REMOVED lines=39> */
.L_x_2512:
[----:B------:R-:W-:Y:S05]  /*2410*/  BSYNC B0 ;  /* 0x0000000000007941 */ /* 0x000fea0003800000 */
.L_x_2511:
        /* <DEDUP_REMOVED lines=41> */
.L_x_2514:
[----:B------:R-:W-:Y:S05]  /*26b0*/  BSYNC B0 ;  /* 0x0000000000007941 */ /* 0x000fea0003800000 */
.L_x_2513:
        /* <DEDUP_REMOVED lines=40> */
.L_x_2516:
[----:B------:R-:W-:Y:S05]  /*2940*/  BSYNC B0 ;  /* 0x0000000000007941 */ /* 0x000fea0003800000 */
.L_x_2515:
[----:B------:R-:W-:Y:S01]  /*2950*/  ISETP.EQ.OR P3, PT, RZ, UR6, P3 ;  /* 0x00000006ff007c0c */ /* 0x000fe20009f62670 */
[----:B------:R-:W-:Y:S01]  /*2960*/  BSSY B0, `(.L_x_2517) ;  /* 0x0000029000007945 */ /* 0x000fe20003800000 */
[----:B------:R-:W-:Y:S01]  /*2970*/  HADD2.F32 R124, -RZ, R45.H0_H0 ;  /* 0x2000002dff7c7230 */ /* 0x000fe20000004100 */
[----:B------:R-:W-:Y:S01]  /*2980*/  FSETP.GTU.FTZ.AND P5, PT, R110, 20, PT ;  /* 0x41a000006e00780b */ /* 0x000fe20003fbc000 */
[----:B------:R-:W-:Y:S01]  /*2990*/  HADD2.F32 R112, -RZ, R59.H1_H1 ;  /* 0x3000003bff707230 */ /* 0x000fe20000004100 */
[----:B------:R-:W-:Y:S01]  /*29a0*/  ISETP.EQ.OR P2, PT, RZ, UR6, P2 ;  /* 0x00000006ff007c0c */ /* 0x000fe20009742670 */
[--C-:B------:R-:W-:Y:S01]  /*29b0*/  HADD2.F32 R123, -RZ, R44.reuse.H0_H0 ;  /* 0x2000002cff7b7230 */ /* 0x100fe20000004100 */
[----:B------:R-:W-:Y:S01]  /*29c0*/  FADD.FTZ R111, R52, R11 ;  /* 0x0000000b346f7221 */ /* 0x000fe20000010000 */
[----:B------:R-:W-:Y:S02]  /*29d0*/  HADD2.F32 R49, -RZ, R44.H1_H1 ;  /* 0x3000002cff317230 */ /* 0x000fe40000004100 */
[----:B------:R-:W-:-:S03]  /*29e0*/  HADD2.F32 R45, -RZ, R45.H1_H1 ;  /* 0x3000002dff2d7230 */ /* 0x000fc60000004100 */
        /* <DEDUP_REMOVED lines=32> */
.L_x_2518:
[----:B------:R-:W-:Y:S05]  /*2bf0*/  BSYNC B0 ;  /* 0x0000000000007941 */ /* 0x000fea0003800000 */
.L_x_2517:
        /* <DEDUP_REMOVED lines=40> */
.L_x_2520:
[----:B------:R-:W-:Y:S05]  /*2e80*/  BSYNC B0 ;  /* 0x0000000000007941 */ /* 0x000fea0003800000 */
.L_x_2519:
[----:B------:R-:W-:Y:S01]  /*2e90*/  ISETP.EQ.OR P1, PT, RZ, UR6, P1 ;  /* 0x00000006ff007c0c */ /* 0x000fe20008f22670 */
[----:B------:R-:W-:Y:S01]  /*2ea0*/  BSSY B0, `(.L_x_2521) ;  /* 0x000002d000007945 */ /* 0x000fe20003800000 */
[----:B------:R-:W-:Y:S01]  /*2eb0*/  FSETP.GTU.FTZ.AND P2, PT, R112, 20, PT ;  /* 0x41a000007000780b */ /* 0x000fe20003f5c000 */
[--C-:B------:R-:W-:Y:S01]  /*2ec0*/  HADD2.F32 R55, -RZ, R41.reuse.H0_H0 ;  /* 0x20000029ff377230 */ /* 0x100fe20000004100 */
[----:B------:R-:W-:Y:S01]  /*2ed0*/  ISETP.EQ.OR P0, PT, RZ, UR6, P0 ;  /* 0x00000006ff007c0c */ /* 0x000fe20008702670 */
[----:B------:R-:W-:Y:S01]  /*2ee0*/  HADD2.F32 R40, -RZ, R40.H1_H1 ;  /* 0x30000028ff287230 */ /* 0x000fe20000004100 */
        /* <DEDUP_REMOVED lines=40> */
.L_x_2522:
[----:B------:R-:W-:Y:S05]  /*3170*/  BSYNC B0 ;  /* 0x0000000000007941 */ /* 0x000fea0003800000 */
.L_x_2521:
        /* <DEDUP_REMOVED lines=33> */
.L_x_2524:
[----:B------:R-:W-:Y:S05]  /*3390*/  BSYNC B0 ;  /* 0x0000000000007941 */ /* 0x000fea0003800000 */
.L_x_2523:
        /* <DEDUP_REMOVED lines=33> */
.L_x_2526:
[----:B------:R-:W-:Y:S05]  /*35b0*/  BSYNC B0 ;  /* 0x0000000000007941 */ /* 0x000fea0003800000 */
.L_x_2525:
        /* <DEDUP_REMOVED lines=33> */
.L_x_2528:
[----:B------:R-:W-:Y:S05]  /*37d0*/  BSYNC B0 ;  /* 0x0000000000007941 */ /* 0x000fea0003800000 */
.L_x_2527:
        /* <DEDUP_REMOVED lines=33> */
.L_x_2530:
[----:B------:R-:W-:Y:S05]  /*39f0*/  BSYNC B0 ;  /* 0x0000000000007941 */ /* 0x000fea0003800000 */
.L_x_2529:
        /* <DEDUP_REMOVED lines=33> */
.L_x_2532:
[----:B------:R-:W-:Y:S05]  /*3c10*/  BSYNC B0 ;  /* 0x0000000000007941 */ /* 0x000fea0003800000 */
.L_x_2531:
        /* <DEDUP_REMOVED lines=36> */
.L_x_2541:
        /* <DEDUP_REMOVED lines=38> */
[----:B------:R-:W1:Y:S04]  /*40c0*/  LDS.128 R44, [R80+0x10] ;  /* 0x00001000502c7984 */ /* 0x000e680000000c00 */
[----:B------:R-:W5:Y:S01]  /*40d0*/  S2R R131, SR_TID.X ;  /* 0x0000000000837919 */ /* 0x000f620000002100 */
[----:B----4-:R-:W-:-:S04]  /*40e0*/  FMUL.FTZ R136, R136, 1.4426950216293334961 ;  /* 0x3fb8aa3b88887820 */ /* 0x010fc80000410000 */
[C---:B------:R-:W-:Y:S02]  /*40f0*/  FMUL.FTZ R132, R136.reuse, R97 ;  /* 0x0000006188847220 */ /* 0x040fe40000410000 */
[C---:B------:R-:W-:Y:S02]  /*4100*/  FMUL.FTZ R133, R136.reuse, R98 ;  /* 0x0000006288857220 */ /* 0x040fe40000410000 */
[C---:B------:R-:W-:Y:S02]  /*4110*/  FMUL.FTZ R134, R136.reuse, R99 ;  /* 0x0000006388867220 */ /* 0x040fe40000410000 */
[C---:B------:R-:W-:Y:S01]  /*4120*/  FMUL.FTZ R135, R136.reuse, R100 ;  /* 0x0000006488877220 */ /* 0x040fe20000410000 */
[----:B------:R-:W-:Y:S01]  /*4130*/  MUFU.EX2 R132, R132 ;  /* 0x0000008400847308 */ /* 0x000fe20000000800 */
[C---:B------:R-:W-:Y:S02]  /*4140*/  FMUL.FTZ R138, R136.reuse, R101 ;  /* 0x00000065888a7220 */ /* 0x040fe40000410000 */
[----:B------:R-:W-:-:S02]  /*4150*/  FMUL.FTZ R150, R136, R107 ;  /* 0x0000006b88967220 */ /* 0x000fc40000410000 */
[C---:B------:R-:W-:Y:S02]  /*4160*/  FMUL.FTZ R137, R136.reuse, R103 ;  /* 0x0000006788897220 */ /* 0x040fe40000410000 */
[C---:B------:R-:W-:Y:S01]  /*4170*/  FMUL.FTZ R139, R136.reuse, R102 ;  /* 0x00000066888b7220 */ /* 0x040fe20000410000 */
[----:B------:R-:W-:Y:S01]  /*4180*/  MUFU.EX2 R133, R133 ;  /* 0x0000008500857308 */ /* 0x000fe20000000800 */
[C---:B------:R-:W-:Y:S01]  /*4190*/  FMUL.FTZ R157, R136.reuse, R109 ;  /* 0x0000006d889d7220 */ /* 0x040fe20000410000 */
[----:B-----5:R-:W-:Y:S01]  /*41a0*/  SHF.L.U32 R141, R131, 0x4, RZ ;  /* 0x00000004838d7819 */ /* 0x020fe200000006ff */
[C---:B------:R-:W-:Y:S02]  /*41b0*/  FMUL.FTZ R152, R136.reuse, R106 ;  /* 0x0000006a88987220 */ /* 0x040fe40000410000 */
[C---:B------:R-:W-:Y:S01]  /*41c0*/  FMUL.FTZ R153, R136.reuse, R108 ;  /* 0x0000006c88997220 */ /* 0x040fe20000410000 */
[----:B------:R-:W-:Y:S01]  /*41d0*/  ISETP.GE.U32.AND P2, PT, R141, R74, PT ;  /* 0x0000004a8d00720c */ /* 0x000fe20003f46070 */
[C---:B------:R-:W-:Y:S01]  /*41e0*/  FMUL.FTZ R156, R136.reuse, R110 ;  /* 0x0000006e889c7220 */ /* 0x040fe20000410000 */
[----:B------:R-:W-:Y:S01]  /*41f0*/  MUFU.EX2 R134, R134 ;  /* 0x0000008600867308 */ /* 0x000fe20000000800 */
[----:B------:R-:W-:Y:S01]  /*4200*/  FMUL.FTZ R159, R136, R112 ;  /* 0x00000070889f7220 */ /* 0x000fe20000410000 */
[----:B0-----:R-:W-:-:S02]  /*4210*/  HADD2.F32 R143, -RZ, R43.H0_H0 ;  /* 0x2000002bff8f7230 */ /* 0x001fc40000004100 */
[----:B------:R-:W-:Y:S02]  /*4220*/  HADD2.F32 R142, -RZ, R43.H1_H1 ;  /* 0x3000002bff8e7230 */ /* 0x000fe40000004100 */
[----:B-1----:R-:W-:Y:S01]  /*4230*/  HADD2.F32 R145, -RZ, R44.H1_H1 ;  /* 0x3000002cff917230 */ /* 0x002fe20000004100 */
[----:B------:R-:W-:Y:S01]  /*4240*/  FMUL.FTZ R143, R126, R143 ;  /* 0x0000008f7e8f7220 */ /* 0x000fe20000410000 */
[----:B------:R-:W0:Y:S01]  /*4250*/  MUFU.EX2 R135, R135 ;  /* 0x0000008700877308 */ /* 0x000e220000000800 */
[----:B------:R-:W-:Y:S01]  /*4260*/  HADD2.F32 R147, -RZ, R45.H0_H0 ;  /* 0x2000002dff937230 */ /* 0x000fe20000004100 */
[----:B------:R-:W-:Y:S01]  /*4270*/  FMUL.FTZ R142, R119, R142 ;  /* 0x0000008e778e7220 */ /* 0x000fe20000410000 */
[----:B------:R-:W-:Y:S01]  /*4280*/  HADD2.F32 R144, -RZ, R46.H0_H0 ;  /* 0x2000002eff907230 */ /* 0x000fe20000004100 */
[----:B------:R-:W-:Y:S01]  /*4290*/  FMUL.FTZ R158, R118, R145 ;  /* 0x00000091769e7220 */ /* 0x000fe20000410000 */
[--C-:B------:R-:W-:Y:S02]  /*42a0*/  HADD2.F32 R151, -RZ, R47.reuse.H0_H0 ;  /* 0x2000002fff977230 */ /* 0x100fe40000004100 */
[----:B------:R-:W-:Y:S01]  /*42b0*/  HADD2.F32 R148, -RZ, R47.H1_H1 ;  /* 0x3000002fff947230 */ /* 0x000fe20000004100 */
[----:B------:R-:W1:Y:S01]  /*42c0*/  MUFU.EX2 R138, R138 ;  /* 0x0000008a008a7308 */ /* 0x000e620000000800 */
[----:B------:R-:W-:-:S02]  /*42d0*/  FMUL.FTZ R144, R129, R144 ;  /* 0x0000009081907220 */ /* 0x000fc40000410000 */
[----:B------:R-:W-:Y:S01]  /*42e0*/  FMUL.FTZ R160, R130, R151 ;  /* 0x0000009782a07220 */ /* 0x000fe20000410000 */
[----:B0-----:R-:W-:-:S04]  /*42f0*/  FSEL R135, R135, 1, !P5 ;  /* 0x3f80000087877808 */ /* 0x001fc80006800000 */
[----:B------:R-:W-:Y:S08]  /*4300*/  MUFU.EX2 R150, R150 ;  /* 0x0000009600967308 */ /* 0x000ff00000000800 */
[----:B------:R-:W0:Y:S08]  /*4310*/  MUFU.EX2 R137, R137 ;  /* 0x0000008900897308 */ /* 0x000e300000000800 */
        /* <DEDUP_REMOVED lines=8> */
[----:B------:R-:W4:Y:S04]  /*43a0*/  LDS.128 R60, [R80+0x430] ;  /* 0x00043000503c7984 */ /* 0x000f280000000c00 */
[----:B------:R-:W5:Y:S01]  /*43b0*/  LDS.128 R56, [R80+0x420] ;  /* 0x0004200050387984 */ /* 0x000f620000000c00 */
[C---:B--2---:R-:W-:Y:S01]  /*43c0*/  IADD3 R49, R141.reuse, 0x7, RZ ;  /* 0x000000078d317810 */ /* 0x044fe20007ffe0ff */
[--C-:B------:R-:W-:Y:S01]  /*43d0*/  HADD2.F32 R50, -RZ, R40.reuse.H0_H0 ;  /* 0x20000028ff327230 */ /* 0x100fe20000004100 */
[----:B------:R-:W-:Y:S01]  /*43e0*/  IADD3 R51, R141, 0x6, RZ ;  /* 0x000000068d337810 */ /* 0x000fe20007ffe0ff */
[----:B------:R-:W-:Y:S01]  /*43f0*/  HADD2.F32 R141, -RZ, R40.H1_H1 ;  /* 0x30000028ff8d7230 */ /* 0x000fe20000004100 */
[----:B------:R-:W-:Y:S01]  /*4400*/  FMUL.FTZ R48, R136, R104 ;  /* 0x0000006888307220 */ /* 0x000fe20000410000 */
[--C-:B---3--:R-:W-:Y:S01]  /*4410*/  HADD2.F32 R55, -RZ, R41.reuse.H0_H0 ;  /* 0x20000029ff377230 */ /* 0x108fe20000004100 */
[----:B------:R-:W-:Y:S01]  /*4420*/  FMUL.FTZ R50, R123, R50 ;  /* 0x000000327b327220 */ /* 0x000fe20000410000 */
[----:B------:R-:W-:Y:S01]  /*4430*/  HADD2.F32 R54, -RZ, R41.H1_H1 ;  /* 0x30000029ff367230 */ /* 0x000fe20000004100 */
[----:B------:R-:W-:Y:S01]  /*4440*/  FMUL.FTZ R154, R122, R141 ;  /* 0x0000008d7a9a7220 */ /* 0x000fe20000410000 */
[--C-:B------:R-:W-:Y:S01]  /*4450*/  HADD2.F32 R40, -RZ, R42.reuse.H0_H0 ;  /* 0x2000002aff287230 */ /* 0x100fe20000004100 */
[----:B------:R-:W-:Y:S01]  /*4460*/  FMUL.FTZ R155, R124, R55 ;  /* 0x000000377c9b7220 */ /* 0x000fe20000410000 */
[----:B------:R-:W-:Y:S01]  /*4470*/  HADD2.F32 R41, -RZ, R42.H1_H1 ;  /* 0x3000002aff297230 */ /* 0x000fe20000004100 */
[----:B------:R-:W-:Y:S01]  /*4480*/  FSEL R50, R50, RZ, !P2 ;  /* 0x000000ff32327208 */ /* 0x000fe20005000000 */
[----:B------:R-:W2:Y:S01]  /*4490*/  MUFU.EX2 R48, R48 ;  /* 0x0000003000307308 */ /* 0x000ea20000000800 */
[----:B------:R-:W-:Y:S01]  /*44a0*/  FSEL R55, R154, RZ, !P3 ;  /* 0x000000ff9a377208 */ /* 0x000fe20005800000 */
[----:B------:R-:W-:Y:S01]  /*44b0*/  FMUL.FTZ R154, R121, R54 ;  /* 0x00000036799a7220 */ /* 0x000fe20000410000 */
[----:B------:R-:W-:Y:S01]  /*44c0*/  FSEL R54, R155, RZ, !P4 ;  /* 0x000000ff9b367208 */ /* 0x000fe20006000000 */
[----:B------:R-:W-:Y:S01]  /*44d0*/  FMUL.FTZ R40, R125, R40 ;  /* 0x000000287d287220 */ /* 0x000fe20000410000 */
[----:B-1----:R-:W-:Y:S01]  /*44e0*/  FSEL R155, R138, 1, !P6 ;  /* 0x3f8000008a9b7808 */ /* 0x002fe20007000000 */
[----:B------:R-:W-:Y:S01]  /*44f0*/  FMUL.FTZ R41, R120, R41 ;  /* 0x0000002978297220 */ /* 0x000fe20000410000 */
[-C--:B------:R-:W-:Y:S01]  /*4500*/  ISETP.GE.U32.AND P0, PT, R49, R74.reuse, PT ;  /* 0x0000004a3100720c */ /* 0x080fe20003f06070 */
[----:B------:R-:W-:Y:S01]  /*4510*/  FMUL.FTZ R49, R136, R105 ;  /* 0x0000006988317220 */ /* 0x000fe20000410000 */
[----:B------:R1:W-:Y:S01]  /*4520*/  MUFU.EX2 R141, R157 ;  /* 0x0000009d008d7308 */ /* 0x0003e20000000800 */
[----:B------:R-:W-:Y:S01]  /*4530*/  HADD2.F32 R42, -RZ, R44.H0_H0 ;  /* 0x2000002cff2a7230 */ /* 0x000fe20000004100 */
[----:B------:R-:W-:Y:S01]  /*4540*/  ISETP.GE.U32.AND P1, PT, R51, R74, PT ;  /* 0x0000004a3300720c */ /* 0x000fe20003f26070 */
[----:B------:R-:W-:Y:S01]  /*4550*/  HADD2.F32 R44, -RZ, R45.H1_H1 ;  /* 0x3000002dff2c7230 */ /* 0x000fe20000004100 */
[----:B------:R-:W-:Y:S01]  /*4560*/  FSEL R142, R142, RZ, !P0 ;  /* 0x000000ff8e8e7208 */ /* 0x000fe20004000000 */
[----:B------:R-:W-:Y:S01]  /*4570*/  HADD2.F32 R45, -RZ, R46.H1_H1 ;  /* 0x3000002eff2d7230 */ /* 0x000fe20000004100 */
[----:B------:R-:W-:Y:S01]  /*4580*/  FMUL.FTZ R42, R127, R42 ;  /* 0x0000002a7f2a7220 */ /* 0x000fe20000410000 */
[----:B0-----:R-:W-:Y:S01]  /*4590*/  FSEL R137, R137, 1, !P1 ;  /* 0x3f80000089897808 */ /* 0x001fe20004800000 */
[----:B------:R0:W3:Y:S01]  /*45a0*/  MUFU.EX2 R43, R49 ;  /* 0x00000031002b7308 */ /* 0x0000e20000000800 */
[----:B-1----:R-:W-:Y:S01]  /*45b0*/  FMUL.FTZ R157, R136, R111 ;  /* 0x0000006f889d7220 */ /* 0x002fe20000410000 */
[----:B------:R-:W-:Y:S01]  /*45c0*/  FSEL R136, R143, RZ, !P1 ;  /* 0x000000ff8f887208 */ /* 0x000fe20004800000 */
[----:B------:R-:W-:Y:S01]  /*45d0*/  FMUL.FTZ R44, R117, R44 ;  /* 0x0000002c752c7220 */ /* 0x000fe20000410000 */
[----:B--2---:R-:W-:Y:S01]  /*45e0*/  FSEL R143, R48, 1, !P0 ;  /* 0x3f800000308f7808 */ /* 0x004fe20004000000 */
[--C-:B----4-:R-:W-:Y:S01]  /*45f0*/  HADD2.F32 R149, -RZ, R63.reuse.H0_H0 ;  /* 0x2000003fff957230 */ /* 0x110fe20000004100 */
[-C--:B------:R-:W-:Y:S01]  /*4600*/  ISETP.GE.U32.AND P1, PT, R70, R74.reuse, PT ;  /* 0x0000004a4600720c */ /* 0x080fe20003f26070 */
[----:B------:R-:W-:Y:S01]  /*4610*/  HADD2.F32 R146, -RZ, R63.H1_H1 ;  /* 0x3000003fff927230 */ /* 0x000fe20000004100 */
[----:B------:R-:W-:Y:S01]  /*4620*/  FSEL R63, R132, 1, !P2 ;  /* 0x3f800000843f7808 */ /* 0x000fe20005000000 */
[----:B------:R-:W1:Y:S01]  /*4630*/  MUFU.EX2 R157, R157 ;  /* 0x0000009d009d7308 */ /* 0x000e620000000800 */
[----:B------:R-:W-:Y:S01]  /*4640*/  FSEL R132, R133, 1, !P3 ;  /* 0x3f80000085847808 */ /* 0x000fe20005800000 */
[----:B------:R-:W-:Y:S01]  /*4650*/  FMUL.FTZ R45, R116, R45 ;  /* 0x0000002d742d7220 */ /* 0x000fe20000410000 */
[----:B------:R-:W-:Y:S01]  /*4660*/  FSEL R133, R134, 1, !P4 ;  /* 0x3f80000086857808 */ /* 0x000fe20006000000 */
[--C-:B-----5:R-:W-:Y:S01]  /*4670*/  HADD2.F32 R53, -RZ, R59.reuse.H0_H0 ;  /* 0x2000003bff357230 */ /* 0x120fe20000004100 */
[----:B------:R-:W-:Y:S01]  /*4680*/  FSEL R134, R154, RZ, !P5 ;  /* 0x000000ff9a867208 */ /* 0x000fe20006800000 */
[----:B------:R-:W-:Y:S01]  /*4690*/  HADD2.F32 R52, -RZ, R59.H1_H1 ;  /* 0x3000003bff347230 */ /* 0x000fe20000004100 */
[----:B------:R-:W-:Y:S01]  /*46a0*/  ISETP.NE.AND P5, PT, R29, RZ, PT ;  /* 0x000000ff1d00720c */ /* 0x000fe20003fa5270 */
[--C-:B0-----:R-:W-:Y:S01]  /*46b0*/  HADD2.F32 R49, -RZ, R57.reuse.H0_H0 ;  /* 0x20000039ff317230 */ /* 0x101fe20000004100 */
[-C--:B------:R-:W-:Y:S01]  /*46c0*/  ISETP.GE.U32.AND P2, PT, R35, R74.reuse, PT ;  /* 0x0000004a2300720c */ /* 0x080fe20003f46070 */
[----:B------:R-:W-:Y:S01]  /*46d0*/  HADD2.F32 R46, -RZ, R57.H1_H1 ;  /* 0x30000039ff2e7230 */ /* 0x000fe20000004100 */
[----:B------:R-:W-:Y:S01]  /*46e0*/  FSEL R154, R40, RZ, !P6 ;  /* 0x000000ff289a7208 */ /* 0x000fe20007000000 */
[--C-:B------:R-:W-:Y:S01]  /*46f0*/  HADD2.F32 R59, -RZ, R61.reuse.H0_H0 ;  /* 0x2000003dff3b7230 */ /* 0x100fe20000004100 */
[----:B------:R-:W-:Y:S01]  /*4700*/  FSEL R138, R41, RZ, !P2 ;  /* 0x000000ff298a7208 */ /* 0x000fe20005000000 */
[----:B------:R-:W-:Y:S01]  /*4710*/  HADD2.F32 R140, -RZ, R61.H1_H1 ;  /* 0x3000003dff8c7230 */ /* 0x000fe20000004100 */
[-C--:B------:R-:W-:Y:S01]  /*4720*/  ISETP.GE.U32.AND P3, PT, R66, R74.reuse, PT ;  /* 0x0000004a4200720c */ /* 0x080fe20003f66070 */
[----:B------:R-:W-:Y:S01]  /*4730*/  HADD2.F32 R47, -RZ, R56.H0_H0 ;  /* 0x20000038ff2f7230 */ /* 0x000fe20000004100 */
[-C--:B------:R-:W-:Y:S01]  /*4740*/  ISETP.GE.U32.AND P4, PT, R67, R74.reuse, PT ;  /* 0x0000004a4300720c */ /* 0x080fe20003f86070 */
[----:B------:R-:W-:Y:S01]  /*4750*/  HADD2.F32 R51, -RZ, R58.H0_H0 ;  /* 0x2000003aff337230 */ /* 0x000fe20000004100 */
[----:B------:R-:W-:Y:S01]  /*4760*/  FSEL R48, R42, RZ, !P3 ;  /* 0x000000ff2a307208 */ /* 0x000fe20005800000 */
[----:B------:R0:W2:Y:S01]  /*4770*/  @P5 LDS.64 R40, [R114.X8+0x860] ;  /* 0x0008600072285984 */ /* 0x0000a20000008a00 */
[----:B------:R-:W-:Y:S01]  /*4780*/  FMUL.FTZ R42, R128, R147 ;  /* 0x00000093802a7220 */ /* 0x000fe20000410000 */
[----:B------:R-:W-:Y:S01]  /*4790*/  ISETP.GE.U32.AND P6, PT, R68, R74, PT ;  /* 0x0000004a4400720c */ /* 0x000fe20003fc6070 */
[----:B------:R-:W-:Y:S01]  /*47a0*/  HADD2.F32 R57, -RZ, R60.H0_H0 ;  /* 0x2000003cff397230 */ /* 0x000fe20000004100 */
[----:B------:R-:W-:Y:S01]  /*47b0*/  FSEL R147, R158, RZ, !P4 ;  /* 0x000000ff9e937208 */ /* 0x000fe20006000000 */
[----:B------:R-:W-:Y:S01]  /*47c0*/  HADD2.F32 R61, -RZ, R62.H0_H0 ;  /* 0x2000003eff3d7230 */ /* 0x000fe20000004100 */
[----:B------:R-:W-:Y:S01]  /*47d0*/  FSEL R158, R150, 1, !P4 ;  /* 0x3f800000969e7808 */ /* 0x000fe20006000000 */
[----:B------:R-:W-:Y:S01]  /*47e0*/  HADD2.F32 R56, -RZ, R56.H1_H1 ;  /* 0x30000038ff387230 */ /* 0x000fe20000004100 */
[----:B------:R-:W-:Y:S01]  /*47f0*/  FSEL R150, R42, RZ, !P6 ;  /* 0x000000ff2a967208 */ /* 0x000fe20007000000 */
[----:B------:R-:W-:Y:S01]  /*4800*/  FMUL.FTZ R42, R115, R148 ;  /* 0x00000094732a7220 */ /* 0x000fe20000410000 */
[----:B------:R-:W-:Y:S01]  /*4810*/  FSEL R139, R139, 1, !P2 ;  /* 0x3f8000008b8b7808 */ /* 0x000fe20005000000 */
[----:B------:R-:W-:Y:S01]  /*4820*/  HADD2.F32 R58, -RZ, R58.H1_H1 ;  /* 0x3000003aff3a7230 */ /* 0x000fe20000004100 */
[----:B---3--:R-:W-:Y:S01]  /*4830*/  FSEL R145, R43, 1, !P3 ;  /* 0x3f8000002b917808 */ /* 0x008fe20005800000 */
[----:B------:R-:W-:Y:S01]  /*4840*/  HADD2.F32 R60, -RZ, R60.H1_H1 ;  /* 0x3000003cff3c7230 */ /* 0x000fe20000004100 */
[-C--:B------:R-:W-:Y:S01]  /*4850*/  ISETP.GE.U32.AND P2, PT, R69, R74.reuse, PT ;  /* 0x0000004a4500720c */ /* 0x080fe20003f46070 */
[----:B------:R-:W-:Y:S01]  /*4860*/  HADD2.F32 R62, -RZ, R62.H1_H1 ;  /* 0x3000003eff3e7230 */ /* 0x000fe20000004100 */
[----:B------:R-:W-:-:S02]  /*4870*/  ISETP.GE.U32.AND P0, PT, R71, R74, PT ;  /* 0x0000004a4700720c */ /* 0x000fc40003f06070 */
[-C--:B------:R-:W-:Y:S02]  /*4880*/  ISETP.GE.U32.AND P3, PT, R72, R74.reuse, PT ;  /* 0x0000004a4800720c */ /* 0x080fe40003f66070 */
[----:B------:R-:W-:Y:S02]  /*4890*/  ISETP.GE.U32.AND P4, PT, R73, R74, PT ;  /* 0x0000004a4900720c */ /* 0x000fe40003f86070 */
[----:B------:R-:W-:Y:S02]  /*48a0*/  FSEL R161, R152, 1, !P6 ;  /* 0x3f80000098a17808 */ /* 0x000fe40007000000 */
[----:B------:R-:W-:Y:S02]  /*48b0*/  FSEL R152, R144, RZ, !P1 ;  /* 0x000000ff90987208 */ /* 0x000fe40004800000 */
[----:B------:R-:W-:Y:S02]  /*48c0*/  FSEL R153, R153, 1, !P2 ;  /* 0x3f80000099997808 */ /* 0x000fe40005000000 */
[----:B------:R-:W-:-:S02]  /*48d0*/  FSEL R141, R141, 1, !P1 ;  /* 0x3f8000008d8d7808 */ /* 0x000fc40004800000 */
[----:B------:R-:W-:Y:S02]  /*48e0*/  FSEL R156, R156, 1, !P0 ;  /* 0x3f8000009c9c7808 */ /* 0x000fe40004000000 */
[----:B-1----:R-:W-:Y:S02]  /*48f0*/  FSEL R157, R157, 1, !P3 ;  /* 0x3f8000009d9d7808 */ /* 0x002fe40005800000 */
[----:B------:R-:W-:Y:S02]  /*4900*/  FSEL R159, R159, 1, !P4 ;  /* 0x3f8000009f9f7808 */ /* 0x000fe40006000000 */
[----:B------:R-:W-:Y:S02]  /*4910*/  FSEL R148, R44, RZ, !P2 ;  /* 0x000000ff2c947208 */ /* 0x000fe40005000000 */
[----:B------:R-:W-:Y:S02]  /*4920*/  FSEL R151, R45, RZ, !P0 ;  /* 0x000000ff2d977208 */ /* 0x000fe40004000000 */
[----:B------:R-:W-:-:S02]  /*4930*/  FSEL R160, R160, RZ, !P3 ;  /* 0x000000ffa0a07208 */ /* 0x000fc40005800000 */
[----:B------:R-:W-:Y:S01]  /*4940*/  FSEL R144, R42, RZ, !P4 ;  /* 0x000000ff2a907208 */ /* 0x000fe20006000000 */
[----:B------:R-:W-:Y:S05]  /*4950*/  @P5 BRA `(.L_x_2534) ;  /* 0x0000021000005947 */ /* 0x000fea0003800000 */
[----:B0-2---:R-:W0:Y:S01]  /*4960*/  LDC.U8 R40, c[0x0][0x189] ;  /* 0x00006240ff287b82 */ /* 0x005e220000000000 */
        /* <DEDUP_REMOVED lines=19> */
.L_x_2535:
        /* <DEDUP_REMOVED lines=13> */
.L_x_2534:
[-C--:B0-2---:R-:W-:Y:S01]  /*4b70*/  FFMA.FTZ R42, R50, R132.reuse, R55 ;  /* 0x00000084322a7223 */ /* 0x085fe20000010037 */
        /* <DEDUP_REMOVED lines=62> */
[----:B0----5:R-:W-:-:S03]  /*4f60*/  @!P2 MOV R164, R41 ;  /* 0x0000002900a4a202 */ /* 0x021fc60000000f00 */
        /* <DEDUP_REMOVED lines=45> */
.L_x_2538:
        /* <DEDUP_REMOVED lines=9> */
[----:B------:R-:W-:-:S04]  /*52d0*/  LOP3.LUT R43, R43, R22, RZ, 0x3c, !PT ;  /* 0x000000162b2b7212 */ /* 0x000fc800078e3cff */
        /* <DEDUP_REMOVED lines=22> */
.L_x_2539:
[----:B------:R0:W5:Y:S02]  /*5440*/  LDG.E R133, [R64.64] ;  /* 0x0000000440857981 */ /* 0x000164000c1e1900 */
.L_x_2540:
[----:B-----5:R-:W-:-:S06]  /*5450*/  IMAD.WIDE R132, R133, 0x4, R36 ;  /* 0x0000000485847825 */ /* 0x020fcc00078e0224 */
[----:B------:R-:W2:Y:S01]  /*5460*/  LDG.E R133, [R132.64] ;  /* 0x0000000484857981 */ /* 0x000ea2000c1e1900 */
[----:B------:R-:W-:Y:S02]  /*5470*/  IMAD.MOV.U32 R41, RZ, RZ, R17 ;  /* 0x000000ffff297224 */ /* 0x000fe400078e0011 */
[----:B------:R-:W-:-:S04]  /*5480*/  IMAD R113, R113, c[0x0][0x240], RZ ;  /* 0x0000900071717a24 */ /* 0x000fc800078e02ff */
[----:B------:R-:W-:Y:S01]  /*5490*/  IMAD R113, R114, c[0x0][0x244], R113 ;  /* 0x0000910072717a24 */ /* 0x000fe200078e0271 */
[----:B--2---:R-:W-:-:S05]  /*54a0*/  SHF.R.S32.HI R40, RZ, 0x1f, R133 ;  /* 0x0000001fff287819 */ /* 0x004fca0000011485 */
[----:B------:R-:W-:Y:S01]  /*54b0*/  IMAD R42, R40, c[0x0][0x230], RZ ;  /* 0x00008c00282a7a24 */ /* 0x000fe200078e02ff */
[----:B------:R-:W-:-:S03]  /*54c0*/  MOV R40, R18 ;  /* 0x0000001200287202 */ /* 0x000fc60000000f00 */
        /* <DEDUP_REMOVED lines=8> */
.L_x_2537:
[----:B------:R-:W-:Y:S05]  /*5550*/  BSYNC B0 ;  /* 0x0000000000007941 */ /* 0x000fea0003800000 */
.L_x_2536:
        /* <DEDUP_REMOVED lines=20> */
.L_x_2533:
[----:B------:R-:W-:Y:S01]  /*56a0*/  BAR.SYNC.DEFER_BLOCKING 0x0 ;  /* 0x0000000000007b1d */ /* 0x000fe20000010000 */
[----:B------:R-:W-:Y:S02]  /*56b0*/  F2FP.PACK_AB R43, R89, R90 ;  /* 0x0000005a592b723e */ /* 0x000fe400000000ff */
        /* <DEDUP_REMOVED lines=9> */
[----:B------:R-:W-:Y:S01]  /*5750*/  MOV R98, R30 ;  /* 0x0000001e00627202 */ /* 0x000fe20000000f00 */
[----:B------:R1:W-:Y:S04]  /*5760*/  STS.128 [R80], R40 ;  /* 0x0000002850007388 */ /* 0x0003e80000000c00 */
[----:B------:R2:W-:Y:S01]  /*5770*/  STS.128 [R80+0x10], R44 ;  /* 0x0000102c50007388 */ /* 0x0005e20000000c00 */
[----:B------:R-:W-:-:S06]  /*5780*/  NOP ;  /* 0x0000000000007918 */ /* 0x000fcc0000000000 */
[----:B------:R-:W3:Y:S01]  /*5790*/  LDS.128 R48, [R27.X16] ;  /* 0x000000001b307984 */ /* 0x000ee2000000cc00 */
[----:B0-----:R-:W-:Y:S01]  /*57a0*/  SHF.R.S32.HI R100, RZ, 0x1f, R97 ;  /* 0x0000001fff647819 */ /* 0x001fe20000011461 */
[C---:B------:R-:W-:Y:S02]  /*57b0*/  IMAD.WIDE.U32 R58, R97.reuse, c[0x0][0x210], R98 ;  /* 0x00008400613a7a25 */ /* 0x040fe400078e0062 */
[----:B------:R-:W0:Y:S02]  /*57c0*/  LDS.128 R52, [R27.X16+0x200] ;  /* 0x000200001b347984 */ /* 0x000e24000000cc00 */
[C---:B------:R-:W-:Y:S02]  /*57d0*/  IMAD R60, R100.reuse, c[0x0][0x210], RZ ;  /* 0x00008400643c7a24 */ /* 0x040fe400078e02ff */
[----:B------:R-:W-:Y:S02]  /*57e0*/  IMAD R62, R100, c[0x0][0x200], RZ ;  /* 0x00008000643e7a24 */ /* 0x000fe400078e02ff */
[----:B-1----:R-:W-:-:S02]  /*57f0*/  IMAD R41, R97, c[0x0][0x214], R60 ;  /* 0x0000850061297a24 */ /* 0x002fc400078e023c */
[----:B------:R-:W-:-:S03]  /*5800*/  IMAD.WIDE.U32 R56, R97, c[0x0][0x200], R98 ;  /* 0x0000800061387a25 */ /* 0x000fc600078e0062 */
[----:B------:R-:W-:Y:S01]  /*5810*/  IADD3 R59, R59, R41, RZ ;  /* 0x000000293b3b7210 */ /* 0x000fe20007ffe0ff */
[----:B------:R-:W-:Y:S02]  /*5820*/  IMAD R41, R19, c[0x0][0x218], RZ ;  /* 0x0000860013297a24 */ /* 0x000fe400078e02ff */
[----:B------:R-:W-:Y:S02]  /*5830*/  IMAD R43, R97, c[0x0][0x204], R62 ;  /* 0x00008100612b7a24 */ /* 0x000fe400078e023e */
[C---:B--2---:R-:W-:Y:S02]  /*5840*/  IMAD R45, R20.reuse, c[0x0][0x21c], R41 ;  /* 0x00008700142d7a24 */ /* 0x044fe400078e0229 */
[----:B------:R-:W-:Y:S01]  /*5850*/  IMAD.WIDE.U32 R40, R20, c[0x0][0x218], R58 ;  /* 0x0000860014287a25 */ /* 0x000fe200078e003a */
[----:B------:R-:W-:-:S03]  /*5860*/  IADD3 R57, R57, R43, RZ ;  /* 0x0000002b39397210 */ /* 0x000fc60007ffe0ff */
[----:B------:R-:W-:Y:S01]  /*5870*/  IMAD R43, R19, c[0x0][0x208], RZ ;  /* 0x00008200132b7a24 */ /* 0x000fe200078e02ff */
[----:B------:R-:W-:Y:S02]  /*5880*/  IADD3 R41, R41, R45, RZ ;  /* 0x0000002d29297210 */ /* 0x000fe40007ffe0ff */
[----:B------:R-:W-:Y:S01]  /*5890*/  LEA R102, P0, R40, c[0x0][0x288], 0x1 ;  /* 0x0000a20028667a11 */ /* 0x000fe200078008ff */
[C---:B------:R-:W-:Y:S02]  /*58a0*/  IMAD R47, R20.reuse, c[0x0][0x20c], R43 ;  /* 0x00008300142f7a24 */ /* 0x040fe400078e022b */
[----:B------:R-:W-:Y:S01]  /*58b0*/  IMAD.WIDE.U32 R42, R20, c[0x0][0x208], R56 ;  /* 0x00008200142a7a25 */ /* 0x000fe200078e0038 */
[----:B------:R-:W-:Y:S02]  /*58c0*/  LEA.HI.X R41, R40, c[0x0][0x28c], R41, 0x1, P0 ;  /* 0x0000a30028297a11 */ /* 0x000fe400000f0c29 */
[----:B------:R-:W-:Y:S02]  /*58d0*/  IADD3 R102, P0, R102, R77, RZ ;  /* 0x0000004d66667210 */ /* 0x000fe40007f1e0ff */
[----:B------:R-:W-:-:S02]  /*58e0*/  IADD3 R43, R43, R47, RZ ;  /* 0x0000002f2b2b7210 */ /* 0x000fc40007ffe0ff */
[----:B------:R-:W-:Y:S02]  /*58f0*/  IADD3.X R103, R41, R76, RZ, P0, !PT ;  /* 0x0000004c29677210 */ /* 0x000fe400007fe4ff */
[----:B------:R-:W-:-:S03]  /*5900*/  LEA R104, P1, R42, c[0x0][0x298], 0x1 ;  /* 0x0000a6002a687a11 */ /* 0x000fc600078208ff */
[----:B---3--:R-:W-:Y:S01]  /*5910*/  STG.E.128 [R102.64], R48 ;  /* 0x0000003066007986 */ /* 0x008fe2000c101d04 */
[----:B------:R-:W-:Y:S02]  /*5920*/  LEA.HI.X R43, R42, c[0x0][0x29c], R43, 0x1, P1 ;  /* 0x0000a7002a2b7a11 */ /* 0x000fe400008f0c2b */
[----:B------:R-:W-:Y:S01]  /*5930*/  IADD3 R104, P1, R104, R77, RZ ;  /* 0x0000004d68687210 */ /* 0x000fe20007f3e0ff */
[----:B0-----:R-:W-:Y:S03]  /*5940*/  STG.E.128 [R102.64+0x200], R52 ;  /* 0x0002003466007986 */ /* 0x001fe6000c101d04 */
[----:B------:R-:W-:Y:S01]  /*5950*/  IADD3.X R105, R43, R76, RZ, P1, !PT ;  /* 0x0000004c2b697210 */ /* 0x000fe20000ffe4ff */
[----:B------:R-:W-:Y:S06]  /*5960*/  BAR.SYNC.DEFER_BLOCKING 0x0 ;  /* 0x0000000000007b1d */ /* 0x000fec0000010000 */
[----:B------:R-:W2:Y:S04]  /*5970*/  LDG.E.128 R40, [R104.64] ;  /* 0x0000000468287981 */ /* 0x000ea8000c1e1d00 */
[----:B------:R-:W3:Y:S01]  /*5980*/  LDG.E.128 R44, [R104.64+0x200] ;  /* 0x00020004682c7981 */ /* 0x000ee2000c1e1d00 */
[----:B------:R-:W-:Y:S01]  /*5990*/  IMAD R100, R100, c[0x0][0x220], RZ ;  /* 0x0000880064647a24 */ /* 0x000fe200078e02ff */
[----:B------:R-:W-:-:S02]  /*59a0*/  IADD3 R29, R29, 0x1, RZ ;  /* 0x000000011d1d7810 */ /* 0x000fc40007ffe0ff */
[C---:B------:R-:W-:Y:S02]  /*59b0*/  IADD3 R25, R74.reuse, R25, RZ ;  /* 0x000000194a197210 */ /* 0x040fe40007ffe0ff */
[----:B------:R-:W-:Y:S01]  /*59c0*/  IADD3 R30, R74, R30, RZ ;  /* 0x0000001e4a1e7210 */ /* 0x000fe20007ffe0ff */
[----:B--2---:R-:W-:Y:S04]  /*59d0*/  STS.128 [R27.X16], R40 ;  /* 0x000000281b007388 */ /* 0x004fe8000000cc00 */
[----:B---3--:R-:W-:Y:S01]  /*59e0*/  STS.128 [R27.X16+0x200], R44 ;  /* 0x0002002c1b007388 */ /* 0x008fe2000000cc00 */
[----:B------:R-:W-:-:S06]  /*59f0*/  NOP ;  /* 0x0000000000007918 */ /* 0x000fcc0000000000 */
[----:B------:R-:W0:Y:S04]  /*5a00*/  LDS.128 R56, [R80] ;  /* 0x0000000050387984 */ /* 0x000e280000000c00 */
[----:B------:R-:W1:Y:S01]  /*5a10*/  LDS.128 R60, [R80+0x10] ;  /* 0x00001000503c7984 */ /* 0x000e620000000c00 */
[----:B0-----:R-:W-:Y:S02]  /*5a20*/  HADD2.F32 R101, -RZ, R56.H0_H0 ;  /* 0x20000038ff657230 */ /* 0x001fe40000004100 */
[--C-:B------:R-:W-:Y:S02]  /*5a30*/  HADD2.F32 R50, -RZ, R57.reuse.H0_H0 ;  /* 0x20000039ff327230 */ /* 0x100fe40000004100 */
[----:B------:R-:W-:Y:S01]  /*5a40*/  HADD2.F32 R57, -RZ, R57.H1_H1 ;  /* 0x30000039ff397230 */ /* 0x000fe20000004100 */
[----:B------:R-:W-:Y:S01]  /*5a50*/  FMUL.FTZ R48, R101, -1.4426950216293334961 ;  /* 0xbfb8aa3b65307820 */ /* 0x000fe20000410000 */
[--C-:B------:R-:W-:Y:S01]  /*5a60*/  HADD2.F32 R46, -RZ, R58.reuse.H0_H0 ;  /* 0x2000003aff2e7230 */ /* 0x100fe20000004100 */
[----:B------:R-:W-:Y:S01]  /*5a70*/  FMUL.FTZ R40, R50, -1.4426950216293334961 ;  /* 0xbfb8aa3b32287820 */ /* 0x000fe20000410000 */
[----:B------:R-:W-:Y:S01]  /*5a80*/  HADD2.F32 R58, -RZ, R58.H1_H1 ;  /* 0x3000003aff3a7230 */ /* 0x000fe20000004100 */
[----:B------:R-:W-:Y:S01]  /*5a90*/  FMUL.FTZ R41, R57, -1.4426950216293334961 ;  /* 0xbfb8aa3b39297820 */ /* 0x000fe20000410000 */
[----:B------:R-:W-:Y:S01]  /*5aa0*/  HADD2.F32 R56, -RZ, R56.H1_H1 ;  /* 0x30000038ff387230 */ /* 0x000fe20000004100 */
[----:B------:R-:W0:Y:S01]  /*5ab0*/  MUFU.EX2 R48, R48 ;  /* 0x0000003000307308 */ /* 0x000e220000000800 */
[----:B------:R-:W-:Y:S01]  /*5ac0*/  FMUL.FTZ R42, R46, -1.4426950216293334961 ;  /* 0xbfb8aa3b2e2a7820 */ /* 0x000fe20000410000 */
[--C-:B------:R-:W-:Y:S01]  /*5ad0*/  HADD2.F32 R52, -RZ, R59.reuse.H0_H0 ;  /* 0x2000003bff347230 */ /* 0x100fe20000004100 */
[----:B------:R-:W-:Y:S01]  /*5ae0*/  FMUL.FTZ R43, R58, -1.4426950216293334961 ;  /* 0xbfb8aa3b3a2b7820 */ /* 0x000fe20000410000 */
[----:B------:R-:W-:Y:S01]  /*5af0*/  HADD2.F32 R59, -RZ, R59.H1_H1 ;  /* 0x3000003bff3b7230 */ /* 0x000fe20000004100 */
[----:B------:R-:W-:Y:S01]  /*5b00*/  FMUL.FTZ R49, R56, -1.4426950216293334961 ;  /* 0xbfb8aa3b38317820 */ /* 0x000fe20000410000 */
[----:B-1----:R-:W-:Y:S01]  /*5b10*/  HADD2.F32 R107, -RZ, R63.H1_H1 ;  /* 0x3000003fff6b7230 */ /* 0x002fe20000004100 */
[----:B------:R-:W-:Y:S01]  /*5b20*/  FMUL.FTZ R53, R52, -1.4426950216293334961 ;  /* 0xbfb8aa3b34357820 */ /* 0x000fe20000410000 */
[----:B------:R1:W2:Y:S01]  /*5b30*/  MUFU.EX2 R44, R40 ;  /* 0x00000028002c7308 */ /* 0x0002a20000000800 */
[----:B------:R-:W-:-:S02]  /*5b40*/  FMUL.FTZ R54, R59, -1.4426950216293334961 ;  /* 0xbfb8aa3b3b367820 */ /* 0x000fc40000410000 */
[----:B------:R-:W-:-:S05]  /*5b50*/  FMUL.FTZ R108, R107, -1.4426950216293334961 ;  /* 0xbfb8aa3b6b6c7820 */ /* 0x000fca0000410000 */
[----:B------:R3:W4:Y:S01]  /*5b60*/  MUFU.EX2 R45, R41 ;  /* 0x00000029002d7308 */ /* 0x0007220000000800 */
[--C-:B-1----:R-:W-:Y:S01]  /*5b70*/  HADD2.F32 R40, -RZ, R60.reuse.H0_H0 ;  /* 0x2000003cff287230 */ /* 0x102fe20000004100 */
[----:B0-----:R-:W-:Y:S01]  /*5b80*/  FADD.FTZ R48, R48, 1 ;  /* 0x3f80000030307421 */ /* 0x001fe20000010000 */
[----:B------:R-:W-:-:S03]  /*5b90*/  HADD2.F32 R60, -RZ, R60.H1_H1 ;  /* 0x3000003cff3c7230 */ /* 0x000fc60000004100 */
[----:B------:R-:W-:Y:S02]  /*5ba0*/  FMUL.FTZ R55, R40, -1.4426950216293334961 ;  /* 0xbfb8aa3b28377820 */ /* 0x000fe40000410000 */
[----:B------:R0:W1:Y:S01]  /*5bb0*/  MUFU.EX2 R47, R42 ;  /* 0x0000002a002f7308 */ /* 0x0000620000000800 */
[--C-:B---3--:R-:W-:Y:S01]  /*5bc0*/  HADD2.F32 R41, -RZ, R61.reuse.H0_H0 ;  /* 0x2000003dff297230 */ /* 0x108fe20000004100 */
[----:B------:R-:W-:Y:S01]  /*5bd0*/  FMUL.FTZ R102, R60, -1.4426950216293334961 ;  /* 0xbfb8aa3b3c667820 */ /* 0x000fe20000410000 */
[----:B------:R-:W-:Y:S01]  /*5be0*/  HADD2.F32 R61, -RZ, R61.H1_H1 ;  /* 0x3000003dff3d7230 */ /* 0x000fe20000004100 */
[----:B--2---:R-:W-:Y:S02]  /*5bf0*/  FADD.FTZ R44, R44, 1 ;  /* 0x3f8000002c2c7421 */ /* 0x004fe40000010000 */
[----:B------:R-:W-:Y:S02]  /*5c00*/  FMUL.FTZ R103, R41, -1.4426950216293334961 ;  /* 0xbfb8aa3b29677820 */ /* 0x000fe40000410000 */
[----:B------:R2:W3:Y:S01]  /*5c10*/  MUFU.EX2 R51, R43 ;  /* 0x0000002b00337308 */ /* 0x0004e20000000800 */
[--C-:B0-----:R-:W-:Y:S01]  /*5c20*/  HADD2.F32 R42, -RZ, R62.reuse.H0_H0 ;  /* 0x2000003eff2a7230 */ /* 0x101fe20000004100 */
[----:B------:R-:W-:Y:S01]  /*5c30*/  FMUL.FTZ R104, R61, -1.4426950216293334961 ;  /* 0xbfb8aa3b3d687820 */ /* 0x000fe20000410000 */
[----:B------:R-:W-:Y:S01]  /*5c40*/  HADD2.F32 R62, -RZ, R62.H1_H1 ;  /* 0x3000003eff3e7230 */ /* 0x000fe20000004100 */
[----:B----4-:R-:W-:-:S02]  /*5c50*/  FADD.FTZ R45, R45, 1 ;  /* 0x3f8000002d2d7421 */ /* 0x010fc40000010000 */
[----:B------:R-:W-:Y:S02]  /*5c60*/  FMUL.FTZ R105, R42, -1.4426950216293334961 ;  /* 0xbfb8aa3b2a697820 */ /* 0x000fe40000410000 */
[----:B------:R-:W-:Y:S01]  /*5c70*/  FMUL.FTZ R106, R62, -1.4426950216293334961 ;  /* 0xbfb8aa3b3e6a7820 */ /* 0x000fe20000410000 */
[----:B--2---:R-:W-:Y:S01]  /*5c80*/  HADD2.F32 R43, -RZ, R63.H0_H0 ;  /* 0x2000003fff2b7230 */ /* 0x004fe20000004100 */
[----:B------:R-:W0:Y:S01]  /*5c90*/  MUFU.EX2 R49, R49 ;  /* 0x0000003100317308 */ /* 0x000e220000000800 */
[----:B-1----:R-:W-:-:S03]  /*5ca0*/  FADD.FTZ R47, R47, 1 ;  /* 0x3f8000002f2f7421 */ /* 0x002fc60000010000 */
[----:B------:R-:W-:Y:S02]  /*5cb0*/  FMUL.FTZ R63, R43, -1.4426950216293334961 ;  /* 0xbfb8aa3b2b3f7820 */ /* 0x000fe40000410000 */
[----:B---3--:R-:W-:Y:S02]  /*5cc0*/  FADD.FTZ R51, R51, 1 ;  /* 0x3f80000033337421 */ /* 0x008fe40000010000 */
        /* <DEDUP_REMOVED lines=20> */
[----:B0-----:R-:W-:Y:S02]  /*5e10*/  FADD.FTZ R106, R106, 1 ;  /* 0x3f8000006a6a7421 */ /* 0x001fe40000010000 */
[----:B-1----:R-:W-:-:S05]  /*5e20*/  FADD.FTZ R63, R63, 1 ;  /* 0x3f8000003f3f7421 */ /* 0x002fca0000010000 */
[----:B------:R-:W0:Y:S01]  /*5e30*/  MUFU.RCP R49, R49 ;  /* 0x0000003100317308 */ /* 0x000e220000001000 */
[----:B--2---:R-:W-:-:S07]  /*5e40*/  FMUL.FTZ R101, R101, R48 ;  /* 0x0000003065657220 */ /* 0x004fce0000410000 */
[----:B------:R-:W1:Y:S01]  /*5e50*/  MUFU.RCP R47, R47 ;  /* 0x0000002f002f7308 */ /* 0x000e620000001000 */
[----:B------:R-:W-:-:S07]  /*5e60*/  FMUL.FTZ R101, R101, R96 ;  /* 0x0000006065657220 */ /* 0x000fce0000410000 */
[----:B------:R-:W2:Y:S01]  /*5e70*/  MUFU.RCP R51, R51 ;  /* 0x0000003300337308 */ /* 0x000ea20000001000 */
[----:B0-----:R-:W-:-:S04]  /*5e80*/  FMUL.FTZ R56, R56, R49 ;  /* 0x0000003138387220 */ /* 0x001fc80000410000 */
[----:B------:R-:W-:-:S03]  /*5e90*/  FMUL.FTZ R56, R56, R95 ;  /* 0x0000005f38387220 */ /* 0x000fc60000410000 */
[----:B------:R-:W0:Y:S01]  /*5ea0*/  MUFU.RCP R53, R53 ;  /* 0x0000003500357308 */ /* 0x000e220000001000 */
[----:B-1----:R-:W-:-:S04]  /*5eb0*/  FMUL.FTZ R47, R46, R47 ;  /* 0x0000002f2e2f7220 */ /* 0x002fc80000410000 */
[----:B------:R-:W-:-:S03]  /*5ec0*/  FMUL.FTZ R47, R47, R92 ;  /* 0x0000005c2f2f7220 */ /* 0x000fc60000410000 */
[----:B------:R-:W1:Y:S01]  /*5ed0*/  MUFU.RCP R109, R44 ;  /* 0x0000002c006d7308 */ /* 0x000e620000001000 */
[----:B--2---:R-:W-:-:S04]  /*5ee0*/  FMUL.FTZ R58, R58, R51 ;  /* 0x000000333a3a7220 */ /* 0x004fc80000410000 */
[----:B------:R-:W-:-:S03]  /*5ef0*/  FMUL.FTZ R58, R58, R91 ;  /* 0x0000005b3a3a7220 */ /* 0x000fc60000410000 */
        /* <DEDUP_REMOVED lines=9> */
[----:B------:R-:W2:Y:S01]  /*5f90*/  MUFU.RCP R105, R105 ;  /* 0x0000006900697308 */ /* 0x000ea20000001000 */
[----:B0-----:R-:W-:Y:S02]  /*5fa0*/  FMUL.FTZ R46, R59, R54 ;  /* 0x000000363b2e7220 */ /* 0x001fe40000410000 */
[----:B------:R-:W-:Y:S02]  /*5fb0*/  IMAD R59, R19, c[0x0][0x228], RZ ;  /* 0x00008a00133b7a24 */ /* 0x000fe400078e02ff */
[----:B------:R-:W-:Y:S02]  /*5fc0*/  FMUL.FTZ R46, R46, R89 ;  /* 0x000000592e2e7220 */ /* 0x000fe40000410000 */
[----:B------:R-:W-:Y:S01]  /*5fd0*/  IMAD R59, R20, c[0x0][0x22c], R59 ;  /* 0x00008b00143b7a24 */ /* 0x000fe200078e023b */
[----:B------:R-:W0:Y:S01]  /*5fe0*/  MUFU.RCP R111, R102 ;  /* 0x00000066006f7308 */ /* 0x000e220000001000 */
[----:B-1----:R-:W-:-:S04]  /*5ff0*/  FMUL.FTZ R51, R40, R55 ;  /* 0x0000003728337220 */ /* 0x002fc80000410000 */
[----:B------:R-:W-:-:S03]  /*6000*/  FMUL.FTZ R51, R51, R88 ;  /* 0x0000005833337220 */ /* 0x000fc60000410000 */
[----:B------:R-:W1:Y:S01]  /*6010*/  MUFU.RCP R112, R103 ;  /* 0x0000006700707308 */ /* 0x000e620000001000 */
[----:B--2---:R-:W-:-:S04]  /*6020*/  FMUL.FTZ R53, R42, R105 ;  /* 0x000000692a357220 */ /* 0x004fc80000410000 */
[----:B------:R-:W-:-:S03]  /*6030*/  FMUL.FTZ R53, R53, R84 ;  /* 0x0000005435357220 */ /* 0x000fc60000410000 */
[----:B------:R-:W2:Y:S01]  /*6040*/  MUFU.RCP R104, R104 ;  /* 0x0000006800687308 */ /* 0x000ea20000001000 */
[----:B0-----:R-:W-:-:S04]  /*6050*/  FMUL.FTZ R60, R60, R111 ;  /* 0x0000006f3c3c7220 */ /* 0x001fc80000410000 */
[----:B------:R-:W-:-:S03]  /*6060*/  FMUL.FTZ R60, R60, R87 ;  /* 0x000000573c3c7220 */ /* 0x000fc60000410000 */
[----:B------:R-:W0:Y:S01]  /*6070*/  MUFU.RCP R113, R106 ;  /* 0x0000006a00717308 */ /* 0x000e220000001000 */
[----:B-1----:R-:W-:-:S04]  /*6080*/  FMUL.FTZ R41, R41, R112 ;  /* 0x0000007029297220 */ /* 0x002fc80000410000 */
[----:B------:R-:W-:Y:S01]  /*6090*/  FMUL.FTZ R86, R41, R86 ;  /* 0x0000005629567220 */ /* 0x000fe20000410000 */
[----:B------:R-:W-:Y:S02]  /*60a0*/  F2FP.PACK_AB R41, R44, R45 ;  /* 0x0000002d2c29723e */ /* 0x000fe400000000ff */
[----:B------:R-:W1:Y:S01]  /*60b0*/  MUFU.RCP R48, R63 ;  /* 0x0000003f00307308 */ /* 0x000e620000001000 */
[----:B--2---:R-:W-:Y:S01]  /*60c0*/  FMUL.FTZ R40, R61, R104 ;  /* 0x000000683d287220 */ /* 0x004fe20000410000 */
[----:B------:R-:W-:-:S03]  /*60d0*/  F2FP.PACK_AB R44, R60, R51 ;  /* 0x000000333c2c723e */ /* 0x000fc600000000ff */
[----:B------:R-:W-:Y:S01]  /*60e0*/  FMUL.FTZ R85, R40, R85 ;  /* 0x0000005528557220 */ /* 0x000fe20000410000 */
[----:B------:R-:W-:Y:S01]  /*60f0*/  F2FP.PACK_AB R40, R56, R101 ;  /* 0x000000653828723e */ /* 0x000fe200000000ff */
[----:B------:R-:W-:Y:S01]  /*6100*/  IMAD.WIDE.U32 R56, R97, c[0x0][0x220], R98 ;  /* 0x0000880061387a25 */ /* 0x000fe200078e0062 */
[----:B------:R-:W2:Y:S02]  /*6110*/  MUFU.RCP R108, R108 ;  /* 0x0000006c006c7308 */ /* 0x000ea40000001000 */
[----:B------:R-:W-:Y:S01]  /*6120*/  F2FP.PACK_AB R45, R85, R86 ;  /* 0x00000056552d723e */ /* 0x000fe200000000ff */
[----:B0-----:R-:W-:Y:S02]  /*6130*/  FMUL.FTZ R62, R62, R113 ;  /* 0x000000713e3e7220 */ /* 0x001fe40000410000 */
[----:B------:R-:W-:Y:S02]  /*6140*/  IMAD R97, R97, c[0x0][0x224], R100 ;  /* 0x0000890061617a24 */ /* 0x000fe400078e0264 */
[----:B------:R-:W-:-:S02]  /*6150*/  FMUL.FTZ R62, R62, R83 ;  /* 0x000000533e3e7220 */ /* 0x000fc40000410000 */
[----:B-1----:R-:W-:Y:S01]  /*6160*/  FMUL.FTZ R43, R43, R48 ;  /* 0x000000302b2b7220 */ /* 0x002fe20000410000 */
[----:B------:R-:W-:-:S03]  /*6170*/  IADD3 R57, R57, R97, RZ ;  /* 0x0000006139397210 */ /* 0x000fc60007ffe0ff */
[----:B------:R-:W-:Y:S01]  /*6180*/  FMUL.FTZ R82, R43, R82 ;  /* 0x000000522b527220 */ /* 0x000fe20000410000 */
[----:B------:R-:W-:Y:S01]  /*6190*/  F2FP.PACK_AB R43, R46, R49 ;  /* 0x000000312e2b723e */ /* 0x000fe200000000ff */
[----:B------:R-:W-:Y:S01]  /*61a0*/  BAR.SYNC.DEFER_BLOCKING 0x0 ;  /* 0x0000000000007b1d */ /* 0x000fe20000010000 */
[----:B--2---:R-:W-:Y:S01]  /*61b0*/  FMUL.FTZ R42, R107, R108 ;  /* 0x0000006c6b2a7220 */ /* 0x004fe20000410000 */
[----:B------:R-:W-:-:S03]  /*61c0*/  F2FP.PACK_AB R46, R62, R53 ;  /* 0x000000353e2e723e */ /* 0x000fc600000000ff */
[----:B------:R-:W-:Y:S01]  /*61d0*/  FMUL.FTZ R81, R42, R81 ;  /* 0x000000512a517220 */ /* 0x000fe20000410000 */
[----:B------:R-:W-:-:S04]  /*61e0*/  F2FP.PACK_AB R42, R58, R47 ;  /* 0x0000002f3a2a723e */ /* 0x000fc800000000ff */
[----:B------:R-:W-:Y:S01]  /*61f0*/  F2FP.PACK_AB R47, R81, R82 ;  /* 0x00000052512f723e */ /* 0x000fe200000000ff */
[----:B------:R0:W-:Y:S04]  /*6200*/  STS.128 [R80], R40 ;  /* 0x0000002850007388 */ /* 0x0001e80000000c00 */
[----:B------:R-:W-:Y:S01]  /*6210*/  STS.128 [R80+0x10], R44 ;  /* 0x0000102c50007388 */ /* 0x000fe20000000c00 */
[----:B------:R-:W-:-:S06]  /*6220*/  NOP ;  /* 0x0000000000007918 */ /* 0x000fcc0000000000 */
[----:B------:R-:W1:Y:S04]  /*6230*/  LDS.128 R48, [R27.X16] ;  /* 0x000000001b307984 */ /* 0x000e68000000cc00 */
[----:B------:R-:W2:Y:S01]  /*6240*/  LDS.128 R52, [R27.X16+0x200] ;  /* 0x000200001b347984 */ /* 0x000ea2000000cc00 */
[----:B0-----:R-:W-:Y:S01]  /*6250*/  IMAD.WIDE.U32 R40, R20, c[0x0][0x228], R56 ;  /* 0x00008a0014287a25 */ /* 0x001fe200078e0038 */
[----:B------:R-:W-:-:S04]  /*6260*/  MOV R43, R3 ;  /* 0x00000003002b7202 */ /* 0x000fc80000000f00 */
[----:B------:R-:W-:Y:S02]  /*6270*/  IADD3 R41, R41, R59, RZ ;  /* 0x0000003b29297210 */ /* 0x000fe40007ffe0ff */
[----:B------:R-:W-:-:S04]  /*6280*/  LEA R42, P0, R40, c[0x0][0x2a0], 0x1 ;  /* 0x0000a800282a7a11 */ /* 0x000fc800078008ff */
[----:B------:R-:W-:Y:S02]  /*6290*/  LEA.HI.X R41, R40, c[0x0][0x2a4], R41, 0x1, P0 ;  /* 0x0000a90028297a11 */ /* 0x000fe400000f0c29 */
[----:B------:R-:W-:Y:S02]  /*62a0*/  IADD3 R40, P0, R42, R77, RZ ;  /* 0x0000004d2a287210 */ /* 0x000fe40007f1e0ff */
[----:B------:R-:W-:Y:S02]  /*62b0*/  MOV R42, R4 ;  /* 0x00000004002a7202 */ /* 0x000fe40000000f00 */
[----:B------:R-:W-:Y:S02]  /*62c0*/  IADD3.X R41, R41, R76, RZ, P0, !PT ;  /* 0x0000004c29297210 */ /* 0x000fe400007fe4ff */
[----:B------:R-:W-:Y:S01]  /*62d0*/  ISETP.GE.AND P0, PT, R29, R26, PT ;  /* 0x0000001a1d00720c */ /* 0x000fe20003f06270 */
[----:B------:R-:W-:-:S05]  /*62e0*/  IMAD.WIDE R42, R74, 0x2, R42 ;  /* 0x000000024a2a7825 */ /* 0x000fca00078e022a */
[----:B------:R-:W-:Y:S01]  /*62f0*/  MOV R3, R43 ;  /* 0x0000002b00037202 */ /* 0x000fe20000000f00 */
[----:B-1----:R-:W-:Y:S04]  /*6300*/  STG.E.128 [R40.64], R48 ;  /* 0x0000003028007986 */ /* 0x002fe8000c101d04 */
[----:B--2---:R0:W-:Y:S02]  /*6310*/  STG.E.128 [R40.64+0x200], R52 ;  /* 0x0002003428007986 */ /* 0x0041e4000c101d04 */
[----:B0-----:R-:W-:Y:S02]  /*6320*/  MOV R40, R6 ;  /* 0x0000000600287202 */ /* 0x001fe40000000f00 */
[----:B------:R-:W-:-:S05]  /*6330*/  MOV R41, R5 ;  /* 0x0000000500297202 */ /* 0x000fca0000000f00 */
[----:B------:R-:W-:-:S05]  /*6340*/  IMAD.WIDE R4, R74, 0x2, R40 ;  /* 0x000000024a047825 */ /* 0x000fca00078e0228 */
[----:B------:R-:W-:Y:S02]  /*6350*/  MOV R6, R4 ;  /* 0x0000000400067202 */ /* 0x000fe40000000f00 */
[----:B------:R-:W-:Y:S01]  /*6360*/  MOV R4, R42 ;  /* 0x0000002a00047202 */ /* 0x000fe20000000f00 */
[----:B------:R-:W-:Y:S01]  /*6370*/  @P0 CALL.REL.NOINC `(.L_x_2542) ;  /* 0x0000001000000944 */ /* 0x000fe20003c00000 */
[----:B------:R-:W-:Y:S05]  /*6380*/  BRA `(.L_x_2543) ;  /* 0xffffaec000007947 */ /* 0x000fea000383ffff */
.L_x_2542:
[----:B------:R-:W-:Y:S05]  /*6390*/  EXIT ;  /* 0x000000000000794d */ /* 0x000fea0003800000 */
.L_x_2544:
        /* <DEDUP_REMOVED lines=14> */
.L_x_8864:


//--------------------- .text._Z25selective_scan_fwd_kernelI32Selective_Scan_fwd_kernel_traitsILi32ELi16ELi1ELb1ELb1ELb1ELb1ELb1EN3c104HalfEffEEv13SSMParamsBase --------------------------
	.section	.text._Z25selective_scan_fwd_kernelI32Selective_Scan_fwd_kernel_traitsILi32ELi16ELi1ELb1ELb1ELb1ELb1ELb1EN3c104HalfEffEEv13SSMParamsBase,"ax",@progbits
	.sectioninfo	@"SHI_REGISTERS=179"
	.align	128
        .global         _Z25selective_scan_fwd_kernelI32Selective_Scan_fwd_kernel_traitsILi32ELi16ELi1ELb1ELb1ELb1ELb1ELb1EN3c104HalfEffEEv13SSMParamsBase
        .type           _Z25selective_scan_fwd_kernelI32Selective_Scan_fwd_kernel_traitsILi32ELi16ELi1ELb1ELb1ELb1ELb1ELb1EN3c104HalfEffEEv13SSMParamsBase,@function
        .size           _Z25selective_scan_fwd_kernelI32Selective_Scan_fwd_kernel_traitsILi32ELi16ELi1ELb1ELb1ELb1ELb1ELb1EN3c104HalfEffEEv13SSMParamsBase,(.L_x_8865 - _Z25selective_scan_fwd_kernelI32Selective_Scan_fwd_kernel_traitsILi32ELi16ELi1ELb1ELb1ELb1ELb1ELb1EN3c104HalfEffEEv13SSMParamsBase)
        .other          _Z25selective_scan_fwd_kernelI32Selective_Scan_fwd_kernel_traitsILi32ELi16ELi1ELb1ELb1ELb1ELb1ELb1EN3c104HalfEffEEv13SSMParamsBase,@"STO_CUDA_ENTRY STV_DEFAULT"
_Z25selective_scan_fwd_kernelI32Selective_Scan_fwd_kernel_traitsILi32ELi16ELi1ELb1ELb1ELb1ELb1ELb1EN3c104HalfEffEEv13SSMParamsBase:
.text._Z25selective_scan_fwd_kernelI32Selective_Scan_fwd_kernel_traitsILi32ELi16ELi1ELb1ELb1ELb1ELb1ELb1EN3c104HalfEffEEv13SSMParamsBase:
        /* <DEDUP_REMOVED lines=35> */
.L_x_2545:
        /* <DEDUP_REMOVED lines=30> */
.L_x_2546:
        /* <DEDUP_REMOVED lines=11> */
.L_x_2547:
        /* <DEDUP_REMOVED lines=177> */
.L_x_2548:
        /* <DEDUP_REMOVED lines=18> */
.L_x_2549:
[----:B------:R-:W-:-:S13]  /*10f0*/  ISETP.GE.AND P0, PT, R37, 0x1, PT ;  /* 0x000000012500780c */ /* 0x000fda0003f06270 */
[----:B------:R-:W-:Y:S05]  /*1100*/  @!P0 EXIT ;  /* 0x000000000000894d */ /* 0x000fea0003800000 */
[----:B------:R-:W0:Y:S01]  /*1110*/  S2R R35, SR_LANEID ;  /* 0x0000000000237919 */ /* 0x000e220000000000 */
[C---:B------:R-:W-:Y:S01]  /*1120*/  LEA R4, P0, R17.reuse, R10, 0x2 ;  /* 0x0000000a11047211 */ /* 0x040fe200078010ff */
[----:B------:R-:W-:Y:S02]  /*1130*/  IMAD.MOV.U32 R34, RZ, RZ, RZ ;  /* 0x000000ffff227224 */ /* 0x000fe400078e00ff */
[----:B------:R-:W-:Y:S01]  /*1140*/  IMAD.MOV.U32 R32, RZ, RZ, RZ ;  /* 0x000000ffff207224 */ /* 0x000fe200078e00ff */
[----:B------:R-:W-:Y:S02]  /*1150*/  LEA.HI.X R5, R17, R12, R14, 0x2, P0 ;  /* 0x0000000c11057211 */ /* 0x000fe400000f140e */
.L_x_2596:
        /* <DEDUP_REMOVED lines=310> */
.L_x_2551:
[----:B---34-:R-:W-:Y:S05]  /*24c0*/  BSYNC B0 ;  /* 0x0000000000007941 */ /* 0x018fea0003800000 */
.L_x_2550:
        /* <DEDUP_REMOVED lines=37> */
.L_x_2553:
[----:B------:R-:W-:Y:S05]  /*2720*/  BSYNC B0 ;  /* 0x0000000000007941 */ /* 0x000fea0003800000 */
.L_x_2552:
        /* <DEDUP_REMOVED lines=37> */
.L_x_2555:
[----:B------:R-:W-:Y:S05]  /*2980*/  BSYNC B0 ;  /* 0x0000000000007941 */ /* 0x000fea0003800000 */
.L_x_2554:
        /* <DEDUP_REMOVED lines=37> */
.L_x_2557:
[----:B------:R-:W-:Y:S05]  /*2be0*/  BSYNC B0 ;  /* 0x0000000000007941 */ /* 0x000fea0003800000 */
.L_x_2556:
        /* <DEDUP_REMOVED lines=37> */
.L_x_2559:
[----:B------:R-:W-:Y:S05]  /*2e40*/  BSYNC B0 ;  /* 0x0000000000007941 */ /* 0x000fea0003800000 */
.L_x_2558:
        /* <DEDUP_REMOVED lines=37> */
.L_x_2561:
[----:B------:R-:W-:Y:S05]  /*30a0*/  BSYNC B0 ;  /* 0x0000000000007941 */ /* 0x000fea0003800000 */
.L_x_2560:
        /* <DEDUP_REMOVED lines=37> */
.L_x_2563:
[----:B------:R-:W-:Y:S05]  /*3300*/  BSYNC B0 ;  /* 0x0000000000007941 */ /* 0x000fea0003800000 */
.L_x_2562:
        /* <DEDUP_REMOVED lines=37> */
.L_x_2565:
[----:B------:R-:W-:Y:S05]  /*3560*/  BSYNC B0 ;  /* 0x0000000000007941 */ /* 0x000fea0003800000 */
.L_x_2564:
        /* <DEDUP_REMOVED lines=37> */
.L_x_2567:
[----:B------:R-:W-:Y:S05]  /*37c0*/  BSYNC B0 ;  /* 0x0000000000007941 */ /* 0x000fea0003800000 */
.L_x_2566:
        /* <DEDUP_REMOVED lines=37> */
.L_x_2569:
[----:B------:R-:W-:Y:S05]  /*3a20*/  BSYNC B0 ;  /* 0x0000000000007941 */ /* 0x000fea0003800000 */
.L_x_2568:
        /* <DEDUP_REMOVED lines=39> */
.L_x_2571:
[----:B------:R-:W-:Y:S05]  /*3ca0*/  BSYNC B0 ;  /* 0x0000000000007941 */ /* 0x000fea0003800000 */
.L_x_2570:
        /* <DEDUP_REMOVED lines=40> */
.L_x_2573:
[----:B------:R-:W-:Y:S05]  /*3f30*/  BSYNC B0 ;  /* 0x0000000000007941 */ /* 0x000fea0003800000 */
.L_x_2572:
        /* <DEDUP_REMOVED lines=42> */
.L_x_2575:
[----:B------:R-:W-:Y:S05]  /*41e0*/  BSYNC B0 ;  /* 0x0000000000007941 */ /* 0x000fea0003800000 */
.L_x_2574:
        /* <DEDUP_REMOVED lines=42> */
.L_x_2577:
[----:B------:R-:W-:Y:S05]  /*4490*/  BSYNC B0 ;  /* 0x0000000000007941 */ /* 0x000fea0003800000 */
.L_x_2576:
        /* <DEDUP_REMOVED lines=42> */
.L_x_2579:
[----:B------:R-:W-:Y:S05]  /*4740*/  BSYNC B0 ;  /* 0x0000000000007941 */ /* 0x000fea0003800000 */
.L_x_2578:
        /* <DEDUP_REMOVED lines=42> */
.L_x_2581:
[----:B------:R-:W-:Y:S05]  /*49f0*/  BSYNC B0 ;  /* 0x0000000000007941 */ /* 0x000fea0003800000 */
.L_x_2580:
        /* <DEDUP_REMOVED lines=30> */
.L_x_2590:
        /* <DEDUP_REMOVED lines=431> */
.L_x_2584:
        /* <DEDUP_REMOVED lines=13> */
.L_x_2583:
        /* <DEDUP_REMOVED lines=110> */
.L_x_2587:
        /* <DEDUP_REMOVED lines=32> */
.L_x_2588:
[----:B------:R0:W5:Y:S02]  /*7080*/  LDG.E R11, [R4.64] ;  /* 0x00000004040b7981 */ /* 0x000164000c1e1900 */
.L_x_2589:
        /* <DEDUP_REMOVED lines=16> */
.L_x_2586:
[----:B------:R-:W-:Y:S05]  /*7190*/  BSYNC B0 ;  /* 0x0000000000007941 */ /* 0x000fea0003800000 */
.L_x_2585:
        /* <DEDUP_REMOVED lines=20> */
.L_x_2582:
        /* <DEDUP_REMOVED lines=109> */
.L_x_2592:
[----:B------:R-:W-:Y:S05]  /*79b0*/  BSYNC B0 ;  /* 0x0000000000007941 */ /* 0x000fea0003800000 */
.L_x_2591:
        /* <DEDUP_REMOVED lines=322> */
.L_x_2594:
[----:B------:R-:W-:Y:S05]  /*8de0*/  BSYNC B0 ;  /* 0x0000000000007941 */ /* 0x000fea0003800000 */
.L_x_2593:
        /* <DEDUP_REMOVED lines=47> */
.L_x_2595:
[----:B------:R-:W-:Y:S05]  /*90e0*/  EXIT ;  /* 0x000000000000794d */ /* 0x000fea0003800000 */
.L_x_2597:
        /* <DEDUP_REMOVED lines=9> */
.L_x_8865:


//--------------------- .text._Z25selective_scan_fwd_kernelI32Selective_Scan_fwd_kernel_traitsILi32ELi8ELi1ELb0ELb1ELb1ELb0ELb0EN3c104HalfEffEEv13SSMParamsBase --------------------------
	.section	.text._Z25selective_scan_fwd_kernelI32Selective_Scan_fwd_kernel_traitsILi32ELi8ELi1ELb0ELb1ELb1ELb0ELb0EN3c104HalfEffEEv13SSMParamsBase,"ax",@progbits
	.sectioninfo	@"SHI_REGISTERS=128"
	.align	128
        .global         _Z25selective_scan_fwd_kernelI32Selective_Scan_fwd_kernel_traitsILi32ELi8ELi1ELb0ELb1ELb1ELb0ELb0EN3c104HalfEffEEv13SSMParamsBase
        .type           _Z25selective_scan_fwd_kernelI32Selective_Scan_fwd_kernel_traitsILi32ELi8ELi1ELb0ELb1ELb1ELb0ELb0EN3c104HalfEffEEv13SSMParamsBase,@function
        .size           _Z25selective_scan_fwd_kernelI32Selective_Scan_fwd_kernel_traitsILi32ELi8ELi1ELb0ELb1ELb1ELb0ELb0EN3c104HalfEffEEv13SSMParamsBase,(.L_x_8866 - _Z25selective_scan_fwd_kernelI32Selective_Scan_fwd_kernel_traitsILi32ELi8ELi1ELb0ELb1ELb1ELb0ELb0EN3c104HalfEffEEv13SSMParamsBase)
        .other          _Z25selective_scan_fwd_kernelI32Selective_Scan_fwd_kernel_traitsILi32ELi8ELi1ELb0ELb1ELb1ELb0ELb0EN3c104HalfEffEEv13SSMParamsBase,@"STO_CUDA_ENTRY STV_DEFAULT"
_Z25selective_scan_fwd_kernelI32Selective_Scan_fwd_kernel_traitsILi32ELi8ELi1ELb0ELb1ELb1ELb0ELb0EN3c104HalfEffEEv13SSMParamsBase:
.text._Z25selective_scan_fwd_kernelI32Selective_Scan_fwd_kernel_traitsILi32ELi8ELi1ELb0ELb1ELb1ELb0ELb0EN3c104HalfEffEEv13SSMParamsBase:
[----:B------:R-:W-:Y:S02]  /*0000*/  IMAD.MOV.U32 R1, RZ, RZ, c[0x0][0x28] ;  /* 0x00000a00ff017624 */ /* 0x000fe400078e00ff */
[----:B------:R-:W-:Y:S01]  /*0010*/  ISETP.NE.U32.AND P1, PT, RZ, c[0x0][0x2b0], PT ;  /* 0x0000ac00ff007a0c */ /* 0x000fe20003f25070 */
[----:B------:R-:W-:Y:S01]  /*0020*/  CS2R R8, SRZ ;  /* 0x0000000000087805 */ /* 0x000fe2000001ff00 */
[----:B------:R-:W0:Y:S01]  /*0030*/  S2R R0, SR_CTAID.X ;  /* 0x0000000000007919 */ /* 0x000e220000002500 */
[----:B------:R-:W-:Y:S01]  /*0040*/  ULDC.64 UR4, c[0x0][0x118] ;  /* 0x0000460000047ab9 */ /* 0x000fe20000000a00 */
[----:B------:R-:W-:Y:S01]  /*0050*/  ISETP.NE.AND.EX P1, PT, RZ, c[0x0][0x2b4], PT, P1 ;  /* 0x0000ad00ff007a0c */ /* 0x000fe20003f25310 */
[----:B------:R-:W-:-:S12]  /*0060*/  CS2R R10, SRZ ;  /* 0x00000000000a7805 */ /* 0x000fd8000001ff00 */
[----:B------:R-:W-:Y:S02]  /*0070*/  @P1 IMAD.MOV.U32 R8, RZ, RZ, c[0x0][0x2b0] ;  /* 0x0000ac00ff081624 */ /* 0x000fe400078e00ff */
        /* <DEDUP_REMOVED lines=22> */
[----:B------:R-:W-:Y:S02]  /*01e0*/  @!P1 IMAD.MOV.U32 R2, RZ, RZ, R10 ;  /* 0x000000ffff029224 */ /* 0x000fe400078e000a */
[----:B------:R-:W-:-:S04]  /*01f0*/  @!P1 IMAD.MOV.U32 R3, RZ, RZ, R11 ;  /* 0x000000ffff039224 */ /* 0x000fc800078e000b */
[----:B------:R-:W-:-:S05]  /*0200*/  @!P1 IMAD.WIDE R2, R0, 0x4, R2 ;  /* 0x0000000400029825 */ /* 0x000fca00078e0202 */
[----:B------:R0:W5:Y:S02]  /*0210*/  @!P1 LDG.E R87, [R2.64] ;  /* 0x0000000402579981 */ /* 0x000164000c1e1900 */
.L_x_2598:
        /* <DEDUP_REMOVED lines=28> */
.L_x_2599:
        /* <DEDUP_REMOVED lines=11> */
.L_x_2600:
        /* <DEDUP_REMOVED lines=27> */
[C---:B------:R-:W-:Y:S02]  /*0640*/  @P3 LEA R8, P1, R100.reuse, c[0x0][0x268], 0x2 ;  /* 0x00009a0064083a11 */ /* 0x040fe400078210ff */
[----:B------:R-:W-:Y:S01]  /*0650*/  MOV R13, RZ ;  /* 0x000000ff000d7202 */ /* 0x000fe20000000f00 */
[----:B------:R-:W-:Y:S01]  /*0660*/  @P2 IMAD.MOV.U32 R13, RZ, RZ, c[0x0][0x2c0] ;  /* 0x0000b000ff0d2624 */ /* 0x000fe200078e00ff */
        /* <DEDUP_REMOVED lines=10> */
[----:B------:R-:W-:Y:S01]  /*0710*/  HFMA2.MMA R67, -RZ, RZ, 0, 0 ;  /* 0x00000000ff437435 */ /* 0x000fe200000001ff */
[----:B------:R-:W-:-:S06]  /*0720*/  IMAD.MOV.U32 R88, RZ, RZ, RZ ;  /* 0x000000ffff587224 */ /* 0x000fcc00078e00ff */
[----:B------:R1:W5:Y:S04]  /*0730*/  @!P4 LDG.E R88, [R6.64] ;  /* 0x000000040658c981 */ /* 0x000368000c1e1900 */
[----:B------:R3:W5:Y:S01]  /*0740*/  @P3 LDG.E R67, [R8.64] ;  /* 0x0000000408433981 */ /* 0x000762000c1e1900 */
[----:B-1----:R-:W-:Y:S01]  /*0750*/  IABS R6, R100 ;  /* 0x0000006400067213 */ /* 0x002fe20000000000 */
[----:B--2---:R-:W-:-:S05]  /*0760*/  @!P0 IMAD.WIDE R4, R5, 0x4, R70 ;  /* 0x0000000405048825 */ /* 0x004fca00078e0246 */
[----:B------:R0:W2:Y:S02]  /*0770*/  @!P0 LDG.E R87, [R4.64] ;  /* 0x0000000404578981 */ /* 0x0000a4000c1e1900 */
[----:B0-----:R-:W-:-:S04]  /*0780*/  IADD3 R4, R2, 0xffffffe, RZ ;  /* 0x0ffffffe02047810 */ /* 0x001fc80007ffe0ff */
[----:B------:R0:W1:Y:S02]  /*0790*/  F2I.FTZ.U32.TRUNC.NTZ R5, R4 ;  /* 0x0000000400057305 */ /* 0x000064000021f000 */
[----:B0-----:R-:W-:Y:S01]  /*07a0*/  MOV R4, RZ ;  /* 0x000000ff00047202 */ /* 0x001fe20000000f00 */
[----:B-1----:R-:W-:-:S04]  /*07b0*/  IMAD.MOV R12, RZ, RZ, -R5 ;  /* 0x000000ffff0c7224 */ /* 0x002fc800078e0a05 */
[----:B---3--:R-:W-:-:S04]  /*07c0*/  IMAD R9, R12, R13, RZ ;  /* 0x0000000d0c097224 */ /* 0x008fc800078e02ff */
        /* <DEDUP_REMOVED lines=20> */
[----:B------:R-:W-:-:S04]  /*0910*/  IMAD.WIDE.U32 R6, R0, c[0x0][0x1f0], RZ ;  /* 0x00007c0000067a25 */ /* 0x000fc800078e00ff */
[C---:B------:R-:W-:Y:S02]  /*0920*/  IMAD R15, R0.reuse, c[0x0][0x1f4], R15 ;  /* 0x00007d00000f7a24 */ /* 0x040fe400078e020f */
[----:B------:R-:W-:Y:S02]  /*0930*/  IMAD.IADD R9, R9, 0x1, R17 ;  /* 0x0000000109097824 */ /* 0x000fe400078e0211 */
[----:B------:R-:W-:Y:S01]  /*0940*/  IMAD.WIDE.U32 R4, R0, c[0x0][0x1e0], RZ ;  /* 0x0000780000047a25 */ /* 0x000fe200078e00ff */
[----:B------:R-:W-:-:S03]  /*0950*/  IADD3 R7, R7, R15, RZ ;  /* 0x0000000f07077210 */ /* 0x000fc60007ffe0ff */
[----:B------:R-:W-:Y:S02]  /*0960*/  IMAD R13, R0, c[0x0][0x1e4], R13 ;  /* 0x00007900000d7a24 */ /* 0x000fe400078e020d */
[----:B------:R-:W-:Y:S02]  /*0970*/  IMAD R17, R2, c[0x0][0x1b8], RZ ;  /* 0x00006e0002117a24 */ /* 0x000fe400078e02ff */
[----:B------:R-:W-:Y:S02]  /*0980*/  IMAD.IADD R5, R5, 0x1, R13 ;  /* 0x0000000105057824 */ /* 0x000fe400078e020d */
[----:B------:R-:W-:Y:S02]  /*0990*/  IMAD R15, R95, c[0x0][0x1f8], RZ ;  /* 0x00007e005f0f7a24 */ /* 0x000fe400078e02ff */
[----:B------:R-:W-:-:S04]  /*09a0*/  IMAD.WIDE.U32 R8, R12, c[0x0][0x1b8], R8 ;  /* 0x00006e000c087a25 */ /* 0x000fc800078e0008 */
[----:B------:R-:W-:Y:S02]  /*09b0*/  IMAD R17, R12, c[0x0][0x1bc], R17 ;  /* 0x00006f000c117a24 */ /* 0x000fe400078e0211 */
[----:B------:R-:W-:Y:S01]  /*09c0*/  IMAD R13, R95, c[0x0][0x1e8], RZ ;  /* 0x00007a005f0d7a24 */ /* 0x000fe200078e02ff */
[----:B------:R-:W-:Y:S01]  /*09d0*/  LEA R92, P3, R8, c[0x0][0x258], 0x1 ;  /* 0x00009600085c7a11 */ /* 0x000fe200078608ff */
[C---:B------:R-:W-:Y:S01]  /*09e0*/  IMAD R15, R100.reuse, c[0x0][0x1fc], R15 ;  /* 0x00007f00640f7a24 */ /* 0x040fe200078e020f */
[----:B------:R-:W-:Y:S01]  /*09f0*/  IADD3 R59, R9, R17, RZ ;  /* 0x00000011093b7210 */ /* 0x000fe20007ffe0ff */
[----:B------:R-:W-:-:S04]  /*0a00*/  IMAD.WIDE.U32 R6, R100, c[0x0][0x1f8], R6 ;  /* 0x00007e0064067a25 */ /* 0x000fc800078e0006 */
[C---:B------:R-:W-:Y:S02]  /*0a10*/  IMAD R13, R100.reuse, c[0x0][0x1ec], R13 ;  /* 0x00007b00640d7a24 */ /* 0x040fe400078e020d */
[----:B------:R-:W-:Y:S01]  /*0a20*/  IMAD.WIDE.U32 R4, R100, c[0x0][0x1e8], R4 ;  /* 0x00007a0064047a25 */ /* 0x000fe200078e0004 */
[----:B------:R-:W-:Y:S02]  /*0a30*/  LEA R94, P2, R6, c[0x0][0x278], 0x1 ;  /* 0x00009e00065e7a11 */ /* 0x000fe400078408ff */
[----:B------:R-:W-:Y:S01]  /*0a40*/  LEA.HI.X R59, R8, c[0x0][0x25c], R59, 0x1, P3 ;  /* 0x00009700083b7a11 */ /* 0x000fe200018f0c3b */
[----:B------:R-:W-:Y:S02]  /*0a50*/  IMAD.MOV.U32 R65, RZ, RZ, RZ ;  /* 0x000000ffff417224 */ /* 0x000fe400078e00ff */
[----:B------:R-:W-:Y:S01]  /*0a60*/  IMAD.IADD R61, R7, 0x1, R15 ;  /* 0x00000001073d7824 */ /* 0x000fe200078e020f */
[----:B------:R-:W-:Y:S01]  /*0a70*/  LEA R96, P1, R4, c[0x0][0x270], 0x1 ;  /* 0x00009c0004607a11 */ /* 0x000fe200078208ff */
[----:B------:R-:W-:Y:S01]  /*0a80*/  IMAD.IADD R63, R5, 0x1, R13 ;  /* 0x00000001053f7824 */ /* 0x000fe200078e020d */
[----:B------:R-:W-:Y:S01]  /*0a90*/  ISETP.NE.U32.AND P3, PT, RZ, c[0x0][0x2d8], PT ;  /* 0x0000b600ff007a0c */ /* 0x000fe20003f65070 */
[----:B------:R-:W-:Y:S01]  /*0aa0*/  IMAD R19, R3, c[0x0][0x1c0], RZ ;  /* 0x0000700003137a24 */ /* 0x000fe200078e02ff */
[----:B------:R-:W-:Y:S01]  /*0ab0*/  LEA.HI.X R61, R6, c[0x0][0x27c], R61, 0x1, P2 ;  /* 0x00009f00063d7a11 */ /* 0x000fe200010f0c3d */
[----:B------:R0:W5:Y:S01]  /*0ac0*/  @P5 LDG.E R65, [R10.64] ;  /* 0x000000040a415981 */ /* 0x000162000c1e1900 */
[----:B------:R-:W-:Y:S01]  /*0ad0*/  LEA.HI.X R63, R4, c[0x0][0x274], R63, 0x1, P1 ;  /* 0x00009d00043f7a11 */ /* 0x000fe200008f0c3f */
[----:B------:R-:W-:Y:S01]  /*0ae0*/  IMAD R19, R0, c[0x0][0x1c4], R19 ;  /* 0x0000710000137a24 */ /* 0x000fe200078e0213 */
[----:B------:R-:W-:-:S02]  /*0af0*/  ISETP.NE.U32.AND P2, PT, RZ, c[0x0][0x2c8], PT ;  /* 0x0000b200ff007a0c */ /* 0x000fc40003f45070 */
[----:B------:R-:W-:Y:S02]  /*0b00*/  ISETP.NE.AND.EX P3, PT, RZ, c[0x0][0x2dc], PT, P3 ;  /* 0x0000b700ff007a0c */ /* 0x000fe40003f65330 */
[----:B------:R-:W-:Y:S01]  /*0b10*/  ISETP.NE.U32.AND P1, PT, RZ, c[0x0][0x2e0], PT ;  /* 0x0000b800ff007a0c */ /* 0x000fe20003f25070 */
[----:B0-----:R-:W-:Y:S01]  /*0b20*/  IMAD.WIDE.U32 R10, R0, c[0x0][0x1c0], RZ ;  /* 0x00007000000a7a25 */ /* 0x001fe200078e00ff */
[----:B------:R-:W-:Y:S02]  /*0b30*/  ISETP.NE.AND.EX P2, PT, RZ, c[0x0][0x2cc], PT, P2 ;  /* 0x0000b300ff007a0c */ /* 0x000fe40003f45320 */
[----:B------:R-:W-:Y:S02]  /*0b40*/  ISETP.NE.AND.EX P1, PT, RZ, c[0x0][0x2e4], PT, P1 ;  /* 0x0000b900ff007a0c */ /* 0x000fe40003f25310 */
[----:B------:R-:W-:Y:S01]  /*0b50*/  IADD3 R11, R11, R19, RZ ;  /* 0x000000130b0b7210 */ /* 0x000fe20007ffe0ff */
[----:B------:R-:W-:Y:S01]  /*0b60*/  IMAD R19, R2, c[0x0][0x1d8], RZ ;  /* 0x0000760002137a24 */ /* 0x000fe200078e02ff */
[----:B------:R-:W-:Y:S01]  /*0b70*/  HFMA2.MMA R8, -RZ, RZ, 0, 0 ;  /* 0x00000000ff087435 */ /* 0x000fe200000001ff */
[----:B------:R-:W-:-:S02]  /*0b80*/  IMAD.MOV.U32 R55, RZ, RZ, RZ ;  /* 0x000000ffff377224 */ /* 0x000fc400078e00ff */
[----:B------:R-:W-:-:S04]  /*0b90*/  IMAD.WIDE.U32 R10, R12, c[0x0][0x1d8], R10 ;  /* 0x000076000c0a7a25 */ /* 0x000fc800078e000a */
[----:B------:R-:W-:Y:S02]  /*0ba0*/  IMAD R19, R12, c[0x0][0x1dc], R19 ;  /* 0x000077000c137a24 */ /* 0x000fe400078e0213 */
[----:B------:R-:W-:Y:S01]  /*0bb0*/  @P3 IMAD.MOV.U32 R55, RZ, RZ, c[0x0][0x2d8] ;  /* 0x0000b600ff373624 */ /* 0x000fe200078e00ff */
[----:B------:R-:W-:Y:S01]  /*0bc0*/  LEA R90, P4, R10, c[0x0][0x260], 0x1 ;  /* 0x000098000a5a7a11 */ /* 0x000fe200078808ff */
[----:B------:R-:W-:Y:S02]  /*0bd0*/  IMAD.IADD R57, R11, 0x1, R19 ;  /* 0x000000010b397824 */ /* 0x000fe400078e0213 */
        /* <DEDUP_REMOVED lines=30> */
[----:B------:R-:W-:Y:S02]  /*0dc0*/  IABS R11, R51 ;  /* 0x00000033000b7213 */ /* 0x000fe40000000000 */
[----:B------:R-:W-:Y:S02]  /*0dd0*/  IADD3 R2, R2, -0x1, RZ ;  /* 0xffffffff02027810 */ /* 0x000fe40007ffe0ff */
        /* <DEDUP_REMOVED lines=25> */
.L_x_2601:
        /* <DEDUP_REMOVED lines=18> */
.L_x_2602:
[----:B------:R-:W-:-:S13]  /*1090*/  ISETP.GE.AND P0, PT, R86, 0x1, PT ;  /* 0x000000015600780c */ /* 0x000fda0003f06270 */
[----:B------:R-:W-:Y:S05]  /*10a0*/  @!P0 EXIT ;  /* 0x000000000000894d */ /* 0x000fea0003800000 */
[----:B------:R-:W0:Y:S01]  /*10b0*/  S2R R45, SR_TID.X ;  /* 0x00000000002d7919 */ /* 0x000e220000002100 */
[C---:B------:R-:W-:Y:S01]  /*10c0*/  LEA R76, P0, R0.reuse, R77, 0x2 ;  /* 0x0000004d004c7211 */ /* 0x040fe200078010ff */
[----:B------:R-:W-:Y:S01]  /*10d0*/  HFMA2.MMA R68, -RZ, RZ, 0, 0 ;  /* 0x00000000ff447435 */ /* 0x000fe200000001ff */
[----:B------:R-:W-:Y:S01]  /*10e0*/  IMAD.MOV.U32 R41, RZ, RZ, RZ ;  /* 0x000000ffff297224 */ /* 0x000fe200078e00ff */
[----:B------:R-:W1:Y:S01]  /*10f0*/  S2R R43, SR_LANEID ;  /* 0x00000000002b7919 */ /* 0x000e620000000000 */
[----:B------:R-:W-:Y:S01]  /*1100*/  LEA.HI.X R77, R0, R8, R3, 0x2, P0 ;  /* 0x00000008004d7211 */ /* 0x000fe200000f1403 */
        /* <DEDUP_REMOVED lines=18> */
.L_x_2631:
[----:B------:R-:W-:-:S04]  /*1230*/  ISETP.NE.U32.AND P0, PT, R55, RZ, PT ;  /* 0x000000ff3700720c */ /* 0x000fc80003f05070 */
[----:B------:R-:W-:-:S13]  /*1240*/  ISETP.NE.AND.EX P0, PT, R53, RZ, PT, P0 ;  /* 0x000000ff3500720c */ /* 0x000fda0003f05300 */
        /* <DEDUP_REMOVED lines=8> */
[----:B01----:R-:W-:Y:S05]  /*12d0*/  @!P0 EXIT ;  /* 0x000000000000894d */ /* 0x003fea0003800000 */
[----:B------:R-:W-:Y:S01]  /*12e0*/  BAR.SYNC.DEFER_BLOCKING 0x0 ;  /* 0x0000000000007b1d */ /* 0x000fe20000010000 */
[C---:B------:R-:W-:Y:S02]  /*12f0*/  ISETP.GE.AND P0, PT, R78.reuse, R39, PT ;  /* 0x000000274e00720c */ /* 0x040fe40003f06270 */
[C---:B------:R-:W-:Y:S02]  /*1300*/  SHF.L.U32 R7, R78.reuse, 0x1, RZ ;  /* 0x000000014e077819 */ /* 0x040fe400000006ff */
[----:B------:R-:W-:Y:S02]  /*1310*/  P2R R4, PR, RZ, 0x1 ;  /* 0x00000001ff047803 */ /* 0x000fe40000000000 */
[----:B------:R-:W-:Y:S02]  /*1320*/  SHF.L.U64.HI R2, R78, 0x1, R79 ;  /* 0x000000014e027819 */ /* 0x000fe4000001024f */
[-C--:B------:R-:W-:Y:S02]  /*1330*/  IADD3 R6, P0, R94, R7.reuse, RZ ;  /* 0x000000075e067210 */ /* 0x080fe40007f1e0ff */
[----:B------:R-:W-:-:S02]  /*1340*/  IADD3 R8, P1, R96, R7, RZ ;  /* 0x0000000760087210 */ /* 0x000fc40007f3e0ff */
[-C--:B------:R-:W-:Y:S01]  /*1350*/  ISETP.GE.AND P6, PT, R52, R39.reuse, PT ;  /* 0x000000273400720c */ /* 0x080fe20003fc6270 */
[--C-:B------:R-:W-:Y:S01]  /*1360*/  IMAD.X R7, R61, 0x1, R2.reuse, P0 ;  /* 0x000000013d077824 */ /* 0x100fe200000e0602 */
[----:B------:R-:W-:Y:S01]  /*1370*/  ISETP.NE.AND P0, PT, R4, RZ, PT ;  /* 0x000000ff0400720c */ /* 0x000fe20003f05270 */
[--C-:B------:R-:W-:Y:S01]  /*1380*/  IMAD.X R9, R63, 0x1, R2.reuse, P1 ;  /* 0x000000013f097824 */ /* 0x100fe200008e0602 */
[----:B------:R-:W-:Y:S02]  /*1390*/  PRMT R5, RZ, 0x7610, R5 ;  /* 0x00007610ff057816 */ /* 0x000fe40000000005 */
[----:B------:R-:W-:Y:S02]  /*13a0*/  PRMT R2, RZ, 0x7610, R2 ;  /* 0x00007610ff027816 */ /* 0x000fe40000000002 */
[-C--:B------:R-:W-:Y:S02]  /*13b0*/  ISETP.GE.AND P5, PT, R50, R39.reuse, PT ;  /* 0x000000273200720c */ /* 0x080fe40003fa6270 */
[----:B------:R-:W-:-:S02]  /*13c0*/  ISETP.GE.AND P4, PT, R48, R39, PT ;  /* 0x000000273000720c */ /* 0x000fc40003f86270 */
[-C--:B------:R-:W-:Y:S01]  /*13d0*/  ISETP.GE.AND P3, PT, R46, R39.reuse, PT ;  /* 0x000000272e00720c */ /* 0x080fe20003f66270 */
[----:B------:R0:W2:Y:S01]  /*13e0*/  @!P6 LDG.E.U16 R2, [R8.64+0x40] ;  /* 0x000040040802e981 */ /* 0x0000a2000c1e1500 */
[-C--:B------:R-:W-:Y:S02]  /*13f0*/  ISETP.GE.AND P2, PT, R44, R39.reuse, PT ;  /* 0x000000272c00720c */ /* 0x080fe40003f46270 */
[-C--:B------:R-:W-:Y:S01]  /*1400*/  ISETP.GE.AND P1, PT, R42, R39.reuse, PT ;  /* 0x000000272a00720c */ /* 0x080fe20003f26270 */
[----:B------:R0:W3:Y:S01]  /*1410*/  @!P0 LDG.E.U16 R5, [R8.64] ;  /* 0x0000000408058981 */ /* 0x0000e2000c1e1500 */
[----:B------:R-:W-:Y:S02]  /*1420*/  ISETP.GE.AND P0, PT, R40, R39, PT ;  /* 0x000000272800720c */ /* 0x000fe40003f06270 */
[----:B------:R-:W-:Y:S02]  /*1430*/  PRMT R11, RZ, 0x7610, R11 ;  /* 0x00007610ff0b7816 */ /* 0x000fe4000000000b */
[----:B------:R-:W-:-:S02]  /*1440*/  PRMT R10, RZ, 0x7610, R10 ;  /* 0x00007610ff0a7816 */ /* 0x000fc4000000000a */
[----:B------:R-:W-:Y:S02]  /*1450*/  PRMT R13, RZ, 0x7610, R13 ;  /* 0x00007610ff0d7816 */ /* 0x000fe4000000000d */
[----:B------:R-:W-:Y:S01]  /*1460*/  PRMT R12, RZ, 0x7610, R12 ;  /* 0x00007610ff0c7816 */ /* 0x000fe2000000000c */
[----:B------:R0:W4:Y:S01]  /*1470*/  @!P5 LDG.E.U16 R11, [R8.64+0x80] ;  /* 0x00008004080bd981 */ /* 0x000122000c1e1500 */
[----:B------:R-:W-:Y:S02]  /*1480*/  PRMT R15, RZ, 0x7610, R15 ;  /* 0x00007610ff0f7816 */ /* 0x000fe4000000000f */
[----:B------:R-:W-:Y:S01]  /*1490*/  PRMT R14, RZ, 0x7610, R14 ;  /* 0x00007610ff0e7816 */ /* 0x000fe2000000000e */
[----:B------:R0:W5:Y:S01]  /*14a0*/  @!P4 LDG.E.U16 R10, [R8.64+0xc0] ;  /* 0x0000c004080ac981 */ /* 0x000162000c1e1500 */
[C---:B------:R-:W-:Y:S02]  /*14b0*/  IADD3 R16, R43.reuse, 0x20, RZ ;  /* 0x000000202b107810 */ /* 0x040fe40007ffe0ff */
[C---:B------:R-:W-:Y:S01]  /*14c0*/  IADD3 R18, R43.reuse, 0x40, RZ ;  /* 0x000000402b127810 */ /* 0x040fe20007ffe0ff */
[----:B------:R0:W5:Y:S01]  /*14d0*/  @!P3 LDG.E.U16 R13, [R8.64+0x100] ;  /* 0x00010004080db981 */ /* 0x000162000c1e1500 */
[----:B------:R-:W-:-:S02]  /*14e0*/  LEA.HI.SX32 R38, R43, R43, 0x1b ;  /* 0x0000002b2b267211 */ /* 0x000fc400078fdaff */
[C---:B------:R-:W-:Y:S01]  /*14f0*/  IADD3 R20, R43.reuse, 0xc0, RZ ;  /* 0x000000c02b147810 */ /* 0x040fe20007ffe0ff */
[----:B------:R0:W5:Y:S01]  /*1500*/  @!P2 LDG.E.U16 R12, [R8.64+0x140] ;  /* 0x00014004080ca981 */ /* 0x000162000c1e1500 */
[----:B------:R-:W-:Y:S02]  /*1510*/  IADD3 R22, R43, 0xe0, RZ ;  /* 0x000000e02b167810 */ /* 0x000fe40007ffe0ff */
[----:B------:R-:W-:Y:S01]  /*1520*/  P2R R0, PR, RZ, 0x40 ;  /* 0x00000040ff007803 */ /* 0x000fe20000000000 */
[----:B------:R0:W5:Y:S01]  /*1530*/  @!P1 LDG.E.U16 R15, [R8.64+0x180] ;  /* 0x00018004080f9981 */ /* 0x000162000c1e1500 */
[----:B------:R-:W-:Y:S02]  /*1540*/  P2R R23, PR, RZ, 0x40 ;  /* 0x00000040ff177803 */ /* 0x000fe40000000000 */
[----:B------:R-:W-:Y:S01]  /*1550*/  PRMT R17, RZ, 0x7610, R17 ;  /* 0x00007610ff117816 */ /* 0x000fe20000000011 */
[----:B------:R0:W5:Y:S01]  /*1560*/  @!P0 LDG.E.U16 R14, [R8.64+0x1c0] ;  /* 0x0001c004080e8981 */ /* 0x000162000c1e1500 */
[----:B------:R-:W-:-:S02]  /*1570*/  LEA.HI.SX32 R16, R16, R43, 0x1b ;  /* 0x0000002b10107211 */ /* 0x000fc400078fdaff */
[-C--:B------:R-:W-:Y:S02]  /*1580*/  LEA.HI.SX32 R18, R18, R43.reuse, 0x1b ;  /* 0x0000002b12127211 */ /* 0x080fe400078fdaff */
[----:B------:R-:W-:Y:S01]  /*1590*/  SHF.L.U32 R38, R38, 0x1, RZ ;  /* 0x0000000126267819 */ /* 0x000fe200000006ff */
[----:B------:R-:W-:Y:S01]  /*15a0*/  IMAD.SHL.U32 R37, R16, 0x2, RZ ;  /* 0x0000000210257824 */ /* 0x000fe200078e00ff */
[C---:B------:R-:W-:Y:S01]  /*15b0*/  IADD3 R16, R43.reuse, 0x80, RZ ;  /* 0x000000802b107810 */ /* 0x040fe20007ffe0ff */
[----:B------:R-:W-:Y:S01]  /*15c0*/  IMAD.SHL.U32 R36, R18, 0x2, RZ ;  /* 0x0000000212247824 */ /* 0x000fe200078e00ff */
[C---:B------:R-:W-:Y:S02]  /*15d0*/  IADD3 R18, R43.reuse, 0xa0, RZ ;  /* 0x000000a02b127810 */ /* 0x040fe40007ffe0ff */
[----:B0-----:R-:W-:Y:S02]  /*15e0*/  IADD3 R8, R43, 0x60, RZ ;  /* 0x000000602b087810 */ /* 0x001fe40007ffe0ff */
[----:B------:R-:W-:-:S02]  /*15f0*/  LEA.HI.SX32 R16, R16, R43, 0x1b ;  /* 0x0000002b10107211 */ /* 0x000fc400078fdaff */
[-C--:B------:R-:W-:Y:S02]  /*1600*/  LEA.HI.SX32 R8, R8, R43.reuse, 0x1b ;  /* 0x0000002b08087211 */ /* 0x080fe400078fdaff */
[-C--:B------:R-:W-:Y:S02]  /*1610*/  LEA.HI.SX32 R18, R18, R43.reuse, 0x1b ;  /* 0x0000002b12127211 */ /* 0x080fe400078fdaff */
[-C--:B------:R-:W-:Y:S02]  /*1620*/  LEA.HI.SX32 R20, R20, R43.reuse, 0x1b ;  /* 0x0000002b14147211 */ /* 0x080fe400078fdaff */
[----:B------:R-:W-:Y:S01]  /*1630*/  LEA.HI.SX32 R22, R22, R43, 0x1b ;  /* 0x0000002b16167211 */ /* 0x000fe200078fdaff */
[----:B------:R-:W-:Y:S01]  /*1640*/  IMAD.SHL.U32 R34, R16, 0x2, RZ ;  /* 0x0000000210227824 */ /* 0x000fe200078e00ff */
[----:B------:R-:W-:Y:S01]  /*1650*/  SHF.L.U32 R35, R8, 0x1, RZ ;  /* 0x0000000108237819 */ /* 0x000fe200000006ff */
[----:B------:R-:W-:Y:S01]  /*1660*/  IMAD.SHL.U32 R33, R18, 0x2, RZ ;  /* 0x0000000212217824 */ /* 0x000fe200078e00ff */
[----:B------:R-:W-:Y:S01]  /*1670*/  SHF.L.U32 R32, R20, 0x1, RZ ;  /* 0x0000000114207819 */ /* 0x000fe200000006ff */
[----:B------:R-:W-:Y:S01]  /*1680*/  IMAD.SHL.U32 R31, R22, 0x2, RZ ;  /* 0x00000002161f7824 */ /* 0x000fe200078e00ff */
[----:B------:R-:W-:-:S02]  /*1690*/  ISETP.NE.AND P6, PT, R4, RZ, PT ;  /* 0x000000ff0400720c */ /* 0x000fc40003fc5270 */
[----:B------:R-:W-:Y:S02]  /*16a0*/  PRMT R9, RZ, 0x7610, R9 ;  /* 0x00007610ff097816 */ /* 0x000fe40000000009 */
[----:B------:R-:W-:Y:S02]  /*16b0*/  PRMT R8, RZ, 0x7610, R8 ;  /* 0x00007610ff087816 */ /* 0x000fe40000000008 */
[----:B------:R-:W-:Y:S02]  /*16c0*/  PRMT R16, RZ, 0x7610, R16 ;  /* 0x00007610ff107816 */ /* 0x000fe40000000010 */
[----:B------:R-:W-:Y:S02]  /*16d0*/  PRMT R19, RZ, 0x7610, R19 ;  /* 0x00007610ff137816 */ /* 0x000fe40000000013 */
[----:B------:R-:W-:Y:S02]  /*16e0*/  PRMT R18, RZ, 0x7610, R18 ;  /* 0x00007610ff127816 */ /* 0x000fe40000000012 */
[----:B------:R-:W-:-:S02]  /*16f0*/  PRMT R21, RZ, 0x7610, R21 ;  /* 0x00007610ff157816 */ /* 0x000fc40000000015 */
[----:B------:R-:W-:Y:S02]  /*1700*/  PRMT R20, RZ, 0x7610, R20 ;  /* 0x00007610ff147816 */ /* 0x000fe40000000014 */
[----:B------:R-:W-:Y:S01]  /*1710*/  P2R R3, PR, RZ, 0x20 ;  /* 0x00000020ff037803 */ /* 0x000fe20000000000 */
[----:B---3--:R-:W-:Y:S04]  /*1720*/  STS.U16 [R38], R5 ;  /* 0x0000000526007388 */ /* 0x008fe80000000400 */
[----:B--2---:R0:W-:Y:S02]  /*1730*/  STS.U16 [R37+0x40], R2 ;  /* 0x0000400225007388 */ /* 0x0041e40000000400 */
[----:B0-----:R-:W-:Y:S02]  /*1740*/  IMAD.SHL.U32 R2, R43, 0x8, RZ ;  /* 0x000000082b027824 */ /* 0x001fe400078e00ff */
[----:B----4-:R-:W-:Y:S03]  /*1750*/  STS.U16 [R36+0x80], R11 ;  /* 0x0000800b24007388 */ /* 0x010fe60000000400 */
[----:B------:R-:W-:Y:S01]  /*1760*/  LEA.HI.SX32 R2, R2, R2, 0x1b ;  /* 0x0000000202027211 */ /* 0x000fe200078fdaff */
[----:B-----5:R-:W-:Y:S03]  /*1770*/  STS.U16 [R35+0xc0], R10 ;  /* 0x0000c00a23007388 */ /* 0x020fe60000000400 */
[----:B------:R-:W-:Y:S01]  /*1780*/  SHF.L.U32 R30, R2, 0x1, RZ ;  /* 0x00000001021e7819 */ /* 0x000fe200000006ff */
        /* <DEDUP_REMOVED lines=13> */
[----:B------:R-:W-:Y:S06]  /*1860*/  BAR.SYNC.DEFER_BLOCKING 0x0 ;  /* 0x0000000000007b1d */ /* 0x000fec0000010000 */
[----:B------:R-:W2:Y:S01]  /*1870*/  @!P6 LDG.E.U16 R9, [R6.64] ;  /* 0x000000040609e981 */ /* 0x000ea2000c1e1500 */
[----:B------:R-:W-:-:S03]  /*1880*/  ISETP.NE.AND P6, PT, R23, RZ, PT ;  /* 0x000000ff1700720c */ /* 0x000fc60003fc5270 */
[----:B------:R-:W3:Y:S04]  /*1890*/  @!P5 LDG.E.U16 R17, [R6.64+0x80] ;  /* 0x000080040611d981 */ /* 0x000ee8000c1e1500 */
[----:B------:R-:W4:Y:S04]  /*18a0*/  @!P4 LDG.E.U16 R16, [R6.64+0xc0] ;  /* 0x0000c0040610c981 */ /* 0x000f28000c1e1500 */
[----:B------:R-:W5:Y:S04]  /*18b0*/  @!P3 LDG.E.U16 R19, [R6.64+0x100] ;  /* 0x000100040613b981 */ /* 0x000f68000c1e1500 */
[----:B------:R-:W3:Y:S04]  /*18c0*/  @!P6 LDG.E.U16 R8, [R6.64+0x40] ;  /* 0x000040040608e981 */ /* 0x000ee8000c1e1500 */
[----:B------:R-:W4:Y:S04]  /*18d0*/  @!P2 LDG.E.U16 R18, [R6.64+0x140] ;  /* 0x000140040612a981 */ /* 0x000f28000c1e1500 */
[----:B------:R-:W4:Y:S04]  /*18e0*/  @!P1 LDG.E.U16 R21, [R6.64+0x180] ;  /* 0x0001800406159981 */ /* 0x000f28000c1e1500 */
[----:B------:R-:W5:Y:S01]  /*18f0*/  @!P0 LDG.E.U16 R20, [R6.64+0x1c0] ;  /* 0x0001c00406148981 */ /* 0x000f62000c1e1500 */
[----:B------:R-:W-:Y:S01]  /*1900*/  ULDC.U8 UR6, c[0x0][0x188] ;  /* 0x0000620000067ab9 */ /* 0x000fe20000000000 */
[----:B------:R-:W-:Y:S02]  /*1910*/  BSSY B0, `(.L_x_2603) ;  /* 0x0000038000007945 */ /* 0x000fe40003800000 */
[----:B--2---:R-:W-:Y:S04]  /*1920*/  STS.U16 [R38], R9 ;  /* 0x0000000926007388 */ /* 0x004fe80000000400 */
[----:B---3--:R-:W-:Y:S04]  /*1930*/  STS.U16 [R37+0x40], R8 ;  /* 0x0000400825007388 */ /* 0x008fe80000000400 */
[----:B------:R-:W-:Y:S04]  /*1940*/  STS.U16 [R36+0x80], R17 ;  /* 0x0000801124007388 */ /* 0x000fe80000000400 */
[----:B----4-:R-:W-:Y:S04]  /*1950*/  STS.U16 [R35+0xc0], R16 ;  /* 0x0000c01023007388 */ /* 0x010fe80000000400 */
[----:B-----5:R-:W-:Y:S04]  /*1960*/  STS.U16 [R34+0x100], R19 ;  /* 0x0001001322007388 */ /* 0x020fe80000000400 */
        /* <DEDUP_REMOVED lines=8> */
[----:B------:R2:W2:Y:S04]  /*19f0*/  LDS.U16 R8, [R30+0x8] ;  /* 0x000008001e087984 */ /* 0x0004a80000000400 */
[----:B------:R0:W2:Y:S04]  /*1a00*/  LDS.U16 R7, [R30+0xa] ;  /* 0x00000a001e077984 */ /* 0x0000a80000000400 */
[----:B------:R0:W2:Y:S04]  /*1a10*/  LDS.U16 R6, [R30+0xc] ;  /* 0x00000c001e067984 */ /* 0x0000a80000000400 */
[----:B------:R0:W2:Y:S02]  /*1a20*/  LDS.U16 R16, [R30+0xe] ;  /* 0x00000e001e107984 */ /* 0x0000a40000000400 */
        /* <DEDUP_REMOVED lines=38> */
.L_x_2604:
[----:B---34-:R-:W-:Y:S05]  /*1c90*/  BSYNC B0 ;  /* 0x0000000000007941 */ /* 0x018fea0003800000 */
.L_x_2603:
        /* <DEDUP_REMOVED lines=37> */
.L_x_2606:
[----:B------:R-:W-:Y:S05]  /*1ef0*/  BSYNC B0 ;  /* 0x0000000000007941 */ /* 0x000fea0003800000 */
.L_x_2605:
        /* <DEDUP_REMOVED lines=37> */
.L_x_2608:
[----:B------:R-:W-:Y:S05]  /*2150*/  BSYNC B0 ;  /* 0x0000000000007941 */ /* 0x000fea0003800000 */
.L_x_2607:
        /* <DEDUP_REMOVED lines=37> */
.L_x_2610:
[----:B------:R-:W-:Y:S05]  /*23b0*/  BSYNC B0 ;  /* 0x0000000000007941 */ /* 0x000fea0003800000 */
.L_x_2609:
        /* <DEDUP_REMOVED lines=37> */
.L_x_2612:
[----:B------:R-:W-:Y:S05]  /*2610*/  BSYNC B0 ;  /* 0x0000000000007941 */ /* 0x000fea0003800000 */
.L_x_2611:
[----:B------:R-:W-:Y:S01]  /*2620*/  FSETP.GTU.FTZ.AND P5, PT, R24, 20, PT ;  /* 0x41a000001800780b */ /* 0x000fe20003fbc000 */
[----:B------:R-:W-:Y:S01]  /*2630*/  HADD2.F32 R18, -RZ, R6.H0_H0 ;  /* 0x20000006ff127230 */ /* 0x000fe20000004100 */
[----:B------:R-:W-:Y:S01]  /*2640*/  MOV R8, R96 ;  /* 0x0000006000087202 */ /* 0x000fe20000000f00 */
[----:B------:R-:W-:Y:S01]  /*2650*/  IMAD.MOV.U32 R9, RZ, RZ, R63 ;  /* 0x000000ffff097224 */ /* 0x000fe200078e003f */
[----:B------:R-:W-:Y:S01]  /*2660*/  ISETP.EQ.OR P5, PT, RZ, UR6, P5 ;  /* 0x00000006ff007c0c */ /* 0x000fe2000afa2670 */
[----:B------:R-:W-:Y:S01]  /*2670*/  IMAD.MOV.U32 R6, RZ, RZ, R94 ;  /* 0x000000ffff067224 */ /* 0x000fe200078e005e */
[----:B------:R-:W-:Y:S01]  /*2680*/  MOV R7, R61 ;  /* 0x0000003d00077202 */ /* 0x000fe20000000f00 */
[----:B------:R-:W-:Y:S01]  /*2690*/  BSSY B0, `(.L_x_2613) ;  /* 0x0000024000007945 */ /* 0x000fe20003800000 */
[----:B------:R-:W-:-:S04]  /*26a0*/  IMAD.WIDE R8, R39, 0x2, R8 ;  /* 0x0000000227087825 */ /* 0x000fc800078e0208 */
[----:B------:R-:W-:-:S04]  /*26b0*/  IMAD.WIDE R6, R39, 0x2, R6 ;  /* 0x0000000227067825 */ /* 0x000fc800078e0206 */
        /* <DEDUP_REMOVED lines=33> */
.L_x_2614:
[----:B------:R-:W-:Y:S05]  /*28d0*/  BSYNC B0 ;  /* 0x0000000000007941 */ /* 0x000fea0003800000 */
.L_x_2613:
        /* <DEDUP_REMOVED lines=8> */
[----:B------:R-:W-:-:S08]  /*2960*/  FADD.FTZ R22, R16, R65 ;  /* 0x0000004110167221 */ /* 0x000fd00000010000 */
        /* <DEDUP_REMOVED lines=32> */
.L_x_2616:
[----:B------:R-:W-:Y:S05]  /*2b70*/  BSYNC B0 ;  /* 0x0000000000007941 */ /* 0x000fea0003800000 */
.L_x_2615:
[----:B------:R-:W-:Y:S01]  /*2b80*/  FSETP.GTU.FTZ.AND P5, PT, R22, 20, PT ;  /* 0x41a000001600780b */ /* 0x000fe20003fbc000 */
[----:B------:R-:W-:Y:S01]  /*2b90*/  BSSY B0, `(.L_x_2617) ;  /* 0x0000029000007945 */ /* 0x000fe20003800000 */
[----:B------:R-:W-:Y:S01]  /*2ba0*/  IMAD.MOV.U32 R81, RZ, RZ, c[0x0][0x16c] ;  /* 0x00005b00ff517624 */ /* 0x000fe200078e00ff */
[----:B------:R-:W-:Y:S01]  /*2bb0*/  HADD2.F32 R6, -RZ, R15.H0_H0 ;  /* 0x2000000fff067230 */ /* 0x000fe20000004100 */
[----:B------:R-:W-:Y:S01]  /*2bc0*/  ISETP.EQ.OR P5, PT, RZ, UR6, P5 ;  /* 0x00000006ff007c0c */ /* 0x000fe2000afa2670 */
[----:B------:R-:W-:Y:S02]  /*2bd0*/  HADD2.F32 R9, -RZ, R14.H0_H0 ;  /* 0x2000000eff097230 */ /* 0x000fe40000004100 */
[----:B------:R-:W-:Y:S02]  /*2be0*/  HADD2.F32 R2, -RZ, R2.H0_H0 ;  /* 0x20000002ff027230 */ /* 0x000fe40000004100 */
[----:B------:R-:W-:Y:S02]  /*2bf0*/  HADD2.F32 R5, -RZ, R5.H0_H0 ;  /* 0x20000005ff057230 */ /* 0x000fe40000004100 */
[----:B------:R-:W-:-:S02]  /*2c00*/  HADD2.F32 R10, -RZ, R10.H0_H0 ;  /* 0x2000000aff0a7230 */ /* 0x000fc40000004100 */
[----:B------:R-:W-:-:S04]  /*2c10*/  HADD2.F32 R7, -RZ, R11.H0_H0 ;  /* 0x2000000bff077230 */ /* 0x000fc80000004100 */
        /* <DEDUP_REMOVED lines=32> */
.L_x_2618:
[----:B------:R-:W-:Y:S05]  /*2e20*/  BSYNC B0 ;  /* 0x0000000000007941 */ /* 0x000fea0003800000 */
.L_x_2617:
[----:B------:R-:W-:Y:S01]  /*2e30*/  ISETP.GE.AND P5, PT, R81, 0x1, PT ;  /* 0x000000015100780c */ /* 0x000fe20003fa6270 */
[----:B------:R-:W-:Y:S01]  /*2e40*/  HADD2.F32 R12, -RZ, R12.H0_H0 ;  /* 0x2000000cff0c7230 */ /* 0x000fe20000004100 */
[----:B------:R-:W-:Y:S01]  /*2e50*/  BAR.SYNC.DEFER_BLOCKING 0x0 ;  /* 0x0000000000007b1d */ /* 0x000fe20000010000 */
[----:B------:R-:W-:Y:S01]  /*2e60*/  HADD2.F32 R80, -RZ, R13.H0_H0 ;  /* 0x2000000dff507230 */ /* 0x000fe20000004100 */
[-C--:B------:R-:W-:Y:S02]  /*2e70*/  FMUL.FTZ R21, R6, R67.reuse ;  /* 0x0000004306157220 */ /* 0x080fe40000410000 */
[-C--:B------:R-:W-:Y:S02]  /*2e80*/  FMUL.FTZ R20, R9, R67.reuse ;  /* 0x0000004309147220 */ /* 0x080fe40000410000 */
[-C--:B------:R-:W-:Y:S02]  /*2e90*/  FMUL.FTZ R19, R2, R67.reuse ;  /* 0x0000004302137220 */ /* 0x080fe40000410000 */
[----:B------:R-:W-:-:S02]  /*2ea0*/  FMUL.FTZ R18, R5, R67 ;  /* 0x0000004305127220 */ /* 0x000fc40000410000 */
        /* <DEDUP_REMOVED lines=8> */
[----:B------:R-:W-:Y:S01]  /*2f30*/  FMUL.FTZ R8, R5, R26 ;  /* 0x0000001a05087220 */ /* 0x000fe20000410000 */
[----:B------:R-:W-:Y:S01]  /*2f40*/  MOV R5, RZ ;  /* 0x000000ff00057202 */ /* 0x000fe20000000f00 */
[----:B------:R-:W-:Y:S02]  /*2f50*/  FMUL.FTZ R11, R2, R27 ;  /* 0x0000001b020b7220 */ /* 0x000fe40000410000 */
[----:B------:R-:W-:Y:S02]  /*2f60*/  FMUL.FTZ R9, R9, R28 ;  /* 0x0000001c09097220 */ /* 0x000fe40000410000 */
[----:B------:R-:W-:Y:S02]  /*2f70*/  FMUL.FTZ R7, R7, R24 ;  /* 0x0000001807077220 */ /* 0x000fe40000410000 */
[----:B------:R-:W-:Y:S02]  /*2f80*/  FMUL.FTZ R6, R80, R22 ;  /* 0x0000001650067220 */ /* 0x000fe40000410000 */
.L_x_2627:
[----:B------:R-:W-:Y:S01]  /*2f90*/  SHF.R.S32.HI R2, RZ, 0x1f, R5 ;  /* 0x0000001fff027819 */ /* 0x000fe20000011405 */
[----:B01----:R-:W-:Y:S01]  /*2fa0*/  IMAD.WIDE.U32 R80, R5, c[0x0][0x1b0], R78 ;  /* 0x00006c0005507a25 */ /* 0x003fe200078e004e */
[----:B------:R-:W-:-:S02]  /*2fb0*/  P2R R105, PR, RZ, 0x1 ;  /* 0x00000001ff697803 */ /* 0x000fc40000000000 */
[----:B------:R-:W-:Y:S01]  /*2fc0*/  ISETP.NE.AND P0, PT, R4, RZ, PT ;  /* 0x000000ff0400720c */ /* 0x000fe20003f05270 */
[----:B------:R-:W-:Y:S01]  /*2fd0*/  IMAD R82, R2, c[0x0][0x1b0], RZ ;  /* 0x00006c0002527a24 */ /* 0x000fe200078e02ff */
[----:B------:R-:W-:Y:S01]  /*2fe0*/  ISETP.NE.AND P6, PT, R3, RZ, PT ;  /* 0x000000ff0300720c */ /* 0x000fe20003fc5270 */
[C---:B------:R-:W-:Y:S01]  /*2ff0*/  IMAD.WIDE.U32 R84, R5.reuse, c[0x0][0x1d0], R78 ;  /* 0x0000740005547a25 */ /* 0x040fe200078e004e */
[----:B------:R-:W-:Y:S02]  /*3000*/  PRMT R99, RZ, 0x7610, R99 ;  /* 0x00007610ff637816 */ /* 0x000fe40000000063 */
[----:B------:R-:W-:Y:S01]  /*3010*/  PRMT R101, RZ, 0x7610, R101 ;  /* 0x00007610ff657816 */ /* 0x000fe20000000065 */
[----:B------:R-:W-:Y:S01]  /*3020*/  IMAD R45, R5, c[0x0][0x1b4], R82 ;  /* 0x00006d00052d7a24 */ /* 0x000fe200078e0252 */
[----:B------:R-:W-:Y:S01]  /*3030*/  LEA R82, P5, R80, R92, 0x1 ;  /* 0x0000005c50527211 */ /* 0x000fe200078a08ff */
[----:B------:R-:W-:Y:S01]  /*3040*/  IMAD R104, R2, c[0x0][0x198], RZ ;  /* 0x0000660002687a24 */ /* 0x000fe200078e02ff */
[----:B------:R-:W-:Y:S01]  /*3050*/  PRMT R106, RZ, 0x7610, R106 ;  /* 0x00007610ff6a7816 */ /* 0x000fe2000000006a */
[----:B------:R-:W-:Y:S01]  /*3060*/  IMAD.IADD R45, R81, 0x1, R45 ;  /* 0x00000001512d7824 */ /* 0x000fe200078e022d */
[----:B------:R-:W-:-:S04]  /*3070*/  PRMT R108, RZ, 0x7610, R108 ;  /* 0x00007610ff6c7816 */ /* 0x000fc8000000006c */
[----:B------:R-:W-:Y:S01]  /*3080*/  LEA.HI.X R83, R80, R59, R45, 0x1, P5 ;  /* 0x0000003b50537211 */ /* 0x000fe200028f0c2d */
[----:B------:R-:W-:-:S04]  /*3090*/  IMAD R80, R2, c[0x0][0x1d0], RZ ;  /* 0x0000740002507a24 */ /* 0x000fc800078e02ff */
[----:B------:R-:W-:Y:S01]  /*30a0*/  IMAD R45, R5, c[0x0][0x1d4], R80 ;  /* 0x00007500052d7a24 */ /* 0x000fe200078e0250 */
[C---:B------:R-:W-:Y:S01]  /*30b0*/  LEA R80, P5, R84.reuse, R90, 0x1 ;  /* 0x0000005a54507211 */ /* 0x040fe200078a08ff */
[----:B------:R-:W2:Y:S02]  /*30c0*/  @!P6 LDG.E.U16 R99, [R82.64+0x80] ;  /* 0x000080045263e981 */ /* 0x000ea4000c1e1500 */
[----:B------:R-:W-:Y:S02]  /*30d0*/  IMAD.IADD R45, R85, 0x1, R45 ;  /* 0x00000001552d7824 */ /* 0x000fe400078e022d */
[----:B------:R-:W-:Y:S01]  /*30e0*/  IMAD.MOV.U32 R85, RZ, RZ, R49 ;  /* 0x000000ffff557224 */ /* 0x000fe200078e0031 */
[----:B------:R-:W3:Y:S02]  /*30f0*/  @!P3 LDG.E.U16 R101, [R82.64+0x100] ;  /* 0x000100045265b981 */ /* 0x000ee4000c1e1500 */
[----:B------:R-:W-:Y:S01]  /*3100*/  LEA.HI.X R81, R84, R57, R45, 0x1, P5 ;  /* 0x0000003954517211 */ /* 0x000fe200028f0c2d */
[--C-:B------:R-:W-:Y:S01]  /*3110*/  IMAD R45, R5, c[0x0][0x19c], R104.reuse ;  /* 0x00006700052d7a24 */ /* 0x100fe200078e0268 */
[----:B------:R-:W-:Y:S01]  /*3120*/  MOV R84, R72 ;  /* 0x0000004800547202 */ /* 0x000fe20000000f00 */
[----:B------:R-:W4:Y:S01]  /*3130*/  @!P2 LDG.E.U16 R106, [R82.64+0x140] ;  /* 0x00014004526aa981 */ /* 0x000f22000c1e1500 */
[----:B------:R-:W-:-:S03]  /*3140*/  PRMT R104, RZ, 0x7610, R104 ;  /* 0x00007610ff687816 */ /* 0x000fc60000000068 */
[----:B------:R-:W-:-:S03]  /*3150*/  IMAD.WIDE.U32 R102, R5, c[0x0][0x198], R84 ;  /* 0x0000660005667a25 */ /* 0x000fc600078e0054 */
[----:B------:R-:W5:Y:S01]  /*3160*/  @!P4 LDG.E.U16 R104, [R82.64+0xc0] ;  /* 0x0000c0045268c981 */ /* 0x000f62000c1e1500 */
[----:B------:R-:W-:Y:S01]  /*3170*/  IMAD.IADD R45, R103, 0x1, R45 ;  /* 0x00000001672d7824 */ /* 0x000fe200078e022d */
[C---:B------:R-:W-:Y:S02]  /*3180*/  LEA R84, P5, R102.reuse, c[0x0][0x250], 0x2 ;  /* 0x0000940066547a11 */ /* 0x040fe400078a10ff */
[----:B------:R-:W-:Y:S02]  /*3190*/  PRMT R103, RZ, 0x7610, R103 ;  /* 0x00007610ff677816 */ /* 0x000fe40000000067 */
[--C-:B------:R-:W-:Y:S02]  /*31a0*/  LEA.HI.X R85, R102, c[0x0][0x254], R45.reuse, 0x2, P5 ;  /* 0x0000950066557a11 */ /* 0x100fe400028f142d */
[----:B------:R-:W-:Y:S02]  /*31b0*/  PRMT R45, RZ, 0x7610, R45 ;  /* 0x00007610ff2d7816 */ /* 0x000fe4000000002d */
[----:B------:R-:W-:Y:S01]  /*31c0*/  ISETP.NE.AND P5, PT, R0, RZ, PT ;  /* 0x000000ff0000720c */ /* 0x000fe20003fa5270 */
[----:B------:R-:W2:Y:S01]  /*31d0*/  @!P1 LDG.E.U16 R103, [R82.64+0x180] ;  /* 0x0001800452679981 */ /* 0x000ea2000c1e1500 */
[----:B------:R-:W-:-:S03]  /*31e0*/  PRMT R102, RZ, 0x7610, R102 ;  /* 0x00007610ff667816 */ /* 0x000fc60000000066 */
[----:B------:R-:W2:Y:S01]  /*31f0*/  @!P0 LDG.E.U16 R45, [R82.64] ;  /* 0x00000004522d8981 */ /* 0x000ea2000c1e1500 */
[----:B------:R-:W-:-:S03]  /*3200*/  ISETP.NE.AND P0, PT, R105, RZ, PT ;  /* 0x000000ff6900720c */ /* 0x000fc60003f05270 */
[----:B------:R-:W3:Y:S04]  /*3210*/  LDG.E R84, [R84.64] ;  /* 0x0000000454547981 */ /* 0x000ee8000c1e1900 */
[----:B------:R-:W3:Y:S06]  /*3220*/  @!P5 LDG.E.U16 R102, [R82.64+0x40] ;  /* 0x000040045266d981 */ /* 0x000eec000c1e1500 */
[----:B------:R-:W4:Y:S01]  /*3230*/  @!P0 LDG.E.U16 R108, [R82.64+0x1c0] ;  /* 0x0001c004526c8981 */ /* 0x000f22000c1e1500 */
[----:B------:R-:W-:-:S03]  /*3240*/  ISETP.GE.U32.AND P5, PT, R56, R39, PT ;  /* 0x000000273800720c */ /* 0x000fc60003fa6070 */
[----:B--2---:R0:W-:Y:S04]  /*3250*/  STS.U16 [R38], R45 ;  /* 0x0000002d26007388 */ /* 0x0041e80000000400 */
[----:B---3--:R-:W-:Y:S04]  /*3260*/  STS.U16 [R37+0x40], R102 ;  /* 0x0000406625007388 */ /* 0x008fe80000000400 */
[----:B------:R-:W-:Y:S04]  /*3270*/  STS.U16 [R36+0x80], R99 ;  /* 0x0000806324007388 */ /* 0x000fe80000000400 */
[----:B-----5:R-:W-:Y:S04]  /*3280*/  STS.U16 [R35+0xc0], R104 ;  /* 0x0000c06823007388 */ /* 0x020fe80000000400 */
[----:B------:R-:W-:Y:S04]  /*3290*/  STS.U16 [R34+0x100], R101 ;  /* 0x0001006522007388 */ /* 0x000fe80000000400 */
[----:B----4-:R1:W-:Y:S04]  /*32a0*/  STS.U16 [R33+0x140], R106 ;  /* 0x0001406a21007388 */ /* 0x0103e80000000400 */
[----:B------:R-:W-:Y:S04]  /*32b0*/  STS.U16 [R32+0x180], R103 ;  /* 0x0001806720007388 */ /* 0x000fe80000000400 */
[----:B------:R-:W-:Y:S01]  /*32c0*/  STS.U16 [R31+0x1c0], R108 ;  /* 0x0001c06c1f007388 */ /* 0x000fe20000000400 */
[----:B------:R-:W-:-:S06]  /*32d0*/  NOP ;  /* 0x0000000000007918 */ /* 0x000fcc0000000000 */
[----:B------:R-:W2:Y:S04]  /*32e0*/  LDS.U16 R31, [R30+0x2] ;  /* 0x000002001e1f7984 */ /* 0x000ea80000000400 */
[----:B------:R-:W3:Y:S01]  /*32f0*/  LDS.U16 R83, [R30+0xc] ;  /* 0x00000c001e537984 */ /* 0x000ee20000000400 */
[----:B------:R-:W-:-:S03]  /*3300*/  FMUL.FTZ R82, R84, 1.4426950216293334961 ;  /* 0x3fb8aa3b54527820 */ /* 0x000fc60000410000 */
[----:B0-----:R-:W0:Y:S01]  /*3310*/  S2R R45, SR_TID.X ;  /* 0x00000000002d7919 */ /* 0x001e220000002100 */
[C---:B------:R-:W-:Y:S02]  /*3320*/  FMUL.FTZ R38, R82.reuse, R23 ;  /* 0x0000001752267220 */ /* 0x040fe40000410000 */
[----:B-1----:R-:W-:-:S04]  /*3330*/  FMUL.FTZ R33, R82, R28 ;  /* 0x0000001c52217220 */ /* 0x002fc80000410000 */
[----:B------:R-:W1:Y:S01]  /*3340*/  MUFU.EX2 R38, R38 ;  /* 0x0000002600267308 */ /* 0x000e620000000800 */
[----:B--2---:R-:W-:Y:S02]  /*3350*/  HADD2.F32 R32, -RZ, R31.H0_H0 ;  /* 0x2000001fff207230 */ /* 0x004fe40000004100 */
[----:B------:R-:W2:Y:S05]  /*3360*/  LDS.U16 R31, [R30] ;  /* 0x000000001e1f7984 */ /* 0x000eaa0000000400 */
[----:B------:R-:W4:Y:S01]  /*3370*/  MUFU.EX2 R33, R33 ;  /* 0x0000002100217308 */ /* 0x000f220000000800 */
[----:B---3--:R-:W-:-:S05]  /*3380*/  HADD2.F32 R36, -RZ, R83.H0_H0 ;  /* 0x20000053ff247230 */ /* 0x008fca0000004100 */
[----:B------:R-:W-:Y:S01]  /*3390*/  FMUL.FTZ R36, R13, R36 ;  /* 0x000000240d247220 */ /* 0x000fe20000410000 */
[----:B-1----:R-:W-:Y:S01]  /*33a0*/  FSEL R111, R38, 1, !P5 ;  /* 0x3f800000266f7808 */ /* 0x002fe20006800000 */
[----:B------:R-:W-:Y:S01]  /*33b0*/  FMUL.FTZ R32, R9, R32 ;  /* 0x0000002009207220 */ /* 0x000fe20000410000 */
[----:B0-----:R-:W-:Y:S02]  /*33c0*/  SHF.L.U32 R34, R45, 0x3, RZ ;  /* 0x000000032d227819 */ /* 0x001fe400000006ff */
[----:B------:R-:W-:Y:S02]  /*33d0*/  FSEL R112, R36, RZ, !P5 ;  /* 0x000000ff24707208 */ /* 0x000fe40006800000 */
[----:B------:R-:W-:-:S04]  /*33e0*/  ISETP.GE.U32.AND P5, PT, R66, R39, PT ;  /* 0x000000274200720c */ /* 0x000fc80003fa6070 */
[----:B----4-:R-:W-:Y:S02]  /*33f0*/  FSEL R113, R33, 1, !P5 ;  /* 0x3f80000021717808 */ /* 0x010fe40006800000 */
[----:B------:R-:W-:Y:S02]  /*3400*/  FSEL R114, R32, RZ, !P5 ;  /* 0x000000ff20727208 */ /* 0x000fe40006800000 */
[----:B------:R-:W-:Y:S01]  /*3410*/  ISETP.GE.U32.AND P5, PT, R34, R39, PT ;  /* 0x000000272200720c */ /* 0x000fe20003fa6070 */
[----:B--2---:R-:W-:-:S05]  /*3420*/  HADD2.F32 R31, -RZ, R31.H0_H0 ;  /* 0x2000001fff1f7230 */ /* 0x004fca0000004100 */
[----:B------:R-:W-:-:S05]  /*3430*/  FMUL.FTZ R31, R10, R31 ;  /* 0x0000001f0a1f7220 */ /* 0x000fca0000410000 */
[----:B------:R-:W-:Y:S02]  /*3440*/  FSEL R115, R31, RZ, !P5 ;  /* 0x000000ff1f737208 */ /* 0x000fe40006800000 */
[----:B------:R-:W0:Y:S01]  /*3450*/  LDS.U16 R31, [R30+0x6] ;  /* 0x000006001e1f7984 */ /* 0x000e220000000400 */
[----:B------:R-:W-:-:S06]  /*3460*/  FMUL.FTZ R32, R82, R29 ;  /* 0x0000001d52207220 */ /* 0x000fcc0000410000 */
[----:B------:R-:W1:Y:S02]  /*3470*/  MUFU.EX2 R32, R32 ;  /* 0x0000002000207308 */ /* 0x000e640000000800 */
        /* <DEDUP_REMOVED lines=20> */
[----:B-1----:R-:W-:Y:S01]  /*35c0*/  FSEL R119, R33, 1, !P5 ;  /* 0x3f80000021777808 */ /* 0x002fe20006800000 */
[----:B------:R-:W-:Y:S01]  /*35d0*/  FMUL.FTZ R32, R7, R32 ;  /* 0x0000002007207220 */ /* 0x000fe20000410000 */
[----:B------:R-:W-:-:S04]  /*35e0*/  ISETP.GE.U32.AND P5, PT, R58, R39, PT ;  /* 0x000000273a00720c */ /* 0x000fc80003fa6070 */
[----:B------:R-:W-:Y:S02]  /*35f0*/  FSEL R122, R32, RZ, !P5 ;  /* 0x000000ff207a7208 */ /* 0x000fe40006800000 */
        /* <DEDUP_REMOVED lines=8> */
[----:B------:R-:W-:Y:S01]  /*3680*/  FMUL.FTZ R82, R82, R22 ;  /* 0x0000001652527220 */ /* 0x000fe20000410000 */
[----:B------:R-:W-:Y:S02]  /*3690*/  P2R R105, PR, RZ, 0x40 ;  /* 0x00000040ff697803 */ /* 0x000fe40000000000 */
[----:B------:R-:W-:-:S04]  /*36a0*/  ISETP.NE.AND P6, PT, R4, RZ, PT ;  /* 0x000000ff0400720c */ /* 0x000fc80003fc5270 */
[----:B------:R-:W2:Y:S01]  /*36b0*/  MUFU.EX2 R82, R82 ;  /* 0x0000005200527308 */ /* 0x000ea20000000800 */
[----:B-1----:R-:W-:Y:S02]  /*36c0*/  FSEL R123, R32, 1, !P5 ;  /* 0x3f800000207b7808 */ /* 0x002fe40006800000 */
[----:B------:R-:W-:Y:S01]  /*36d0*/  ISETP.GE.U32.AND P5, PT, R54, R39, PT ;  /* 0x000000273600720c */ /* 0x000fe20003fa6070 */
[----:B0-----:R-:W-:-:S05]  /*36e0*/  HADD2.F32 R31, -RZ, R31.H0_H0 ;  /* 0x2000001fff1f7230 */ /* 0x001fca0000004100 */
[----:B------:R-:W-:-:S05]  /*36f0*/  FMUL.FTZ R31, R6, R31 ;  /* 0x0000001f061f7220 */ /* 0x000fca0000410000 */
[----:B------:R-:W-:Y:S02]  /*3700*/  FSEL R102, R31, RZ, !P5 ;  /* 0x000000ff1f667208 */ /* 0x000fe40006800000 */
[----:B------:R-:W-:Y:S02]  /*3710*/  PRMT R31, RZ, 0x7610, R31 ;  /* 0x00007610ff1f7816 */ /* 0x000fe4000000001f */
[----:B--2---:R-:W-:Y:S02]  /*3720*/  FSEL R99, R82, 1, !P5 ;  /* 0x3f80000052637808 */ /* 0x004fe40006800000 */
[----:B------:R-:W-:Y:S02]  /*3730*/  ISETP.NE.AND P5, PT, R0, RZ, PT ;  /* 0x000000ff0000720c */ /* 0x000fe40003fa5270 */
[----:B------:R0:W2:Y:S01]  /*3740*/  @!P6 LDG.E.U16 R31, [R80.64] ;  /* 0x00000004501fe981 */ /* 0x0000a2000c1e1500 */
[----:B------:R-:W-:Y:S02]  /*3750*/  ISETP.NE.AND P6, PT, R105, RZ, PT ;  /* 0x000000ff6900720c */ /* 0x000fe40003fc5270 */
[----:B------:R-:W-:-:S02]  /*3760*/  PRMT R32, RZ, 0x7610, R32 ;  /* 0x00007610ff207816 */ /* 0x000fc40000000020 */
[----:B------:R-:W-:Y:S02]  /*3770*/  PRMT R33, RZ, 0x7610, R33 ;  /* 0x00007610ff217816 */ /* 0x000fe40000000021 */
[----:B------:R-:W-:-:S04]  /*3780*/  PRMT R30, RZ, 0x7610, R30 ;  /* 0x00007610ff1e7816 */ /* 0x000fc8000000001e */
[----:B------:R0:W3:Y:S04]  /*3790*/  @!P5 LDG.E.U16 R32, [R80.64+0x40] ;  /* 0x000040045020d981 */ /* 0x0000e8000c1e1500 */
[----:B------:R0:W4:Y:S04]  /*37a0*/  @!P6 LDG.E.U16 R33, [R80.64+0x80] ;  /* 0x000080045021e981 */ /* 0x000128000c1e1500 */
[----:B------:R0:W5:Y:S01]  /*37b0*/  @!P4 LDG.E.U16 R30, [R80.64+0xc0] ;  /* 0x0000c004501ec981 */ /* 0x000162000c1e1500 */
[----:B------:R-:W-:Y:S02]  /*37c0*/  PRMT R85, RZ, 0x7610, R85 ;  /* 0x00007610ff557816 */ /* 0x000fe40000000055 */
[----:B------:R-:W-:-:S02]  /*37d0*/  PRMT R84, RZ, 0x7610, R84 ;  /* 0x00007610ff547816 */ /* 0x000fc40000000054 */
[----:B------:R-:W-:Y:S02]  /*37e0*/  PRMT R83, RZ, 0x7610, R83 ;  /* 0x00007610ff537816 */ /* 0x000fe40000000053 */
[----:B------:R-:W-:Y:S01]  /*37f0*/  PRMT R82, RZ, 0x7610, R82 ;  /* 0x00007610ff527816 */ /* 0x000fe20000000052 */
[----:B------:R0:W5:Y:S04]  /*3800*/  @!P3 LDG.E.U16 R85, [R80.64+0x100] ;  /* 0x000100045055b981 */ /* 0x000168000c1e1500 */
[----:B------:R0:W5:Y:S04]  /*3810*/  @!P2 LDG.E.U16 R84, [R80.64+0x140] ;  /* 0x000140045054a981 */ /* 0x000168000c1e1500 */
[----:B------:R0:W5:Y:S04]  /*3820*/  @!P1 LDG.E.U16 R83, [R80.64+0x180] ;  /* 0x0001800450539981 */ /* 0x000168000c1e1500 */
[----:B------:R0:W5:Y:S01]  /*3830*/  @!P0 LDG.E.U16 R82, [R80.64+0x1c0] ;  /* 0x0001c00450528981 */ /* 0x000162000c1e1500 */
        /* <DEDUP_REMOVED lines=9> */
[----:B------:R-:W-:-:S02]  /*38d0*/  IMAD.SHL.U32 R37, R37, 0x2, RZ ;  /* 0x0000000225257824 */ /* 0x000fc400078e00ff */
[----:B------:R-:W-:Y:S01]  /*38e0*/  IMAD.SHL.U32 R35, R34, 0x2, RZ ;  /* 0x0000000222237824 */ /* 0x000fe200078e00ff */
[C---:B------:R-:W-:Y:S02]  /*38f0*/  IADD3 R106, R43.reuse, 0x80, RZ ;  /* 0x000000802b6a7810 */ /* 0x040fe40007ffe0ff */
[C---:B------:R-:W-:Y:S02]  /*3900*/  IADD3 R104, R43.reuse, 0xa0, RZ ;  /* 0x000000a02b687810 */ /* 0x040fe40007ffe0ff */
[C---:B0-----:R-:W-:Y:S02]  /*3910*/  IADD3 R80, R43.reuse, 0xc0, RZ ;  /* 0x000000c02b507810 */ /* 0x041fe40007ffe0ff */
[----:B------:R-:W-:Y:S02]  /*3920*/  IADD3 R34, R43, 0xe0, RZ ;  /* 0x000000e02b227810 */ /* 0x000fe40007ffe0ff */
[-C--:B------:R-:W-:Y:S02]  /*3930*/  LEA.HI.SX32 R106, R106, R43.reuse, 0x1b ;  /* 0x0000002b6a6a7211 */ /* 0x080fe400078fdaff */
[----:B------:R-:W-:-:S02]  /*3940*/  LEA.HI.SX32 R104, R104, R43, 0x1b ;  /* 0x0000002b68687211 */ /* 0x000fc400078fdaff */
[-C--:B------:R-:W-:Y:S02]  /*3950*/  LEA.HI.SX32 R80, R80, R43.reuse, 0x1b ;  /* 0x0000002b50507211 */ /* 0x080fe400078fdaff */
[----:B------:R-:W-:Y:S01]  /*3960*/  ISETP.NE.AND P5, PT, R41, RZ, PT ;  /* 0x000000ff2900720c */ /* 0x000fe20003fa5270 */
[----:B------:R-:W-:Y:S01]  /*3970*/  IMAD.SHL.U32 R101, R5, 0x8, RZ ;  /* 0x0000000805657824 */ /* 0x000fe200078e00ff */
[----:B--2---:R0:W-:Y:S04]  /*3980*/  STS.U16 [R38+0x210], R31 ;  /* 0x0002101f26007388 */ /* 0x0041e80000000400 */
[----:B---3--:R-:W-:Y:S04]  /*3990*/  STS.U16 [R37+0x250], R32 ;  /* 0x0002502025007388 */ /* 0x008fe80000000400 */
[----:B----4-:R-:W-:Y:S04]  /*39a0*/  STS.U16 [R36+0x290], R33 ;  /* 0x0002902124007388 */ /* 0x010fe80000000400 */
[----:B-----5:R1:W-:Y:S01]  /*39b0*/  STS.U16 [R35+0x2d0], R30 ;  /* 0x0002d01e23007388 */ /* 0x0203e20000000400 */
[----:B0-----:R-:W-:Y:S01]  /*39c0*/  LEA.HI.SX32 R31, R34, R43, 0x1b ;  /* 0x0000002b221f7211 */ /* 0x001fe200078fdaff */
[----:B------:R-:W-:-:S02]  /*39d0*/  IMAD.SHL.U32 R34, R106, 0x2, RZ ;  /* 0x000000026a227824 */ /* 0x000fc400078e00ff */
[----:B-1----:R-:W-:Y:S01]  /*39e0*/  IMAD.SHL.U32 R30, R43, 0x8, RZ ;  /* 0x000000082b1e7824 */ /* 0x002fe200078e00ff */
[----:B------:R-:W-:Y:S01]  /*39f0*/  SHF.L.U32 R33, R104, 0x1, RZ ;  /* 0x0000000168217819 */ /* 0x000fe200000006ff */
[----:B------:R-:W-:-:S03]  /*3a00*/  IMAD.SHL.U32 R32, R80, 0x2, RZ ;  /* 0x0000000250207824 */ /* 0x000fc600078e00ff */
[----:B------:R-:W-:Y:S02]  /*3a10*/  LEA.HI.SX32 R30, R30, R30, 0x1b ;  /* 0x0000001e1e1e7211 */ /* 0x000fe400078fdaff */
[----:B------:R-:W-:Y:S01]  /*3a20*/  SHF.L.U32 R31, R31, 0x1, RZ ;  /* 0x000000011f1f7819 */ /* 0x000fe200000006ff */
[----:B------:R-:W-:Y:S02]  /*3a30*/  STS.U16 [R34+0x310], R85 ;  /* 0x0003105522007388 */ /* 0x000fe40000000400 */
[----:B------:R-:W-:Y:S02]  /*3a40*/  IMAD.SHL.U32 R30, R30, 0x2, RZ ;  /* 0x000000021e1e7824 */ /* 0x000fe400078e00ff */
        /* <DEDUP_REMOVED lines=10> */
[----:B------:R-:W5:Y:S04]  /*3af0*/  LDS.U16 R110, [R30+0x21c] ;  /* 0x00021c001e6e7984 */ /* 0x000f680000000400 */
[----:B------:R-:W5:Y:S04]  /*3b00*/  LDS.U16 R109, [R30+0x21e] ;  /* 0x00021e001e6d7984 */ /* 0x000f680000000400 */
[----:B------:R0:W5:Y:S02]  /*3b10*/  @P5 LDS.64 R80, [R101+0x440] ;  /* 0x0004400065505984 */ /* 0x0001640000000a00 */
[----:B0-----:R-:W-:-:S02]  /*3b20*/  HADD2.F32 R104, -RZ, R104.H0_H0 ;  /* 0x20000068ff687230 */ /* 0x001fc40000004100 */
[----:B-1----:R-:W-:Y:S02]  /*3b30*/  HADD2.F32 R103, -RZ, R103.H0_H0 ;  /* 0x20000067ff677230 */ /* 0x002fe40000004100 */
[----:B--2---:R-:W-:Y:S02]  /*3b40*/  HADD2.F32 R106, -RZ, R106.H0_H0 ;  /* 0x2000006aff6a7230 */ /* 0x004fe40000004100 */
[----:B---3--:R-:W-:Y:S02]  /*3b50*/  HADD2.F32 R105, -RZ, R105.H0_H0 ;  /* 0x20000069ff697230 */ /* 0x008fe40000004100 */
[----:B----4-:R-:W-:Y:S02]  /*3b60*/  HADD2.F32 R108, -RZ, R108.H0_H0 ;  /* 0x2000006cff6c7230 */ /* 0x010fe40000004100 */
[----:B-----5:R-:W-:Y:S02]  /*3b70*/  HADD2.F32 R107, -RZ, R107.H0_H0 ;  /* 0x2000006bff6b7230 */ /* 0x020fe40000004100 */
[----:B------:R-:W-:-:S02]  /*3b80*/  HADD2.F32 R110, -RZ, R110.H0_H0 ;  /* 0x2000006eff6e7230 */ /* 0x000fc40000004100 */
        /* <DEDUP_REMOVED lines=22> */
.L_x_2621:
        /* <DEDUP_REMOVED lines=13> */
.L_x_2620:
        /* <DEDUP_REMOVED lines=46> */
[----:B0----5:R-:W-:Y:S01]  /*40a0*/  @!P5 MOV R125, R81 ;  /* 0x00000051007dd202 */ /* 0x021fe20000000f00 */
[----:B------:R-:W-:Y:S04]  /*40b0*/  @!P5 STS.64 [0x430], R80 ;  /* 0x00043050ff00d388 */ /* 0x000fe80000000a00 */
[----:B------:R-:W0:Y:S01]  /*40c0*/  LDS.64 R84, [0x420] ;  /* 0x00042000ff547984 */ /* 0x000e220000000a00 */
[----:B-1----:R-:W-:-:S03]  /*40d0*/  @!P5 IMAD.MOV.U32 R82, RZ, RZ, R80 ;  /* 0x000000ffff52d224 */ /* 0x002fc600078e0050 */
        /* <DEDUP_REMOVED lines=35> */
.L_x_2624:
        /* <DEDUP_REMOVED lines=14> */
[----:B-1----:R-:W-:-:S04]  /*43f0*/  IMAD.MOV R99, RZ, RZ, -R81 ;  /* 0x000000ffff637224 */ /* 0x002fc800078e0a51 */
[----:B------:R-:W-:-:S05]  /*4400*/  IMAD R99, R99, R82, RZ ;  /* 0x0000005263637224 */ /* 0x000fca00078e02ff */
[----:B------:R-:W-:-:S04]  /*4410*/  IMAD.HI.U32 R112, R81, R99, R80 ;  /* 0x0000006351707227 */ /* 0x000fc800078e0050 */
        /* <DEDUP_REMOVED lines=14> */
.L_x_2625:
[----:B------:R0:W5:Y:S02]  /*4500*/  LDG.E R125, [R76.64] ;  /* 0x000000044c7d7981 */ /* 0x000164000c1e1900 */
.L_x_2626:
[----:B-----5:R-:W-:-:S06]  /*4510*/  IMAD.WIDE R124, R125, 0x4, R70 ;  /* 0x000000047d7c7825 */ /* 0x020fcc00078e0246 */
[----:B------:R-:W2:Y:S01]  /*4520*/  LDG.E R125, [R124.64] ;  /* 0x000000047c7d7981 */ /* 0x000ea2000c1e1900 */
[----:B------:R-:W-:Y:S02]  /*4530*/  IMAD.MOV.U32 R99, RZ, RZ, R93 ;  /* 0x000000ffff637224 */ /* 0x000fe400078e005d */
[----:B------:R-:W-:Y:S01]  /*4540*/  IMAD R2, R2, c[0x0][0x240], RZ ;  /* 0x0000900002027a24 */ /* 0x000fe200078e02ff */
[----:B--2---:R-:W-:-:S05]  /*4550*/  SHF.R.S32.HI R80, RZ, 0x1f, R125 ;  /* 0x0000001fff507819 */ /* 0x004fca000001147d */
[----:B------:R-:W-:Y:S02]  /*4560*/  IMAD R82, R80, c[0x0][0x230], RZ ;  /* 0x00008c0050527a24 */ /* 0x000fe400078e02ff */
[----:B------:R-:W-:-:S04]  /*4570*/  IMAD.WIDE.U32 R80, R125, c[0x0][0x230], R98 ;  /* 0x00008c007d507a25 */ /* 0x000fc800078e0062 */
[----:B------:R-:W-:Y:S02]  /*4580*/  IMAD R83, R125, c[0x0][0x234], R82 ;  /* 0x00008d007d537a24 */ /* 0x000fe400078e0252 */
[----:B------:R-:W-:-:S03]  /*4590*/  IMAD R99, R5, c[0x0][0x244], R2 ;  /* 0x0000910005637a24 */ /* 0x000fc600078e0202 */
[----:B------:R-:W-:-:S05]  /*45a0*/  IADD3 R81, R81, R83, RZ ;  /* 0x0000005351517210 */ /* 0x000fca0007ffe0ff */
[----:B------:R-:W-:-:S04]  /*45b0*/  IMAD.WIDE.U32 R82, R5, c[0x0][0x240], R80 ;  /* 0x0000900005527a25 */ /* 0x000fc800078e0050 */
[----:B------:R-:W-:Y:S01]  /*45c0*/  IMAD.IADD R81, R99, 0x1, R83 ;  /* 0x0000000163517824 */ /* 0x000fe200078e0253 */
[----:B------:R-:W-:-:S04]  /*45d0*/  LEA R80, P5, R82, c[0x0][0x290], 0x2 ;  /* 0x0000a40052507a11 */ /* 0x000fc800078a10ff */
[----:B------:R-:W-:-:S05]  /*45e0*/  LEA.HI.X R81, R82, c[0x0][0x294], R81, 0x2, P5 ;  /* 0x0000a50052517a11 */ /* 0x000fca00028f1451 */
[----:B------:R1:W-:Y:S04]  /*45f0*/  STG.E [R80.64], R85 ;  /* 0x0000005550007986 */ /* 0x0003e8000c101904 */
.L_x_2623:
[----:B------:R-:W-:Y:S05]  /*4600*/  BSYNC B0 ;  /* 0x0000000000007941 */ /* 0x000fea0003800000 */
.L_x_2622:
        /* <DEDUP_REMOVED lines=12> */
.L_x_2619:
[----:B------:R-:W-:Y:S01]  /*46d0*/  BAR.SYNC.DEFER_BLOCKING 0x0 ;  /* 0x0000000000007b1d */ /* 0x000fe20000010000 */
[----:B------:R-:W-:Y:S02]  /*46e0*/  ISETP.NE.AND P0, PT, R45, RZ, PT ;  /* 0x000000ff2d00720c */ /* 0x000fe40003f05270 */
[----:B------:R-:W-:Y:S02]  /*46f0*/  F2FP.PACK_AB R20, R20, R21 ;  /* 0x000000151414723e */ /* 0x000fe400000000ff */
[----:B------:R-:W-:Y:S01]  /*4700*/  F2FP.PACK_AB R18, R18, R19 ;  /* 0x000000131212723e */ /* 0x000fe200000000ff */
[----:B------:R-:W2:Y:S01]  /*4710*/  S2R R21, SR_CTAID.X ;  /* 0x0000000000157919 */ /* 0x000ea20000002500 */
[----:B------:R-:W-:Y:S01]  /*4720*/  F2FP.PACK_AB R16, R16, R17 ;  /* 0x000000111010723e */ /* 0x000fe200000000ff */
[----:B------:R-:W-:Y:S01]  /*4730*/  BSSY B0, `(.L_x_2628) ;  /* 0x000002c000007945 */ /* 0x000fe20003800000 */
[----:B------:R-:W-:-:S02]  /*4740*/  F2FP.PACK_AB R14, R14, R15 ;  /* 0x0000000f0e0e723e */ /* 0x000fc400000000ff */
[----:B------:R-:W-:Y:S02]  /*4750*/  PRMT R0, R20, 0x7632, R0 ;  /* 0x0000763214007816 */ /* 0x000fe40000000000 */
[----:B------:R-:W-:Y:S02]  /*4760*/  PRMT R15, R18, 0x7632, R15 ;  /* 0x00007632120f7816 */ /* 0x000fe4000000000f */
[----:B------:R-:W-:Y:S02]  /*4770*/  PRMT R2, R16, 0x7632, R2 ;  /* 0x0000763210027816 */ /* 0x000fe40000000002 */
[----:B------:R-:W-:Y:S01]  /*4780*/  PRMT R3, R14, 0x7632, R3 ;  /* 0x000076320e037816 */ /* 0x000fe20000000003 */
[----:B------:R-:W-:Y:S04]  /*4790*/  STS.U16 [R30], R20 ;  /* 0x000000141e007388 */ /* 0x000fe80000000400 */
[----:B------:R2:W-:Y:S04]  /*47a0*/  STS.U16 [R30+0x2], R0 ;  /* 0x000002001e007388 */ /* 0x0005e80000000400 */
[----:B------:R-:W-:Y:S04]  /*47b0*/  STS.U16 [R30+0x4], R18 ;  /* 0x000004121e007388 */ /* 0x000fe80000000400 */
[----:B------:R-:W-:Y:S01]  /*47c0*/  STS.U16 [R30+0x6], R15 ;  /* 0x0000060f1e007388 */ /* 0x000fe20000000400 */
[----:B--2---:R-:W-:-:S03]  /*47d0*/  SHF.R.S32.HI R0, RZ, 0x1f, R21 ;  /* 0x0000001fff007819 */ /* 0x004fc60000011415 */
[----:B------:R-:W-:Y:S02]  /*47e0*/  STS.U16 [R30+0x8], R16 ;  /* 0x000008101e007388 */ /* 0x000fe40000000400 */
[----:B------:R-:W-:Y:S02]  /*47f0*/  IMAD R0, R0, c[0x0][0x210], RZ ;  /* 0x0000840000007a24 */ /* 0x000fe400078e02ff */
[----:B------:R-:W-:Y:S02]  /*4800*/  STS.U16 [R30+0xa], R2 ;  /* 0x00000a021e007388 */ /* 0x000fe40000000400 */
[----:B------:R-:W-:Y:S02]  /*4810*/  IMAD R7, R21, c[0x0][0x214], R0 ;  /* 0x0000850015077a24 */ /* 0x000fe400078e0200 */
[----:B------:R-:W-:Y:S04]  /*4820*/  STS.U16 [R30+0xc], R14 ;  /* 0x00000c0e1e007388 */ /* 0x000fe80000000400 */
[----:B------:R2:W-:Y:S01]  /*4830*/  STS.U16 [R30+0xe], R3 ;  /* 0x00000e031e007388 */ /* 0x0005e20000000400 */
[----:B------:R-:W-:-:S06]  /*4840*/  NOP ;  /* 0x0000000000007918 */ /* 0x000fcc0000000000 */
[----:B------:R-:W-:Y:S01]  /*4850*/  LDS.U16 R9, [R38] ;  /* 0x0000000026097984 */ /* 0x000fe20000000400 */
[----:B--2---:R-:W-:-:S03]  /*4860*/  IMAD.WIDE.U32 R2, R21, c[0x0][0x210], RZ ;  /* 0x0000840015027a25 */ /* 0x004fc600078e00ff */
        /* <DEDUP_REMOVED lines=10> */
[----:B------:R-:W2:Y:S02]  /*4910*/  LDS R17, [0x210] ;  /* 0x00021000ff117984 */ /* 0x000ea40000000800 */
[----:B--2---:R-:W-:-:S13]  /*4920*/  ISETP.GE.AND P0, PT, R78, R17, PT ;  /* 0x000000114e00720c */ /* 0x004fda0003f06270 */
        /* <DEDUP_REMOVED lines=11> */
[----:B------:R2:W-:Y:S04]  /*49e0*/  STG.E.U16 [R6.64], R9 ;  /* 0x0000000906007986 */ /* 0x0005e8000c101504 */
.L_x_2629:
[----:B------:R-:W-:Y:S05]  /*49f0*/  BSYNC B0 ;  /* 0x0000000000007941 */ /* 0x000fea0003800000 */
.L_x_2628:
[----:B------:R-:W-:Y:S01]  /*4a00*/  IMAD.MOV.U32 R3, RZ, RZ, R19 ;  /* 0x000000ffff037224 */ /* 0x000fe200078e0013 */
[----:B------:R-:W-:Y:S01]  /*4a10*/  MOV R5, 0x2 ;  /* 0x0000000200057802 */ /* 0x000fe20000000f00 */
[----:B--2---:R-:W-:Y:S01]  /*4a20*/  IMAD R7, R95, c[0x0][0x218], RZ ;  /* 0x000086005f077a24 */ /* 0x004fe200078e02ff */
[----:B------:R-:W-:Y:S01]  /*4a30*/  SHF.R.S32.HI R9, RZ, 0x1f, R68 ;  /* 0x0000001fff097819 */ /* 0x000fe20000011444 */
        /* <DEDUP_REMOVED lines=8> */
[----:B------:R-:W-:Y:S01]  /*4ac0*/  IMAD.MOV.U32 R3, RZ, RZ, R59 ;  /* 0x000000ffff037224 */ /* 0x000fe200078e003b */
[----:B------:R-:W-:Y:S01]  /*4ad0*/  LEA R6, P2, R7, R4, 0x1 ;  /* 0x0000000407067211 */ /* 0x000fe200078408ff */
[----:B------:R-:W-:Y:S01]  /*4ae0*/  IMAD.IADD R68, R39, 0x1, R68 ;  /* 0x0000000127447824 */ /* 0x000fe200078e0244 */
[----:B------:R-:W-:Y:S02]  /*4af0*/  ISETP.GE.AND P5, PT, R42, R17, PT ;  /* 0x000000112a00720c */ /* 0x000fe40003fa6270 */
[----:B------:R-:W-:Y:S01]  /*4b00*/  LEA.HI.X R7, R7, R5, R2, 0x1, P2 ;  /* 0x0000000507077211 */ /* 0x000fe200010f0c02 */
[----:B------:R-:W-:Y:S01]  /*4b10*/  IMAD.MOV.U32 R2, RZ, RZ, R92 ;  /* 0x000000ffff027224 */ /* 0x000fe200078e005c */
[-C--:B------:R-:W-:Y:S01]  /*4b20*/  ISETP.GE.AND P2, PT, R48, R17.reuse, PT ;  /* 0x000000113000720c */ /* 0x080fe20003f46270 */
[----:B------:R-:W-:Y:S01]  /*4b30*/  IMAD.MOV.U32 R5, RZ, RZ, R57 ;  /* 0x000000ffff057224 */ /* 0x000fe200078e0039 */
[-C--:B------:R-:W-:Y:S01]  /*4b40*/  ISETP.GE.AND P6, PT, R40, R17.reuse, PT ;  /* 0x000000112800720c */ /* 0x080fe20003fc6270 */
[----:B------:R2:W-:Y:S01]  /*4b50*/  @!P1 STG.E.U16 [R6.64+0x80], R11 ;  /* 0x0000800b06009986 */ /* 0x0005e2000c101504 */
[----:B------:R-:W-:Y:S01]  /*4b60*/  ISETP.GE.AND P0, PT, R52, R17, PT ;  /* 0x000000113400720c */ /* 0x000fe20003f06270 */
[----:B------:R-:W-:Y:S01]  /*4b70*/  IMAD.WIDE R2, R39, 0x2, R2 ;  /* 0x0000000227027825 */ /* 0x000fe200078e0202 */
[----:B------:R-:W-:Y:S01]  /*4b80*/  IADD3 R41, R41, 0x1, RZ ;  /* 0x0000000129297810 */ /* 0x000fe20007ffe0ff */
[----:B------:R2:W-:Y:S01]  /*4b90*/  @!P3 STG.E.U16 [R6.64+0x100], R13 ;  /* 0x0001000d0600b986 */ /* 0x0005e2000c101504 */
[----:B------:R-:W-:Y:S01]  /*4ba0*/  MOV R4, R90 ;  /* 0x0000005a00047202 */ /* 0x000fe20000000f00 */
[----:B------:R-:W-:Y:S01]  /*4bb0*/  IMAD.MOV.U32 R92, RZ, RZ, R2 ;  /* 0x000000ffff5c7224 */ /* 0x000fe200078e0002 */
[----:B------:R-:W-:Y:S01]  /*4bc0*/  MOV R59, R3 ;  /* 0x00000003003b7202 */ /* 0x000fe20000000f00 */
[----:B------:R2:W-:Y:S01]  /*4bd0*/  @!P4 STG.E.U16 [R6.64+0x140], R33 ;  /* 0x000140210600c986 */ /* 0x0005e2000c101504 */
[C---:B------:R-:W-:Y:S01]  /*4be0*/  IADD3 R88, R39.reuse, R88, RZ ;  /* 0x0000005827587210 */ /* 0x040fe20007ffe0ff */
[----:B------:R-:W-:-:S02]  /*4bf0*/  IMAD.WIDE R4, R39, 0x2, R4 ;  /* 0x0000000227047825 */ /* 0x000fc400078e0204 */
[----:B------:R2:W-:Y:S02]  /*4c00*/  @!P2 STG.E.U16 [R6.64+0xc0], R35 ;  /* 0x0000c0230600a986 */ /* 0x0005e4000c101504 */
[----:B------:R-:W-:Y:S02]  /*4c10*/  IMAD.MOV.U32 R90, RZ, RZ, R4 ;  /* 0x000000ffff5a7224 */ /* 0x000fe400078e0004 */
[----:B------:R2:W-:Y:S01]  /*4c20*/  @!P5 STG.E.U16 [R6.64+0x180], R15 ;  /* 0x0001800f0600d986 */ /* 0x0005e2000c101504 */
[----:B------:R-:W-:-:S03]  /*4c30*/  IMAD.MOV.U32 R57, RZ, RZ, R5 ;  /* 0x000000ffff397224 */ /* 0x000fc600078e0005 */
[----:B------:R2:W-:Y:S04]  /*4c40*/  @!P6 STG.E.U16 [R6.64+0x1c0], R31 ;  /* 0x0001c01f0600e986 */ /* 0x0005e8000c101504 */
[----:B------:R2:W-:Y:S01]  /*4c50*/  @!P0 STG.E.U16 [R6.64+0x40], R37 ;  /* 0x0000402506008986 */ /* 0x0005e2000c101504 */
[----:B------:R-:W-:-:S13]  /*4c60*/  ISETP.GE.AND P0, PT, R41, R86, PT ;  /* 0x000000562900720c */ /* 0x000fda0003f06270 */
[----:B--2---:R-:W-:Y:S01]  /*4c70*/  @P0 CALL.REL.NOINC `(.L_x_2630) ;  /* 0x0000001000000944 */ /* 0x004fe20003c00000 */
[----:B------:R-:W-:Y:S05]  /*4c80*/  BRA `(.L_x_2631) ;  /* 0xffffc5a000007947 */ /* 0x000fea000383ffff */
.L_x_2630:
[----:B------:R-:W-:Y:S05]  /*4c90*/  EXIT ;  /* 0x000000000000794d */ /* 0x000fea0003800000 */
.L_x_2632:
        /* <DEDUP_REMOVED lines=14> */
.L_x_8866:


//--------------------- .text._Z25selective_scan_fwd_kernelI32Selective_Scan_fwd_kernel_traitsILi32ELi8ELi1ELb0ELb1ELb1ELb0ELb1EN3c104HalfEffEEv13SSMParamsBase --------------------------
	.section	.text._Z25selective_scan_fwd_kernelI32Selective_Scan_fwd_kernel_traitsILi32ELi8ELi1ELb0ELb1ELb1ELb0ELb1EN3c104HalfEffEEv13SSMParamsBase,"ax",@progbits
	.sectioninfo	@"SHI_REGISTERS=133"
	.align	128
        .global         _Z25selective_scan_fwd_kernelI32Selective_Scan_fwd_kernel_traitsILi32ELi8ELi1ELb0ELb1ELb1ELb0ELb1EN3c104HalfEffEEv13SSMParamsBase
        .type           _Z25selective_scan_fwd_kernelI32Selective_Scan_fwd_kernel_traitsILi32ELi8ELi1ELb0ELb1ELb1ELb0ELb1EN3c104HalfEffEEv13SSMParamsBase,@function
        .size           _Z25selective_scan_fwd_kernelI32Selective_Scan_fwd_kernel_traitsILi32ELi8ELi1ELb0ELb1ELb1ELb0ELb1EN3c104HalfEffEEv13SSMParamsBase,(.L_x_8867 - _Z25selective_scan_fwd_kernelI32Selective_Scan_fwd_kernel_traitsILi32ELi8ELi1ELb0ELb1ELb1ELb0ELb1EN3c104HalfEffEEv13SSMParamsBase)
        .other          _Z25selective_scan_fwd_kernelI32Selective_Scan_fwd_kernel_traitsILi32ELi8ELi1ELb0ELb1ELb1ELb0ELb1EN3c104HalfEffEEv13SSMParamsBase,@"STO_CUDA_ENTRY STV_DEFAULT"
_Z25selective_scan_fwd_kernelI32Selective_Scan_fwd_kernel_traitsILi32ELi8ELi1ELb0ELb1ELb1ELb0ELb1EN3c104HalfEffEEv13SSMParamsBase:
.text._Z25selective_scan_fwd_kernelI32Selective_Scan_fwd_kernel_traitsILi32ELi8ELi1ELb0ELb1ELb1ELb0ELb1EN3c104HalfEffEEv13SSMParamsBase:
[----:B------:R-:W-:Y:S02]  /*0000*/  IMAD.MOV.U32 R1, RZ, RZ, c[0x0][0x28] ;  /* 0x00000a00ff017624 */ /* 0x000fe400078e00ff */
[----:B------:R-:W-:Y:S01]  /*0010*/  ISETP.NE.U32.AND P2, PT, RZ, c[0x0][0x2b0], PT ;  /* 0x0000ac00ff007a0c */ /* 0x000fe20003f45070 */
[----:B------:R-:W0:Y:S01]  /*0020*/  S2R R0, SR_CTAID.X ;  /* 0x0000000000007919 */ /* 0x000e220000002500 */
[----:B------:R-:W-:Y:S01]  /*0030*/  IMAD.MOV.U32 R8, RZ, RZ, RZ ;  /* 0x000000ffff087224 */ /* 0x000fe200078e00ff */
[----:B------:R-:W-:Y:S01]  /*0040*/  ULDC.64 UR4, c[0x0][0x118] ;  /* 0x0000460000047ab9 */ /* 0x000fe20000000a00 */
[----:B------:R-:W-:Y:S01]  /*0050*/  ISETP.NE.AND.EX P2, PT, RZ, c[0x0][0x2b4], PT, P2 ;  /* 0x0000ad00ff007a0c */ /* 0x000fe20003f45320 */
[----:B------:R-:W-:Y:S02]  /*0060*/  IMAD.MOV.U32 R13, RZ, RZ, RZ ;  /* 0x000000ffff0d7224 */ /* 0x000fe400078e00ff */
[----:B------:R-:W-:Y:S02]  /*0070*/  IMAD.MOV.U32 R15, RZ, RZ, RZ ;  /* 0x000000ffff0f7224 */ /* 0x000fe400078e00ff */
[----:B------:R-:W-:-:S08]  /*0080*/  IMAD.MOV.U32 R17, RZ, RZ, RZ ;  /* 0x000000ffff117224 */ /* 0x000fd000078e00ff */
        /* <DEDUP_REMOVED lines=26> */
.L_x_2633:
        /* <DEDUP_REMOVED lines=26> */
[----:B------:R-:W-:-:S04]  /*03d0*/  IMAD.WIDE.U32 R70, R72, c[0x0][0x238], R2 ;  /* 0x00008e0048467a25 */ /* 0x000fc800078e0002 */
[----:B------:R-:W-:Y:S02]  /*03e0*/  IMAD.IADD R63, R7, 0x1, R71 ;  /* 0x00000001073f7824 */ /* 0x000fe400078e0247 */
.L_x_2634:
[----:B------:R-:W-:Y:S05]  /*03f0*/  @!P0 BRA `(.L_x_2635) ;  /* 0x000000a000008947 */ /* 0x000fea0003800000 */
[----:B0-----:R-:W-:Y:S02]  /*0400*/  IMAD R5, R9, c[0x0][0x248], RZ ;  /* 0x0000920009057a24 */ /* 0x001fe400078e02ff */
        /* <DEDUP_REMOVED lines=9> */
.L_x_2635:
[----:B------:R-:W-:Y:S01]  /*04a0*/  ISETP.EQ.U32.AND P0, PT, R61, RZ, PT ;  /* 0x000000ff3d00720c */ /* 0x000fe20003f02070 */
[----:B0-----:R-:W-:Y:S01]  /*04b0*/  IMAD.MOV.U32 R5, RZ, RZ, RZ ;  /* 0x000000ffff057224 */ /* 0x001fe200078e00ff */
[----:B------:R-:W-:Y:S01]  /*04c0*/  MOV R2, RZ ;  /* 0x000000ff00027202 */ /* 0x000fe20000000f00 */
[----:B------:R-:W-:Y:S01]  /*04d0*/  @P1 IMAD.MOV.U32 R5, RZ, RZ, c[0x0][0x2d0] ;  /* 0x0000b400ff051624 */ /* 0x000fe200078e00ff */
[----:B------:R-:W-:Y:S01]  /*04e0*/  ISETP.EQ.OR.EX P0, PT, R59, RZ, !P6, P0 ;  /* 0x000000ff3b00720c */ /* 0x000fe20007702700 */
[----:B------:R-:W-:-:S12]  /*04f0*/  @P1 IMAD.MOV.U32 R2, RZ, RZ, c[0x0][0x2d4] ;  /* 0x0000b500ff021624 */ /* 0x000fd800078e00ff */
[----:B------:R-:W-:-:S04]  /*0500*/  @!P0 LEA R4, P1, R0, R5, 0x2 ;  /* 0x0000000500048211 */ /* 0x000fc800078210ff */
[----:B------:R-:W-:-:S06]  /*0510*/  @!P0 LEA.HI.X R5, R0, R2, R9, 0x2, P1 ;  /* 0x0000000200058211 */ /* 0x000fcc00008f1409 */
        /* <DEDUP_REMOVED lines=10> */
[----:B0-----:R-:W-:-:S09]  /*05c0*/  MOV R4, RZ ;  /* 0x000000ff00047202 */ /* 0x001fd20000000f00 */
[----:B------:R-:W-:Y:S02]  /*05d0*/  @P1 IADD3 R6, P4, R0, c[0x0][0x2b8], RZ ;  /* 0x0000ae0000061a10 */ /* 0x000fe40007f9e0ff */
[----:B------:R-:W-:Y:S01]  /*05e0*/  @P2 IMAD.MOV.U32 R8, RZ, RZ, c[0x0][0x2c0] ;  /* 0x0000b000ff082624 */ /* 0x000fe200078e00ff */
[----:B-1----:R-:W-:Y:S01]  /*05f0*/  MOV R2, R11 ;  /* 0x0000000b00027202 */ /* 0x002fe20000000f00 */
[----:B------:R-:W-:Y:S01]  /*0600*/  @P2 IMAD.MOV.U32 R4, RZ, RZ, c[0x0][0x2c4] ;  /* 0x0000b100ff042624 */ /* 0x000fe200078e00ff */
[----:B------:R-:W-:Y:S01]  /*0610*/  @P1 IADD3.X R7, R9, c[0x0][0x2bc], RZ, P4, !PT ;  /* 0x0000af0009071a10 */ /* 0x000fe200027fe4ff */
[----:B------:R-:W-:Y:S01]  /*0620*/  IMAD.MOV.U32 R3, RZ, RZ, R12 ;  /* 0x000000ffff037224 */ /* 0x000fe200078e000c */
[----:B------:R-:W-:-:S04]  /*0630*/  ISETP.EQ.U32.AND P4, PT, R8, RZ, PT ;  /* 0x000000ff0800720c */ /* 0x000fc80003f82070 */
[----:B------:R-:W-:Y:S02]  /*0640*/  ISETP.EQ.OR.EX P4, PT, R4, RZ, !P6, P4 ;  /* 0x000000ff0400720c */ /* 0x000fe40007782740 */
[----:B------:R-:W-:Y:S02]  /*0650*/  ISETP.NE.U32.AND P3, PT, RZ, c[0x0][0x268], PT ;  /* 0x00009a00ff007a0c */ /* 0x000fe40003f65070 */
[----:B------:R-:W-:Y:S02]  /*0660*/  ISETP.NE.U32.AND P5, PT, RZ, c[0x0][0x280], PT ;  /* 0x0000a000ff007a0c */ /* 0x000fe40003fa5070 */
[----:B------:R-:W-:Y:S02]  /*0670*/  ISETP.NE.AND.EX P3, PT, RZ, c[0x0][0x26c], PT, P3 ;  /* 0x00009b00ff007a0c */ /* 0x000fe40003f65330 */
[----:B------:R-:W-:Y:S02]  /*0680*/  ISETP.NE.AND.EX P5, PT, RZ, c[0x0][0x284], PT, P5 ;  /* 0x0000a100ff007a0c */ /* 0x000fe40003fa5350 */
[----:B------:R-:W-:-:S06]  /*0690*/  PRMT R106, RZ, 0x7610, R106 ;  /* 0x00007610ff6a7816 */ /* 0x000fcc000000006a */
[----:B------:R0:W5:Y:S03]  /*06a0*/  @P1 LDG.E.U8 R106, [R6.64] ;  /* 0x00000004066a1981 */ /* 0x000166000c1e1100 */
        /* <DEDUP_REMOVED lines=15> */
[----:B------:R1:W5:Y:S04]  /*07a0*/  @P3 LDG.E R53, [R10.64] ;  /* 0x000000040a353981 */ /* 0x000368000c1e1900 */
[----:B------:R0:W5:Y:S01]  /*07b0*/  @!P4 LDG.E R58, [R6.64] ;  /* 0x00000004063ac981 */ /* 0x000162000c1e1900 */
[----:B--2---:R-:W-:-:S05]  /*07c0*/  @!P0 IMAD.WIDE R4, R5, 0x4, R2 ;  /* 0x0000000405048825 */ /* 0x004fca00078e0202 */
[----:B------:R0:W2:Y:S02]  /*07d0*/  @!P0 LDG.E R57, [R4.64] ;  /* 0x0000000404398981 */ /* 0x0000a4000c1e1900 */
[----:B0-----:R-:W-:-:S04]  /*07e0*/  IADD3 R4, R8, 0xffffffe, RZ ;  /* 0x0ffffffe08047810 */ /* 0x001fc80007ffe0ff */
[----:B------:R0:W1:Y:S01]  /*07f0*/  F2I.FTZ.U32.TRUNC.NTZ R5, R4 ;  /* 0x0000000400057305 */ /* 0x000062000021f000 */
[----:B------:R-:W-:Y:S02]  /*0800*/  IABS R6, R72 ;  /* 0x0000004800067213 */ /* 0x000fe40000000000 */
[----:B0-----:R-:W-:Y:S01]  /*0810*/  MOV R4, RZ ;  /* 0x000000ff00047202 */ /* 0x001fe20000000f00 */
[----:B-1----:R-:W-:-:S04]  /*0820*/  IMAD.MOV R15, RZ, RZ, -R5 ;  /* 0x000000ffff0f7224 */ /* 0x002fc800078e0a05 */
[----:B------:R-:W-:-:S04]  /*0830*/  IMAD R11, R15, R16, RZ ;  /* 0x000000100f0b7224 */ /* 0x000fc800078e02ff */
        /* <DEDUP_REMOVED lines=11> */
[----:B------:R-:W-:Y:S01]  /*08f0*/  HFMA2.MMA R51, -RZ, RZ, 0, 0 ;  /* 0x00000000ff337435 */ /* 0x000fe200000001ff */
[----:B---3--:R-:W-:-:S07]  /*0900*/  SHF.R.S32.HI R105, RZ, 0x1f, R55 ;  /* 0x0000001fff697819 */ /* 0x008fce0000011437 */
[----:B------:R-:W-:Y:S01]  /*0910*/  @P1 IADD3 R14, R14, 0x1, RZ ;  /* 0x000000010e0e1810 */ /* 0x000fe20007ffe0ff */
[C---:B------:R-:W-:Y:S01]  /*0920*/  IMAD R6, R105.reuse, c[0x0][0x1a0], RZ ;  /* 0x0000680069067a24 */ /* 0x040fe200078e02ff */
[----:B------:R0:W5:Y:S01]  /*0930*/  @P5 LDG.E R51, [R12.64] ;  /* 0x000000040c335981 */ /* 0x000162000c1e1900 */
[C---:B------:R-:W-:Y:S01]  /*0940*/  IMAD R8, R105.reuse, c[0x0][0x1e0], RZ ;  /* 0x0000780069087a24 */ /* 0x040fe200078e02ff */
[----:B------:R-:W-:Y:S01]  /*0950*/  @!P4 IADD3 R14, -R14, RZ, RZ ;  /* 0x000000ff0e0ec210 */ /* 0x000fe20007ffe1ff */
[----:B------:R-:W-:Y:S01]  /*0960*/  IMAD R18, R105, c[0x0][0x1c0], RZ ;  /* 0x0000700069127a24 */ /* 0x000fe200078e02ff */
[----:B------:R-:W-:Y:S01]  /*0970*/  @!P2 LOP3.LUT R14, RZ, c[0x0][0x174], RZ, 0x33, !PT ;  /* 0x00005d00ff0eaa12 */ /* 0x000fe200078e33ff */
[----:B------:R-:W-:-:S04]  /*0980*/  IMAD.WIDE.U32 R10, R55, c[0x0][0x1a0], RZ ;  /* 0x00006800370a7a25 */ /* 0x000fc800078e00ff */
[C---:B------:R-:W-:Y:S02]  /*0990*/  IMAD R17, R55.reuse, c[0x0][0x1a4], R6 ;  /* 0x0000690037117a24 */ /* 0x040fe400078e0206 */
[----:B------:R-:W-:Y:S01]  /*09a0*/  IMAD R15, R55, c[0x0][0x1e4], R8 ;  /* 0x00007900370f7a24 */ /* 0x000fe200078e0208 */
[----:B------:R-:W-:Y:S01]  /*09b0*/  SHF.R.S32.HI R8, RZ, 0x1f, R14 ;  /* 0x0000001fff087819 */ /* 0x000fe2000001140e */
[----:B------:R-:W-:Y:S02]  /*09c0*/  IMAD R16, R105, c[0x0][0x1f0], RZ ;  /* 0x00007c0069107a24 */ /* 0x000fe400078e02ff */
[----:B0-----:R-:W-:Y:S01]  /*09d0*/  IMAD.WIDE.U32 R12, R55, c[0x0][0x1c0], RZ ;  /* 0x00007000370c7a25 */ /* 0x001fe200078e00ff */
[----:B------:R-:W-:-:S03]  /*09e0*/  IADD3 R11, R11, R17, RZ ;  /* 0x000000110b0b7210 */ /* 0x000fc60007ffe0ff */
[C---:B------:R-:W-:Y:S02]  /*09f0*/  IMAD R19, R55.reuse, c[0x0][0x1c4], R18 ;  /* 0x0000710037137a24 */ /* 0x040fe400078e0212 */
[----:B------:R-:W-:-:S04]  /*0a00*/  IMAD.WIDE.U32 R6, R55, c[0x0][0x1f0], RZ ;  /* 0x00007c0037067a25 */ /* 0x000fc800078e00ff */
[----:B------:R-:W-:Y:S02]  /*0a10*/  IMAD.IADD R13, R13, 0x1, R19 ;  /* 0x000000010d0d7824 */ /* 0x000fe400078e0213 */
[C---:B------:R-:W-:Y:S02]  /*0a20*/  IMAD R17, R55.reuse, c[0x0][0x1f4], R16 ;  /* 0x00007d0037117a24 */ /* 0x040fe400078e0210 */
[----:B------:R-:W-:-:S04]  /*0a30*/  IMAD.WIDE.U32 R4, R55, c[0x0][0x1e0], RZ ;  /* 0x0000780037047a25 */ /* 0x000fc800078e00ff */
[----:B------:R-:W-:Y:S02]  /*0a40*/  IMAD R19, R8, c[0x0][0x1b8], RZ ;  /* 0x00006e0008137a24 */ /* 0x000fe400078e02ff */
[----:B------:R-:W-:Y:S02]  /*0a50*/  IMAD.IADD R7, R7, 0x1, R17 ;  /* 0x0000000107077824 */ /* 0x000fe400078e0211 */
[----:B------:R-:W-:Y:S02]  /*0a60*/  IMAD.IADD R5, R5, 0x1, R15 ;  /* 0x0000000105057824 */ /* 0x000fe400078e020f */
[----:B------:R-:W-:Y:S02]  /*0a70*/  IMAD R17, R65, c[0x0][0x1f8], RZ ;  /* 0x00007e0041117a24 */ /* 0x000fe400078e02ff */
[----:B------:R-:W-:-:S04]  /*0a80*/  IMAD.WIDE.U32 R10, R14, c[0x0][0x1b8], R10 ;  /* 0x00006e000e0a7a25 */ /* 0x000fc800078e000a */
[----:B------:R-:W-:Y:S02]  /*0a90*/  IMAD R19, R14, c[0x0][0x1bc], R19 ;  /* 0x00006f000e137a24 */ /* 0x000fe400078e0213 */
[----:B------:R-:W-:Y:S01]  /*0aa0*/  IMAD R15, R65, c[0x0][0x1e8], RZ ;  /* 0x00007a00410f7a24 */ /* 0x000fe200078e02ff */
[----:B------:R-:W-:Y:S01]  /*0ab0*/  LEA R64, P3, R10, c[0x0][0x258], 0x1 ;  /* 0x000096000a407a11 */ /* 0x000fe200078608ff */
[C---:B------:R-:W-:Y:S02]  /*0ac0*/  IMAD R17, R72.reuse, c[0x0][0x1fc], R17 ;  /* 0x00007f0048117a24 */ /* 0x040fe400078e0211 */
[----:B------:R-:W-:-:S04]  /*0ad0*/  IMAD.WIDE.U32 R6, R72, c[0x0][0x1f8], R6 ;  /* 0x00007e0048067a25 */ /* 0x000fc800078e0006 */
[----:B------:R-:W-:Y:S02]  /*0ae0*/  IMAD.IADD R45, R11, 0x1, R19 ;  /* 0x000000010b2d7824 */ /* 0x000fe400078e0213 */
[C---:B------:R-:W-:Y:S02]  /*0af0*/  IMAD R15, R72.reuse, c[0x0][0x1ec], R15 ;  /* 0x00007b00480f7a24 */ /* 0x040fe400078e020f */
[----:B------:R-:W-:Y:S01]  /*0b00*/  IMAD.WIDE.U32 R4, R72, c[0x0][0x1e8], R4 ;  /* 0x00007a0048047a25 */ /* 0x000fe200078e0004 */
[----:B------:R-:W-:Y:S02]  /*0b10*/  IADD3 R47, R7, R17, RZ ;  /* 0x00000011072f7210 */ /* 0x000fe40007ffe0ff */
[----:B------:R-:W-:Y:S01]  /*0b20*/  LEA R66, P2, R6, c[0x0][0x278], 0x1 ;  /* 0x00009e0006427a11 */ /* 0x000fe200078408ff */
[----:B------:R-:W-:Y:S01]  /*0b30*/  IMAD.IADD R49, R5, 0x1, R15 ;  /* 0x0000000105317824 */ /* 0x000fe200078e020f */
[----:B------:R-:W-:Y:S02]  /*0b40*/  LEA.HI.X R45, R10, c[0x0][0x25c], R45, 0x1, P3 ;  /* 0x000097000a2d7a11 */ /* 0x000fe400018f0c2d */
        /* <DEDUP_REMOVED lines=15> */
[----:B------:R-:W-:Y:S02]  /*0c40*/  IMAD.IADD R43, R13, 0x1, R21 ;  /* 0x000000010d2b7824 */ /* 0x000fe400078e0215 */
[----:B------:R-:W-:Y:S02]  /*0c50*/  IMAD.MOV.U32 R17, RZ, RZ, RZ ;  /* 0x000000ffff117224 */ /* 0x000fe400078e00ff */
        /* <DEDUP_REMOVED lines=18> */
[----:B----4-:R-:W-:Y:S01]  /*0d80*/  IADD3 R60, -R55, R60, RZ ;  /* 0x0000003c373c7210 */ /* 0x010fe20007ffe1ff */
[----:B------:R-:W-:Y:S01]  /*0d90*/  @P3 IMAD.MOV.U32 R7, RZ, RZ, c[0x0][0x2dc] ;  /* 0x0000b700ff073624 */ /* 0x000fe200078e00ff */
[----:B------:R-:W-:Y:S01]  /*0da0*/  @P3 MOV R6, c[0x0][0x2d8] ;  /* 0x0000b60000063a02 */ /* 0x000fe20000000f00 */
[----:B------:R-:W-:Y:S01]  /*0db0*/  @P1 IMAD.MOV.U32 R13, RZ, RZ, c[0x0][0x2e0] ;  /* 0x0000b800ff0d1624 */ /* 0x000fe200078e00ff */
[----:B------:R-:W-:Y:S01]  /*0dc0*/  @P1 MOV R8, c[0x0][0x2e4] ;  /* 0x0000b90000081a02 */ /* 0x000fe20000000f00 */
[----:B------:R-:W-:Y:S01]  /*0dd0*/  IMAD.IADD R39, R5, 0x1, R11 ;  /* 0x0000000105277824 */ /* 0x000fe200078e020b */
[----:B------:R-:W-:Y:S02]  /*0de0*/  SEL R41, R41, 0x800, P6 ;  /* 0x0000080029297807 */ /* 0x000fe40003000000 */
[----:B--2---:R-:W-:Y:S01]  /*0df0*/  @!P0 SHF.R.S32.HI R107, RZ, 0x1f, R57 ;  /* 0x0000001fff6b8819 */ /* 0x004fe20000011439 */
[----:B------:R-:W-:Y:S05]  /*0e00*/  @P4 BRA P2, `(.L_x_2636) ;  /* 0x000001e000004947 */ /* 0x000fea0001000000 */
[----:B------:R-:W-:Y:S01]  /*0e10*/  IABS R13, R41 ;  /* 0x00000029000d7213 */ /* 0x000fe20000000000 */
[----:B------:R-:W-:Y:S01]  /*0e20*/  IMAD.MOV.U32 R37, RZ, RZ, RZ ;  /* 0x000000ffff257224 */ /* 0x000fe200078e00ff */
[----:B------:R-:W-:-:S02]  /*0e30*/  IADD3 R8, R60, -0x1, R41 ;  /* 0xffffffff3c087810 */ /* 0x000fc40007ffe029 */
        /* <DEDUP_REMOVED lines=27> */
.L_x_2636:
        /* <DEDUP_REMOVED lines=18> */
.L_x_2637:
[----:B------:R-:W-:-:S13]  /*1110*/  ISETP.GE.AND P0, PT, R56, 0x1, PT ;  /* 0x000000013800780c */ /* 0x000fda0003f06270 */
[----:B------:R-:W-:Y:S05]  /*1120*/  @!P0 EXIT ;  /* 0x000000000000894d */ /* 0x000fea0003800000 */
[----:B------:R-:W0:Y:S01]  /*1130*/  S2R R18, SR_TID.X ;  /* 0x0000000000127919 */ /* 0x000e220000002100 */
[C---:B------:R-:W-:Y:S01]  /*1140*/  LEA R8, P0, R0.reuse, R17, 0x2 ;  /* 0x0000001100087211 */ /* 0x040fe200078010ff */
[----:B------:R-:W-:Y:S02]  /*1150*/  IMAD.MOV.U32 R33, RZ, RZ, RZ ;  /* 0x000000ffff217224 */ /* 0x000fe400078e00ff */
        /* <DEDUP_REMOVED lines=21> */
.L_x_2666:
        /* <DEDUP_REMOVED lines=10> */
[----:B------:R-:W-:Y:S05]  /*1350*/  @!P0 EXIT ;  /* 0x000000000000894d */ /* 0x000fea0003800000 */
        /* <DEDUP_REMOVED lines=12> */
[-C--:B------:R-:W-:Y:S02]  /*1420*/  ISETP.GE.AND P5, PT, R38, R29.reuse, PT ;  /* 0x0000001d2600720c */ /* 0x080fe40003fa6270 */
[-C--:B------:R-:W-:Y:S02]  /*1430*/  ISETP.GE.AND P4, PT, R36, R29.reuse, PT ;  /* 0x0000001d2400720c */ /* 0x080fe40003f86270 */
[----:B------:R-:W-:-:S02]  /*1440*/  ISETP.GE.AND P3, PT, R34, R29, PT ;  /* 0x0000001d2200720c */ /* 0x000fc40003f66270 */
[-C--:B------:R-:W-:Y:S02]  /*1450*/  ISETP.GE.AND P2, PT, R32, R29.reuse, PT ;  /* 0x0000001d2000720c */ /* 0x080fe40003f46270 */
[-C--:B------:R-:W-:Y:S01]  /*1460*/  ISETP.GE.AND P1, PT, R30, R29.reuse, PT ;  /* 0x0000001d1e00720c */ /* 0x080fe20003f26270 */
[----:B------:R0:W2:Y:S01]  /*1470*/  @!P0 LDG.E.U16 R0, [R14.64] ;  /* 0x000000040e008981 */ /* 0x0000a2000c1e1500 */
[----:B------:R-:W-:Y:S02]  /*1480*/  ISETP.GE.AND P0, PT, R28, R29, PT ;  /* 0x0000001d1c00720c */ /* 0x000fe40003f06270 */
[----:B------:R-:W-:Y:S02]  /*1490*/  PRMT R17, RZ, 0x7610, R17 ;  /* 0x00007610ff117816 */ /* 0x000fe40000000011 */
[----:B------:R-:W-:Y:S02]  /*14a0*/  PRMT R16, RZ, 0x7610, R16 ;  /* 0x00007610ff107816 */ /* 0x000fe40000000010 */
[----:B------:R-:W-:-:S02]  /*14b0*/  PRMT R19, RZ, 0x7610, R19 ;  /* 0x00007610ff137816 */ /* 0x000fc40000000013 */
[----:B------:R-:W-:Y:S01]  /*14c0*/  PRMT R74, RZ, 0x7610, R74 ;  /* 0x00007610ff4a7816 */ /* 0x000fe2000000004a */
[----:B------:R0:W3:Y:S01]  /*14d0*/  @!P6 LDG.E.U16 R17, [R14.64+0x40] ;  /* 0x000040040e11e981 */ /* 0x0000e2000c1e1500 */
[----:B------:R-:W-:Y:S02]  /*14e0*/  PRMT R67, RZ, 0x7610, R67 ;  /* 0x00007610ff437816 */ /* 0x000fe40000000043 */
[----:B------:R-:W-:Y:S01]  /*14f0*/  PRMT R76, RZ, 0x7610, R76 ;  /* 0x00007610ff4c7816 */ /* 0x000fe2000000004c */
[----:B------:R0:W4:Y:S01]  /*1500*/  @!P5 LDG.E.U16 R16, [R14.64+0x80] ;  /* 0x000080040e10d981 */ /* 0x000122000c1e1500 */
[----:B------:R-:W-:Y:S02]  /*1510*/  PRMT R69, RZ, 0x7610, R69 ;  /* 0x00007610ff457816 */ /* 0x000fe40000000045 */
[C---:B------:R-:W-:Y:S01]  /*1520*/  IADD3 R20, R35.reuse, 0x20, RZ ;  /* 0x0000002023147810 */ /* 0x040fe20007ffe0ff */
[----:B------:R0:W5:Y:S01]  /*1530*/  @!P4 LDG.E.U16 R19, [R14.64+0xc0] ;  /* 0x0000c0040e13c981 */ /* 0x000162000c1e1500 */
[----:B------:R-:W-:-:S02]  /*1540*/  IADD3 R22, R35, 0x40, RZ ;  /* 0x0000004023167810 */ /* 0x000fc40007ffe0ff */
[C---:B------:R-:W-:Y:S01]  /*1550*/  LEA.HI.SX32 R27, R35.reuse, R35, 0x1b ;  /* 0x00000023231b7211 */ /* 0x040fe200078fdaff */
[----:B------:R0:W5:Y:S01]  /*1560*/  @!P3 LDG.E.U16 R74, [R14.64+0x100] ;  /* 0x000100040e4ab981 */ /* 0x000162000c1e1500 */
[C---:B------:R-:W-:Y:S02]  /*1570*/  IADD3 R24, R35.reuse, 0xc0, RZ ;  /* 0x000000c023187810 */ /* 0x040fe40007ffe0ff */
[----:B------:R-:W-:Y:S01]  /*1580*/  IADD3 R78, R35, 0xe0, RZ ;  /* 0x000000e0234e7810 */ /* 0x000fe20007ffe0ff */
[----:B------:R0:W5:Y:S01]  /*1590*/  @!P2 LDG.E.U16 R67, [R14.64+0x140] ;  /* 0x000140040e43a981 */ /* 0x000162000c1e1500 */
[----:B------:R-:W-:Y:S02]  /*15a0*/  P2R R110, PR, RZ, 0x40 ;  /* 0x00000040ff6e7803 */ /* 0x000fe40000000000 */
[----:B------:R-:W-:Y:S01]  /*15b0*/  P2R R75, PR, RZ, 0x40 ;  /* 0x00000040ff4b7803 */ /* 0x000fe20000000000 */
[----:B------:R0:W5:Y:S01]  /*15c0*/  @!P1 LDG.E.U16 R76, [R14.64+0x180] ;  /* 0x000180040e4c9981 */ /* 0x000162000c1e1500 */
[----:B------:R-:W-:-:S02]  /*15d0*/  PRMT R82, RZ, 0x7610, R82 ;  /* 0x00007610ff527816 */ /* 0x000fc40000000052 */
[----:B------:R-:W-:Y:S01]  /*15e0*/  PRMT R71, RZ, 0x7610, R71 ;  /* 0x00007610ff477816 */ /* 0x000fe20000000047 */
[----:B------:R0:W5:Y:S01]  /*15f0*/  @!P0 LDG.E.U16 R69, [R14.64+0x1c0] ;  /* 0x0001c0040e458981 */ /* 0x000162000c1e1500 */
[-C--:B------:R-:W-:Y:S02]  /*1600*/  LEA.HI.SX32 R20, R20, R35.reuse, 0x1b ;  /* 0x0000002314147211 */ /* 0x080fe400078fdaff */
[----:B------:R-:W-:Y:S02]  /*1610*/  LEA.HI.SX32 R22, R22, R35, 0x1b ;  /* 0x0000002316167211 */ /* 0x000fe400078fdaff */
[----:B------:R-:W-:Y:S01]  /*1620*/  SHF.L.U32 R27, R27, 0x1, RZ ;  /* 0x000000011b1b7819 */ /* 0x000fe200000006ff */
[----:B------:R-:W-:Y:S01]  /*1630*/  IMAD.SHL.U32 R26, R20, 0x2, RZ ;  /* 0x00000002141a7824 */ /* 0x000fe200078e00ff */
[C---:B------:R-:W-:Y:S01]  /*1640*/  IADD3 R20, R35.reuse, 0x80, RZ ;  /* 0x0000008023147810 */ /* 0x040fe20007ffe0ff */
[----:B------:R-:W-:Y:S01]  /*1650*/  IMAD.SHL.U32 R25, R22, 0x2, RZ ;  /* 0x0000000216197824 */ /* 0x000fe200078e00ff */
[----:B------:R-:W-:-:S02]  /*1660*/  IADD3 R22, R35, 0xa0, RZ ;  /* 0x000000a023167810 */ /* 0x000fc40007ffe0ff */
[----:B0-----:R-:W-:Y:S02]  /*1670*/  IADD3 R14, R35, 0x60, RZ ;  /* 0x00000060230e7810 */ /* 0x001fe40007ffe0ff */
[-C--:B------:R-:W-:Y:S02]  /*1680*/  LEA.HI.SX32 R20, R20, R35.reuse, 0x1b ;  /* 0x0000002314147211 */ /* 0x080fe400078fdaff */
        /* <DEDUP_REMOVED lines=15> */
[----:B------:R-:W-:Y:S01]  /*1780*/  P2R R109, PR, RZ, 0x20 ;  /* 0x00000020ff6d7803 */ /* 0x000fe20000000000 */
[----:B--2---:R0:W-:Y:S02]  /*1790*/  STS.U16 [R27], R0 ;  /* 0x000000001b007388 */ /* 0x0041e40000000400 */
[----:B0-----:R-:W-:-:S02]  /*17a0*/  IMAD.SHL.U32 R0, R35, 0x8, RZ ;  /* 0x0000000823007824 */ /* 0x001fc400078e00ff */
[----:B---3--:R-:W-:Y:S03]  /*17b0*/  STS.U16 [R26+0x40], R17 ;  /* 0x000040111a007388 */ /* 0x008fe60000000400 */
[----:B------:R-:W-:Y:S01]  /*17c0*/  LEA.HI.SX32 R0, R0, R0, 0x1b ;  /* 0x0000000000007211 */ /* 0x000fe200078fdaff */
[----:B----4-:R-:W-:Y:S03]  /*17d0*/  STS.U16 [R25+0x80], R16 ;  /* 0x0000801019007388 */ /* 0x010fe60000000400 */
[----:B------:R-:W-:Y:S01]  /*17e0*/  SHF.L.U32 R0, R0, 0x1, RZ ;  /* 0x0000000100007819 */ /* 0x000fe200000006ff */
[----:B-----5:R-:W-:Y:S04]  /*17f0*/  STS.U16 [R24+0xc0], R19 ;  /* 0x0000c01318007388 */ /* 0x020fe80000000400 */
[----:B------:R-:W-:Y:S04]  /*1800*/  STS.U16 [R23+0x100], R74 ;  /* 0x0001004a17007388 */ /* 0x000fe80000000400 */
[----:B------:R0:W-:Y:S04]  /*1810*/  STS.U16 [R22+0x140], R67 ;  /* 0x0001404316007388 */ /* 0x0001e80000000400 */
        /* <DEDUP_REMOVED lines=11> */
[----:B------:R-:W-:Y:S01]  /*18d0*/  BAR.SYNC.DEFER_BLOCKING 0x0 ;  /* 0x0000000000007b1d */ /* 0x000fe20000010000 */
[----:B0-----:R-:W-:-:S05]  /*18e0*/  PRMT R67, RZ, 0x7610, R67 ;  /* 0x00007610ff437816 */ /* 0x001fca0000000043 */
        /* <DEDUP_REMOVED lines=66> */
.L_x_2639:
[----:B---34-:R-:W-:Y:S05]  /*1d10*/  BSYNC B0 ;  /* 0x0000000000007941 */ /* 0x018fea0003800000 */
.L_x_2638:
        /* <DEDUP_REMOVED lines=37> */
.L_x_2641:
[----:B------:R-:W-:Y:S05]  /*1f70*/  BSYNC B0 ;  /* 0x0000000000007941 */ /* 0x000fea0003800000 */
.L_x_2640:
        /* <DEDUP_REMOVED lines=37> */
.L_x_2643:
[----:B------:R-:W-:Y:S05]  /*21d0*/  BSYNC B0 ;  /* 0x0000000000007941 */ /* 0x000fea0003800000 */
.L_x_2642:
        /* <DEDUP_REMOVED lines=37> */
.L_x_2645:
[----:B------:R-:W-:Y:S05]  /*2430*/  BSYNC B0 ;  /* 0x0000000000007941 */ /* 0x000fea0003800000 */
.L_x_2644:
        /* <DEDUP_REMOVED lines=37> */
.L_x_2647:
[----:B------:R-:W-:Y:S05]  /*2690*/  BSYNC B0 ;  /* 0x0000000000007941 */ /* 0x000fea0003800000 */
.L_x_2646:
        /* <DEDUP_REMOVED lines=43> */
.L_x_2649:
[----:B------:R-:W-:Y:S05]  /*2950*/  BSYNC B0 ;  /* 0x0000000000007941 */ /* 0x000fea0003800000 */
.L_x_2648:
        /* <DEDUP_REMOVED lines=41> */
.L_x_2651:
[----:B------:R-:W-:Y:S05]  /*2bf0*/  BSYNC B0 ;  /* 0x0000000000007941 */ /* 0x000fea0003800000 */
.L_x_2650:
        /* <DEDUP_REMOVED lines=42> */
.L_x_2653:
[----:B------:R-:W-:Y:S05]  /*2ea0*/  BSYNC B0 ;  /* 0x0000000000007941 */ /* 0x000fea0003800000 */
.L_x_2652:
        /* <DEDUP_REMOVED lines=13> */
[----:B------:R-:W-:Y:S01]  /*2f80*/  FMUL.FTZ R84, R78, R71 ;  /* 0x000000474e547220 */ /* 0x000fe20000410000 */
[----:B------:R-:W-:Y:S01]  /*2f90*/  MOV R79, RZ ;  /* 0x000000ff004f7202 */ /* 0x000fe20000000f00 */
[----:B------:R-:W-:Y:S02]  /*2fa0*/  FMUL.FTZ R83, R80, R67 ;  /* 0x0000004350537220 */ /* 0x000fe40000410000 */
[----:B------:R-:W-:-:S02]  /*2fb0*/  FMUL.FTZ R86, R17, R76 ;  /* 0x0000004c11567220 */ /* 0x000fc40000410000 */
[----:B------:R-:W-:Y:S02]  /*2fc0*/  FMUL.FTZ R85, R15, R74 ;  /* 0x0000004a0f557220 */ /* 0x000fe40000410000 */
[----:B------:R-:W-:Y:S02]  /*2fd0*/  FMUL.FTZ R82, R82, R69 ;  /* 0x0000004552527220 */ /* 0x000fe40000410000 */
[----:B------:R-:W-:Y:S02]  /*2fe0*/  FMUL.FTZ R81, R14, R73 ;  /* 0x000000490e517220 */ /* 0x000fe40000410000 */
[----:B------:R-:W-:Y:S02]  /*2ff0*/  FMUL.FTZ R80, R16, R75 ;  /* 0x0000004b10507220 */ /* 0x000fe40000410000 */
[----:B------:R-:W-:Y:S02]  /*3000*/  FMUL.FTZ R78, R12, R77 ;  /* 0x0000004d0c4e7220 */ /* 0x000fe40000410000 */
.L_x_2662:
[----:B------:R-:W-:Y:S01]  /*3010*/  SHF.R.S32.HI R95, RZ, 0x1f, R79 ;  /* 0x0000001fff5f7819 */ /* 0x000fe2000001144f */
[----:B------:R-:W-:Y:S01]  /*3020*/  IMAD.WIDE.U32 R14, R79, c[0x0][0x1b0], R10 ;  /* 0x00006c004f0e7a25 */ /* 0x000fe200078e000a */
[----:B------:R-:W-:-:S02]  /*3030*/  P2R R102, PR, RZ, 0x1 ;  /* 0x00000001ff667803 */ /* 0x000fc40000000000 */
[----:B------:R-:W-:Y:S01]  /*3040*/  ISETP.NE.AND P0, PT, R108, RZ, PT ;  /* 0x000000ff6c00720c */ /* 0x000fe20003f05270 */
[----:B------:R-:W-:Y:S01]  /*3050*/  IMAD R12, R95, c[0x0][0x1b0], RZ ;  /* 0x00006c005f0c7a24 */ /* 0x000fe200078e02ff */
[----:B------:R-:W-:Y:S01]  /*3060*/  ISETP.NE.AND P6, PT, R109, RZ, PT ;  /* 0x000000ff6d00720c */ /* 0x000fe20003fc5270 */
[C---:B01----:R-:W-:Y:S01]  /*3070*/  IMAD.WIDE.U32 R16, R79.reuse, c[0x0][0x1d0], R10 ;  /* 0x000074004f107a25 */ /* 0x043fe200078e000a */
[----:B------:R-:W-:Y:S02]  /*3080*/  PRMT R96, RZ, 0x7610, R96 ;  /* 0x00007610ff607816 */ /* 0x000fe40000000060 */
[----:B------:R-:W-:Y:S01]  /*3090*/  PRMT R97, RZ, 0x7610, R97 ;  /* 0x00007610ff617816 */ /* 0x000fe20000000061 */
[----:B------:R-:W-:Y:S01]  /*30a0*/  IMAD R13, R79, c[0x0][0x1b4], R12 ;  /* 0x00006d004f0d7a24 */ /* 0x000fe200078e020c */
[----:B------:R-:W-:Y:S01]  /*30b0*/  LEA R12, P5, R14, R64, 0x1 ;  /* 0x000000400e0c7211 */ /* 0x000fe200078a08ff */
[----:B------:R-:W-:Y:S01]  /*30c0*/  IMAD R18, R95, c[0x0][0x198], RZ ;  /* 0x000066005f127a24 */ /* 0x000fe200078e02ff */
[----:B------:R-:W-:Y:S01]  /*30d0*/  PRMT R98, RZ, 0x7610, R98 ;  /* 0x00007610ff627816 */ /* 0x000fe20000000062 */
[----:B------:R-:W-:Y:S01]  /*30e0*/  IMAD.IADD R13, R15, 0x1, R13 ;  /* 0x000000010f0d7824 */ /* 0x000fe200078e020d */
[----:B------:R-:W-:Y:S01]  /*30f0*/  PRMT R99, RZ, 0x7610, R99 ;  /* 0x00007610ff637816 */ /* 0x000fe20000000063 */
[----:B------:R-:W-:Y:S01]  /*3100*/  IMAD R19, R79, c[0x0][0x19c], R18 ;  /* 0x000067004f137a24 */ /* 0x000fe200078e0212 */
[----:B------:R-:W-:-:S02]  /*3110*/  PRMT R100, RZ, 0x7610, R100 ;  /* 0x00007610ff647816 */ /* 0x000fc40000000064 */
[----:B------:R-:W-:Y:S01]  /*3120*/  LEA.HI.X R13, R14, R45, R13, 0x1, P5 ;  /* 0x0000002d0e0d7211 */ /* 0x000fe200028f0c0d */
[----:B------:R-:W-:Y:S01]  /*3130*/  IMAD R14, R95, c[0x0][0x1d0], RZ ;  /* 0x000074005f0e7a24 */ /* 0x000fe200078e02ff */
[----:B------:R-:W-:-:S03]  /*3140*/  PRMT R101, RZ, 0x7610, R101 ;  /* 0x00007610ff657816 */ /* 0x000fc60000000065 */
[----:B------:R-:W-:Y:S01]  /*3150*/  IMAD R15, R79, c[0x0][0x1d4], R14 ;  /* 0x000075004f0f7a24 */ /* 0x000fe200078e020e */
[C---:B------:R-:W-:Y:S01]  /*3160*/  LEA R14, P5, R16.reuse, R62, 0x1 ;  /* 0x0000003e100e7211 */ /* 0x040fe200078a08ff */
[----:B------:R-:W2:Y:S02]  /*3170*/  @!P6 LDG.E.U16 R96, [R12.64+0x80] ;  /* 0x000080040c60e981 */ /* 0x000ea4000c1e1500 */
[----:B------:R-:W-:Y:S02]  /*3180*/  IMAD.IADD R15, R17, 0x1, R15 ;  /* 0x00000001110f7824 */ /* 0x000fe400078e020f */
[----:B------:R-:W-:Y:S01]  /*3190*/  IMAD.MOV.U32 R17, RZ, RZ, R39 ;  /* 0x000000ffff117224 */ /* 0x000fe200078e0027 */
[----:B------:R-:W3:Y:S02]  /*31a0*/  @!P4 LDG.E.U16 R97, [R12.64+0xc0] ;  /* 0x0000c0040c61c981 */ /* 0x000ee4000c1e1500 */
[----:B------:R-:W-:Y:S02]  /*31b0*/  LEA.HI.X R15, R16, R43, R15, 0x1, P5 ;  /* 0x0000002b100f7211 */ /* 0x000fe400028f0c0f */
[----:B------:R-:W-:Y:S01]  /*31c0*/  MOV R16, R4 ;  /* 0x0000000400107202 */ /* 0x000fe20000000f00 */
[----:B------:R-:W4:Y:S04]  /*31d0*/  @!P3 LDG.E.U16 R98, [R12.64+0x100] ;  /* 0x000100040c62b981 */ /* 0x000f28000c1e1500 */
[----:B------:R-:W-:Y:S01]  /*31e0*/  IMAD.WIDE.U32 R16, R79, c[0x0][0x198], R16 ;  /* 0x000066004f107a25 */ /* 0x000fe200078e0010 */
[----:B------:R-:W5:Y:S03]  /*31f0*/  @!P2 LDG.E.U16 R99, [R12.64+0x140] ;  /* 0x000140040c63a981 */ /* 0x000f66000c1e1500 */
[----:B------:R-:W-:Y:S01]  /*3200*/  IMAD.IADD R17, R17, 0x1, R19 ;  /* 0x0000000111117824 */ /* 0x000fe200078e0213 */
[C---:B------:R-:W-:Y:S01]  /*3210*/  LEA R18, P5, R16.reuse, c[0x0][0x250], 0x2 ;  /* 0x0000940010127a11 */ /* 0x040fe200078a10ff */
[----:B------:R-:W2:Y:S03]  /*3220*/  @!P1 LDG.E.U16 R100, [R12.64+0x180] ;  /* 0x000180040c649981 */ /* 0x000ea6000c1e1500 */
[----:B------:R-:W-:-:S02]  /*3230*/  LEA.HI.X R19, R16, c[0x0][0x254], R17, 0x2, P5 ;  /* 0x0000950010137a11 */ /* 0x000fc400028f1411 */
[----:B------:R-:W-:Y:S02]  /*3240*/  PRMT R16, RZ, 0x7610, R16 ;  /* 0x00007610ff107816 */ /* 0x000fe40000000010 */
[----:B------:R-:W-:Y:S01]  /*3250*/  ISETP.NE.AND P5, PT, R110, RZ, PT ;  /* 0x000000ff6e00720c */ /* 0x000fe20003fa5270 */
[----:B------:R-:W2:Y:S01]  /*3260*/  LDG.E R18, [R18.64] ;  /* 0x0000000412127981 */ /* 0x000ea2000c1e1900 */
[----:B------:R-:W-:-:S03]  /*3270*/  PRMT R17, RZ, 0x7610, R17 ;  /* 0x00007610ff117816 */ /* 0x000fc60000000011 */
[----:B------:R-:W2:Y:S01]  /*3280*/  @!P0 LDG.E.U16 R16, [R12.64] ;  /* 0x000000040c108981 */ /* 0x000ea2000c1e1500 */
[----:B------:R-:W-:-:S07]  /*3290*/  ISETP.NE.AND P0, PT, R102, RZ, PT ;  /* 0x000000ff6600720c */ /* 0x000fce0003f05270 */
[----:B------:R-:W3:Y:S06]  /*32a0*/  @!P5 LDG.E.U16 R17, [R12.64+0x40] ;  /* 0x000040040c11d981 */ /* 0x000eec000c1e1500 */
[----:B------:R-:W4:Y:S01]  /*32b0*/  @!P0 LDG.E.U16 R101, [R12.64+0x1c0] ;  /* 0x0001c0040c658981 */ /* 0x000f22000c1e1500 */
[----:B------:R-:W-:-:S03]  /*32c0*/  ISETP.GE.U32.AND P5, PT, R44, R29, PT ;  /* 0x0000001d2c00720c */ /* 0x000fc60003fa6070 */
[----:B--2---:R-:W-:Y:S04]  /*32d0*/  STS.U16 [R27], R16 ;  /* 0x000000101b007388 */ /* 0x004fe80000000400 */
[----:B---3--:R-:W-:Y:S04]  /*32e0*/  STS.U16 [R26+0x40], R17 ;  /* 0x000040111a007388 */ /* 0x008fe80000000400 */
[----:B------:R-:W-:Y:S04]  /*32f0*/  STS.U16 [R25+0x80], R96 ;  /* 0x0000806019007388 */ /* 0x000fe80000000400 */
[----:B------:R-:W-:Y:S04]  /*3300*/  STS.U16 [R24+0xc0], R97 ;  /* 0x0000c06118007388 */ /* 0x000fe80000000400 */
[----:B----4-:R-:W-:Y:S04]  /*3310*/  STS.U16 [R23+0x100], R98 ;  /* 0x0001006217007388 */ /* 0x010fe80000000400 */
[----:B-----5:R-:W-:Y:S04]  /*3320*/  STS.U16 [R22+0x140], R99 ;  /* 0x0001406316007388 */ /* 0x020fe80000000400 */
[----:B------:R-:W-:Y:S04]  /*3330*/  STS.U16 [R21+0x180], R100 ;  /* 0x0001806415007388 */ /* 0x000fe80000000400 */
[----:B------:R-:W-:Y:S01]  /*3340*/  STS.U16 [R20+0x1c0], R101 ;  /* 0x0001c06514007388 */ /* 0x000fe20000000400 */
[----:B------:R-:W-:-:S06]  /*3350*/  NOP ;  /* 0x0000000000007918 */ /* 0x000fcc0000000000 */
[----:B------:R-:W0:Y:S01]  /*3360*/  LDS.U16 R12, [R0+0xc] ;  /* 0x00000c00000c7984 */ /* 0x000e220000000400 */
[----:B------:R-:W-:Y:S01]  /*3370*/  FMUL.FTZ R102, R18, 1.4426950216293334961 ;  /* 0x3fb8aa3b12667820 */ /* 0x000fe20000410000 */
[----:B0-----:R-:W-:Y:S02]  /*3380*/  HADD2.F32 R13, -RZ, R12.H0_H0 ;  /* 0x2000000cff0d7230 */ /* 0x001fe40000004100 */
[----:B------:R-:W0:Y:S01]  /*3390*/  LDS.U16 R12, [R0+0x2] ;  /* 0x00000200000c7984 */ /* 0x000e220000000400 */
[----:B------:R-:W-:Y:S02]  /*33a0*/  FMUL.FTZ R18, R102, R76 ;  /* 0x0000004c66127220 */ /* 0x000fe40000410000 */
[----:B------:R-:W-:-:S05]  /*33b0*/  FMUL.FTZ R13, R86, R13 ;  /* 0x0000000d560d7220 */ /* 0x000fca0000410000 */
[----:B------:R-:W-:Y:S01]  /*33c0*/  FSEL R112, R13, RZ, !P5 ;  /* 0x000000ff0d707208 */ /* 0x000fe20006800000 */
[----:B------:R-:W1:Y:S01]  /*33d0*/  MUFU.EX2 R18, R18 ;  /* 0x0000001200127308 */ /* 0x000e620000000800 */
[----:B------:R-:W-:Y:S01]  /*33e0*/  FMUL.FTZ R16, R102, R69 ;  /* 0x0000004566107220 */ /* 0x000fe20000410000 */
[----:B0-----:R-:W-:Y:S02]  /*33f0*/  HADD2.F32 R13, -RZ, R12.H0_H0 ;  /* 0x2000000cff0d7230 */ /* 0x001fe40000004100 */
[----:B------:R-:W0:Y:S01]  /*3400*/  LDS.U16 R12, [R0] ;  /* 0x00000000000c7984 */ /* 0x000e220000000400 */
[----:B-1----:R-:W-:-:S03]  /*3410*/  FSEL R111, R18, 1, !P5 ;  /* 0x3f800000126f7808 */ /* 0x002fc60006800000 */
[----:B------:R-:W1:Y:S01]  /*3420*/  S2R R18, SR_TID.X ;  /* 0x0000000000127919 */ /* 0x000e620000002100 */
[----:B------:R-:W2:Y:S01]  /*3430*/  MUFU.EX2 R16, R16 ;  /* 0x0000001000107308 */ /* 0x000ea20000000800 */
[----:B------:R-:W-:Y:S01]  /*3440*/  ISETP.GE.U32.AND P5, PT, R54, R29, PT ;  /* 0x0000001d3600720c */ /* 0x000fe20003fa6070 */
[----:B------:R-:W-:-:S05]  /*3450*/  FMUL.FTZ R13, R82, R13 ;  /* 0x0000000d520d7220 */ /* 0x000fca0000410000 */
[----:B------:R-:W-:Y:S02]  /*3460*/  FSEL R114, R13, RZ, !P5 ;  /* 0x000000ff0d727208 */ /* 0x000fe40006800000 */
[----:B--2---:R-:W-:Y:S02]  /*3470*/  FSEL R113, R16, 1, !P5 ;  /* 0x3f80000010717808 */ /* 0x004fe40006800000 */
[----:B-1----:R-:W-:-:S04]  /*3480*/  SHF.L.U32 R16, R18, 0x3, RZ ;  /* 0x0000000312107819 */ /* 0x002fc800000006ff */
[----:B------:R-:W-:Y:S01]  /*3490*/  ISETP.GE.U32.AND P5, PT, R16, R29, PT ;  /* 0x0000001d1000720c */ /* 0x000fe20003fa6070 */
[----:B0-----:R-:W-:-:S05]  /*34a0*/  HADD2.F32 R12, -RZ, R12.H0_H0 ;  /* 0x2000000cff0c7230 */ /* 0x001fca0000004100 */
        /* <DEDUP_REMOVED lines=38> */
[----:B------:R-:W-:Y:S02]  /*3710*/  P2R R127, PR, RZ, 0x40 ;  /* 0x00000040ff7f7803 */ /* 0x000fe40000000000 */
[----:B------:R-:W-:-:S05]  /*3720*/  ISETP.NE.AND P6, PT, R108, RZ, PT ;  /* 0x000000ff6c00720c */ /* 0x000fca0003fc5270 */
[----:B------:R-:W2:Y:S01]  /*3730*/  MUFU.EX2 R102, R102 ;  /* 0x0000006600667308 */ /* 0x000ea20000000800 */
[----:B-1----:R-:W-:Y:S02]  /*3740*/  FSEL R125, R16, 1, !P5 ;  /* 0x3f800000107d7808 */ /* 0x002fe40006800000 */
[----:B------:R-:W-:Y:S01]  /*3750*/  ISETP.GE.U32.AND P5, PT, R42, R29, PT ;  /* 0x0000001d2a00720c */ /* 0x000fe20003fa6070 */
[----:B0-----:R-:W-:Y:S01]  /*3760*/  HADD2.F32 R13, -RZ, R12.H0_H0 ;  /* 0x2000000cff0d7230 */ /* 0x001fe20000004100 */
[----:B------:R-:W-:-:S04]  /*3770*/  PRMT R12, RZ, 0x7610, R12 ;  /* 0x00007610ff0c7816 */ /* 0x000fc8000000000c */
[----:B------:R-:W-:Y:S01]  /*3780*/  FMUL.FTZ R13, R78, R13 ;  /* 0x0000000d4e0d7220 */ /* 0x000fe20000410000 */
[----:B--2---:R-:W-:Y:S01]  /*3790*/  FSEL R121, R102, 1, !P5 ;  /* 0x3f80000066797808 */ /* 0x004fe20006800000 */
[----:B------:R0:W2:Y:S01]  /*37a0*/  @!P6 LDG.E.U16 R12, [R14.64] ;  /* 0x000000040e0ce981 */ /* 0x0000a2000c1e1500 */
[----:B------:R-:W-:Y:S02]  /*37b0*/  ISETP.NE.AND P6, PT, R127, RZ, PT ;  /* 0x000000ff7f00720c */ /* 0x000fe40003fc5270 */
[----:B------:R-:W-:Y:S02]  /*37c0*/  FSEL R122, R13, RZ, !P5 ;  /* 0x000000ff0d7a7208 */ /* 0x000fe40006800000 */
[----:B------:R-:W-:Y:S02]  /*37d0*/  ISETP.NE.AND P5, PT, R110, RZ, PT ;  /* 0x000000ff6e00720c */ /* 0x000fe40003fa5270 */
[----:B------:R-:W-:Y:S02]  /*37e0*/  PRMT R13, RZ, 0x7610, R13 ;  /* 0x00007610ff0d7816 */ /* 0x000fe4000000000d */
[----:B------:R-:W-:-:S02]  /*37f0*/  PRMT R16, RZ, 0x7610, R16 ;  /* 0x00007610ff107816 */ /* 0x000fc40000000010 */
[----:B------:R-:W-:Y:S02]  /*3800*/  PRMT R17, RZ, 0x7610, R17 ;  /* 0x00007610ff117816 */ /* 0x000fe40000000011 */
[----:B------:R-:W-:Y:S02]  /*3810*/  PRMT R96, RZ, 0x7610, R96 ;  /* 0x00007610ff607816 */ /* 0x000fe40000000060 */
[----:B------:R-:W-:Y:S01]  /*3820*/  PRMT R19, RZ, 0x7610, R19 ;  /* 0x00007610ff137816 */ /* 0x000fe20000000013 */
[----:B------:R0:W3:Y:S01]  /*3830*/  @!P6 LDG.E.U16 R16, [R14.64+0x80] ;  /* 0x000080040e10e981 */ /* 0x0000e2000c1e1500 */
[----:B------:R-:W-:Y:S02]  /*3840*/  PRMT R98, RZ, 0x7610, R98 ;  /* 0x00007610ff627816 */ /* 0x000fe40000000062 */
[----:B------:R-:W-:Y:S01]  /*3850*/  PRMT R97, RZ, 0x7610, R97 ;  /* 0x00007610ff617816 */ /* 0x000fe20000000061 */
[----:B------:R0:W4:Y:S04]  /*3860*/  @!P5 LDG.E.U16 R13, [R14.64+0x40] ;  /* 0x000040040e0dd981 */ /* 0x000128000c1e1500 */
[----:B------:R0:W5:Y:S04]  /*3870*/  @!P4 LDG.E.U16 R17, [R14.64+0xc0] ;  /* 0x0000c0040e11c981 */ /* 0x000168000c1e1500 */
[----:B------:R0:W5:Y:S04]  /*3880*/  @!P3 LDG.E.U16 R96, [R14.64+0x100] ;  /* 0x000100040e60b981 */ /* 0x000168000c1e1500 */
[----:B------:R0:W5:Y:S04]  /*3890*/  @!P2 LDG.E.U16 R19, [R14.64+0x140] ;  /* 0x000140040e13a981 */ /* 0x000168000c1e1500 */
[----:B------:R0:W5:Y:S04]  /*38a0*/  @!P1 LDG.E.U16 R98, [R14.64+0x180] ;  /* 0x000180040e629981 */ /* 0x000168000c1e1500 */
[----:B------:R0:W5:Y:S01]  /*38b0*/  @!P0 LDG.E.U16 R97, [R14.64+0x1c0] ;  /* 0x0001c0040e618981 */ /* 0x000162000c1e1500 */
[----:B------:R-:W-:-:S02]  /*38c0*/  IADD3 R22, R35, 0x20, RZ ;  /* 0x0000002023167810 */ /* 0x000fc40007ffe0ff */
[C---:B------:R-:W-:Y:S02]  /*38d0*/  IADD3 R20, R35.reuse, 0x40, RZ ;  /* 0x0000004023147810 */ /* 0x040fe40007ffe0ff */
[----:B------:R-:W-:Y:S02]  /*38e0*/  IADD3 R0, R35, 0x60, RZ ;  /* 0x0000006023007810 */ /* 0x000fe40007ffe0ff */
[-C--:B------:R-:W-:Y:S02]  /*38f0*/  LEA.HI.SX32 R22, R22, R35.reuse, 0x1b ;  /* 0x0000002316167211 */ /* 0x080fe400078fdaff */
[-C--:B------:R-:W-:Y:S02]  /*3900*/  LEA.HI.SX32 R20, R20, R35.reuse, 0x1b ;  /* 0x0000002314147211 */ /* 0x080fe400078fdaff */
[----:B------:R-:W-:Y:S01]  /*3910*/  LEA.HI.SX32 R0, R0, R35, 0x1b ;  /* 0x0000002300007211 */ /* 0x000fe200078fdaff */
[----:B------:R-:W-:Y:S01]  /*3920*/  IMAD.SHL.U32 R26, R22, 0x2, RZ ;  /* 0x00000002161a7824 */ /* 0x000fe200078e00ff */
[----:B------:R-:W-:-:S02]  /*3930*/  SHF.L.U32 R25, R20, 0x1, RZ ;  /* 0x0000000114197819 */ /* 0x000fc400000006ff */
[C---:B------:R-:W-:Y:S01]  /*3940*/  IADD3 R22, R35.reuse, 0x80, RZ ;  /* 0x0000008023167810 */ /* 0x040fe20007ffe0ff */
[----:B------:R-:W-:Y:S01]  /*3950*/  IMAD.SHL.U32 R24, R0, 0x2, RZ ;  /* 0x0000000200187824 */ /* 0x000fe200078e00ff */
[C---:B------:R-:W-:Y:S02]  /*3960*/  IADD3 R20, R35.reuse, 0xa0, RZ ;  /* 0x000000a023147810 */ /* 0x040fe40007ffe0ff */
[C---:B------:R-:W-:Y:S02]  /*3970*/  IADD3 R0, R35.reuse, 0xe0, RZ ;  /* 0x000000e023007810 */ /* 0x040fe40007ffe0ff */
[CC--:B------:R-:W-:Y:S02]  /*3980*/  LEA.HI.SX32 R27, R35.reuse, R35.reuse, 0x1b ;  /* 0x00000023231b7211 */ /* 0x0c0fe400078fdaff */
[----:B------:R-:W-:Y:S02]  /*3990*/  LEA.HI.SX32 R23, R22, R35, 0x1b ;  /* 0x0000002316177211 */ /* 0x000fe400078fdaff */
[----:B0-----:R-:W-:-:S02]  /*39a0*/  IADD3 R14, R35, 0xc0, RZ ;  /* 0x000000c0230e7810 */ /* 0x001fc40007ffe0ff */
[-C--:B------:R-:W-:Y:S02]  /*39b0*/  LEA.HI.SX32 R22, R20, R35.reuse, 0x1b ;  /* 0x0000002314167211 */ /* 0x080fe400078fdaff */
[-C--:B------:R-:W-:Y:S01]  /*39c0*/  LEA.HI.SX32 R20, R0, R35.reuse, 0x1b ;  /* 0x0000002300147211 */ /* 0x080fe200078fdaff */
[----:B------:R-:W-:Y:S01]  /*39d0*/  IMAD.SHL.U32 R0, R35, 0x8, RZ ;  /* 0x0000000823007824 */ /* 0x000fe200078e00ff */
[----:B------:R-:W-:Y:S01]  /*39e0*/  LEA.HI.SX32 R14, R14, R35, 0x1b ;  /* 0x000000230e0e7211 */ /* 0x000fe200078fdaff */
[----:B------:R-:W-:Y:S01]  /*39f0*/  IMAD.SHL.U32 R27, R27, 0x2, RZ ;  /* 0x000000021b1b7824 */ /* 0x000fe200078e00ff */
[----:B------:R-:W-:Y:S01]  /*3a00*/  SHF.L.U32 R22, R22, 0x1, RZ ;  /* 0x0000000116167819 */ /* 0x000fe200000006ff */
[----:B------:R-:W-:Y:S01]  /*3a10*/  IMAD.SHL.U32 R23, R23, 0x2, RZ ;  /* 0x0000000217177824 */ /* 0x000fe200078e00ff */
[----:B------:R-:W-:Y:S01]  /*3a20*/  LEA.HI.SX32 R0, R0, R0, 0x1b ;  /* 0x0000000000007211 */ /* 0x000fe200078fdaff */
[----:B------:R-:W-:Y:S01]  /*3a30*/  IMAD.SHL.U32 R21, R14, 0x2, RZ ;  /* 0x000000020e157824 */ /* 0x000fe200078e00ff */
[----:B------:R-:W-:-:S02]  /*3a40*/  ISETP.NE.AND P5, PT, R33, RZ, PT ;  /* 0x000000ff2100720c */ /* 0x000fc40003fa5270 */
[----:B------:R-:W-:Y:S01]  /*3a50*/  SHF.L.U32 R20, R20, 0x1, RZ ;  /* 0x0000000114147819 */ /* 0x000fe200000006ff */
[----:B------:R-:W-:Y:S02]  /*3a60*/  IMAD.SHL.U32 R0, R0, 0x2, RZ ;  /* 0x0000000200007824 */ /* 0x000fe400078e00ff */
[----:B------:R-:W-:Y:S01]  /*3a70*/  IMAD.SHL.U32 R127, R79, 0x8, RZ ;  /* 0x000000084f7f7824 */ /* 0x000fe200078e00ff */
[----:B--2---:R-:W-:Y:S04]  /*3a80*/  STS.U16 [R27+0x210], R12 ;  /* 0x0002100c1b007388 */ /* 0x004fe80000000400 */
[----:B----4-:R-:W-:Y:S04]  /*3a90*/  STS.U16 [R26+0x250], R13 ;  /* 0x0002500d1a007388 */ /* 0x010fe80000000400 */
[----:B---3--:R-:W-:Y:S04]  /*3aa0*/  STS.U16 [R25+0x290], R16 ;  /* 0x0002901019007388 */ /* 0x008fe80000000400 */
[----:B-----5:R-:W-:Y:S04]  /*3ab0*/  STS.U16 [R24+0x2d0], R17 ;  /* 0x0002d01118007388 */ /* 0x020fe80000000400 */
        /* <DEDUP_REMOVED lines=43> */
.L_x_2656:
        /* <DEDUP_REMOVED lines=13> */
.L_x_2655:
[-C--:B------:R-:W-:Y:S01]  /*3e40*/  FFMA.FTZ R14, R117, R113.reuse, R114 ;  /* 0x00000071750e7223 */ /* 0x080fe20000010072 */
        /* <DEDUP_REMOVED lines=67> */
[----:B------:R0:W-:Y:S01]  /*4280*/  STS.64 [R127+0x440], R12 ;  /* 0x0004400c7f007388 */ /* 0x0001e20000000a00 */
        /* <DEDUP_REMOVED lines=17> */
.L_x_2659:
        /* <DEDUP_REMOVED lines=31> */
.L_x_2660:
[----:B------:R0:W5:Y:S02]  /*4590*/  LDG.E R17, [R8.64] ;  /* 0x0000000408117981 */ /* 0x000164000c1e1900 */
.L_x_2661:
[----:B-----5:R-:W-:-:S06]  /*45a0*/  IMAD.WIDE R16, R17, 0x4, R2 ;  /* 0x0000000411107825 */ /* 0x020fcc00078e0202 */
[----:B------:R-:W2:Y:S01]  /*45b0*/  LDG.E R17, [R16.64] ;  /* 0x0000000410117981 */ /* 0x000ea2000c1e1900 */
[----:B------:R-:W-:Y:S01]  /*45c0*/  MOV R14, R70 ;  /* 0x00000046000e7202 */ /* 0x000fe20000000f00 */
[----:B------:R-:W-:Y:S01]  /*45d0*/  IMAD.MOV.U32 R15, RZ, RZ, R63 ;  /* 0x000000ffff0f7224 */ /* 0x000fe200078e003f */
[----:B--2---:R-:W-:-:S03]  /*45e0*/  SHF.R.S32.HI R12, RZ, 0x1f, R17 ;  /* 0x0000001fff0c7819 */ /* 0x004fc60000011411 */
        /* <DEDUP_REMOVED lines=11> */
.L_x_2658:
[----:B------:R-:W-:Y:S05]  /*46a0*/  BSYNC B0 ;  /* 0x0000000000007941 */ /* 0x000fea0003800000 */
.L_x_2657:
        /* <DEDUP_REMOVED lines=12> */
.L_x_2654:
[----:B------:R-:W-:Y:S01]  /*4770*/  BAR.SYNC.DEFER_BLOCKING 0x0 ;  /* 0x0000000000007b1d */ /* 0x000fe20000010000 */
[----:B------:R-:W-:Y:S02]  /*4780*/  ISETP.NE.AND P0, PT, R18, RZ, PT ;  /* 0x000000ff1200720c */ /* 0x000fe40003f05270 */
[----:B------:R-:W-:Y:S02]  /*4790*/  F2FP.PACK_AB R93, R93, R94 ;  /* 0x0000005e5d5d723e */ /* 0x000fe400000000ff */
[----:B------:R-:W-:Y:S01]  /*47a0*/  F2FP.PACK_AB R91, R91, R92 ;  /* 0x0000005c5b5b723e */ /* 0x000fe200000000ff */
[----:B------:R-:W-:Y:S01]  /*47b0*/  BSSY B0, `(.L_x_2663) ;  /* 0x000002c000007945 */ /* 0x000fe20003800000 */
[----:B------:R-:W-:-:S02]  /*47c0*/  F2FP.PACK_AB R89, R89, R90 ;  /* 0x0000005a5959723e */ /* 0x000fc400000000ff */
[----:B------:R-:W-:Y:S02]  /*47d0*/  F2FP.PACK_AB R87, R87, R88 ;  /* 0x000000585757723e */ /* 0x000fe400000000ff */
[----:B------:R-:W-:Y:S02]  /*47e0*/  PRMT R12, R93, 0x7632, R12 ;  /* 0x000076325d0c7816 */ /* 0x000fe4000000000c */
[----:B01----:R-:W-:Y:S02]  /*47f0*/  PRMT R13, R91, 0x7632, R13 ;  /* 0x000076325b0d7816 */ /* 0x003fe4000000000d */
[----:B------:R-:W-:Y:S02]  /*4800*/  PRMT R14, R89, 0x7632, R14 ;  /* 0x00007632590e7816 */ /* 0x000fe4000000000e */
[----:B------:R-:W-:Y:S01]  /*4810*/  PRMT R15, R87, 0x7632, R15 ;  /* 0x00007632570f7816 */ /* 0x000fe2000000000f */
[----:B------:R-:W-:Y:S04]  /*4820*/  STS.U16 [R0], R93 ;  /* 0x0000005d00007388 */ /* 0x000fe80000000400 */
[----:B------:R-:W-:Y:S04]  /*4830*/  STS.U16 [R0+0x2], R12 ;  /* 0x0000020c00007388 */ /* 0x000fe80000000400 */
[----:B------:R-:W-:Y:S04]  /*4840*/  STS.U16 [R0+0x4], R91 ;  /* 0x0000045b00007388 */ /* 0x000fe80000000400 */
[----:B------:R0:W-:Y:S04]  /*4850*/  STS.U16 [R0+0x6], R13 ;  /* 0x0000060d00007388 */ /* 0x0001e80000000400 */
[----:B------:R-:W-:Y:S04]  /*4860*/  STS.U16 [R0+0x8], R89 ;  /* 0x0000085900007388 */ /* 0x000fe80000000400 */
[----:B------:R-:W-:Y:S01]  /*4870*/  STS.U16 [R0+0xa], R14 ;  /* 0x00000a0e00007388 */ /* 0x000fe20000000400 */
[----:B0-----:R-:W-:-:S03]  /*4880*/  IMAD.WIDE.U32 R12, R55, c[0x0][0x210], RZ ;  /* 0x00008400370c7a25 */ /* 0x001fc600078e00ff */
[----:B------:R-:W-:Y:S04]  /*4890*/  STS.U16 [R0+0xc], R87 ;  /* 0x00000c5700007388 */ /* 0x000fe80000000400 */
[----:B------:R0:W-:Y:S01]  /*48a0*/  STS.U16 [R0+0xe], R15 ;  /* 0x00000e0f00007388 */ /* 0x0001e20000000400 */
[----:B------:R-:W-:-:S06]  /*48b0*/  NOP ;  /* 0x0000000000007918 */ /* 0x000fcc0000000000 */
[----:B------:R-:W-:Y:S01]  /*48c0*/  LDS.U16 R27, [R27] ;  /* 0x000000001b1b7984 */ /* 0x000fe20000000400 */
[----:B0-----:R-:W-:-:S03]  /*48d0*/  IMAD R0, R105, c[0x0][0x210], RZ ;  /* 0x0000840069007a24 */ /* 0x001fc600078e02ff */
[----:B------:R-:W-:Y:S01]  /*48e0*/  LDS.U16 R19, [R26+0x40] ;  /* 0x000040001a137984 */ /* 0x000fe20000000400 */
[----:B------:R-:W-:-:S03]  /*48f0*/  IMAD R17, R55, c[0x0][0x214], R0 ;  /* 0x0000850037117a24 */ /* 0x000fc600078e0200 */
[----:B------:R-:W-:Y:S01]  /*4900*/  LDS.U16 R25, [R25+0x80] ;  /* 0x0000800019197984 */ /* 0x000fe20000000400 */
[----:B------:R-:W-:-:S03]  /*4910*/  IMAD.IADD R75, R13, 0x1, R17 ;  /* 0x000000010d4b7824 */ /* 0x000fc600078e0211 */
        /* <DEDUP_REMOVED lines=10> */
[----:B------:R-:W-:Y:S01]  /*49c0*/  IADD3 R14, P0, R10, R31, RZ ;  /* 0x0000001f0a0e7210 */ /* 0x000fe20007f1e0ff */
[----:B------:R-:W-:-:S03]  /*49d0*/  IMAD R77, R65, c[0x0][0x218], RZ ;  /* 0x00008600414d7a24 */ /* 0x000fc600078e02ff */
[----:B------:R-:W-:Y:S01]  /*49e0*/  LEA.HI.X.SX32 R15, R31, R11, 0x1, P0 ;  /* 0x0000000b1f0f7211 */ /* 0x000fe200000f0eff */
[----:B------:R-:W-:-:S04]  /*49f0*/  IMAD R77, R72, c[0x0][0x21c], R77 ;  /* 0x00008700484d7a24 */ /* 0x000fc800078e024d */
[----:B------:R-:W-:-:S04]  /*4a00*/  IMAD.WIDE.U32 R14, R55, c[0x0][0x210], R14 ;  /* 0x00008400370e7a25 */ /* 0x000fc800078e000e */
[----:B------:R-:W-:-:S04]  /*4a10*/  IMAD.IADD R15, R17, 0x1, R15 ;  /* 0x00000001110f7824 */ /* 0x000fc800078e020f */
[----:B------:R-:W-:-:S05]  /*4a20*/  IMAD.WIDE.U32 R14, R72, c[0x0][0x218], R14 ;  /* 0x00008600480e7a25 */ /* 0x000fca00078e000e */
[----:B------:R-:W-:Y:S02]  /*4a30*/  IADD3 R15, R15, R77, RZ ;  /* 0x0000004d0f0f7210 */ /* 0x000fe40007ffe0ff */
[----:B------:R-:W-:-:S04]  /*4a40*/  LEA R16, P0, R14, c[0x0][0x288], 0x1 ;  /* 0x0000a2000e107a11 */ /* 0x000fc800078008ff */
[----:B------:R-:W-:-:S05]  /*4a50*/  LEA.HI.X R17, R14, c[0x0][0x28c], R15, 0x1, P0 ;  /* 0x0000a3000e117a11 */ /* 0x000fca00000f0c0f */
[----:B------:R0:W-:Y:S04]  /*4a60*/  STG.E.U16 [R16.64], R27 ;  /* 0x0000001b10007986 */ /* 0x0001e8000c101504 */
.L_x_2664:
[----:B------:R-:W-:Y:S05]  /*4a70*/  BSYNC B0 ;  /* 0x0000000000007941 */ /* 0x000fea0003800000 */
.L_x_2663:
[----:B------:R-:W-:Y:S01]  /*4a80*/  HFMA2.MMA R13, -RZ, RZ, 0, 1.1920928955078125e-07 ;  /* 0x00000002ff0d7435 */ /* 0x000fe200000001ff */
[----:B------:R-:W-:Y:S01]  /*4a90*/  IMAD.MOV.U32 R14, RZ, RZ, R12 ;  /* 0x000000ffff0e7224 */ /* 0x000fe200078e000c */
[----:B0-----:R-:W-:Y:S01]  /*4aa0*/  SHF.R.S32.HI R27, RZ, 0x1f, R31 ;  /* 0x0000001fff1b7819 */ /* 0x001fe2000001141f */
[----:B------:R-:W-:Y:S01]  /*4ab0*/  IMAD.MOV.U32 R15, RZ, RZ, R75 ;  /* 0x000000ffff0f7224 */ /* 0x000fe200078e004b */
[-C--:B------:R-:W-:Y:S01]  /*4ac0*/  ISETP.GE.AND P1, PT, R38, R73.reuse, PT ;  /* 0x000000492600720c */ /* 0x080fe20003f26270 */
        /* <DEDUP_REMOVED lines=12> */
[----:B------:R-:W-:Y:S01]  /*4b90*/  IMAD.MOV.U32 R12, RZ, RZ, R64 ;  /* 0x000000ffff0c7224 */ /* 0x000fe200078e0040 */
[----:B------:R-:W-:Y:S01]  /*4ba0*/  ISETP.GE.AND P0, PT, R40, R73, PT ;  /* 0x000000492800720c */ /* 0x000fe20003f06270 */
[----:B------:R-:W-:Y:S01]  /*4bb0*/  IMAD.IADD R31, R29, 0x1, R31 ;  /* 0x000000011d1f7824 */ /* 0x000fe200078e021f */
[----:B------:R-:W-:Y:S01]  /*4bc0*/  LEA.HI.X R17, R17, R13, R14, 0x1, P2 ;  /* 0x0000000d11117211 */ /* 0x000fe200010f0c0e */
[----:B------:R-:W-:Y:S01]  /*4bd0*/  IMAD.MOV.U32 R13, RZ, RZ, R45 ;  /* 0x000000ffff0d7224 */ /* 0x000fe200078e002d */
[----:B------:R-:W-:Y:S02]  /*4be0*/  ISETP.GE.AND P2, PT, R36, R73, PT ;  /* 0x000000492400720c */ /* 0x000fe40003f46270 */
[----:B------:R-:W-:Y:S01]  /*4bf0*/  IADD3 R33, R33, 0x1, RZ ;  /* 0x0000000121217810 */ /* 0x000fe20007ffe0ff */
[----:B------:R0:W-:Y:S01]  /*4c00*/  @!P1 STG.E.U16 [R16.64+0x80], R25 ;  /* 0x0000801910009986 */ /* 0x0001e2000c101504 */
[----:B------:R-:W-:Y:S01]  /*4c10*/  MOV R14, R62 ;  /* 0x0000003e000e7202 */ /* 0x000fe20000000f00 */
[C---:B------:R-:W-:Y:S01]  /*4c20*/  IMAD.WIDE R12, R29.reuse, 0x2, R12 ;  /* 0x000000021d0c7825 */ /* 0x040fe200078e020c */
[C---:B------:R-:W-:Y:S01]  /*4c30*/  IADD3 R58, R29.reuse, R58, RZ ;  /* 0x0000003a1d3a7210 */ /* 0x040fe20007ffe0ff */
[----:B------:R0:W-:Y:S02]  /*4c40*/  @!P3 STG.E.U16 [R16.64+0x100], R23 ;  /* 0x000100171000b986 */ /* 0x0001e4000c101504 */
[----:B------:R-:W-:Y:S01]  /*4c50*/  IMAD.WIDE R14, R29, 0x2, R14 ;  /* 0x000000021d0e7825 */ /* 0x000fe200078e020e */
[----:B------:R-:W-:Y:S01]  /*4c60*/  MOV R45, R13 ;  /* 0x0000000d002d7202 */ /* 0x000fe20000000f00 */
[----:B------:R0:W-:Y:S02]  /*4c70*/  @!P4 STG.E.U16 [R16.64+0x140], R69 ;  /* 0x000140451000c986 */ /* 0x0001e4000c101504 */
[----:B------:R-:W-:-:S02]  /*4c80*/  IMAD.MOV.U32 R64, RZ, RZ, R12 ;  /* 0x000000ffff407224 */ /* 0x000fc400078e000c */
[----:B------:R0:W-:Y:S01]  /*4c90*/  @!P2 STG.E.U16 [R16.64+0xc0], R67 ;  /* 0x0000c0431000a986 */ /* 0x0001e2000c101504 */
[----:B------:R-:W-:Y:S02]  /*4ca0*/  IMAD.MOV.U32 R62, RZ, RZ, R14 ;  /* 0x000000ffff3e7224 */ /* 0x000fe400078e000e */
[----:B------:R-:W-:Y:S01]  /*4cb0*/  IMAD.MOV.U32 R43, RZ, RZ, R15 ;  /* 0x000000ffff2b7224 */ /* 0x000fe200078e000f */
[----:B------:R0:W-:Y:S04]  /*4cc0*/  @!P5 STG.E.U16 [R16.64+0x180], R21 ;  /* 0x000180151000d986 */ /* 0x0001e8000c101504 */
[----:B------:R0:W-:Y:S04]  /*4cd0*/  @!P6 STG.E.U16 [R16.64+0x1c0], R71 ;  /* 0x0001c0471000e986 */ /* 0x0001e8000c101504 */
[----:B------:R0:W-:Y:S01]  /*4ce0*/  @!P0 STG.E.U16 [R16.64+0x40], R19 ;  /* 0x0000401310008986 */ /* 0x0001e2000c101504 */
[----:B------:R-:W-:-:S13]  /*4cf0*/  ISETP.GE.AND P0, PT, R33, R56, PT ;  /* 0x000000382100720c */ /* 0x000fda0003f06270 */
[----:B0-----:R-:W-:Y:S01]  /*4d00*/  @P0 CALL.REL.NOINC `(.L_x_2665) ;  /* 0x0000001000000944 */ /* 0x001fe20003c00000 */
[----:B------:R-:W-:Y:S05]  /*4d10*/  BRA `(.L_x_2666) ;  /* 0xffffc59000007947 */ /* 0x000fea000383ffff */
.L_x_2665:
[----:B------:R-:W-:Y:S05]  /*4d20*/  EXIT ;  /* 0x000000000000794d */ /* 0x000fea0003800000 */
.L_x_2667:
        /* <DEDUP_REMOVED lines=13> */
.L_x_8867:


//--------------------- .text._Z25selective_scan_fwd_kernelI32Selective_Scan_fwd_kernel_traitsILi32ELi8ELi1ELb0ELb1ELb1ELb1ELb0EN3c104HalfEffEEv13SSMParamsBase --------------------------
	.section	.text._Z25selective_scan_fwd_kernelI32Selective_Scan_fwd_kernel_traitsILi32ELi8ELi1ELb0ELb1ELb1ELb1ELb0EN3c104HalfEffEEv13SSMParamsBase,"ax",@progbits
	.sectioninfo	@"SHI_REGISTERS=128"
	.align	128
        .global         _Z25selective_scan_fwd_kernelI32Selective_Scan_fwd_kernel_traitsILi32ELi8ELi1ELb0ELb1ELb1ELb1ELb0EN3c104HalfEffEEv13SSMParamsBase
        .type           _Z25selective_scan_fwd_kernelI32Selective_Scan_fwd_kernel_traitsILi32ELi8ELi1ELb0ELb1ELb1ELb1ELb0EN3c104HalfEffEEv13SSMParamsBase,@function
        .size           _Z25selective_scan_fwd_kernelI32Selective_Scan_fwd_kernel_traitsILi32ELi8ELi1ELb0ELb1ELb1ELb1ELb0EN3c104HalfEffEEv13SSMParamsBase,(.L_x_8868 - _Z25selective_scan_fwd_kernelI32Selective_Scan_fwd_kernel_traitsILi32ELi8ELi1ELb0ELb1ELb1ELb1ELb0EN3c104HalfEffEEv13SSMParamsBase)
        .other          _Z25selective_scan_fwd_kernelI32Selective_Scan_fwd_kernel_traitsILi32ELi8ELi1ELb0ELb1ELb1ELb1ELb0EN3c104HalfEffEEv13SSMParamsBase,@"STO_CUDA_ENTRY STV_DEFAULT"
_Z25selective_scan_fwd_kernelI32Selective_Scan_fwd_kernel_traitsILi32ELi8ELi1ELb0ELb1ELb1ELb1ELb0EN3c104HalfEffEEv13SSMParamsBase:
.text._Z25selective_scan_fwd_kernelI32Selective_Scan_fwd_kernel_traitsILi32ELi8ELi1ELb0ELb1ELb1ELb1ELb0EN3c104HalfEffEEv13SSMParamsBase:
        /* <DEDUP_REMOVED lines=34> */
.L_x_2668:
        /* <DEDUP_REMOVED lines=28> */
.L_x_2669:
        /* <DEDUP_REMOVED lines=11> */
.L_x_2670:
        /* <DEDUP_REMOVED lines=174> */
.L_x_2671:
        /* <DEDUP_REMOVED lines=18> */
.L_x_2672:
        /* <DEDUP_REMOVED lines=26> */
.L_x_2703:
        /* <DEDUP_REMOVED lines=13> */
[----:B------:R-:W-:Y:S02]  /*1300*/  ISETP.GE.AND P0, PT, R52, R39, PT ;  /* 0x000000273400720c */ /* 0x000fe40003f06270 */
[----:B------:R-:W-:Y:S02]  /*1310*/  SHF.L.U64.HI R2, R78, 0x1, R79 ;  /* 0x000000014e027819 */ /* 0x000fe4000001024f */
[----:B------:R-:W-:Y:S02]  /*1320*/  P2R R4, PR, RZ, 0x1 ;  /* 0x00000001ff047803 */ /* 0x000fe40000000000 */
[-C--:B------:R-:W-:Y:S02]  /*1330*/  IADD3 R6, P0, R94, R7.reuse, RZ ;  /* 0x000000075e067210 */ /* 0x080fe40007f1e0ff */
[----:B------:R-:W-:-:S02]  /*1340*/  IADD3 R8, P1, R96, R7, RZ ;  /* 0x0000000760087210 */ /* 0x000fc40007f3e0ff */
[----:B------:R-:W-:Y:S02]  /*1350*/  IADD3.X R7, R61, R2, RZ, P0, !PT ;  /* 0x000000023d077210 */ /* 0x000fe400007fe4ff */
[-C--:B------:R-:W-:Y:S01]  /*1360*/  ISETP.GE.AND P4, PT, R78, R39.reuse, PT ;  /* 0x000000274e00720c */ /* 0x080fe20003f86270 */
[--C-:B------:R-:W-:Y:S01]  /*1370*/  IMAD.X R9, R63, 0x1, R2.reuse, P1 ;  /* 0x000000013f097824 */ /* 0x100fe200008e0602 */
[----:B------:R-:W-:Y:S02]  /*1380*/  ISETP.NE.AND P0, PT, R4, RZ, PT ;  /* 0x000000ff0400720c */ /* 0x000fe40003f05270 */
[----:B------:R-:W-:Y:S02]  /*1390*/  PRMT R5, RZ, 0x7610, R5 ;  /* 0x00007610ff057816 */ /* 0x000fe40000000005 */
[----:B------:R-:W-:Y:S02]  /*13a0*/  PRMT R2, RZ, 0x7610, R2 ;  /* 0x00007610ff027816 */ /* 0x000fe40000000002 */
[----:B------:R-:W-:-:S02]  /*13b0*/  ISETP.GE.AND P6, PT, R50, R39, PT ;  /* 0x000000273200720c */ /* 0x000fc40003fc6270 */
[-C--:B------:R-:W-:Y:S02]  /*13c0*/  ISETP.GE.AND P5, PT, R48, R39.reuse, PT ;  /* 0x000000273000720c */ /* 0x080fe40003fa6270 */
[-C--:B------:R-:W-:Y:S01]  /*13d0*/  ISETP.GE.AND P3, PT, R46, R39.reuse, PT ;  /* 0x000000272e00720c */ /* 0x080fe20003f66270 */
[----:B------:R0:W2:Y:S01]  /*13e0*/  @!P4 LDG.E.U16 R5, [R8.64] ;  /* 0x000000040805c981 */ /* 0x0000a2000c1e1500 */
[-C--:B------:R-:W-:Y:S02]  /*13f0*/  ISETP.GE.AND P2, PT, R44, R39.reuse, PT ;  /* 0x000000272c00720c */ /* 0x080fe40003f46270 */
[-C--:B------:R-:W-:Y:S01]  /*1400*/  ISETP.GE.AND P1, PT, R42, R39.reuse, PT ;  /* 0x000000272a00720c */ /* 0x080fe20003f26270 */
[----:B------:R0:W3:Y:S01]  /*1410*/  @!P0 LDG.E.U16 R2, [R8.64+0x40] ;  /* 0x0000400408028981 */ /* 0x0000e2000c1e1500 */
[----:B------:R-:W-:Y:S02]  /*1420*/  ISETP.GE.AND P0, PT, R40, R39, PT ;  /* 0x000000272800720c */ /* 0x000fe40003f06270 */
[----:B------:R-:W-:-:S02]  /*1430*/  PRMT R11, RZ, 0x7610, R11 ;  /* 0x00007610ff0b7816 */ /* 0x000fc4000000000b */
[----:B------:R-:W-:Y:S02]  /*1440*/  PRMT R10, RZ, 0x7610, R10 ;  /* 0x00007610ff0a7816 */ /* 0x000fe4000000000a */
[----:B------:R-:W-:Y:S02]  /*1450*/  PRMT R13, RZ, 0x7610, R13 ;  /* 0x00007610ff0d7816 */ /* 0x000fe4000000000d */
[----:B------:R-:W-:Y:S01]  /*1460*/  PRMT R12, RZ, 0x7610, R12 ;  /* 0x00007610ff0c7816 */ /* 0x000fe2000000000c */
[----:B------:R0:W4:Y:S01]  /*1470*/  @!P6 LDG.E.U16 R11, [R8.64+0x80] ;  /* 0x00008004080be981 */ /* 0x000122000c1e1500 */
[----:B------:R-:W-:Y:S02]  /*1480*/  PRMT R15, RZ, 0x7610, R15 ;  /* 0x00007610ff0f7816 */ /* 0x000fe4000000000f */
[----:B------:R-:W-:Y:S01]  /*1490*/  PRMT R14, RZ, 0x7610, R14 ;  /* 0x00007610ff0e7816 */ /* 0x000fe2000000000e */
[----:B------:R0:W5:Y:S01]  /*14a0*/  @!P5 LDG.E.U16 R10, [R8.64+0xc0] ;  /* 0x0000c004080ad981 */ /* 0x000162000c1e1500 */
[----:B------:R-:W-:-:S02]  /*14b0*/  IADD3 R16, R43, 0x20, RZ ;  /* 0x000000202b107810 */ /* 0x000fc40007ffe0ff */
[C---:B------:R-:W-:Y:S01]  /*14c0*/  IADD3 R18, R43.reuse, 0x40, RZ ;  /* 0x000000402b127810 */ /* 0x040fe20007ffe0ff */
[----:B------:R0:W5:Y:S01]  /*14d0*/  @!P3 LDG.E.U16 R13, [R8.64+0x100] ;  /* 0x00010004080db981 */ /* 0x000162000c1e1500 */
[C---:B------:R-:W-:Y:S02]  /*14e0*/  LEA.HI.SX32 R38, R43.reuse, R43, 0x1b ;  /* 0x0000002b2b267211 */ /* 0x040fe400078fdaff */
[C---:B------:R-:W-:Y:S01]  /*14f0*/  IADD3 R20, R43.reuse, 0xc0, RZ ;  /* 0x000000c02b147810 */ /* 0x040fe20007ffe0ff */
[----:B------:R0:W5:Y:S01]  /*1500*/  @!P2 LDG.E.U16 R12, [R8.64+0x140] ;  /* 0x00014004080ca981 */ /* 0x000162000c1e1500 */
[----:B------:R-:W-:Y:S02]  /*1510*/  IADD3 R22, R43, 0xe0, RZ ;  /* 0x000000e02b167810 */ /* 0x000fe40007ffe0ff */
[----:B------:R-:W-:Y:S01]  /*1520*/  P2R R0, PR, RZ, 0x40 ;  /* 0x00000040ff007803 */ /* 0x000fe20000000000 */
[----:B------:R0:W5:Y:S01]  /*1530*/  @!P1 LDG.E.U16 R15, [R8.64+0x180] ;  /* 0x00018004080f9981 */ /* 0x000162000c1e1500 */
[----:B------:R-:W-:-:S02]  /*1540*/  P2R R23, PR, RZ, 0x40 ;  /* 0x00000040ff177803 */ /* 0x000fc40000000000 */
[----:B------:R-:W-:Y:S01]  /*1550*/  PRMT R17, RZ, 0x7610, R17 ;  /* 0x00007610ff117816 */ /* 0x000fe20000000011 */
[----:B------:R0:W5:Y:S01]  /*1560*/  @!P0 LDG.E.U16 R14, [R8.64+0x1c0] ;  /* 0x0001c004080e8981 */ /* 0x000162000c1e1500 */
[-C--:B------:R-:W-:Y:S01]  /*1570*/  LEA.HI.SX32 R16, R16, R43.reuse, 0x1b ;  /* 0x0000002b10107211 */ /* 0x080fe200078fdaff */
[----:B------:R-:W-:Y:S01]  /*1580*/  IMAD.SHL.U32 R38, R38, 0x2, RZ ;  /* 0x0000000226267824 */ /* 0x000fe200078e00ff */
[----:B------:R-:W-:Y:S02]  /*1590*/  LEA.HI.SX32 R18, R18, R43, 0x1b ;  /* 0x0000002b12127211 */ /* 0x000fe400078fdaff */
[----:B------:R-:W-:Y:S01]  /*15a0*/  PRMT R19, RZ, 0x7610, R19 ;  /* 0x00007610ff137816 */ /* 0x000fe20000000013 */
[----:B------:R-:W-:Y:S01]  /*15b0*/  IMAD.SHL.U32 R37, R16, 0x2, RZ ;  /* 0x0000000210257824 */ /* 0x000fe200078e00ff */
[----:B------:R-:W-:Y:S02]  /*15c0*/  IADD3 R16, R43, 0x80, RZ ;  /* 0x000000802b107810 */ /* 0x000fe40007ffe0ff */
[----:B------:R-:W-:-:S02]  /*15d0*/  PRMT R21, RZ, 0x7610, R21 ;  /* 0x00007610ff157816 */ /* 0x000fc40000000015 */
[C---:B0-----:R-:W-:Y:S02]  /*15e0*/  IADD3 R8, R43.reuse, 0x60, RZ ;  /* 0x000000602b087810 */ /* 0x041fe40007ffe0ff */
[----:B------:R-:W-:Y:S02]  /*15f0*/  SHF.L.U32 R36, R18, 0x1, RZ ;  /* 0x0000000112247819 */ /* 0x000fe400000006ff */
[----:B------:R-:W-:Y:S02]  /*1600*/  IADD3 R18, R43, 0xa0, RZ ;  /* 0x000000a02b127810 */ /* 0x000fe40007ffe0ff */
[-C--:B------:R-:W-:Y:S02]  /*1610*/  LEA.HI.SX32 R8, R8, R43.reuse, 0x1b ;  /* 0x0000002b08087211 */ /* 0x080fe400078fdaff */
[-C--:B------:R-:W-:Y:S02]  /*1620*/  LEA.HI.SX32 R16, R16, R43.reuse, 0x1b ;  /* 0x0000002b10107211 */ /* 0x080fe400078fdaff */
[----:B------:R-:W-:-:S02]  /*1630*/  LEA.HI.SX32 R18, R18, R43, 0x1b ;  /* 0x0000002b12127211 */ /* 0x000fc400078fdaff */
[-C--:B------:R-:W-:Y:S01]  /*1640*/  LEA.HI.SX32 R20, R20, R43.reuse, 0x1b ;  /* 0x0000002b14147211 */ /* 0x080fe200078fdaff */
[----:B------:R-:W-:Y:S01]  /*1650*/  IMAD.SHL.U32 R35, R8, 0x2, RZ ;  /* 0x0000000208237824 */ /* 0x000fe200078e00ff */
[----:B------:R-:W-:Y:S01]  /*1660*/  LEA.HI.SX32 R22, R22, R43, 0x1b ;  /* 0x0000002b16167211 */ /* 0x000fe200078fdaff */
[----:B------:R-:W-:Y:S01]  /*1670*/  IMAD.SHL.U32 R34, R16, 0x2, RZ ;  /* 0x0000000210227824 */ /* 0x000fe200078e00ff */
[----:B------:R-:W-:Y:S01]  /*1680*/  SHF.L.U32 R33, R18, 0x1, RZ ;  /* 0x0000000112217819 */ /* 0x000fe200000006ff */
[----:B------:R-:W-:Y:S01]  /*1690*/  IMAD.SHL.U32 R32, R20, 0x2, RZ ;  /* 0x0000000214207824 */ /* 0x000fe200078e00ff */
[----:B------:R-:W-:Y:S01]  /*16a0*/  P2R R3, PR, RZ, 0x20 ;  /* 0x00000020ff037803 */ /* 0x000fe20000000000 */
[----:B------:R-:W-:Y:S01]  /*16b0*/  IMAD.SHL.U32 R31, R22, 0x2, RZ ;  /* 0x00000002161f7824 */ /* 0x000fe200078e00ff */
[----:B------:R-:W-:Y:S02]  /*16c0*/  ISETP.NE.AND P6, PT, R4, RZ, PT ;  /* 0x000000ff0400720c */ /* 0x000fe40003fc5270 */
[----:B------:R-:W-:-:S02]  /*16d0*/  PRMT R8, RZ, 0x7610, R8 ;  /* 0x00007610ff087816 */ /* 0x000fc40000000008 */
[----:B------:R-:W-:Y:S02]  /*16e0*/  PRMT R9, RZ, 0x7610, R9 ;  /* 0x00007610ff097816 */ /* 0x000fe40000000009 */
[----:B------:R-:W-:Y:S02]  /*16f0*/  PRMT R16, RZ, 0x7610, R16 ;  /* 0x00007610ff107816 */ /* 0x000fe40000000010 */
[----:B------:R-:W-:Y:S02]  /*1700*/  PRMT R18, RZ, 0x7610, R18 ;  /* 0x00007610ff127816 */ /* 0x000fe40000000012 */
[----:B------:R-:W-:Y:S01]  /*1710*/  PRMT R20, RZ, 0x7610, R20 ;  /* 0x00007610ff147816 */ /* 0x000fe20000000014 */
[----:B--2---:R-:W-:Y:S04]  /*1720*/  STS.U16 [R38], R5 ;  /* 0x0000000526007388 */ /* 0x004fe80000000400 */
[----:B---3--:R0:W-:Y:S02]  /*1730*/  STS.U16 [R37+0x40], R2 ;  /* 0x0000400225007388 */ /* 0x0081e40000000400 */
[----:B0-----:R-:W-:-:S02]  /*1740*/  SHF.L.U32 R2, R43, 0x3, RZ ;  /* 0x000000032b027819 */ /* 0x001fc400000006ff */
[----:B----4-:R-:W-:Y:S02]  /*1750*/  STS.U16 [R36+0x80], R11 ;  /* 0x0000800b24007388 */ /* 0x010fe40000000400 */
[----:B------:R-:W-:Y:S02]  /*1760*/  LEA.HI.SX32 R2, R2, R2, 0x1b ;  /* 0x0000000202027211 */ /* 0x000fe400078fdaff */
[----:B-----5:R-:W-:Y:S04]  /*1770*/  STS.U16 [R35+0xc0], R10 ;  /* 0x0000c00a23007388 */ /* 0x020fe80000000400 */
[----:B------:R-:W-:Y:S01]  /*1780*/  STS.U16 [R34+0x100], R13 ;  /* 0x0001000d22007388 */ /* 0x000fe20000000400 */
[----:B------:R-:W-:-:S03]  /*1790*/  IMAD.SHL.U32 R30, R2, 0x2, RZ ;  /* 0x00000002021e7824 */ /* 0x000fc600078e00ff */
        /* <DEDUP_REMOVED lines=13> */
[----:B------:R-:W2:Y:S01]  /*1870*/  @!P6 LDG.E.U16 R8, [R6.64+0x40] ;  /* 0x000040040608e981 */ /* 0x000ea2000c1e1500 */
[----:B------:R-:W-:-:S03]  /*1880*/  ISETP.NE.AND P6, PT, R23, RZ, PT ;  /* 0x000000ff1700720c */ /* 0x000fc60003fc5270 */
[----:B------:R-:W3:Y:S04]  /*1890*/  @!P4 LDG.E.U16 R9, [R6.64] ;  /* 0x000000040609c981 */ /* 0x000ee8000c1e1500 */
[----:B------:R-:W4:Y:S04]  /*18a0*/  @!P5 LDG.E.U16 R16, [R6.64+0xc0] ;  /* 0x0000c0040610d981 */ /* 0x000f28000c1e1500 */
[----:B------:R-:W5:Y:S04]  /*18b0*/  @!P3 LDG.E.U16 R19, [R6.64+0x100] ;  /* 0x000100040613b981 */ /* 0x000f68000c1e1500 */
[----:B------:R-:W4:Y:S04]  /*18c0*/  @!P6 LDG.E.U16 R17, [R6.64+0x80] ;  /* 0x000080040611e981 */ /* 0x000f28000c1e1500 */
[----:B------:R-:W5:Y:S04]  /*18d0*/  @!P2 LDG.E.U16 R18, [R6.64+0x140] ;  /* 0x000140040612a981 */ /* 0x000f68000c1e1500 */
[----:B------:R-:W5:Y:S04]  /*18e0*/  @!P1 LDG.E.U16 R21, [R6.64+0x180] ;  /* 0x0001800406159981 */ /* 0x000f68000c1e1500 */
[----:B------:R-:W5:Y:S01]  /*18f0*/  @!P0 LDG.E.U16 R20, [R6.64+0x1c0] ;  /* 0x0001c00406148981 */ /* 0x000f62000c1e1500 */
[----:B------:R-:W-:Y:S01]  /*1900*/  ULDC.U8 UR6, c[0x0][0x188] ;  /* 0x0000620000067ab9 */ /* 0x000fe20000000000 */
[----:B------:R-:W-:Y:S02]  /*1910*/  BSSY B0, `(.L_x_2673) ;  /* 0x0000038000007945 */ /* 0x000fe40003800000 */
[----:B---3--:R-:W-:Y:S04]  /*1920*/  STS.U16 [R38], R9 ;  /* 0x0000000926007388 */ /* 0x008fe80000000400 */
[----:B--2---:R-:W-:Y:S04]  /*1930*/  STS.U16 [R37+0x40], R8 ;  /* 0x0000400825007388 */ /* 0x004fe80000000400 */
[----:B----4-:R-:W-:Y:S04]  /*1940*/  STS.U16 [R36+0x80], R17 ;  /* 0x0000801124007388 */ /* 0x010fe80000000400 */
[----:B------:R-:W-:Y:S04]  /*1950*/  STS.U16 [R35+0xc0], R16 ;  /* 0x0000c01023007388 */ /* 0x000fe80000000400 */
        /* <DEDUP_REMOVED lines=51> */
.L_x_2674:
[----:B---34-:R-:W-:Y:S05]  /*1c90*/  BSYNC B0 ;  /* 0x0000000000007941 */ /* 0x018fea0003800000 */
.L_x_2673:
        /* <DEDUP_REMOVED lines=37> */
.L_x_2676:
[----:B------:R-:W-:Y:S05]  /*1ef0*/  BSYNC B0 ;  /* 0x0000000000007941 */ /* 0x000fea0003800000 */
.L_x_2675:
        /* <DEDUP_REMOVED lines=37> */
.L_x_2678:
[----:B------:R-:W-:Y:S05]  /*2150*/  BSYNC B0 ;  /* 0x0000000000007941 */ /* 0x000fea0003800000 */
.L_x_2677:
        /* <DEDUP_REMOVED lines=37> */
.L_x_2680:
[----:B------:R-:W-:Y:S05]  /*23b0*/  BSYNC B0 ;  /* 0x0000000000007941 */ /* 0x000fea0003800000 */
.L_x_2679:
        /* <DEDUP_REMOVED lines=37> */
.L_x_2682:
[----:B------:R-:W-:Y:S05]  /*2610*/  BSYNC B0 ;  /* 0x0000000000007941 */ /* 0x000fea0003800000 */
.L_x_2681:
[----:B------:R-:W-:Y:S01]  /*2620*/  FSETP.GTU.FTZ.AND P5, PT, R24, 20, PT ;  /* 0x41a000001800780b */ /* 0x000fe20003fbc000 */
[----:B------:R-:W-:Y:S01]  /*2630*/  HADD2.F32 R18, -RZ, R6.H0_H0 ;  /* 0x20000006ff127230 */ /* 0x000fe20000004100 */
[----:B------:R-:W-:Y:S01]  /*2640*/  MOV R6, R94 ;  /* 0x0000005e00067202 */ /* 0x000fe20000000f00 */
[----:B------:R-:W-:Y:S01]  /*2650*/  IMAD.MOV.U32 R8, RZ, RZ, R96 ;  /* 0x000000ffff087224 */ /* 0x000fe200078e0060 */
[----:B------:R-:W-:Y:S01]  /*2660*/  ISETP.EQ.OR P5, PT, RZ, UR6, P5 ;  /* 0x00000006ff007c0c */ /* 0x000fe2000afa2670 */
[----:B------:R-:W-:Y:S01]  /*2670*/  IMAD.MOV.U32 R9, RZ, RZ, R63 ;  /* 0x000000ffff097224 */ /* 0x000fe200078e003f */
[----:B------:R-:W-:Y:S01]  /*2680*/  BSSY B0, `(.L_x_2683) ;  /* 0x0000025000007945 */ /* 0x000fe20003800000 */
[----:B------:R-:W-:Y:S02]  /*2690*/  IMAD.MOV.U32 R7, RZ, RZ, R61 ;  /* 0x000000ffff077224 */ /* 0x000fe400078e003d */
[----:B------:R-:W-:-:S04]  /*26a0*/  IMAD.WIDE R8, R39, 0x2, R8 ;  /* 0x0000000227087825 */ /* 0x000fc800078e0208 */
[----:B------:R-:W-:-:S04]  /*26b0*/  IMAD.WIDE R6, R39, 0x2, R6 ;  /* 0x0000000227067825 */ /* 0x000fc800078e0206 */
[----:B------:R-:W-:Y:S01]  /*26c0*/  FADD.FTZ R23, R18, R65 ;  /* 0x0000004112177221 */ /* 0x000fe20000010000 */
        /* <DEDUP_REMOVED lines=32> */
.L_x_2684:
[----:B------:R-:W-:Y:S05]  /*28d0*/  BSYNC B0 ;  /* 0x0000000000007941 */ /* 0x000fea0003800000 */
.L_x_2683:
[----:B------:R-:W-:Y:S01]  /*28e0*/  FSETP.GTU.FTZ.AND P5, PT, R23, 20, PT ;  /* 0x41a000001700780b */ /* 0x000fe20003fbc000 */
[----:B------:R-:W-:Y:S01]  /*28f0*/  HADD2.F32 R16, -RZ, R16.H0_H0 ;  /* 0x20000010ff107230 */ /* 0x000fe20000004100 */
        /* <DEDUP_REMOVED lines=39> */
.L_x_2686:
[----:B------:R-:W-:Y:S05]  /*2b70*/  BSYNC B0 ;  /* 0x0000000000007941 */ /* 0x000fea0003800000 */
.L_x_2685:
        /* <DEDUP_REMOVED lines=42> */
.L_x_2688:
[----:B------:R-:W-:Y:S05]  /*2e20*/  BSYNC B0 ;  /* 0x0000000000007941 */ /* 0x000fea0003800000 */
.L_x_2687:
        /* <DEDUP_REMOVED lines=22> */
.L_x_2697:
        /* <DEDUP_REMOVED lines=19> */
[----:B------:R-:W2:Y:S03]  /*30c0*/  @!P3 LDG.E.U16 R101, [R82.64+0x100] ;  /* 0x000100045265b981 */ /* 0x000ea6000c1e1500 */
[----:B------:R-:W-:Y:S01]  /*30d0*/  IADD3 R45, R85, R45, RZ ;  /* 0x0000002d552d7210 */ /* 0x000fe20007ffe0ff */
[----:B------:R-:W-:Y:S01]  /*30e0*/  IMAD.MOV.U32 R85, RZ, RZ, R49 ;  /* 0x000000ffff557224 */ /* 0x000fe200078e0031 */
[----:B------:R-:W3:Y:S02]  /*30f0*/  @!P2 LDG.E.U16 R106, [R82.64+0x140] ;  /* 0x00014004526aa981 */ /* 0x000ee4000c1e1500 */
[----:B------:R-:W-:Y:S01]  /*3100*/  LEA.HI.X R81, R84, R57, R45, 0x1, P5 ;  /* 0x0000003954517211 */ /* 0x000fe200028f0c2d */
[----:B------:R-:W-:-:S02]  /*3110*/  IMAD.MOV.U32 R84, RZ, RZ, R72 ;  /* 0x000000ffff547224 */ /* 0x000fc400078e0048 */
[C-C-:B------:R-:W-:Y:S01]  /*3120*/  IMAD R45, R5.reuse, c[0x0][0x19c], R104.reuse ;  /* 0x00006700052d7a24 */ /* 0x140fe200078e0268 */
[----:B------:R-:W-:Y:S01]  /*3130*/  PRMT R104, RZ, 0x7610, R104 ;  /* 0x00007610ff687816 */ /* 0x000fe20000000068 */
[----:B------:R-:W-:-:S05]  /*3140*/  IMAD.WIDE.U32 R102, R5, c[0x0][0x198], R84 ;  /* 0x0000660005667a25 */ /* 0x000fca00078e0054 */
[----:B------:R-:W-:Y:S01]  /*3150*/  IADD3 R45, R103, R45, RZ ;  /* 0x0000002d672d7210 */ /* 0x000fe20007ffe0ff */
[----:B------:R-:W4:Y:S01]  /*3160*/  @!P6 LDG.E.U16 R104, [R82.64+0xc0] ;  /* 0x0000c0045268e981 */ /* 0x000f22000c1e1500 */
[C---:B------:R-:W-:Y:S02]  /*3170*/  LEA R84, P5, R102.reuse, c[0x0][0x250], 0x2 ;  /* 0x0000940066547a11 */ /* 0x040fe400078a10ff */
[----:B------:R-:W-:Y:S02]  /*3180*/  PRMT R103, RZ, 0x7610, R103 ;  /* 0x00007610ff677816 */ /* 0x000fe40000000067 */
[--C-:B------:R-:W-:Y:S02]  /*3190*/  LEA.HI.X R85, R102, c[0x0][0x254], R45.reuse, 0x2, P5 ;  /* 0x0000950066557a11 */ /* 0x100fe400028f142d */
[----:B------:R-:W-:Y:S02]  /*31a0*/  PRMT R102, RZ, 0x7610, R102 ;  /* 0x00007610ff667816 */ /* 0x000fe40000000066 */
[----:B------:R-:W-:Y:S01]  /*31b0*/  ISETP.NE.AND P5, PT, R0, RZ, PT ;  /* 0x000000ff0000720c */ /* 0x000fe20003fa5270 */
[----:B------:R-:W5:Y:S01]  /*31c0*/  @!P1 LDG.E.U16 R103, [R82.64+0x180] ;  /* 0x0001800452679981 */ /* 0x000f62000c1e1500 */
[----:B------:R-:W-:-:S03]  /*31d0*/  PRMT R45, RZ, 0x7610, R45 ;  /* 0x00007610ff2d7816 */ /* 0x000fc6000000002d */
[----:B------:R-:W2:Y:S01]  /*31e0*/  @!P0 LDG.E.U16 R102, [R82.64+0x40] ;  /* 0x0000400452668981 */ /* 0x000ea2000c1e1500 */
[----:B------:R-:W-:-:S03]  /*31f0*/  ISETP.NE.AND P0, PT, R105, RZ, PT ;  /* 0x000000ff6900720c */ /* 0x000fc60003f05270 */
[----:B------:R-:W2:Y:S04]  /*3200*/  @!P4 LDG.E.U16 R45, [R82.64] ;  /* 0x00000004522dc981 */ /* 0x000ea8000c1e1500 */
[----:B------:R-:W3:Y:S04]  /*3210*/  @!P5 LDG.E.U16 R99, [R82.64+0x80] ;  /* 0x000080045263d981 */ /* 0x000ee8000c1e1500 */
[----:B------:R-:W3:Y:S04]  /*3220*/  LDG.E R84, [R84.64] ;  /* 0x0000000454547981 */ /* 0x000ee8000c1e1900 */
[----:B------:R-:W4:Y:S01]  /*3230*/  @!P0 LDG.E.U16 R108, [R82.64+0x1c0] ;  /* 0x0001c004526c8981 */ /* 0x000f22000c1e1500 */
[----:B------:R-:W-:-:S03]  /*3240*/  ISETP.GE.U32.AND P5, PT, R56, R39, PT ;  /* 0x000000273800720c */ /* 0x000fc60003fa6070 */
[----:B--2---:R0:W-:Y:S04]  /*3250*/  STS.U16 [R38], R45 ;  /* 0x0000002d26007388 */ /* 0x0041e80000000400 */
[----:B------:R-:W-:Y:S04]  /*3260*/  STS.U16 [R37+0x40], R102 ;  /* 0x0000406625007388 */ /* 0x000fe80000000400 */
[----:B---3--:R-:W-:Y:S04]  /*3270*/  STS.U16 [R36+0x80], R99 ;  /* 0x0000806324007388 */ /* 0x008fe80000000400 */
[----:B----4-:R-:W-:Y:S04]  /*3280*/  STS.U16 [R35+0xc0], R104 ;  /* 0x0000c06823007388 */ /* 0x010fe80000000400 */
[----:B------:R-:W-:Y:S04]  /*3290*/  STS.U16 [R34+0x100], R101 ;  /* 0x0001006522007388 */ /* 0x000fe80000000400 */
[----:B------:R1:W-:Y:S04]  /*32a0*/  STS.U16 [R33+0x140], R106 ;  /* 0x0001406a21007388 */ /* 0x0003e80000000400 */
[----:B-----5:R-:W-:Y:S04]  /*32b0*/  STS.U16 [R32+0x180], R103 ;  /* 0x0001806720007388 */ /* 0x020fe80000000400 */
        /* <DEDUP_REMOVED lines=15> */
[----:B------:R-:W-:Y:S02]  /*33b0*/  FMUL.FTZ R32, R9, R32 ;  /* 0x0000002009207220 */ /* 0x000fe40000410000 */
[----:B0-----:R-:W-:Y:S01]  /*33c0*/  IMAD.SHL.U32 R34, R45, 0x8, RZ ;  /* 0x000000082d227824 */ /* 0x001fe200078e00ff */
        /* <DEDUP_REMOVED lines=48> */
[----:B------:R-:W-:Y:S02]  /*36d0*/  PRMT R32, RZ, 0x7610, R32 ;  /* 0x00007610ff207816 */ /* 0x000fe40000000020 */
[----:B------:R-:W-:Y:S01]  /*36e0*/  ISETP.GE.U32.AND P5, PT, R54, R39, PT ;  /* 0x000000273600720c */ /* 0x000fe20003fa6070 */
[----:B0-----:R-:W-:-:S03]  /*36f0*/  HADD2.F32 R31, -RZ, R31.H0_H0 ;  /* 0x2000001fff1f7230 */ /* 0x001fc60000004100 */
[----:B------:R0:W3:Y:S02]  /*3700*/  @!P6 LDG.E.U16 R32, [R80.64+0x40] ;  /* 0x000040045020e981 */ /* 0x0000e4000c1e1500 */
[----:B------:R-:W-:Y:S01]  /*3710*/  FMUL.FTZ R31, R6, R31 ;  /* 0x0000001f061f7220 */ /* 0x000fe20000410000 */
[----:B--2---:R-:W-:Y:S02]  /*3720*/  FSEL R99, R82, 1, !P5 ;  /* 0x3f80000052637808 */ /* 0x004fe40006800000 */
[----:B------:R-:W-:Y:S02]  /*3730*/  ISETP.NE.AND P6, PT, R105, RZ, PT ;  /* 0x000000ff6900720c */ /* 0x000fe40003fc5270 */
[----:B------:R-:W-:Y:S02]  /*3740*/  FSEL R102, R31, RZ, !P5 ;  /* 0x000000ff1f667208 */ /* 0x000fe40006800000 */
[----:B------:R-:W-:Y:S02]  /*3750*/  ISETP.NE.AND P5, PT, R0, RZ, PT ;  /* 0x000000ff0000720c */ /* 0x000fe40003fa5270 */
[----:B------:R-:W-:-:S02]  /*3760*/  PRMT R31, RZ, 0x7610, R31 ;  /* 0x00007610ff1f7816 */ /* 0x000fc4000000001f */
[----:B------:R-:W-:Y:S02]  /*3770*/  PRMT R33, RZ, 0x7610, R33 ;  /* 0x00007610ff217816 */ /* 0x000fe40000000021 */
[----:B------:R-:W-:Y:S02]  /*3780*/  PRMT R30, RZ, 0x7610, R30 ;  /* 0x00007610ff1e7816 */ /* 0x000fe4000000001e */
[----:B------:R0:W2:Y:S04]  /*3790*/  @!P4 LDG.E.U16 R31, [R80.64] ;  /* 0x00000004501fc981 */ /* 0x0000a8000c1e1500 */
[----:B------:R0:W4:Y:S04]  /*37a0*/  @!P6 LDG.E.U16 R30, [R80.64+0xc0] ;  /* 0x0000c004501ee981 */ /* 0x000128000c1e1500 */
[----:B------:R0:W5:Y:S01]  /*37b0*/  @!P5 LDG.E.U16 R33, [R80.64+0x80] ;  /* 0x000080045021d981 */ /* 0x000162000c1e1500 */
[----:B------:R-:W-:-:S02]  /*37c0*/  PRMT R85, RZ, 0x7610, R85 ;  /* 0x00007610ff557816 */ /* 0x000fc40000000055 */
[----:B------:R-:W-:Y:S02]  /*37d0*/  PRMT R84, RZ, 0x7610, R84 ;  /* 0x00007610ff547816 */ /* 0x000fe40000000054 */
[----:B------:R-:W-:Y:S02]  /*37e0*/  PRMT R83, RZ, 0x7610, R83 ;  /* 0x00007610ff537816 */ /* 0x000fe40000000053 */
[----:B------:R-:W-:Y:S01]  /*37f0*/  PRMT R82, RZ, 0x7610, R82 ;  /* 0x00007610ff527816 */ /* 0x000fe20000000052 */
[----:B------:R0:W4:Y:S04]  /*3800*/  @!P3 LDG.E.U16 R85, [R80.64+0x100] ;  /* 0x000100045055b981 */ /* 0x000128000c1e1500 */
[----:B------:R0:W4:Y:S04]  /*3810*/  @!P2 LDG.E.U16 R84, [R80.64+0x140] ;  /* 0x000140045054a981 */ /* 0x000128000c1e1500 */
[----:B------:R0:W4:Y:S04]  /*3820*/  @!P1 LDG.E.U16 R83, [R80.64+0x180] ;  /* 0x0001800450539981 */ /* 0x000128000c1e1500 */
[----:B------:R0:W4:Y:S01]  /*3830*/  @!P0 LDG.E.U16 R82, [R80.64+0x1c0] ;  /* 0x0001c00450528981 */ /* 0x000122000c1e1500 */
        /* <DEDUP_REMOVED lines=22> */
[----:B-----5:R-:W-:Y:S04]  /*39a0*/  STS.U16 [R36+0x290], R33 ;  /* 0x0002902124007388 */ /* 0x020fe80000000400 */
[----:B----4-:R1:W-:Y:S01]  /*39b0*/  STS.U16 [R35+0x2d0], R30 ;  /* 0x0002d01e23007388 */ /* 0x0103e20000000400 */
[----:B0-----:R-:W-:-:S02]  /*39c0*/  LEA.HI.SX32 R31, R34, R43, 0x1b ;  /* 0x0000002b221f7211 */ /* 0x001fc400078fdaff */
[----:B------:R-:W-:Y:S01]  /*39d0*/  SHF.L.U32 R34, R106, 0x1, RZ ;  /* 0x000000016a227819 */ /* 0x000fe200000006ff */
[----:B-1----:R-:W-:Y:S01]  /*39e0*/  IMAD.SHL.U32 R30, R43, 0x8, RZ ;  /* 0x000000082b1e7824 */ /* 0x002fe200078e00ff */
[----:B------:R-:W-:Y:S01]  /*39f0*/  SHF.L.U32 R32, R80, 0x1, RZ ;  /* 0x0000000150207819 */ /* 0x000fe200000006ff */
[----:B------:R-:W-:-:S03]  /*3a00*/  IMAD.SHL.U32 R33, R104, 0x2, RZ ;  /* 0x0000000268217824 */ /* 0x000fc600078e00ff */
[----:B------:R-:W-:Y:S01]  /*3a10*/  LEA.HI.SX32 R30, R30, R30, 0x1b ;  /* 0x0000001e1e1e7211 */ /* 0x000fe200078fdaff */
[----:B------:R-:W-:Y:S01]  /*3a20*/  IMAD.SHL.U32 R31, R31, 0x2, RZ ;  /* 0x000000021f1f7824 */ /* 0x000fe200078e00ff */
[----:B------:R-:W-:Y:S02]  /*3a30*/  STS.U16 [R34+0x310], R85 ;  /* 0x0003105522007388 */ /* 0x000fe40000000400 */
[----:B------:R-:W-:Y:S02]  /*3a40*/  SHF.L.U32 R30, R30, 0x1, RZ ;  /* 0x000000011e1e7819 */ /* 0x000fe400000006ff */
        /* <DEDUP_REMOVED lines=42> */
.L_x_2691:
        /* <DEDUP_REMOVED lines=13> */
.L_x_2690:
        /* <DEDUP_REMOVED lines=85> */
.L_x_2694:
        /* <DEDUP_REMOVED lines=31> */
.L_x_2695:
[----:B------:R0:W5:Y:S02]  /*4500*/  LDG.E R125, [R76.64] ;  /* 0x000000044c7d7981 */ /* 0x000164000c1e1900 */
.L_x_2696:
[----:B-----5:R-:W-:-:S06]  /*4510*/  IMAD.WIDE R124, R125, 0x4, R70 ;  /* 0x000000047d7c7825 */ /* 0x020fcc00078e0246 */
[----:B------:R-:W2:Y:S01]  /*4520*/  LDG.E R125, [R124.64] ;  /* 0x000000047c7d7981 */ /* 0x000ea2000c1e1900 */
[----:B------:R-:W-:Y:S01]  /*4530*/  MOV R99, R93 ;  /* 0x0000005d00637202 */ /* 0x000fe20000000f00 */
[----:B------:R-:W-:Y:S01]  /*4540*/  IMAD R2, R2, c[0x0][0x240], RZ ;  /* 0x0000900002027a24 */ /* 0x000fe200078e02ff */
[----:B--2---:R-:W-:-:S05]  /*4550*/  SHF.R.S32.HI R80, RZ, 0x1f, R125 ;  /* 0x0000001fff507819 */ /* 0x004fca000001147d */
[----:B------:R-:W-:Y:S02]  /*4560*/  IMAD R82, R80, c[0x0][0x230], RZ ;  /* 0x00008c0050527a24 */ /* 0x000fe400078e02ff */
[----:B------:R-:W-:-:S04]  /*4570*/  IMAD.WIDE.U32 R80, R125, c[0x0][0x230], R98 ;  /* 0x00008c007d507a25 */ /* 0x000fc800078e0062 */
[----:B------:R-:W-:Y:S02]  /*4580*/  IMAD R83, R125, c[0x0][0x234], R82 ;  /* 0x00008d007d537a24 */ /* 0x000fe400078e0252 */
[----:B------:R-:W-:Y:S02]  /*4590*/  IMAD R99, R5, c[0x0][0x244], R2 ;  /* 0x0000910005637a24 */ /* 0x000fe400078e0202 */
[----:B------:R-:W-:-:S04]  /*45a0*/  IMAD.IADD R81, R81, 0x1, R83 ;  /* 0x0000000151517824 */ /* 0x000fc800078e0253 */
[----:B------:R-:W-:-:S04]  /*45b0*/  IMAD.WIDE.U32 R82, R5, c[0x0][0x240], R80 ;  /* 0x0000900005527a25 */ /* 0x000fc800078e0050 */
[----:B------:R-:W-:Y:S01]  /*45c0*/  IMAD.IADD R81, R99, 0x1, R83 ;  /* 0x0000000163517824 */ /* 0x000fe200078e0253 */
[----:B------:R-:W-:-:S04]  /*45d0*/  LEA R80, P5, R82, c[0x0][0x290], 0x2 ;  /* 0x0000a40052507a11 */ /* 0x000fc800078a10ff */
[----:B------:R-:W-:-:S05]  /*45e0*/  LEA.HI.X R81, R82, c[0x0][0x294], R81, 0x2, P5 ;  /* 0x0000a50052517a11 */ /* 0x000fca00028f1451 */
[----:B------:R1:W-:Y:S04]  /*45f0*/  STG.E [R80.64], R85 ;  /* 0x0000005550007986 */ /* 0x0003e8000c101904 */
.L_x_2693:
[----:B------:R-:W-:Y:S05]  /*4600*/  BSYNC B0 ;  /* 0x0000000000007941 */ /* 0x000fea0003800000 */
.L_x_2692:
        /* <DEDUP_REMOVED lines=12> */
.L_x_2689:
[----:B------:R-:W2:Y:S01]  /*46d0*/  S2R R5, SR_CTAID.X ;  /* 0x0000000000057919 */ /* 0x000ea20000002500 */
[----:B------:R-:W-:Y:S01]  /*46e0*/  IMAD R9, R95, c[0x0][0x218], RZ ;  /* 0x000086005f097a24 */ /* 0x000fe200078e02ff */
[--C-:B------:R-:W-:Y:S01]  /*46f0*/  SHF.R.S32.HI R13, RZ, 0x1f, R68.reuse ;  /* 0x0000001fff0d7819 */ /* 0x100fe20000011444 */
[----:B------:R-:W-:Y:S01]  /*4700*/  @!P4 IMAD.MOV.U32 R12, RZ, RZ, R68 ;  /* 0x000000ffff0cc224 */ /* 0x000fe200078e0044 */
[----:B------:R-:W-:Y:S01]  /*4710*/  BAR.SYNC.DEFER_BLOCKING 0x0 ;  /* 0x0000000000007b1d */ /* 0x000fe20000010000 */
[----:B------:R-:W-:Y:S01]  /*4720*/  IMAD R11, R100, c[0x0][0x21c], R9 ;  /* 0x00008700640b7a24 */ /* 0x000fe200078e0209 */
[----:B------:R-:W-:Y:S01]  /*4730*/  ISETP.NE.AND P6, PT, R45, RZ, PT ;  /* 0x000000ff2d00720c */ /* 0x000fe20003fc5270 */
[----:B------:R-:W-:-:S02]  /*4740*/  IMAD R25, R95, c[0x0][0x208], RZ ;  /* 0x000082005f197a24 */ /* 0x000fc400078e02ff */
[----:B------:R-:W-:Y:S01]  /*4750*/  IMAD.MOV.U32 R29, RZ, RZ, 0x2 ;  /* 0x00000002ff1d7424 */ /* 0x000fe200078e00ff */
[----:B------:R-:W-:Y:S01]  /*4760*/  BSSY B0, `(.L_x_2698) ;  /* 0x0000048000007945 */ /* 0x000fe20003800000 */
[----:B------:R-:W-:Y:S01]  /*4770*/  IMAD R27, R100, c[0x0][0x20c], R25 ;  /* 0x00008300641b7a24 */ /* 0x000fe200078e0219 */
[----:B--2---:R-:W-:Y:S01]  /*4780*/  SHF.R.S32.HI R2, RZ, 0x1f, R5 ;  /* 0x0000001fff027819 */ /* 0x004fe20000011405 */
[----:B------:R-:W-:-:S04]  /*4790*/  IMAD.WIDE.U32 R6, R5, c[0x0][0x210], RZ ;  /* 0x0000840005067a25 */ /* 0x000fc800078e00ff */
[----:B------:R-:W-:-:S04]  /*47a0*/  IMAD R8, R2, c[0x0][0x210], RZ ;  /* 0x0000840002087a24 */ /* 0x000fc800078e02ff */
[----:B------:R-:W-:Y:S02]  /*47b0*/  IMAD R23, R5, c[0x0][0x214], R8 ;  /* 0x0000850005177a24 */ /* 0x000fe400078e0208 */
[----:B------:R-:W-:-:S03]  /*47c0*/  IMAD R8, R2, c[0x0][0x200], RZ ;  /* 0x0000800002087a24 */ /* 0x000fc600078e02ff */
[----:B------:R-:W-:-:S05]  /*47d0*/  IADD3 R7, R7, R23, RZ ;  /* 0x0000001707077210 */ /* 0x000fca0007ffe0ff */
[----:B------:R-:W-:-:S05]  /*47e0*/  IMAD.WIDE.U32 R6, R100, c[0x0][0x218], R6 ;  /* 0x0000860064067a25 */ /* 0x000fca00078e0006 */
        /* <DEDUP_REMOVED lines=16> */
[----:B------:R-:W-:Y:S01]  /*48f0*/  IMAD.WIDE R6, R78, R29, c[0x0][0x298] ;  /* 0x0000a6004e067625 */ /* 0x000fe200078e021d */
[----:B------:R-:W-:-:S04]  /*4900*/  F2FP.PACK_AB R24, R18, R19 ;  /* 0x000000131218723e */ /* 0x000fc800000000ff */
[C---:B------:R-:W-:Y:S01]  /*4910*/  LEA R6, P5, R11.reuse, R6, 0x1 ;  /* 0x000000060b067211 */ /* 0x040fe200078a08ff */
[----:B------:R-:W-:Y:S01]  /*4920*/  STS.U16 [R30+0x4], R24 ;  /* 0x000004181e007388 */ /* 0x000fe20000000400 */
[----:B------:R-:W-:Y:S02]  /*4930*/  PRMT R82, R24, 0x7632, R82 ;  /* 0x0000763218527816 */ /* 0x000fe40000000052 */
[----:B------:R-:W-:Y:S02]  /*4940*/  LEA.HI.X R7, R11, R7, R10, 0x1, P5 ;  /* 0x000000070b077211 */ /* 0x000fe400028f0c0a */
[C---:B------:R-:W-:Y:S01]  /*4950*/  @!P4 LEA R10, P5, R22.reuse, c[0x0][0x298], 0x1 ;  /* 0x0000a600160aca11 */ /* 0x040fe200078a08ff */
[----:B------:R-:W-:Y:S03]  /*4960*/  STS.U16 [R30+0x6], R82 ;  /* 0x000006521e007388 */ /* 0x000fe60000000400 */
[----:B------:R-:W-:-:S02]  /*4970*/  @!P4 LEA.HI.X R11, R22, c[0x0][0x29c], R25, 0x1, P5 ;  /* 0x0000a700160bca11 */ /* 0x000fc400028f0c19 */
[----:B------:R-:W-:Y:S02]  /*4980*/  F2FP.PACK_AB R22, R20, R21 ;  /* 0x000000151416723e */ /* 0x000fe400000000ff */
[----:B------:R-:W-:Y:S02]  /*4990*/  F2FP.PACK_AB R25, R14, R15 ;  /* 0x0000000f0e19723e */ /* 0x000fe400000000ff */
[C---:B------:R-:W-:Y:S02]  /*49a0*/  PRMT R28, R22.reuse, 0x7610, R28 ;  /* 0x00007610161c7816 */ /* 0x040fe4000000001c */
[----:B01----:R-:W-:Y:S01]  /*49b0*/  PRMT R80, R22, 0x7632, R80 ;  /* 0x0000763216507816 */ /* 0x003fe20000000050 */
[----:B------:R-:W-:Y:S01]  /*49c0*/  STS.U16 [R30+0xc], R25 ;  /* 0x00000c191e007388 */ /* 0x000fe20000000400 */
[----:B------:R-:W-:Y:S02]  /*49d0*/  F2FP.PACK_AB R22, R16, R17 ;  /* 0x000000111016723e */ /* 0x000fe400000000ff */
[----:B------:R-:W-:Y:S01]  /*49e0*/  PRMT R102, R25, 0x7632, R102 ;  /* 0x0000763219667816 */ /* 0x000fe20000000066 */
[----:B------:R-:W-:Y:S01]  /*49f0*/  STS.U16 [R30], R28 ;  /* 0x0000001c1e007388 */ /* 0x000fe20000000400 */
[----:B------:R-:W-:-:S02]  /*4a00*/  PRMT R84, R22, 0x7632, R84 ;  /* 0x0000763216547816 */ /* 0x000fc40000000054 */
[----:B------:R-:W-:Y:S01]  /*4a10*/  IADD3 R26, P5, R78, R68, RZ ;  /* 0x000000444e1a7210 */ /* 0x000fe20007fbe0ff */
[----:B------:R-:W-:Y:S04]  /*4a20*/  STS.U16 [R30+0x2], R80 ;  /* 0x000002501e007388 */ /* 0x000fe80000000400 */
[----:B------:R-:W-:Y:S01]  /*4a30*/  STS.U16 [R30+0x8], R22 ;  /* 0x000008161e007388 */ /* 0x000fe20000000400 */
[----:B------:R-:W-:-:S03]  /*4a40*/  IMAD.X R27, R79, 0x1, R13, P5 ;  /* 0x000000014f1b7824 */ /* 0x000fc600028e060d */
        /* <DEDUP_REMOVED lines=25> */
.L_x_2699:
[----:B------:R-:W-:Y:S05]  /*4be0*/  BSYNC B0 ;  /* 0x0000000000007941 */ /* 0x000fea0003800000 */
.L_x_2698:
[----:B------:R-:W-:Y:S02]  /*4bf0*/  ISETP.GE.AND P5, PT, R50, R109, PT ;  /* 0x0000006d3200720c */ /* 0x000fe40003fa6270 */
[----:B0-----:R-:W-:Y:S02]  /*4c00*/  P2R R22, PR, RZ, 0x40 ;  /* 0x00000040ff167803 */ /* 0x001fe40000000000 */
[----:B------:R-:W-:-:S09]  /*4c10*/  ISETP.NE.AND P6, PT, R4, RZ, PT ;  /* 0x000000ff0400720c */ /* 0x000fd20003fc5270 */
        /* <DEDUP_REMOVED lines=12> */
[----:B------:R0:W-:Y:S04]  /*4ce0*/  @!P5 STG.E.U16 [R8.64+0x1c0], R107 ;  /* 0x0001c06b0800d986 */ /* 0x0001e8000c101504 */
[----:B------:R-:W-:Y:S01]  /*4cf0*/  BAR.SYNC.DEFER_BLOCKING 0x0 ;  /* 0x0000000000007b1d */ /* 0x000fe20000010000 */
[----:B------:R-:W-:Y:S02]  /*4d00*/  ISETP.NE.AND P5, PT, R3, RZ, PT ;  /* 0x000000ff0300720c */ /* 0x000fe40003fa5270 */
[----:B------:R-:W-:Y:S02]  /*4d10*/  PRMT R3, RZ, 0x7610, R3 ;  /* 0x00007610ff037816 */ /* 0x000fe40000000003 */
[----:B------:R-:W-:Y:S02]  /*4d20*/  PRMT R23, RZ, 0x7610, R23 ;  /* 0x00007610ff177816 */ /* 0x000fe40000000017 */
[----:B------:R-:W-:-:S02]  /*4d30*/  PRMT R4, RZ, 0x7610, R4 ;  /* 0x00007610ff047816 */ /* 0x000fc40000000004 */
[----:B------:R-:W-:Y:S02]  /*4d40*/  PRMT R25, RZ, 0x7610, R25 ;  /* 0x00007610ff197816 */ /* 0x000fe40000000019 */
[----:B------:R-:W-:Y:S01]  /*4d50*/  PRMT R81, RZ, 0x7610, R81 ;  /* 0x00007610ff517816 */ /* 0x000fe20000000051 */
[----:B------:R-:W2:Y:S01]  /*4d60*/  @!P4 LDG.E.U16 R3, [R10.64] ;  /* 0x000000040a03c981 */ /* 0x000ea2000c1e1500 */
[----:B------:R-:W-:Y:S02]  /*4d70*/  ISETP.NE.AND P4, PT, R0, RZ, PT ;  /* 0x000000ff0000720c */ /* 0x000fe40003f85270 */
[----:B------:R-:W-:Y:S01]  /*4d80*/  PRMT R0, RZ, 0x7610, R0 ;  /* 0x00007610ff007816 */ /* 0x000fe20000000000 */
[----:B------:R-:W3:Y:S01]  /*4d90*/  @!P5 LDG.E.U16 R4, [R6.64+0xc0] ;  /* 0x0000c0040604d981 */ /* 0x000ee2000c1e1500 */
[----:B0-----:R-:W-:-:S03]  /*4da0*/  PRMT R8, RZ, 0x7610, R8 ;  /* 0x00007610ff087816 */ /* 0x001fc60000000008 */
[----:B------:R-:W4:Y:S04]  /*4db0*/  @!P3 LDG.E.U16 R25, [R6.64+0x100] ;  /* 0x000100040619b981 */ /* 0x000f28000c1e1500 */
[----:B------:R-:W5:Y:S01]  /*4dc0*/  @!P6 LDG.E.U16 R0, [R6.64+0x40] ;  /* 0x000040040600e981 */ /* 0x000f62000c1e1500 */
[----:B------:R-:W-:Y:S02]  /*4dd0*/  ISETP.NE.AND P6, PT, R22, RZ, PT ;  /* 0x000000ff1600720c */ /* 0x000fe40003fc5270 */
[----:B------:R-:W-:Y:S01]  /*4de0*/  PRMT R22, RZ, 0x7610, R22 ;  /* 0x00007610ff167816 */ /* 0x000fe20000000016 */
[----:B------:R-:W3:Y:S04]  /*4df0*/  @!P4 LDG.E.U16 R23, [R6.64+0x80] ;  /* 0x000080040617c981 */ /* 0x000ee8000c1e1500 */
[----:B------:R-:W4:Y:S04]  /*4e00*/  @!P1 LDG.E.U16 R81, [R6.64+0x180] ;  /* 0x0001800406519981 */ /* 0x000f28000c1e1500 */
[----:B------:R-:W4:Y:S04]  /*4e10*/  @!P2 LDG.E.U16 R22, [R6.64+0x140] ;  /* 0x000140040616a981 */ /* 0x000f28000c1e1500 */
[----:B------:R-:W4:Y:S01]  /*4e20*/  @!P0 LDG.E.U16 R8, [R6.64+0x1c0] ;  /* 0x0001c00406088981 */ /* 0x000f22000c1e1500 */
[----:B------:R-:W-:Y:S03]  /*4e30*/  BSSY B0, `(.L_x_2700) ;  /* 0x0000076000007945 */ /* 0x000fe60003800000 */
[----:B--2---:R-:W-:Y:S04]  /*4e40*/  STS.U16 [R38], R3 ;  /* 0x0000000326007388 */ /* 0x004fe80000000400 */
[----:B-----5:R-:W-:Y:S04]  /*4e50*/  STS.U16 [R37+0x40], R0 ;  /* 0x0000400025007388 */ /* 0x020fe80000000400 */
[----:B---3--:R-:W-:Y:S04]  /*4e60*/  STS.U16 [R36+0x80], R23 ;  /* 0x0000801724007388 */ /* 0x008fe80000000400 */
[----:B------:R-:W-:Y:S04]  /*4e70*/  STS.U16 [R35+0xc0], R4 ;  /* 0x0000c00423007388 */ /* 0x000fe80000000400 */
[----:B----4-:R-:W-:Y:S04]  /*4e80*/  STS.U16 [R34+0x100], R25 ;  /* 0x0001001922007388 */ /* 0x010fe80000000400 */
        /* <DEDUP_REMOVED lines=11> */
[----:B------:R-:W5:Y:S01]  /*4f40*/  LDS.U16 R22, [R30+0xe] ;  /* 0x00000e001e167984 */ /* 0x000f620000000400 */
[----:B0-----:R-:W-:-:S02]  /*4f50*/  HADD2.F32 R9, -RZ, R9.H0_H0 ;  /* 0x20000009ff097230 */ /* 0x001fc40000004100 */
[----:B-1----:R-:W-:-:S03]  /*4f60*/  HADD2.F32 R6, -RZ, R6.H0_H0 ;  /* 0x20000006ff067230 */ /* 0x002fc60000004100 */
[----:B------:R-:W-:Y:S02]  /*4f70*/  FMUL.FTZ R8, R9, -1.4426950216293334961 ;  /* 0xbfb8aa3b09087820 */ /* 0x000fe40000410000 */
[----:B------:R-:W-:Y:S01]  /*4f80*/  FMUL.FTZ R23, R6, -1.4426950216293334961 ;  /* 0xbfb8aa3b06177820 */ /* 0x000fe20000410000 */
[----:B--2---:R-:W-:Y:S02]  /*4f90*/  HADD2.F32 R24, -RZ, R3.H0_H0 ;  /* 0x20000003ff187230 */ /* 0x004fe40000004100 */
[----:B---3--:R-:W-:Y:S01]  /*4fa0*/  HADD2.F32 R3, -RZ, R7.H0_H0 ;  /* 0x20000007ff037230 */ /* 0x008fe20000004100 */
[----:B------:R-:W0:Y:S01]  /*4fb0*/  MUFU.EX2 R8, R8 ;  /* 0x0000000800087308 */ /* 0x000e220000000800 */
[----:B----4-:R-:W-:Y:S02]  /*4fc0*/  HADD2.F32 R4, -RZ, R0.H0_H0 ;  /* 0x20000000ff047230 */ /* 0x010fe40000004100 */
[----:B-----5:R-:W-:-:S05]  /*4fd0*/  HADD2.F32 R81, -RZ, R11.H0_H0 ;  /* 0x2000000bff517230 */ /* 0x020fca0000004100 */
[----:B------:R-:W1:Y:S01]  /*4fe0*/  MUFU.EX2 R23, R23 ;  /* 0x0000001700177308 */ /* 0x000e620000000800 */
[----:B------:R-:W-:Y:S01]  /*4ff0*/  FMUL.FTZ R7, R3, -1.4426950216293334961 ;  /* 0xbfb8aa3b03077820 */ /* 0x000fe20000410000 */
[----:B------:R-:W-:Y:S01]  /*5000*/  HADD2.F32 R80, -RZ, R10.H0_H0 ;  /* 0x2000000aff507230 */ /* 0x000fe20000004100 */
[----:B------:R-:W-:Y:S01]  /*5010*/  FMUL.FTZ R25, R24, -1.4426950216293334961 ;  /* 0xbfb8aa3b18197820 */ /* 0x000fe20000410000 */
[----:B------:R-:W-:Y:S01]  /*5020*/  HADD2.F32 R0, -RZ, R22.H0_H0 ;  /* 0x20000016ff007230 */ /* 0x000fe20000004100 */
[----:B------:R-:W-:Y:S02]  /*5030*/  FMUL.FTZ R28, R4, -1.4426950216293334961 ;  /* 0xbfb8aa3b041c7820 */ /* 0x000fe40000410000 */
[----:B------:R-:W-:Y:S02]  /*5040*/  FMUL.FTZ R22, R81, -1.4426950216293334961 ;  /* 0xbfb8aa3b51167820 */ /* 0x000fe40000410000 */
[----:B------:R-:W-:Y:S02]  /*5050*/  FMUL.FTZ R10, R80, -1.4426950216293334961 ;  /* 0xbfb8aa3b500a7820 */ /* 0x000fe40000410000 */
[----:B------:R-:W-:Y:S01]  /*5060*/  FMUL.FTZ R82, R0, -1.4426950216293334961 ;  /* 0xbfb8aa3b00527820 */ /* 0x000fe20000410000 */
[----:B------:R-:W2:Y:S01]  /*5070*/  MUFU.EX2 R7, R7 ;  /* 0x0000000700077308 */ /* 0x000ea20000000800 */
[----:B0-----:R-:W-:-:S07]  /*5080*/  FADD.FTZ R8, R8, 1 ;  /* 0x3f80000008087421 */ /* 0x001fce0000010000 */
[----:B------:R-:W0:Y:S01]  /*5090*/  MUFU.EX2 R25, R25 ;  /* 0x0000001900197308 */ /* 0x000e220000000800 */
[----:B-1----:R-:W-:-:S07]  /*50a0*/  FADD.FTZ R23, R23, 1 ;  /* 0x3f80000017177421 */ /* 0x002fce0000010000 */
[----:B------:R-:W1:Y:S08]  /*50b0*/  MUFU.EX2 R28, R28 ;  /* 0x0000001c001c7308 */ /* 0x000e700000000800 */
[----:B------:R2:W3:Y:S08]  /*50c0*/  MUFU.EX2 R11, R10 ;  /* 0x0000000a000b7308 */ /* 0x0004f00000000800 */
[----:B------:R-:W4:Y:S08]  /*50d0*/  MUFU.EX2 R22, R22 ;  /* 0x0000001600167308 */ /* 0x000f300000000800 */
[----:B------:R-:W5:Y:S01]  /*50e0*/  MUFU.EX2 R82, R82 ;  /* 0x0000005200527308 */ /* 0x000f620000000800 */
[----:B--2---:R-:W-:-:S02]  /*50f0*/  FADD.FTZ R10, R7, 1 ;  /* 0x3f800000070a7421 */ /* 0x004fc40000010000 */
[----:B0-----:R-:W-:-:S05]  /*5100*/  FADD.FTZ R25, R25, 1 ;  /* 0x3f80000019197421 */ /* 0x001fca0000010000 */
[----:B------:R-:W0:Y:S01]  /*5110*/  MUFU.RCP R8, R8 ;  /* 0x0000000800087308 */ /* 0x000e220000001000 */
[----:B-1----:R-:W-:Y:S02]  /*5120*/  FADD.FTZ R28, R28, 1 ;  /* 0x3f8000001c1c7421 */ /* 0x002fe40000010000 */
[----:B---3--:R-:W-:-:S05]  /*5130*/  FADD.FTZ R11, R11, 1 ;  /* 0x3f8000000b0b7421 */ /* 0x008fca0000010000 */
[----:B------:R-:W1:Y:S01]  /*5140*/  MUFU.RCP R23, R23 ;  /* 0x0000001700177308 */ /* 0x000e620000001000 */
[----:B----4-:R-:W-:Y:S02]  /*5150*/  FADD.FTZ R22, R22, 1 ;  /* 0x3f80000016167421 */ /* 0x010fe40000010000 */
[----:B-----5:R-:W-:-:S05]  /*5160*/  FADD.FTZ R82, R82, 1 ;  /* 0x3f80000052527421 */ /* 0x020fca0000010000 */
[----:B------:R-:W2:Y:S01]  /*5170*/  MUFU.RCP R83, R28 ;  /* 0x0000001c00537308 */ /* 0x000ea20000001000 */
[----:B0-----:R-:W-:-:S07]  /*5180*/  FMUL.FTZ R8, R9, R8 ;  /* 0x0000000809087220 */ /* 0x001fce0000410000 */
[----:B------:R-:W0:Y:S01]  /*5190*/  MUFU.RCP R10, R10 ;  /* 0x0000000a000a7308 */ /* 0x000e220000001000 */
[----:B-1----:R-:W-:-:S07]  /*51a0*/  FMUL.FTZ R7, R6, R23 ;  /* 0x0000001706077220 */ /* 0x002fce0000410000 */
[----:B------:R-:W1:Y:S08]  /*51b0*/  MUFU.RCP R25, R25 ;  /* 0x0000001900197308 */ /* 0x000e700000001000 */
[----:B------:R-:W3:Y:S08]  /*51c0*/  MUFU.RCP R11, R11 ;  /* 0x0000000b000b7308 */ /* 0x000ef00000001000 */
[----:B------:R-:W4:Y:S08]  /*51d0*/  MUFU.RCP R22, R22 ;  /* 0x0000001600167308 */ /* 0x000f300000001000 */
[----:B------:R-:W5:Y:S01]  /*51e0*/  MUFU.RCP R85, R82 ;  /* 0x0000005200557308 */ /* 0x000f620000001000 */
[----:B------:R-:W-:-:S02]  /*51f0*/  FMUL.FTZ R8, R8, R21 ;  /* 0x0000001508087220 */ /* 0x000fc40000410000 */
[----:B------:R-:W-:Y:S02]  /*5200*/  FMUL.FTZ R7, R7, R20 ;  /* 0x0000001407077220 */ /* 0x000fe40000410000 */
[----:B--2---:R-:W-:Y:S02]  /*5210*/  FMUL.FTZ R9, R4, R83 ;  /* 0x0000005304097220 */ /* 0x004fe40000410000 */
[----:B0-----:R-:W-:Y:S01]  /*5220*/  FMUL.FTZ R4, R3, R10 ;  /* 0x0000000a03047220 */ /* 0x001fe20000410000 */
[----:B------:R-:W-:Y:S01]  /*5230*/  F2FP.PACK_AB R8, R7, R8 ;  /* 0x000000080708723e */ /* 0x000fe200000000ff */
[----:B------:R-:W-:Y:S01]  /*5240*/  BAR.SYNC.DEFER_BLOCKING 0x0 ;  /* 0x0000000000007b1d */ /* 0x000fe20000010000 */
[----:B-1----:R-:W-:Y:S02]  /*5250*/  FMUL.FTZ R24, R24, R25 ;  /* 0x0000001918187220 */ /* 0x002fe40000410000 */
[----:B---3--:R-:W-:Y:S02]  /*5260*/  FMUL.FTZ R3, R80, R11 ;  /* 0x0000000b50037220 */ /* 0x008fe40000410000 */
[----:B----4-:R-:W-:-:S02]  /*5270*/  FMUL.FTZ R6, R81, R22 ;  /* 0x0000001651067220 */ /* 0x010fc40000410000 */
[----:B-----5:R-:W-:Y:S02]  /*5280*/  FMUL.FTZ R7, R0, R85 ;  /* 0x0000005500077220 */ /* 0x020fe40000410000 */
[----:B------:R-:W-:Y:S02]  /*5290*/  FMUL.FTZ R24, R24, R19 ;  /* 0x0000001318187220 */ /* 0x000fe40000410000 */
[----:B------:R-:W-:Y:S02]  /*52a0*/  FMUL.FTZ R9, R9, R18 ;  /* 0x0000001209097220 */ /* 0x000fe40000410000 */
[----:B------:R-:W-:Y:S02]  /*52b0*/  FMUL.FTZ R4, R4, R17 ;  /* 0x0000001104047220 */ /* 0x000fe40000410000 */
[----:B------:R-:W-:Y:S02]  /*52c0*/  FMUL.FTZ R3, R3, R16 ;  /* 0x0000001003037220 */ /* 0x000fe40000410000 */
[----:B------:R-:W-:-:S02]  /*52d0*/  FMUL.FTZ R6, R6, R15 ;  /* 0x0000000f06067220 */ /* 0x000fc40000410000 */
[----:B------:R-:W-:Y:S01]  /*52e0*/  FMUL.FTZ R7, R7, R14 ;  /* 0x0000000e07077220 */ /* 0x000fe20000410000 */
[----:B------:R-:W-:Y:S02]  /*52f0*/  F2FP.PACK_AB R9, R9, R24 ;  /* 0x000000180909723e */ /* 0x000fe400000000ff */
[----:B------:R-:W-:Y:S02]  /*5300*/  F2FP.PACK_AB R3, R3, R4 ;  /* 0x000000040303723e */ /* 0x000fe400000000ff */
[----:B------:R-:W-:Y:S02]  /*5310*/  F2FP.PACK_AB R6, R7, R6 ;  /* 0x000000060706723e */ /* 0x000fe400000000ff */
[----:B------:R-:W-:Y:S02]  /*5320*/  PRMT R15, R8, 0x7632, R15 ;  /* 0x00007632080f7816 */ /* 0x000fe4000000000f */
[----:B------:R-:W-:Y:S02]  /*5330*/  PRMT R0, R9, 0x7632, R0 ;  /* 0x0000763209007816 */ /* 0x000fe40000000000 */
[----:B------:R-:W-:-:S02]  /*5340*/  PRMT R4, R3, 0x7632, R4 ;  /* 0x0000763203047816 */ /* 0x000fc40000000004 */
[----:B------:R-:W-:Y:S01]  /*5350*/  PRMT R7, R6, 0x7632, R7 ;  /* 0x0000763206077816 */ /* 0x000fe20000000007 */
[----:B------:R-:W-:Y:S04]  /*5360*/  STS.U16 [R30], R8 ;  /* 0x000000081e007388 */ /* 0x000fe80000000400 */
[----:B------:R-:W-:Y:S04]  /*5370*/  STS.U16 [R30+0x2], R15 ;  /* 0x0000020f1e007388 */ /* 0x000fe80000000400 */
[----:B------:R-:W-:Y:S04]  /*5380*/  STS.U16 [R30+0x4], R9 ;  /* 0x000004091e007388 */ /* 0x000fe80000000400 */
[----:B------:R0:W-:Y:S04]  /*5390*/  STS.U16 [R30+0x6], R0 ;  /* 0x000006001e007388 */ /* 0x0001e80000000400 */
[----:B------:R1:W-:Y:S04]  /*53a0*/  STS.U16 [R30+0x8], R3 ;  /* 0x000008031e007388 */ /* 0x0003e80000000400 */
        /* <DEDUP_REMOVED lines=14> */
[----:B------:R-:W3:Y:S01]  /*5490*/  LDS R19, [0x210] ;  /* 0x00021000ff137984 */ /* 0x000ee20000000800 */
[----:B0-----:R-:W-:-:S02]  /*54a0*/  IMAD R0, R2, c[0x0][0x220], RZ ;  /* 0x0000880002007a24 */ /* 0x001fc400078e02ff */
[----:B-1----:R-:W-:-:S04]  /*54b0*/  IMAD.WIDE.U32 R2, R5, c[0x0][0x220], RZ ;  /* 0x0000880005027a25 */ /* 0x002fc800078e00ff */
[----:B--2---:R-:W-:-:S04]  /*54c0*/  IMAD R7, R5, c[0x0][0x224], R0 ;  /* 0x0000890005077a24 */ /* 0x004fc800078e0200 */
[----:B------:R-:W-:Y:S01]  /*54d0*/  IMAD.IADD R21, R3, 0x1, R7 ;  /* 0x0000000103157824 */ /* 0x000fe200078e0207 */
        /* <DEDUP_REMOVED lines=11> */
.L_x_2701:
[----:B------:R-:W-:Y:S05]  /*5590*/  BSYNC B0 ;  /* 0x0000000000007941 */ /* 0x000fea0003800000 */
.L_x_2700:
        /* <DEDUP_REMOVED lines=8> */
[----:B------:R-:W-:Y:S01]  /*5620*/  ISETP.GE.AND P6, PT, R40, R19, PT ;  /* 0x000000132800720c */ /* 0x000fe20003fc6270 */
[----:B------:R-:W-:Y:S01]  /*5630*/  IMAD R9, R100, c[0x0][0x22c], R7 ;  /* 0x00008b0064097a24 */ /* 0x000fe200078e0207 */
        /* <DEDUP_REMOVED lines=11> */
[----:B------:R0:W-:Y:S01]  /*56f0*/  @!P1 STG.E.U16 [R6.64+0x80], R11 ;  /* 0x0000800b06009986 */ /* 0x0001e2000c101504 */
[----:B------:R-:W-:-:S02]  /*5700*/  MOV R5, R57 ;  /* 0x0000003900057202 */ /* 0x000fc40000000f00 */
[C---:B------:R-:W-:Y:S01]  /*5710*/  IADD3 R68, R39.reuse, R68, RZ ;  /* 0x0000004427447210 */ /* 0x040fe20007ffe0ff */
[----:B------:R0:W-:Y:S01]  /*5720*/  @!P3 STG.E.U16 [R6.64+0x100], R15 ;  /* 0x0001000f0600b986 */ /* 0x0001e2000c101504 */
[----:B------:R-:W-:-:S03]  /*5730*/  IMAD.WIDE R2, R39, 0x2, R2 ;  /* 0x0000000227027825 */ /* 0x000fc600078e0202 */
[----:B------:R0:W-:Y:S01]  /*5740*/  @!P4 STG.E.U16 [R6.64+0x140], R33 ;  /* 0x000140210600c986 */ /* 0x0001e2000c101504 */
[----:B------:R-:W-:Y:S01]  /*5750*/  IMAD.WIDE R4, R39, 0x2, R4 ;  /* 0x0000000227047825 */ /* 0x000fe200078e0204 */
[----:B------:R-:W-:Y:S02]  /*5760*/  MOV R59, R3 ;  /* 0x00000003003b7202 */ /* 0x000fe40000000f00 */
[----:B------:R0:W-:Y:S01]  /*5770*/  @!P2 STG.E.U16 [R6.64+0xc0], R35 ;  /* 0x0000c0230600a986 */ /* 0x0001e2000c101504 */
[----:B------:R-:W-:Y:S01]  /*5780*/  IMAD.MOV.U32 R92, RZ, RZ, R2 ;  /* 0x000000ffff5c7224 */ /* 0x000fe200078e0002 */
[----:B------:R-:W-:Y:S01]  /*5790*/  MOV R57, R5 ;  /* 0x0000000500397202 */ /* 0x000fe20000000f00 */
[----:B------:R-:W-:Y:S01]  /*57a0*/  IMAD.MOV.U32 R90, RZ, RZ, R4 ;  /* 0x000000ffff5a7224 */ /* 0x000fe200078e0004 */
[----:B------:R0:W-:Y:S04]  /*57b0*/  @!P5 STG.E.U16 [R6.64+0x180], R17 ;  /* 0x000180110600d986 */ /* 0x0001e8000c101504 */
[----:B------:R0:W-:Y:S04]  /*57c0*/  @!P6 STG.E.U16 [R6.64+0x1c0], R31 ;  /* 0x0001c01f0600e986 */ /* 0x0001e8000c101504 */
[----:B------:R0:W-:Y:S01]  /*57d0*/  @!P0 STG.E.U16 [R6.64+0x40], R37 ;  /* 0x0000402506008986 */ /* 0x0001e2000c101504 */
[----:B------:R-:W-:-:S13]  /*57e0*/  ISETP.GE.AND P0, PT, R41, R86, PT ;  /* 0x000000562900720c */ /* 0x000fda0003f06270 */
[----:B0-----:R-:W-:Y:S01]  /*57f0*/  @P0 CALL.REL.NOINC `(.L_x_2702) ;  /* 0x0000001000000944 */ /* 0x001fe20003c00000 */
[----:B------:R-:W-:Y:S05]  /*5800*/  BRA `(.L_x_2703) ;  /* 0xffffba2000007947 */ /* 0x000fea000383ffff */
.L_x_2702:
[----:B------:R-:W-:Y:S05]  /*5810*/  EXIT ;  /* 0x000000000000794d */ /* 0x000fea0003800000 */
.L_x_2704:
        /* <DEDUP_REMOVED lines=14> */
.L_x_8868:


//--------------------- .text._Z25selective_scan_fwd_kernelI32Selective_Scan_fwd_kernel_traitsILi32ELi8ELi1ELb0ELb1ELb1ELb1ELb1EN3c104HalfEffEEv13SSMParamsBase --------------------------
	.section	.text._Z25selective_scan_fwd_kernelI32Selective_Scan_fwd_kernel_traitsILi32ELi8ELi1ELb0ELb1ELb1ELb1ELb1EN3c104HalfEffEEv13SSMParamsBase,"ax",@progbits
	.sectioninfo	@"SHI_REGISTERS=133"
	.align	128
        .global         _Z25selective_scan_fwd_kernelI32Selective_Scan_fwd_kernel_traitsILi32ELi8ELi1ELb0ELb1ELb1ELb1ELb1EN3c104HalfEffEEv13SSMParamsBase
        .type           _Z25selective_scan_fwd_kernelI32Selective_Scan_fwd_kernel_traitsILi32ELi8ELi1ELb0ELb1ELb1ELb1ELb1EN3c104HalfEffEEv13SSMParamsBase,@function
        .size           _Z25selective_scan_fwd_kernelI32Selective_Scan_fwd_kernel_traitsILi32ELi8ELi1ELb0ELb1ELb1ELb1ELb1EN3c104HalfEffEEv13SSMParamsBase,(.L_x_8869 - _Z25selective_scan_fwd_kernelI32Selective_Scan_fwd_kernel_traitsILi32ELi8ELi1ELb0ELb1ELb1ELb1ELb1EN3c104HalfEffEEv13SSMParamsBase)
        .other          _Z25selective_scan_fwd_kernelI32Selective_Scan_fwd_kernel_traitsILi32ELi8ELi1ELb0ELb1ELb1ELb1ELb1EN3c104HalfEffEEv13SSMParamsBase,@"STO_CUDA_ENTRY STV_DEFAULT"
_Z25selective_scan_fwd_kernelI32Selective_Scan_fwd_kernel_traitsILi32ELi8ELi1ELb0ELb1ELb1ELb1ELb1EN3c104HalfEffEEv13SSMParamsBase:
.text._Z25selective_scan_fwd_kernelI32Selective_Scan_fwd_kernel_traitsILi32ELi8ELi1ELb0ELb1ELb1ELb1ELb1EN3c104HalfEffEEv13SSMParamsBase:
        /* <DEDUP_REMOVED lines=35> */
.L_x_2705:
        /* <DEDUP_REMOVED lines=28> */
.L_x_2706:
        /* <DEDUP_REMOVED lines=11> */
.L_x_2707:
        /* <DEDUP_REMOVED lines=31> */
[----:B------:R-:W-:Y:S01]  /*0690*/  PRMT R102, RZ, 0x7610, R102 ;  /* 0x00007610ff667816 */ /* 0x000fe20000000066 */
[----:B------:R-:W-:-:S05]  /*06a0*/  CS2R R14, SRZ ;  /* 0x00000000000e7805 */ /* 0x000fca000001ff00 */
[----:B------:R0:W5:Y:S03]  /*06b0*/  @P1 LDG.E.U8 R102, [R6.64] ;  /* 0x0000000406661981 */ /* 0x000166000c1e1100 */
[----:B------:R-:W-:Y:S01]  /*06c0*/  @P3 LEA R10, P1, R80, c[0x0][0x268], 0x2 ;  /* 0x00009a00500a3a11 */ /* 0x000fe200078210ff */
[----:B------:R-:W-:-:S03]  /*06d0*/  @P2 IMAD.MOV.U32 R15, RZ, RZ, c[0x0][0x2c0] ;  /* 0x0000b000ff0f2624 */ /* 0x000fc600078e00ff */
[C-C-:B------:R-:W-:Y:S02]  /*06e0*/  @P3 LEA.HI.X R11, R80.reuse, c[0x0][0x26c], R73.reuse, 0x2, P1 ;  /* 0x00009b00500b3a11 */ /* 0x140fe400008f1449 */
[C---:B------:R-:W-:Y:S01]  /*06f0*/  @P5 LEA R12, P1, R80.reuse, c[0x0][0x280], 0x2 ;  /* 0x0000a000500c5a11 */ /* 0x040fe200078210ff */
[----:B------:R-:W-:Y:S01]  /*0700*/  @P2 IMAD.MOV.U32 R14, RZ, RZ, c[0x0][0x2c4] ;  /* 0x0000b100ff0e2624 */ /* 0x000fe200078e00ff */
[----:B------:R-:W-:Y:S02]  /*0710*/  IABS R16, c[0x0][0x174] ;  /* 0x00005d0000107a13 */ /* 0x000fe40000000000 */
[----:B------:R-:W-:Y:S02]  /*0720*/  @P5 LEA.HI.X R13, R80, c[0x0][0x284], R73, 0x2, P1 ;  /* 0x0000a100500d5a11 */ /* 0x000fe400008f1449 */
[----:B0-----:R-:W-:-:S04]  /*0730*/  @!P4 LEA R6, P1, R0, R15, 0x2 ;  /* 0x0000000f0006c211 */ /* 0x001fc800078210ff */
[----:B------:R-:W-:Y:S02]  /*0740*/  @!P4 LEA.HI.X R7, R0, R14, R9, 0x2, P1 ;  /* 0x0000000e0007c211 */ /* 0x000fe400008f1409 */
[----:B------:R-:W0:Y:S08]  /*0750*/  I2F.RP R14, R16 ;  /* 0x00000010000e7306 */ /* 0x000e300000209400 */
[----:B0-----:R-:W0:Y:S01]  /*0760*/  MUFU.RCP R14, R14 ;  /* 0x0000000e000e7308 */ /* 0x001e220000001000 */
[----:B------:R-:W-:Y:S01]  /*0770*/  HFMA2.MMA R61, -RZ, RZ, 0, 0 ;  /* 0x00000000ff3d7435 */ /* 0x000fe200000001ff */
[----:B------:R-:W-:-:S06]  /*0780*/  IMAD.MOV.U32 R68, RZ, RZ, RZ ;  /* 0x000000ffff447224 */ /* 0x000fcc00078e00ff */
[----:B------:R1:W5:Y:S04]  /*0790*/  @!P4 LDG.E R68, [R6.64] ;  /* 0x000000040644c981 */ /* 0x000368000c1e1900 */
[----:B------:R0:W5:Y:S01]  /*07a0*/  @P3 LDG.E R61, [R10.64] ;  /* 0x000000040a3d3981 */ /* 0x000162000c1e1900 */
[----:B--2---:R-:W-:-:S05]  /*07b0*/  @!P0 IMAD.WIDE R4, R5, 0x4, R2 ;  /* 0x0000000405048825 */ /* 0x004fca00078e0202 */
[----:B------:R0:W2:Y:S02]  /*07c0*/  @!P0 LDG.E R65, [R4.64] ;  /* 0x0000000404418981 */ /* 0x0000a4000c1e1900 */
[----:B0-----:R-:W-:-:S04]  /*07d0*/  IADD3 R4, R14, 0xffffffe, RZ ;  /* 0x0ffffffe0e047810 */ /* 0x001fc80007ffe0ff */
[----:B------:R0:W3:Y:S01]  /*07e0*/  F2I.FTZ.U32.TRUNC.NTZ R5, R4 ;  /* 0x0000000400057305 */ /* 0x0000e2000021f000 */
[----:B-1----:R-:W-:Y:S01]  /*07f0*/  IABS R6, R80 ;  /* 0x0000005000067213 */ /* 0x002fe20000000000 */
        /* <DEDUP_REMOVED lines=13> */
[----:B------:R-:W-:Y:S02]  /*08d0*/  @!P3 IADD3 R15, R15, 0x1, RZ ;  /* 0x000000010f0fb810 */ /* 0x000fe40007ffe0ff */
[----:B------:R-:W-:-:S05]  /*08e0*/  SHF.R.S32.HI R101, RZ, 0x1f, R63 ;  /* 0x0000001fff657819 */ /* 0x000fca000001143f */
[----:B------:R-:W-:Y:S01]  /*08f0*/  @P1 IADD3 R15, R15, 0x1, RZ ;  /* 0x000000010f0f1810 */ /* 0x000fe20007ffe0ff */
[C---:B------:R-:W-:Y:S02]  /*0900*/  IMAD R6, R101.reuse, c[0x0][0x1a0], RZ ;  /* 0x0000680065067a24 */ /* 0x040fe400078e02ff */
[----:B------:R-:W-:Y:S02]  /*0910*/  IMAD R14, R101, c[0x0][0x1e0], RZ ;  /* 0x00007800650e7a24 */ /* 0x000fe400078e02ff */
[----:B------:R-:W-:Y:S01]  /*0920*/  @!P4 IMAD.MOV R15, RZ, RZ, -R15 ;  /* 0x000000ffff0fc224 */ /* 0x000fe200078e0a0f */
[----:B------:R-:W-:Y:S01]  /*0930*/  @!P2 LOP3.LUT R15, RZ, c[0x0][0x174], RZ, 0x33, !PT ;  /* 0x00005d00ff0faa12 */ /* 0x000fe200078e33ff */
[----:B------:R-:W-:-:S04]  /*0940*/  IMAD.WIDE.U32 R10, R63, c[0x0][0x1a0], RZ ;  /* 0x000068003f0a7a25 */ /* 0x000fc800078e00ff */
[C---:B------:R-:W-:Y:S02]  /*0950*/  IMAD R19, R63.reuse, c[0x0][0x1a4], R6 ;  /* 0x000069003f137a24 */ /* 0x040fe400078e0206 */
[----:B------:R-:W-:Y:S01]  /*0960*/  IMAD R17, R63, c[0x0][0x1e4], R14 ;  /* 0x000079003f117a24 */ /* 0x000fe200078e020e */
[----:B------:R-:W-:Y:S01]  /*0970*/  SHF.R.S32.HI R14, RZ, 0x1f, R15 ;  /* 0x0000001fff0e7819 */ /* 0x000fe2000001140f */
[----:B------:R-:W-:Y:S02]  /*0980*/  IMAD R16, R101, c[0x0][0x1f0], RZ ;  /* 0x00007c0065107a24 */ /* 0x000fe400078e02ff */
[----:B------:R-:W-:Y:S02]  /*0990*/  IMAD.IADD R11, R11, 0x1, R19 ;  /* 0x000000010b0b7824 */ /* 0x000fe400078e0213 */
[----:B------:R-:W-:-:S04]  /*09a0*/  IMAD.WIDE.U32 R4, R63, c[0x0][0x1e0], RZ ;  /* 0x000078003f047a25 */ /* 0x000fc800078e00ff */
[----:B------:R-:W-:-:S04]  /*09b0*/  IMAD.WIDE.U32 R6, R63, c[0x0][0x1f0], RZ ;  /* 0x00007c003f067a25 */ /* 0x000fc800078e00ff */
[----:B------:R-:W-:Y:S02]  /*09c0*/  IMAD R19, R63, c[0x0][0x1f4], R16 ;  /* 0x00007d003f137a24 */ /* 0x000fe400078e0210 */
[----:B------:R-:W-:Y:S01]  /*09d0*/  IMAD R16, R14, c[0x0][0x1b8], RZ ;  /* 0x00006e000e107a24 */ /* 0x000fe200078e02ff */
[----:B------:R-:W-:Y:S01]  /*09e0*/  IADD3 R5, R5, R17, RZ ;  /* 0x0000001105057210 */ /* 0x000fe20007ffe0ff */
        /* <DEDUP_REMOVED lines=11> */
[----:B------:R-:W-:Y:S02]  /*0aa0*/  LEA R74, P2, R6, c[0x0][0x278], 0x1 ;  /* 0x00009e00064a7a11 */ /* 0x000fe400078408ff */
[----:B------:R-:W-:Y:S01]  /*0ab0*/  LEA.HI.X R53, R10, c[0x0][0x25c], R53, 0x1, P3 ;  /* 0x000097000a357a11 */ /* 0x000fe200018f0c35 */
[----:B------:R-:W-:Y:S01]  /*0ac0*/  IMAD.IADD R55, R7, 0x1, R19 ;  /* 0x0000000107377824 */ /* 0x000fe200078e0213 */
[----:B------:R-:W-:Y:S01]  /*0ad0*/  IADD3 R57, R5, R17, RZ ;  /* 0x0000001105397210 */ /* 0x000fe20007ffe0ff */
[----:B------:R-:W-:Y:S01]  /*0ae0*/  IMAD.MOV.U32 R59, RZ, RZ, RZ ;  /* 0x000000ffff3b7224 */ /* 0x000fe200078e00ff */
[----:B------:R-:W-:-:S02]  /*0af0*/  LEA R76, P1, R4, c[0x0][0x270], 0x1 ;  /* 0x00009c00044c7a11 */ /* 0x000fc400078208ff */
[----:B------:R-:W-:Y:S01]  /*0b00*/  ISETP.NE.U32.AND P3, PT, RZ, c[0x0][0x2d8], PT ;  /* 0x0000b600ff007a0c */ /* 0x000fe20003f65070 */
[----:B------:R-:W-:Y:S01]  /*0b10*/  IMAD R18, R101, c[0x0][0x1c0], RZ ;  /* 0x0000700065127a24 */ /* 0x000fe200078e02ff */
[----:B------:R-:W-:Y:S01]  /*0b20*/  LEA.HI.X R55, R6, c[0x0][0x27c], R55, 0x1, P2 ;  /* 0x00009f0006377a11 */ /* 0x000fe200010f0c37 */
[----:B------:R0:W5:Y:S01]  /*0b30*/  @P5 LDG.E R59, [R12.64] ;  /* 0x000000040c3b5981 */ /* 0x000162000c1e1900 */
[----:B------:R-:W-:Y:S02]  /*0b40*/  LEA.HI.X R57, R4, c[0x0][0x274], R57, 0x1, P1 ;  /* 0x00009d0004397a11 */ /* 0x000fe400008f0c39 */
[----:B------:R-:W-:Y:S02]  /*0b50*/  ISETP.NE.U32.AND P2, PT, RZ, c[0x0][0x2c8], PT ;  /* 0x0000b200ff007a0c */ /* 0x000fe40003f45070 */
[----:B------:R-:W-:Y:S02]  /*0b60*/  ISETP.NE.AND.EX P3, PT, RZ, c[0x0][0x2dc], PT, P3 ;  /* 0x0000b700ff007a0c */ /* 0x000fe40003f65330 */
[----:B------:R-:W-:Y:S01]  /*0b70*/  ISETP.NE.U32.AND P1, PT, RZ, c[0x0][0x2e0], PT ;  /* 0x0000b800ff007a0c */ /* 0x000fe20003f25070 */
        /* <DEDUP_REMOVED lines=8> */
[----:B------:R-:W-:-:S04]  /*0c00*/  IMAD.WIDE.U32 R12, R15, c[0x0][0x1d8], R12 ;  /* 0x000076000f0c7a25 */ /* 0x000fc800078e000c */
[----:B------:R-:W-:Y:S02]  /*0c10*/  IMAD.MOV.U32 R100, RZ, RZ, RZ ;  /* 0x000000ffff647224 */ /* 0x000fe400078e00ff */
[----:B------:R-:W-:Y:S01]  /*0c20*/  @P3 IMAD.MOV.U32 R100, RZ, RZ, c[0x0][0x2d8] ;  /* 0x0000b600ff643624 */ /* 0x000fe200078e00ff */
[----:B------:R-:W-:Y:S01]  /*0c30*/  LEA R70, P4, R12, c[0x0][0x260], 0x1 ;  /* 0x000098000c467a11 */ /* 0x000fe200078808ff */
[----:B------:R-:W-:Y:S01]  /*0c40*/  IMAD.MOV.U32 R17, RZ, RZ, RZ ;  /* 0x000000ffff117224 */ /* 0x000fe200078e00ff */
[----:B------:R-:W-:Y:S01]  /*0c50*/  IADD3 R51, R13, R51, RZ ;  /* 0x000000330d337210 */ /* 0x000fe20007ffe0ff */
[----:B------:R-:W-:Y:S01]  /*0c60*/  IMAD.MOV.U32 R99, RZ, RZ, RZ ;  /* 0x000000ffff637224 */ /* 0x000fe200078e00ff */
[----:B------:R-:W-:Y:S01]  /*0c70*/  @P2 MOV R17, c[0x0][0x2c8] ;  /* 0x0000b20000112a02 */ /* 0x000fe20000000f00 */
        /* <DEDUP_REMOVED lines=14> */
[----:B----4-:R-:W-:Y:S01]  /*0d60*/  IMAD.IADD R49, R8, 0x1, -R63 ;  /* 0x0000000108317824 */ /* 0x010fe200078e0a3f */
[----:B------:R-:W-:Y:S01]  /*0d70*/  @P1 MOV R13, c[0x0][0x2e0] ;  /* 0x0000b800000d1a02 */ /* 0x000fe20000000f00 */
[----:B------:R-:W-:Y:S01]  /*0d80*/  IMAD.MOV.U32 R8, RZ, RZ, RZ ;  /* 0x000000ffff087224 */ /* 0x000fe200078e00ff */
[----:B------:R-:W-:Y:S01]  /*0d90*/  SEL R47, R47, 0x800, P6 ;  /* 0x000008002f2f7807 */ /* 0x000fe20003000000 */
[----:B------:R-:W-:Y:S02]  /*0da0*/  @P3 IMAD.MOV.U32 R6, RZ, RZ, c[0x0][0x2d8] ;  /* 0x0000b600ff063624 */ /* 0x000fe400078e00ff */
[----:B------:R-:W-:Y:S02]  /*0db0*/  @P3 IMAD.MOV.U32 R7, RZ, RZ, c[0x0][0x2dc] ;  /* 0x0000b700ff073624 */ /* 0x000fe400078e00ff */
[----:B------:R-:W-:-:S02]  /*0dc0*/  @P1 IMAD.MOV.U32 R8, RZ, RZ, c[0x0][0x2e4] ;  /* 0x0000b900ff081624 */ /* 0x000fc400078e00ff */
[----:B------:R-:W-:Y:S01]  /*0dd0*/  IMAD.IADD R45, R5, 0x1, R11 ;  /* 0x00000001052d7824 */ /* 0x000fe200078e020b */
        /* <DEDUP_REMOVED lines=32> */
.L_x_2708:
        /* <DEDUP_REMOVED lines=18> */
.L_x_2709:
        /* <DEDUP_REMOVED lines=26> */
.L_x_2740:
        /* <DEDUP_REMOVED lines=13> */
[-C--:B------:R-:W-:Y:S02]  /*1370*/  ISETP.GE.AND P0, PT, R48, R37.reuse, PT ;  /* 0x000000253000720c */ /* 0x080fe40003f06270 */
[C---:B------:R-:W-:Y:S02]  /*1380*/  ISETP.GE.AND P4, PT, R10.reuse, R37, PT ;  /* 0x000000250a00720c */ /* 0x040fe40003f86270 */
[----:B------:R-:W-:Y:S02]  /*1390*/  P2R R98, PR, RZ, 0x1 ;  /* 0x00000001ff627803 */ /* 0x000fe40000000000 */
[----:B------:R-:W-:Y:S02]  /*13a0*/  SHF.L.U64.HI R0, R10, 0x1, R11 ;  /* 0x000000010a007819 */ /* 0x000fe4000001020b */
[----:B------:R-:W-:-:S02]  /*13b0*/  IADD3 R12, P0, R74, R13, RZ ;  /* 0x0000000d4a0c7210 */ /* 0x000fc40007f1e0ff */
[----:B------:R-:W-:Y:S02]  /*13c0*/  IADD3 R14, P1, R76, R13, RZ ;  /* 0x0000000d4c0e7210 */ /* 0x000fe40007f3e0ff */
[----:B------:R-:W-:Y:S02]  /*13d0*/  IADD3.X R13, R55, R0, RZ, P0, !PT ;  /* 0x00000000370d7210 */ /* 0x000fe400007fe4ff */
[----:B------:R-:W-:Y:S01]  /*13e0*/  ISETP.NE.AND P0, PT, R98, RZ, PT ;  /* 0x000000ff6200720c */ /* 0x000fe20003f05270 */
[--C-:B------:R-:W-:Y:S01]  /*13f0*/  IMAD.X R15, R57, 0x1, R0.reuse, P1 ;  /* 0x00000001390f7824 */ /* 0x100fe200008e0600 */
[----:B------:R-:W-:Y:S02]  /*1400*/  PRMT R0, RZ, 0x7610, R0 ;  /* 0x00007610ff007816 */ /* 0x000fe40000000000 */
[----:B------:R-:W-:Y:S02]  /*1410*/  PRMT R17, RZ, 0x7610, R17 ;  /* 0x00007610ff117816 */ /* 0x000fe40000000011 */
[----:B------:R-:W-:-:S02]  /*1420*/  ISETP.GE.AND P6, PT, R46, R37, PT ;  /* 0x000000252e00720c */ /* 0x000fc40003fc6270 */
[----:B------:R0:W2:Y:S01]  /*1430*/  @!P4 LDG.E.U16 R0, [R14.64] ;  /* 0x000000040e00c981 */ /* 0x0000a2000c1e1500 */
[-C--:B------:R-:W-:Y:S02]  /*1440*/  ISETP.GE.AND P5, PT, R44, R37.reuse, PT ;  /* 0x000000252c00720c */ /* 0x080fe40003fa6270 */
[-C--:B------:R-:W-:Y:S02]  /*1450*/  ISETP.GE.AND P3, PT, R42, R37.reuse, PT ;  /* 0x000000252a00720c */ /* 0x080fe40003f66270 */
[-C--:B------:R-:W-:Y:S01]  /*1460*/  ISETP.GE.AND P2, PT, R40, R37.reuse, PT ;  /* 0x000000252800720c */ /* 0x080fe20003f46270 */
[----:B------:R0:W3:Y:S01]  /*1470*/  @!P0 LDG.E.U16 R17, [R14.64+0x40] ;  /* 0x000040040e118981 */ /* 0x0000e2000c1e1500 */
[-C--:B------:R-:W-:Y:S02]  /*1480*/  ISETP.GE.AND P1, PT, R38, R37.reuse, PT ;  /* 0x000000252600720c */ /* 0x080fe40003f26270 */
        /* <DEDUP_REMOVED lines=9> */
[----:B------:R-:W-:-:S02]  /*1520*/  LEA.HI.SX32 R35, R41, R41, 0x1b ;  /* 0x0000002929237211 */ /* 0x000fc400078fdaff */
[C---:B------:R-:W-:Y:S01]  /*1530*/  IADD3 R24, R41.reuse, 0x20, RZ ;  /* 0x0000002029187810 */ /* 0x040fe20007ffe0ff */
[----:B------:R0:W5:Y:S01]  /*1540*/  @!P3 LDG.E.U16 R20, [R14.64+0x100] ;  /* 0x000100040e14b981 */ /* 0x000162000c1e1500 */
[C---:B------:R-:W-:Y:S02]  /*1550*/  IADD3 R26, R41.reuse, 0x40, RZ ;  /* 0x00000040291a7810 */ /* 0x040fe40007ffe0ff */
        /* <DEDUP_REMOVED lines=8> */
[----:B------:R-:W-:Y:S01]  /*15e0*/  IMAD.SHL.U32 R35, R35, 0x2, RZ ;  /* 0x0000000223237824 */ /* 0x000fe200078e00ff */
[-C--:B------:R-:W-:Y:S02]  /*15f0*/  LEA.HI.SX32 R24, R24, R41.reuse, 0x1b ;  /* 0x0000002918187211 */ /* 0x080fe400078fdaff */
[-C--:B------:R-:W-:Y:S02]  /*1600*/  LEA.HI.SX32 R26, R26, R41.reuse, 0x1b ;  /* 0x000000291a1a7211 */ /* 0x080fe400078fdaff */
[----:B------:R-:W-:Y:S01]  /*1610*/  LEA.HI.SX32 R28, R28, R41, 0x1b ;  /* 0x000000291c1c7211 */ /* 0x000fe200078fdaff */
[----:B------:R-:W-:Y:S01]  /*1620*/  IMAD.SHL.U32 R34, R24, 0x2, RZ ;  /* 0x0000000218227824 */ /* 0x000fe200078e00ff */
[C---:B------:R-:W-:Y:S02]  /*1630*/  IADD3 R24, R41.reuse, 0x80, RZ ;  /* 0x0000008029187810 */ /* 0x040fe40007ffe0ff */
[----:B0-----:R-:W-:-:S02]  /*1640*/  IADD3 R14, R41, 0x60, RZ ;  /* 0x00000060290e7810 */ /* 0x001fc40007ffe0ff */
[----:B------:R-:W-:Y:S01]  /*1650*/  SHF.L.U32 R33, R26, 0x1, RZ ;  /* 0x000000011a217819 */ /* 0x000fe200000006ff */
[----:B------:R-:W-:Y:S01]  /*1660*/  IMAD.SHL.U32 R29, R28, 0x2, RZ ;  /* 0x000000021c1d7824 */ /* 0x000fe200078e00ff */
[----:B------:R-:W-:Y:S02]  /*1670*/  IADD3 R26, R41, 0xa0, RZ ;  /* 0x000000a0291a7810 */ /* 0x000fe40007ffe0ff */
[-C--:B------:R-:W-:Y:S02]  /*1680*/  LEA.HI.SX32 R14, R14, R41.reuse, 0x1b ;  /* 0x000000290e0e7211 */ /* 0x080fe400078fdaff */
[-C--:B------:R-:W-:Y:S02]  /*1690*/  LEA.HI.SX32 R24, R24, R41.reuse, 0x1b ;  /* 0x0000002918187211 */ /* 0x080fe400078fdaff */
[----:B------:R-:W-:Y:S01]  /*16a0*/  LEA.HI.SX32 R26, R26, R41, 0x1b ;  /* 0x000000291a1a7211 */ /* 0x000fe200078fdaff */
[----:B------:R-:W-:Y:S01]  /*16b0*/  IMAD.SHL.U32 R32, R14, 0x2, RZ ;  /* 0x000000020e207824 */ /* 0x000fe200078e00ff */
[----:B------:R-:W-:Y:S01]  /*16c0*/  PRMT R82, RZ, 0x7610, R82 ;  /* 0x00007610ff527816 */ /* 0x000fe20000000052 */
        /* <DEDUP_REMOVED lines=8> */
[----:B------:R-:W-:Y:S01]  /*1750*/  P2R R97, PR, RZ, 0x20 ;  /* 0x00000020ff617803 */ /* 0x000fe20000000000 */
[----:B--2---:R0:W-:Y:S02]  /*1760*/  STS.U16 [R35], R0 ;  /* 0x0000000023007388 */ /* 0x0041e40000000400 */
[----:B0-----:R-:W-:-:S05]  /*1770*/  LEA.HI.SX32 R0, R30, R41, 0x1b ;  /* 0x000000291e007211 */ /* 0x001fca00078fdaff */
[----:B------:R-:W-:Y:S01]  /*1780*/  IMAD.SHL.U32 R28, R0, 0x2, RZ ;  /* 0x00000002001c7824 */ /* 0x000fe200078e00ff */
[----:B------:R-:W-:Y:S01]  /*1790*/  SHF.L.U32 R0, R41, 0x3, RZ ;  /* 0x0000000329007819 */ /* 0x000fe200000006ff */
[----:B---3--:R-:W-:Y:S01]  /*17a0*/  STS.U16 [R34+0x40], R17 ;  /* 0x0000401122007388 */ /* 0x008fe20000000400 */
[----:B------:R-:W-:Y:S02]  /*17b0*/  SHF.L.U32 R30, R26, 0x1, RZ ;  /* 0x000000011a1e7819 */ /* 0x000fe400000006ff */
[----:B------:R-:W-:Y:S01]  /*17c0*/  LEA.HI.SX32 R0, R0, R0, 0x1b ;  /* 0x0000000000007211 */ /* 0x000fe200078fdaff */
[----:B----4-:R-:W-:Y:S04]  /*17d0*/  STS.U16 [R33+0x80], R16 ;  /* 0x0000801021007388 */ /* 0x010fe80000000400 */
[----:B-----5:R-:W-:Y:S01]  /*17e0*/  STS.U16 [R32+0xc0], R19 ;  /* 0x0000c01320007388 */ /* 0x020fe20000000400 */
[----:B------:R-:W-:-:S03]  /*17f0*/  IMAD.SHL.U32 R26, R0, 0x2, RZ ;  /* 0x00000002001a7824 */ /* 0x000fc600078e00ff */
        /* <DEDUP_REMOVED lines=80> */
.L_x_2711:
[----:B---34-:R-:W-:Y:S05]  /*1d00*/  BSYNC B0 ;  /* 0x0000000000007941 */ /* 0x018fea0003800000 */
.L_x_2710:
        /* <DEDUP_REMOVED lines=37> */
.L_x_2713:
[----:B------:R-:W-:Y:S05]  /*1f60*/  BSYNC B0 ;  /* 0x0000000000007941 */ /* 0x000fea0003800000 */
.L_x_2712:
        /* <DEDUP_REMOVED lines=37> */
.L_x_2715:
[----:B------:R-:W-:Y:S05]  /*21c0*/  BSYNC B0 ;  /* 0x0000000000007941 */ /* 0x000fea0003800000 */
.L_x_2714:
        /* <DEDUP_REMOVED lines=37> */
.L_x_2717:
[----:B------:R-:W-:Y:S05]  /*2420*/  BSYNC B0 ;  /* 0x0000000000007941 */ /* 0x000fea0003800000 */
.L_x_2716:
        /* <DEDUP_REMOVED lines=37> */
.L_x_2719:
[----:B------:R-:W-:Y:S05]  /*2680*/  BSYNC B0 ;  /* 0x0000000000007941 */ /* 0x000fea0003800000 */
.L_x_2718:
        /* <DEDUP_REMOVED lines=43> */
.L_x_2721:
[----:B------:R-:W-:Y:S05]  /*2940*/  BSYNC B0 ;  /* 0x0000000000007941 */ /* 0x000fea0003800000 */
.L_x_2720:
        /* <DEDUP_REMOVED lines=41> */
.L_x_2723:
[----:B------:R-:W-:Y:S05]  /*2be0*/  BSYNC B0 ;  /* 0x0000000000007941 */ /* 0x000fea0003800000 */
.L_x_2722:
        /* <DEDUP_REMOVED lines=42> */
.L_x_2725:
[----:B------:R-:W-:Y:S05]  /*2e90*/  BSYNC B0 ;  /* 0x0000000000007941 */ /* 0x000fea0003800000 */
.L_x_2724:
        /* <DEDUP_REMOVED lines=22> */
.L_x_2734:
        /* <DEDUP_REMOVED lines=22> */
[----:B------:R-:W2:Y:S03]  /*3160*/  @!P6 LDG.E.U16 R105, [R12.64+0xc0] ;  /* 0x0000c0040c69e981 */ /* 0x000ea6000c1e1500 */
[----:B------:R-:W-:Y:S01]  /*3170*/  IADD3 R15, R17, R15, RZ ;  /* 0x0000000f110f7210 */ /* 0x000fe20007ffe0ff */
[----:B------:R-:W-:Y:S01]  /*3180*/  IMAD.MOV.U32 R17, RZ, RZ, R45 ;  /* 0x000000ffff117224 */ /* 0x000fe200078e002d */
[----:B------:R-:W3:Y:S02]  /*3190*/  @!P3 LDG.E.U16 R106, [R12.64+0x100] ;  /* 0x000100040c6ab981 */ /* 0x000ee4000c1e1500 */
[----:B------:R-:W-:Y:S01]  /*31a0*/  LEA.HI.X R15, R16, R51, R15, 0x1, P5 ;  /* 0x00000033100f7211 */ /* 0x000fe200028f0c0f */
[----:B------:R-:W-:Y:S01]  /*31b0*/  IMAD.MOV.U32 R16, RZ, RZ, R4 ;  /* 0x000000ffff107224 */ /* 0x000fe200078e0004 */
[----:B------:R-:W4:Y:S03]  /*31c0*/  @!P2 LDG.E.U16 R107, [R12.64+0x140] ;  /* 0x000140040c6ba981 */ /* 0x000f26000c1e1500 */
[----:B------:R-:W-:Y:S01]  /*31d0*/  IMAD.WIDE.U32 R16, R87, c[0x0][0x198], R16 ;  /* 0x0000660057107a25 */ /* 0x000fe200078e0010 */
[----:B------:R-:W5:Y:S04]  /*31e0*/  @!P1 LDG.E.U16 R108, [R12.64+0x180] ;  /* 0x000180040c6c9981 */ /* 0x000f68000c1e1500 */
[----:B------:R-:W-:-:S02]  /*31f0*/  IADD3 R17, R17, R19, RZ ;  /* 0x0000001311117210 */ /* 0x000fc40007ffe0ff */
[----:B------:R-:W-:-:S04]  /*3200*/  LEA R18, P5, R16, c[0x0][0x250], 0x2 ;  /* 0x0000940010127a11 */ /* 0x000fc800078a10ff */
[--C-:B------:R-:W-:Y:S02]  /*3210*/  LEA.HI.X R19, R16, c[0x0][0x254], R17.reuse, 0x2, P5 ;  /* 0x0000950010137a11 */ /* 0x100fe400028f1411 */
[----:B------:R-:W-:Y:S02]  /*3220*/  PRMT R17, RZ, 0x7610, R17 ;  /* 0x00007610ff117816 */ /* 0x000fe40000000011 */
[----:B------:R-:W-:Y:S01]  /*3230*/  ISETP.NE.AND P5, PT, R96, RZ, PT ;  /* 0x000000ff6000720c */ /* 0x000fe20003fa5270 */
[----:B------:R-:W2:Y:S01]  /*3240*/  LDG.E R18, [R18.64] ;  /* 0x0000000412127981 */ /* 0x000ea2000c1e1900 */
[----:B------:R-:W-:-:S03]  /*3250*/  PRMT R16, RZ, 0x7610, R16 ;  /* 0x00007610ff107816 */ /* 0x000fc60000000010 */
[----:B------:R-:W2:Y:S01]  /*3260*/  @!P0 LDG.E.U16 R17, [R12.64+0x40] ;  /* 0x000040040c118981 */ /* 0x000ea2000c1e1500 */
[----:B------:R-:W-:-:S03]  /*3270*/  ISETP.NE.AND P0, PT, R110, RZ, PT ;  /* 0x000000ff6e00720c */ /* 0x000fc60003f05270 */
[----:B------:R-:W2:Y:S04]  /*3280*/  @!P4 LDG.E.U16 R16, [R12.64] ;  /* 0x000000040c10c981 */ /* 0x000ea8000c1e1500 */
[----:B------:R-:W3:Y:S06]  /*3290*/  @!P5 LDG.E.U16 R104, [R12.64+0x80] ;  /* 0x000080040c68d981 */ /* 0x000eec000c1e1500 */
[----:B------:R-:W4:Y:S01]  /*32a0*/  @!P0 LDG.E.U16 R109, [R12.64+0x1c0] ;  /* 0x0001c0040c6d8981 */ /* 0x000f22000c1e1500 */
[----:B------:R-:W-:-:S03]  /*32b0*/  ISETP.GE.U32.AND P5, PT, R52, R37, PT ;  /* 0x000000253400720c */ /* 0x000fc60003fa6070 */
[----:B--2---:R-:W-:Y:S04]  /*32c0*/  STS.U16 [R35], R16 ;  /* 0x0000001023007388 */ /* 0x004fe80000000400 */
[----:B------:R-:W-:Y:S04]  /*32d0*/  STS.U16 [R34+0x40], R17 ;  /* 0x0000401122007388 */ /* 0x000fe80000000400 */
[----:B---3--:R-:W-:Y:S04]  /*32e0*/  STS.U16 [R33+0x80], R104 ;  /* 0x0000806821007388 */ /* 0x008fe80000000400 */
[----:B------:R-:W-:Y:S04]  /*32f0*/  STS.U16 [R32+0xc0], R105 ;  /* 0x0000c06920007388 */ /* 0x000fe80000000400 */
[----:B------:R-:W-:Y:S04]  /*3300*/  STS.U16 [R31+0x100], R106 ;  /* 0x0001006a1f007388 */ /* 0x000fe80000000400 */
[----:B----4-:R-:W-:Y:S04]  /*3310*/  STS.U16 [R30+0x140], R107 ;  /* 0x0001406b1e007388 */ /* 0x010fe80000000400 */
[----:B-----5:R-:W-:Y:S04]  /*3320*/  STS.U16 [R29+0x180], R108 ;  /* 0x0001806c1d007388 */ /* 0x020fe80000000400 */
        /* <DEDUP_REMOVED lines=19> */
[----:B--2---:R-:W-:Y:S01]  /*3460*/  FSEL R113, R16, 1, !P5 ;  /* 0x3f80000010717808 */ /* 0x004fe20006800000 */
[----:B-1----:R-:W-:-:S05]  /*3470*/  IMAD.SHL.U32 R16, R18, 0x8, RZ ;  /* 0x0000000812107824 */ /* 0x002fca00078e00ff */
        /* <DEDUP_REMOVED lines=50> */
[----:B------:R-:W-:Y:S02]  /*37a0*/  PRMT R12, RZ, 0x7610, R12 ;  /* 0x00007610ff0c7816 */ /* 0x000fe4000000000c */
[----:B------:R-:W-:Y:S01]  /*37b0*/  ISETP.NE.AND P5, PT, R96, RZ, PT ;  /* 0x000000ff6000720c */ /* 0x000fe20003fa5270 */
[----:B------:R0:W2:Y:S01]  /*37c0*/  @!P6 LDG.E.U16 R13, [R14.64+0x40] ;  /* 0x000040040e0de981 */ /* 0x0000a2000c1e1500 */
[----:B------:R-:W-:-:S03]  /*37d0*/  ISETP.NE.AND P6, PT, R127, RZ, PT ;  /* 0x000000ff7f00720c */ /* 0x000fc60003fc5270 */
[----:B------:R0:W3:Y:S01]  /*37e0*/  @!P4 LDG.E.U16 R12, [R14.64] ;  /* 0x000000040e0cc981 */ /* 0x0000e2000c1e1500 */
[----:B------:R-:W-:Y:S02]  /*37f0*/  PRMT R16, RZ, 0x7610, R16 ;  /* 0x00007610ff107816 */ /* 0x000fe40000000010 */
[----:B------:R-:W-:Y:S02]  /*3800*/  PRMT R17, RZ, 0x7610, R17 ;  /* 0x00007610ff117816 */ /* 0x000fe40000000011 */
[----:B------:R-:W-:Y:S02]  /*3810*/  PRMT R104, RZ, 0x7610, R104 ;  /* 0x00007610ff687816 */ /* 0x000fe40000000068 */
[----:B------:R-:W-:Y:S01]  /*3820*/  PRMT R19, RZ, 0x7610, R19 ;  /* 0x00007610ff137816 */ /* 0x000fe20000000013 */
[----:B------:R0:W4:Y:S01]  /*3830*/  @!P5 LDG.E.U16 R16, [R14.64+0x80] ;  /* 0x000080040e10d981 */ /* 0x000122000c1e1500 */
[----:B------:R-:W-:Y:S02]  /*3840*/  PRMT R106, RZ, 0x7610, R106 ;  /* 0x00007610ff6a7816 */ /* 0x000fe4000000006a */
[----:B------:R-:W-:Y:S01]  /*3850*/  PRMT R105, RZ, 0x7610, R105 ;  /* 0x00007610ff697816 */ /* 0x000fe20000000069 */
[----:B------:R0:W5:Y:S04]  /*3860*/  @!P6 LDG.E.U16 R17, [R14.64+0xc0] ;  /* 0x0000c0040e11e981 */ /* 0x000168000c1e1500 */
        /* <DEDUP_REMOVED lines=16> */
[----:B------:R-:W-:-:S02]  /*3970*/  IADD3 R28, R41, 0xa0, RZ ;  /* 0x000000a0291c7810 */ /* 0x000fc40007ffe0ff */
[C---:B------:R-:W-:Y:S02]  /*3980*/  IADD3 R26, R41.reuse, 0xc0, RZ ;  /* 0x000000c0291a7810 */ /* 0x040fe40007ffe0ff */
[----:B0-----:R-:W-:Y:S02]  /*3990*/  IADD3 R14, R41, 0xe0, RZ ;  /* 0x000000e0290e7810 */ /* 0x001fe40007ffe0ff */
[-C--:B------:R-:W-:Y:S02]  /*39a0*/  LEA.HI.SX32 R30, R30, R41.reuse, 0x1b ;  /* 0x000000291e1e7211 */ /* 0x080fe400078fdaff */
[-C--:B------:R-:W-:Y:S02]  /*39b0*/  LEA.HI.SX32 R28, R28, R41.reuse, 0x1b ;  /* 0x000000291c1c7211 */ /* 0x080fe400078fdaff */
[-C--:B------:R-:W-:Y:S02]  /*39c0*/  LEA.HI.SX32 R26, R26, R41.reuse, 0x1b ;  /* 0x000000291a1a7211 */ /* 0x080fe400078fdaff */
[----:B------:R-:W-:-:S02]  /*39d0*/  LEA.HI.SX32 R14, R14, R41, 0x1b ;  /* 0x000000290e0e7211 */ /* 0x000fc400078fdaff */
[----:B------:R-:W-:Y:S01]  /*39e0*/  SHF.L.U32 R31, R30, 0x1, RZ ;  /* 0x000000011e1f7819 */ /* 0x000fe200000006ff */
[----:B------:R-:W-:Y:S01]  /*39f0*/  IMAD.SHL.U32 R30, R28, 0x2, RZ ;  /* 0x000000021c1e7824 */ /* 0x000fe200078e00ff */
[----:B------:R-:W-:Y:S01]  /*3a00*/  ISETP.NE.AND P5, PT, R39, RZ, PT ;  /* 0x000000ff2700720c */ /* 0x000fe20003fa5270 */
[----:B------:R-:W-:Y:S01]  /*3a10*/  IMAD.SHL.U32 R28, R14, 0x2, RZ ;  /* 0x000000020e1c7824 */ /* 0x000fe200078e00ff */
[----:B------:R-:W-:Y:S01]  /*3a20*/  SHF.L.U32 R29, R26, 0x1, RZ ;  /* 0x000000011a1d7819 */ /* 0x000fe200000006ff */
[----:B------:R-:W-:Y:S01]  /*3a30*/  IMAD.SHL.U32 R127, R87, 0x8, RZ ;  /* 0x00000008577f7824 */ /* 0x000fe200078e00ff */
[----:B---3--:R0:W-:Y:S04]  /*3a40*/  STS.U16 [R35+0x210], R12 ;  /* 0x0002100c23007388 */ /* 0x0081e80000000400 */
[----:B--2---:R-:W-:Y:S01]  /*3a50*/  STS.U16 [R34+0x250], R13 ;  /* 0x0002500d22007388 */ /* 0x004fe20000000400 */
[----:B0-----:R-:W-:-:S03]  /*3a60*/  IMAD.SHL.U32 R12, R41, 0x8, RZ ;  /* 0x00000008290c7824 */ /* 0x001fc600078e00ff */
[----:B----4-:R-:W-:Y:S02]  /*3a70*/  STS.U16 [R33+0x290], R16 ;  /* 0x0002901021007388 */ /* 0x010fe40000000400 */
[----:B------:R-:W-:Y:S02]  /*3a80*/  LEA.HI.SX32 R12, R12, R12, 0x1b ;  /* 0x0000000c0c0c7211 */ /* 0x000fe400078fdaff */
[----:B-----5:R-:W-:Y:S02]  /*3a90*/  STS.U16 [R32+0x2d0], R17 ;  /* 0x0002d01120007388 */ /* 0x020fe40000000400 */
[----:B------:R-:W-:Y:S02]  /*3aa0*/  SHF.L.U32 R26, R12, 0x1, RZ ;  /* 0x000000010c1a7819 */ /* 0x000fe400000006ff */
        /* <DEDUP_REMOVED lines=43> */
.L_x_2728:
        /* <DEDUP_REMOVED lines=13> */
.L_x_2727:
        /* <DEDUP_REMOVED lines=86> */
.L_x_2731:
        /* <DEDUP_REMOVED lines=31> */
.L_x_2732:
[----:B------:R0:W5:Y:S02]  /*4580*/  LDG.E R17, [R8.64] ;  /* 0x0000000408117981 */ /* 0x000164000c1e1900 */
.L_x_2733:
[----:B-----5:R-:W-:-:S06]  /*4590*/  IMAD.WIDE R16, R17, 0x4, R2 ;  /* 0x0000000411107825 */ /* 0x020fcc00078e0202 */
[----:B------:R-:W2:Y:S01]  /*45a0*/  LDG.E R17, [R16.64] ;  /* 0x0000000410117981 */ /* 0x000ea2000c1e1900 */
[----:B------:R-:W-:Y:S02]  /*45b0*/  IMAD.MOV.U32 R14, RZ, RZ, R78 ;  /* 0x000000ffff0e7224 */ /* 0x000fe400078e004e */
        /* <DEDUP_REMOVED lines=13> */
.L_x_2730:
[----:B------:R-:W-:Y:S05]  /*4690*/  BSYNC B0 ;  /* 0x0000000000007941 */ /* 0x000fea0003800000 */
.L_x_2729:
        /* <DEDUP_REMOVED lines=12> */
.L_x_2726:
[----:B------:R-:W-:Y:S01]  /*4760*/  IMAD R14, R101, c[0x0][0x210], RZ ;  /* 0x00008400650e7a24 */ /* 0x000fe200078e02ff */
[----:B------:R-:W-:Y:S01]  /*4770*/  BAR.SYNC.DEFER_BLOCKING 0x0 ;  /* 0x0000000000007b1d */ /* 0x000fe20000010000 */
[----:B01----:R-:W-:Y:S01]  /*4780*/  IMAD.WIDE.U32 R12, R63, c[0x0][0x210], RZ ;  /* 0x000084003f0c7a25 */ /* 0x003fe200078e00ff */
[----:B------:R-:W-:-:S03]  /*4790*/  ISETP.NE.AND P6, PT, R18, RZ, PT ;  /* 0x000000ff1200720c */ /* 0x000fc60003fc5270 */
[----:B------:R-:W-:Y:S01]  /*47a0*/  IMAD R89, R63, c[0x0][0x214], R14 ;  /* 0x000085003f597a24 */ /* 0x000fe200078e020e */
[----:B------:R-:W-:Y:S01]  /*47b0*/  BSSY B0, `(.L_x_2735) ;  /* 0x000004c000007945 */ /* 0x000fe20003800000 */
[----:B------:R-:W-:Y:S02]  /*47c0*/  IMAD R17, R73, c[0x0][0x218], RZ ;  /* 0x0000860049117a24 */ /* 0x000fe400078e02ff */
[----:B------:R-:W-:Y:S02]  /*47d0*/  IMAD.IADD R13, R13, 0x1, R89 ;  /* 0x000000010d0d7824 */ /* 0x000fe400078e0259 */
[C---:B------:R-:W-:Y:S02]  /*47e0*/  IMAD R19, R80.reuse, c[0x0][0x21c], R17 ;  /* 0x0000870050137a24 */ /* 0x040fe400078e0211 */
[----:B------:R-:W-:Y:S01]  /*47f0*/  IMAD.WIDE.U32 R14, R80, c[0x0][0x218], R12 ;  /* 0x00008600500e7a25 */ /* 0x000fe200078e000c */
[----:B------:R-:W-:-:S03]  /*4800*/  SHF.R.S32.HI R13, RZ, 0x1f, R64 ;  /* 0x0000001fff0d7819 */ /* 0x000fc60000011440 */
[----:B------:R-:W-:Y:S01]  /*4810*/  IMAD R12, R101, c[0x0][0x200], RZ ;  /* 0x00008000650c7a24 */ /* 0x000fe200078e02ff */
[----:B------:R-:W-:-:S03]  /*4820*/  IADD3 R17, P5, R64, R14, RZ ;  /* 0x0000000e40117210 */ /* 0x000fc60007fbe0ff */
[----:B------:R-:W-:Y:S01]  /*4830*/  IMAD R77, R63, c[0x0][0x204], R12 ;  /* 0x000081003f4d7a24 */ /* 0x000fe200078e020c */
[----:B------:R-:W-:Y:S01]  /*4840*/  IADD3.X R16, R13, R19, R15, P5, !PT ;  /* 0x000000130d107210 */ /* 0x000fe20002ffe40f */
[----:B------:R-:W-:-:S04]  /*4850*/  IMAD.WIDE.U32 R14, R63, c[0x0][0x200], RZ ;  /* 0x000080003f0e7a25 */ /* 0x000fc800078e00ff */
[----:B------:R-:W-:Y:S01]  /*4860*/  IMAD R19, R73, c[0x0][0x208], RZ ;  /* 0x0000820049137a24 */ /* 0x000fe200078e02ff */
[----:B------:R-:W-:-:S03]  /*4870*/  IADD3 R15, R15, R77, RZ ;  /* 0x0000004d0f0f7210 */ /* 0x000fc60007ffe0ff */
[C---:B------:R-:W-:Y:S02]  /*4880*/  IMAD R79, R80.reuse, c[0x0][0x20c], R19 ;  /* 0x00008300504f7a24 */ /* 0x040fe400078e0213 */
[----:B------:R-:W-:-:S04]  /*4890*/  IMAD.WIDE.U32 R14, R80, c[0x0][0x208], R14 ;  /* 0x00008200500e7a25 */ /* 0x000fc800078e000e */
[----:B------:R-:W-:Y:S01]  /*48a0*/  IMAD.MOV.U32 R19, RZ, RZ, 0x2 ;  /* 0x00000002ff137424 */ /* 0x000fe200078e00ff */
        /* <DEDUP_REMOVED lines=9> */
[----:B------:R-:W-:-:S05]  /*4940*/  @!P4 IMAD.WIDE.U32 R82, R63, c[0x0][0x200], R12 ;  /* 0x000080003f52ca25 */ /* 0x000fca00078e000c */
[----:B------:R-:W-:Y:S02]  /*4950*/  @!P4 IADD3 R83, R77, R83, RZ ;  /* 0x000000534d53c210 */ /* 0x000fe40007ffe0ff */
[----:B------:R-:W-:-:S03]  /*4960*/  F2FP.PACK_AB R77, R22, R25 ;  /* 0x00000019164d723e */ /* 0x000fc600000000ff */
[----:B------:R-:W-:Y:S01]  /*4970*/  @!P4 IMAD.WIDE.U32 R82, R80, c[0x0][0x208], R82 ;  /* 0x000082005052ca25 */ /* 0x000fe200078e0052 */
[----:B------:R-:W-:Y:S01]  /*4980*/  PRMT R87, R77, 0x7632, R87 ;  /* 0x000076324d577816 */ /* 0x000fe20000000057 */
[----:B------:R-:W-:Y:S03]  /*4990*/  STS.U16 [R26+0x4], R77 ;  /* 0x0000044d1a007388 */ /* 0x000fe60000000400 */
[----:B------:R-:W-:Y:S01]  /*49a0*/  @!P4 IADD3 R75, P5, R10, R82, RZ ;  /* 0x000000520a4bc210 */ /* 0x000fe20007fbe0ff */
[----:B------:R-:W-:Y:S03]  /*49b0*/  STS.U16 [R26+0x6], R87 ;  /* 0x000006571a007388 */ /* 0x000fe60000000400 */
[----:B------:R-:W-:Y:S02]  /*49c0*/  @!P4 IADD3.X R84, R11, R83, R79, P5, !PT ;  /* 0x000000530b54c210 */ /* 0x000fe40002ffe44f */
[----:B------:R-:W-:-:S02]  /*49d0*/  @!P4 LEA R82, P5, R75, c[0x0][0x298], 0x1 ;  /* 0x0000a6004b52ca11 */ /* 0x000fc400078a08ff */
[----:B------:R-:W-:Y:S02]  /*49e0*/  F2FP.PACK_AB R79, R0, R21 ;  /* 0x00000015004f723e */ /* 0x000fe400000000ff */
[----:B------:R-:W-:Y:S02]  /*49f0*/  @!P4 LEA.HI.X R83, R75, c[0x0][0x29c], R84, 0x1, P5 ;  /* 0x0000a7004b53ca11 */ /* 0x000fe400028f0c54 */
[----:B------:R-:W-:Y:S02]  /*4a00*/  F2FP.PACK_AB R75, R24, R27 ;  /* 0x0000001b184b723e */ /* 0x000fe400000000ff */
[----:B------:R-:W-:Y:S02]  /*4a10*/  PRMT R92, R79, 0x7610, R92 ;  /* 0x000076104f5c7816 */ /* 0x000fe4000000005c */
[C---:B------:R-:W-:Y:S02]  /*4a20*/  PRMT R81, R75.reuse, 0x7610, R81 ;  /* 0x000076104b517816 */ /* 0x040fe40000000051 */
[----:B------:R-:W-:Y:S01]  /*4a30*/  PRMT R86, R75, 0x7632, R86 ;  /* 0x000076324b567816 */ /* 0x000fe20000000056 */
[----:B------:R-:W-:Y:S01]  /*4a40*/  STS.U16 [R26+0xc], R92 ;  /* 0x00000c5c1a007388 */ /* 0x000fe20000000400 */
[----:B------:R-:W-:-:S02]  /*4a50*/  F2FP.PACK_AB R75, R20, R23 ;  /* 0x00000017144b723e */ /* 0x000fc400000000ff */
[----:B------:R-:W-:Y:S01]  /*4a60*/  PRMT R94, R79, 0x7632, R94 ;  /* 0x000076324f5e7816 */ /* 0x000fe2000000005e */
[----:B------:R-:W-:Y:S01]  /*4a70*/  STS.U16 [R26], R81 ;  /* 0x000000511a007388 */ /* 0x000fe20000000400 */
[C---:B------:R-:W-:Y:S02]  /*4a80*/  PRMT R88, R75.reuse, 0x7610, R88 ;  /* 0x000076104b587816 */ /* 0x040fe40000000058 */
[----:B------:R-:W-:Y:S01]  /*4a90*/  PRMT R90, R75, 0x7632, R90 ;  /* 0x000076324b5a7816 */ /* 0x000fe2000000005a */
[----:B------:R-:W-:Y:S01]  /*4aa0*/  STS.U16 [R26+0x2], R86 ;  /* 0x000002561a007388 */ /* 0x000fe20000000400 */
[----:B------:R-:W-:-:S03]  /*4ab0*/  IADD3 R84, P5, R10, R64, RZ ;  /* 0x000000400a547210 */ /* 0x000fc60007fbe0ff */
[----:B------:R-:W-:Y:S02]  /*4ac0*/  STS.U16 [R26+0x8], R88 ;  /* 0x000008581a007388 */ /* 0x000fe40000000400 */
[----:B------:R-:W-:Y:S02]  /*4ad0*/  IMAD.X R85, R11, 0x1, R13, P5 ;  /* 0x000000010b557824 */ /* 0x000fe400028e060d */
        /* <DEDUP_REMOVED lines=25> */
.L_x_2736:
[----:B------:R-:W-:Y:S05]  /*4c70*/  BSYNC B0 ;  /* 0x0000000000007941 */ /* 0x000fea0003800000 */
.L_x_2735:
[----:B------:R-:W-:Y:S02]  /*4c80*/  ISETP.GE.AND P5, PT, R46, R107, PT ;  /* 0x0000006b2e00720c */ /* 0x000fe40003fa6270 */
[----:B------:R-:W-:Y:S02]  /*4c90*/  PRMT R86, RZ, 0x7610, R86 ;  /* 0x00007610ff567816 */ /* 0x000fe40000000056 */
[----:B------:R-:W-:Y:S02]  /*4ca0*/  P2R R87, PR, RZ, 0x40 ;  /* 0x00000040ff577803 */ /* 0x000fe40000000000 */
[----:B------:R-:W-:-:S07]  /*4cb0*/  ISETP.NE.AND P6, PT, R98, RZ, PT ;  /* 0x000000ff6200720c */ /* 0x000fce0003fc5270 */
[----:B------:R1:W-:Y:S01]  /*4cc0*/  @!P5 STG.E.U16 [R14.64+0x80], R79 ;  /* 0x0000804f0e00d986 */ /* 0x0003e2000c101504 */
        /* <DEDUP_REMOVED lines=10> */
[----:B------:R-:W-:-:S13]  /*4d70*/  ISETP.GE.AND P5, PT, R36, R107, PT ;  /* 0x0000006b2400720c */ /* 0x000fda0003fa6270 */
[----:B------:R3:W-:Y:S01]  /*4d80*/  @!P5 STG.E.U16 [R14.64+0x1c0], R105 ;  /* 0x0001c0690e00d986 */ /* 0x0007e2000c101504 */
[----:B------:R-:W-:-:S03]  /*4d90*/  ISETP.NE.AND P5, PT, R97, RZ, PT ;  /* 0x000000ff6100720c */ /* 0x000fc60003fa5270 */
[----:B------:R-:W-:Y:S01]  /*4da0*/  BAR.SYNC.DEFER_BLOCKING 0x0 ;  /* 0x0000000000007b1d */ /* 0x000fe20000010000 */
[----:B0-----:R-:W-:Y:S02]  /*4db0*/  PRMT R75, RZ, 0x7610, R75 ;  /* 0x00007610ff4b7816 */ /* 0x001fe4000000004b */
[----:B------:R-:W-:Y:S02]  /*4dc0*/  PRMT R88, RZ, 0x7610, R88 ;  /* 0x00007610ff587816 */ /* 0x000fe40000000058 */
[----:B-1----:R-:W-:Y:S02]  /*4dd0*/  PRMT R79, RZ, 0x7610, R79 ;  /* 0x00007610ff4f7816 */ /* 0x002fe4000000004f */
[----:B------:R-:W-:Y:S02]  /*4de0*/  PRMT R90, RZ, 0x7610, R90 ;  /* 0x00007610ff5a7816 */ /* 0x000fe4000000005a */
[----:B--2---:R-:W-:Y:S02]  /*4df0*/  PRMT R77, RZ, 0x7610, R77 ;  /* 0x00007610ff4d7816 */ /* 0x004fe4000000004d */
[----:B------:R-:W-:Y:S01]  /*4e00*/  PRMT R92, RZ, 0x7610, R92 ;  /* 0x00007610ff5c7816 */ /* 0x000fe2000000005c */
[----:B------:R-:W2:Y:S01]  /*4e10*/  @!P4 LDG.E.U16 R86, [R82.64] ;  /* 0x000000045256c981 */ /* 0x000ea2000c1e1500 */
[----:B------:R-:W-:-:S02]  /*4e20*/  ISETP.NE.AND P4, PT, R96, RZ, PT ;  /* 0x000000ff6000720c */ /* 0x000fc40003f85270 */
[----:B---3--:R-:W-:Y:S01]  /*4e30*/  PRMT R15, RZ, 0x7610, R15 ;  /* 0x00007610ff0f7816 */ /* 0x008fe2000000000f */
[----:B------:R-:W3:Y:S01]  /*4e40*/  @!P6 LDG.E.U16 R75, [R16.64+0x40] ;  /* 0x00004004104be981 */ /* 0x000ee2000c1e1500 */
[----:B------:R-:W-:-:S03]  /*4e50*/  ISETP.NE.AND P6, PT, R87, RZ, PT ;  /* 0x000000ff5700720c */ /* 0x000fc60003fc5270 */
[----:B------:R-:W4:Y:S04]  /*4e60*/  @!P5 LDG.E.U16 R79, [R16.64+0xc0] ;  /* 0x0000c004104fd981 */ /* 0x000f28000c1e1500 */
[----:B------:R-:W5:Y:S04]  /*4e70*/  @!P3 LDG.E.U16 R90, [R16.64+0x100] ;  /* 0x00010004105ab981 */ /* 0x000f68000c1e1500 */
[----:B------:R-:W4:Y:S04]  /*4e80*/  @!P4 LDG.E.U16 R88, [R16.64+0x80] ;  /* 0x000080041058c981 */ /* 0x000f28000c1e1500 */
[----:B------:R-:W5:Y:S04]  /*4e90*/  @!P2 LDG.E.U16 R77, [R16.64+0x140] ;  /* 0x00014004104da981 */ /* 0x000f68000c1e1500 */
[----:B------:R-:W5:Y:S04]  /*4ea0*/  @!P1 LDG.E.U16 R92, [R16.64+0x180] ;  /* 0x00018004105c9981 */ /* 0x000f68000c1e1500 */
[----:B------:R-:W5:Y:S01]  /*4eb0*/  @!P0 LDG.E.U16 R15, [R16.64+0x1c0] ;  /* 0x0001c004100f8981 */ /* 0x000f62000c1e1500 */
[----:B------:R-:W-:Y:S03]  /*4ec0*/  BSSY B0, `(.L_x_2737) ;  /* 0x0000078000007945 */ /* 0x000fe60003800000 */
[----:B--2---:R-:W-:Y:S04]  /*4ed0*/  STS.U16 [R35], R86 ;  /* 0x0000005623007388 */ /* 0x004fe80000000400 */
[----:B---3--:R-:W-:Y:S04]  /*4ee0*/  STS.U16 [R34+0x40], R75 ;  /* 0x0000404b22007388 */ /* 0x008fe80000000400 */
        /* <DEDUP_REMOVED lines=19> */
[----:B--2---:R-:W-:-:S03]  /*5020*/  HADD2.F32 R17, -RZ, R17.H0_H0 ;  /* 0x20000011ff117230 */ /* 0x004fc60000004100 */
[----:B------:R-:W0:Y:S01]  /*5030*/  MUFU.EX2 R15, R15 ;  /* 0x0000000f000f7308 */ /* 0x000e220000000800 */
[----:B---3--:R-:W-:Y:S02]  /*5040*/  HADD2.F32 R86, -RZ, R75.H0_H0 ;  /* 0x2000004bff567230 */ /* 0x008fe40000004100 */
[----:B----4-:R-:W-:Y:S01]  /*5050*/  HADD2.F32 R88, -RZ, R79.H0_H0 ;  /* 0x2000004fff587230 */ /* 0x010fe20000004100 */
[----:B------:R-:W-:-:S04]  /*5060*/  FMUL.FTZ R75, R17, -1.4426950216293334961 ;  /* 0xbfb8aa3b114b7820 */ /* 0x000fc80000410000 */
[----:B------:R-:W1:Y:S01]  /*5070*/  MUFU.EX2 R83, R83 ;  /* 0x0000005300537308 */ /* 0x000e620000000800 */
[----:B-----5:R-:W-:Y:S02]  /*5080*/  HADD2.F32 R82, -RZ, R82.H0_H0 ;  /* 0x20000052ff527230 */ /* 0x020fe40000004100 */
[----:B------:R-:W-:Y:S01]  /*5090*/  HADD2.F32 R90, -RZ, R77.H0_H0 ;  /* 0x2000004dff5a7230 */ /* 0x000fe20000004100 */
[----:B------:R-:W-:Y:S01]  /*50a0*/  FMUL.FTZ R87, R86, -1.4426950216293334961 ;  /* 0xbfb8aa3b56577820 */ /* 0x000fe20000410000 */
[----:B------:R-:W-:Y:S01]  /*50b0*/  HADD2.F32 R81, -RZ, R81.H0_H0 ;  /* 0x20000051ff517230 */ /* 0x000fe20000004100 */
[----:B------:R-:W-:Y:S02]  /*50c0*/  FMUL.FTZ R89, R88, -1.4426950216293334961 ;  /* 0xbfb8aa3b58597820 */ /* 0x000fe40000410000 */
[----:B------:R-:W-:Y:S02]  /*50d0*/  FMUL.FTZ R77, R82, -1.4426950216293334961 ;  /* 0xbfb8aa3b524d7820 */ /* 0x000fe40000410000 */
[----:B------:R-:W-:Y:S01]  /*50e0*/  FMUL.FTZ R91, R90, -1.4426950216293334961 ;  /* 0xbfb8aa3b5a5b7820 */ /* 0x000fe20000410000 */
[----:B------:R-:W2:Y:S01]  /*50f0*/  MUFU.EX2 R75, R75 ;  /* 0x0000004b004b7308 */ /* 0x000ea20000000800 */
[----:B------:R-:W-:-:S02]  /*5100*/  FMUL.FTZ R79, R81, -1.4426950216293334961 ;  /* 0xbfb8aa3b514f7820 */ /* 0x000fc40000410000 */
[----:B0-----:R-:W-:-:S05]  /*5110*/  FADD.FTZ R15, R15, 1 ;  /* 0x3f8000000f0f7421 */ /* 0x001fca0000010000 */
[----:B------:R-:W0:Y:S01]  /*5120*/  MUFU.EX2 R87, R87 ;  /* 0x0000005700577308 */ /* 0x000e220000000800 */
[----:B-1----:R-:W-:-:S07]  /*5130*/  FADD.FTZ R83, R83, 1 ;  /* 0x3f80000053537421 */ /* 0x002fce0000010000 */
[----:B------:R-:W1:Y:S08]  /*5140*/  MUFU.EX2 R89, R89 ;  /* 0x0000005900597308 */ /* 0x000e700000000800 */
[----:B------:R-:W3:Y:S08]  /*5150*/  MUFU.EX2 R77, R77 ;  /* 0x0000004d004d7308 */ /* 0x000ef00000000800 */
        /* <DEDUP_REMOVED lines=11> */
[----:B0-----:R-:W-:Y:S01]  /*5210*/  FMUL.FTZ R14, R14, R15 ;  /* 0x0000000f0e0e7220 */ /* 0x001fe20000410000 */
[----:B------:R-:W-:Y:S06]  /*5220*/  BAR.SYNC.DEFER_BLOCKING 0x0 ;  /* 0x0000000000007b1d */ /* 0x000fec0000010000 */
        /* <DEDUP_REMOVED lines=11> */
[----:B------:R-:W-:Y:S02]  /*52e0*/  FMUL.FTZ R16, R16, R25 ;  /* 0x0000001910107220 */ /* 0x000fe40000410000 */
[----:B-1----:R-:W-:Y:S02]  /*52f0*/  FMUL.FTZ R24, R81, R94 ;  /* 0x0000005e51187220 */ /* 0x002fe40000410000 */
[----:B---3--:R-:W-:-:S02]  /*5300*/  FMUL.FTZ R25, R88, R89 ;  /* 0x0000005958197220 */ /* 0x008fc40000410000 */
[----:B----4-:R-:W-:Y:S02]  /*5310*/  FMUL.FTZ R82, R82, R77 ;  /* 0x0000004d52527220 */ /* 0x010fe40000410000 */
[----:B-----5:R-:W-:Y:S02]  /*5320*/  FMUL.FTZ R15, R90, R91 ;  /* 0x0000005b5a0f7220 */ /* 0x020fe40000410000 */
        /* <DEDUP_REMOVED lines=16> */
[----:B------:R-:W-:Y:S04]  /*5430*/  STS.U16 [R26+0x8], R24 ;  /* 0x000008181a007388 */ /* 0x000fe80000000400 */
[----:B------:R-:W-:Y:S04]  /*5440*/  STS.U16 [R26+0xa], R20 ;  /* 0x00000a141a007388 */ /* 0x000fe80000000400 */
        /* <DEDUP_REMOVED lines=30> */
[----:B------:R0:W-:Y:S04]  /*5630*/  STG.E.U16 [R20.64], R35 ;  /* 0x0000002314007986 */ /* 0x0001e8000c101504 */
.L_x_2738:
[----:B------:R-:W-:Y:S05]  /*5640*/  BSYNC B0 ;  /* 0x0000000000007941 */ /* 0x000fea0003800000 */
.L_x_2737:
        /* <DEDUP_REMOVED lines=15> */
[----:B------:R-:W-:Y:S01]  /*5740*/  IMAD.MOV.U32 R14, RZ, RZ, R70 ;  /* 0x000000ffff0e7224 */ /* 0x000fe200078e0046 */
[----:B------:R-:W-:Y:S01]  /*5750*/  IADD3.X R17, R13, R21, R17, P0, !PT ;  /* 0x000000150d117210 */ /* 0x000fe200007fe411 */
[----:B------:R-:W-:Y:S01]  /*5760*/  IMAD.IADD R68, R37, 0x1, R68 ;  /* 0x0000000125447824 */ /* 0x000fe200078e0244 */
[----:B------:R-:W-:Y:S02]  /*5770*/  ISETP.GE.AND P0, PT, R48, R77, PT ;  /* 0x0000004d3000720c */ /* 0x000fe40003f06270 */
[----:B------:R-:W-:-:S02]  /*5780*/  LEA.HI.X R17, R19, R15, R17, 0x1, P2 ;  /* 0x0000000f13117211 */ /* 0x000fc400010f0c11 */
[----:B------:R-:W-:Y:S02]  /*5790*/  ISETP.GE.AND P2, PT, R44, R77, PT ;  /* 0x0000004d2c00720c */ /* 0x000fe40003f46270 */
[----:B------:R-:W-:Y:S01]  /*57a0*/  MOV R13, R53 ;  /* 0x00000035000d7202 */ /* 0x000fe20000000f00 */
[----:B------:R0:W-:Y:S01]  /*57b0*/  @!P1 STG.E.U16 [R16.64+0x80], R33 ;  /* 0x0000802110009986 */ /* 0x0001e2000c101504 */
[----:B------:R-:W-:Y:S02]  /*57c0*/  MOV R15, R51 ;  /* 0x00000033000f7202 */ /* 0x000fe40000000f00 */
        /* <DEDUP_REMOVED lines=16> */
.L_x_2739:
[----:B------:R-:W-:Y:S05]  /*58d0*/  EXIT ;  /* 0x000000000000794d */ /* 0x000fea0003800000 */
.L_x_2741:
        /* <DEDUP_REMOVED lines=10> */
.L_x_8869:


//--------------------- .text._Z25selective_scan_fwd_kernelI32Selective_Scan_fwd_kernel_traitsILi32ELi8ELi1ELb1ELb1ELb1ELb0ELb0EN3c104HalfEffEEv13SSMParamsBase --------------------------
	.section	.text._Z25selective_scan_fwd_kernelI32Selective_Scan_fwd_kernel_traitsILi32ELi8ELi1ELb1ELb1ELb1ELb0ELb0EN3c104HalfEffEEv13SSMParamsBase,"ax",@progbits
	.sectioninfo	@"SHI_REGISTERS=105"
	.align	128
        .global         _Z25selective_scan_fwd_kernelI32Selective_Scan_fwd_kernel_traitsILi32ELi8ELi1ELb1ELb1ELb1ELb0ELb0EN3c104HalfEffEEv13SSMParamsBase
        .type           _Z25selective_scan_fwd_kernelI32Selective_Scan_fwd_kernel_traitsILi32ELi8ELi1ELb1ELb1ELb1ELb0ELb0EN3c104HalfEffEEv13SSMParamsBase,@function
        .size           _Z25selective_scan_fwd_kernelI32Selective_Scan_fwd_kernel_traitsILi32ELi8ELi1ELb1ELb1ELb1ELb0ELb0EN3c104HalfEffEEv13SSMParamsBase,(.L_x_8870 - _Z25selective_scan_fwd_kernelI32Selective_Scan_fwd_kernel_traitsILi32ELi8ELi1ELb1ELb1ELb1ELb0ELb0EN3c104HalfEffEEv13SSMParamsBase)
        .other          _Z25selective_scan_fwd_kernelI32Selective_Scan_fwd_kernel_traitsILi32ELi8ELi1ELb1ELb1ELb1ELb0ELb0EN3c104HalfEffEEv13SSMParamsBase,@"STO_CUDA_ENTRY STV_DEFAULT"
_Z25selective_scan_fwd_kernelI32Selective_Scan_fwd_kernel_traitsILi32ELi8ELi1ELb1ELb1ELb1ELb0ELb0EN3c104HalfEffEEv13SSMParamsBase:
.text._Z25selective_scan_fwd_kernelI32Selective_Scan_fwd_kernel_traitsILi32ELi8ELi1ELb1ELb1ELb1ELb0ELb0EN3c104HalfEffEEv13SSMParamsBase:
        /* <DEDUP_REMOVED lines=35> */
.L_x_2742:
        /* <DEDUP_REMOVED lines=27> */
.L_x_2743:
        /* <DEDUP_REMOVED lines=11> */
.L_x_2744:
        /* <DEDUP_REMOVED lines=28> */
[----:B------:R-:W-:Y:S01]  /*0650*/  HFMA2.MMA R20, -RZ, RZ, 0, 0 ;  /* 0x00000000ff147435 */ /* 0x000fe200000001ff */
[----:B------:R-:W-:Y:S02]  /*0660*/  IMAD.MOV.U32 R19, RZ, RZ, RZ ;  /* 0x000000ffff137224 */ /* 0x000fe400078e00ff */
[C-C-:B------:R-:W-:Y:S01]  /*0670*/  @P3 LEA.HI.X R15, R2.reuse, c[0x0][0x26c], R3.reuse, 0x2, P1 ;  /* 0x00009b00020f3a11 */ /* 0x140fe200008f1403 */
[----:B------:R-:W-:Y:S01]  /*0680*/  @P2 IMAD.MOV.U32 R19, RZ, RZ, c[0x0][0x2c0] ;  /* 0x0000b000ff132624 */ /* 0x000fe200078e00ff */
[C---:B------:R-:W-:Y:S02]  /*0690*/  @P5 LEA R16, P1, R2.reuse, c[0x0][0x280], 0x2 ;  /* 0x0000a00002105a11 */ /* 0x040fe400078210ff */
[----:B------:R-:W-:Y:S02]  /*06a0*/  @P2 MOV R20, c[0x0][0x2c4] ;  /* 0x0000b10000142a02 */ /* 0x000fe40000000f00 */
[----:B------:R-:W-:-:S02]  /*06b0*/  @P5 LEA.HI.X R17, R2, c[0x0][0x284], R3, 0x2, P1 ;  /* 0x0000a10002115a11 */ /* 0x000fc400008f1403 */
[C---:B------:R-:W-:Y:S02]  /*06c0*/  @!P4 LEA R18, P1, R28.reuse, R19, 0x2 ;  /* 0x000000131c12c211 */ /* 0x040fe400078210ff */
[----:B------:R-:W-:Y:S02]  /*06d0*/  IABS R22, c[0x0][0x174] ;  /* 0x00005d0000167a13 */ /* 0x000fe40000000000 */
[----:B------:R-:W-:Y:S02]  /*06e0*/  @!P4 LEA.HI.X R19, R28, R20, R29, 0x2, P1 ;  /* 0x000000141c13c211 */ /* 0x000fe400008f141d */
[----:B------:R-:W1:Y:S08]  /*06f0*/  I2F.RP R20, R22 ;  /* 0x0000001600147306 */ /* 0x000e700000209400 */
[----:B-1----:R-:W1:Y:S01]  /*0700*/  MUFU.RCP R20, R20 ;  /* 0x0000001400147308 */ /* 0x002e620000001000 */
[----:B0-----:R-:W-:Y:S01]  /*0710*/  CS2R R10, SRZ ;  /* 0x00000000000a7805 */ /* 0x001fe2000001ff00 */
[----:B------:R-:W-:-:S05]  /*0720*/  CS2R R32, SRZ ;  /* 0x0000000000207805 */ /* 0x000fca000001ff00 */
[----:B------:R0:W5:Y:S04]  /*0730*/  @P3 LDG.E R10, [R14.64] ;  /* 0x000000040e0a3981 */ /* 0x000168000c1e1900 */
[----:B------:R3:W5:Y:S04]  /*0740*/  @!P4 LDG.E R33, [R18.64] ;  /* 0x000000041221c981 */ /* 0x000768000c1e1900 */
[----:B------:R4:W5:Y:S01]  /*0750*/  @P5 LDG.E R11, [R16.64] ;  /* 0x00000004100b5981 */ /* 0x000962000c1e1900 */
[----:B0-----:R-:W-:Y:S01]  /*0760*/  IABS R14, R2 ;  /* 0x00000002000e7213 */ /* 0x001fe20000000000 */
[----:B--2---:R-:W-:-:S05]  /*0770*/  @!P0 IMAD.WIDE R12, R13, 0x4, R62 ;  /* 0x000000040d0c8825 */ /* 0x004fca00078e023e */
[----:B------:R1:W2:Y:S02]  /*0780*/  @!P0 LDG.E R8, [R12.64] ;  /* 0x000000040c088981 */ /* 0x0002a4000c1e1900 */
[----:B-1----:R-:W-:-:S04]  /*0790*/  IADD3 R12, R20, 0xffffffe, RZ ;  /* 0x0ffffffe140c7810 */ /* 0x002fc80007ffe0ff */
[----:B------:R0:W1:Y:S02]  /*07a0*/  F2I.FTZ.U32.TRUNC.NTZ R13, R12 ;  /* 0x0000000c000d7305 */ /* 0x000064000021f000 */
[----:B0-----:R-:W-:Y:S01]  /*07b0*/  HFMA2.MMA R12, -RZ, RZ, 0, 0 ;  /* 0x00000000ff0c7435 */ /* 0x001fe200000001ff */
[----:B-1----:R-:W-:-:S04]  /*07c0*/  IMAD.MOV R21, RZ, RZ, -R13 ;  /* 0x000000ffff157224 */ /* 0x002fc800078e0a0d */
[----:B------:R-:W-:-:S05]  /*07d0*/  IMAD R15, R21, R22, RZ ;  /* 0x00000016150f7224 */ /* 0x000fca00078e02ff */
[----:B------:R-:W-:-:S06]  /*07e0*/  IMAD.HI.U32 R13, R13, R15, R12 ;  /* 0x0000000f0d0d7227 */ /* 0x000fcc00078e000c */
[----:B---3--:R-:W-:-:S04]  /*07f0*/  IMAD.HI.U32 R18, R13, R14, RZ ;  /* 0x0000000e0d127227 */ /* 0x008fc800078e00ff */
[----:B------:R-:W-:-:S04]  /*0800*/  IMAD.MOV R13, RZ, RZ, -R18 ;  /* 0x000000ffff0d7224 */ /* 0x000fc800078e0a12 */
[----:B------:R-:W-:-:S05]  /*0810*/  IMAD R13, R22, R13, R14 ;  /* 0x0000000d160d7224 */ /* 0x000fca00078e020e */
[----:B------:R-:W-:Y:S01]  /*0820*/  ISETP.GT.U32.AND P2, PT, R22, R13, PT ;  /* 0x0000000d1600720c */ /* 0x000fe20003f44070 */
[----:B------:R-:W-:Y:S01]  /*0830*/  IMAD R19, R29, c[0x0][0x1a0], RZ ;  /* 0x000068001d137a24 */ /* 0x000fe200078e02ff */
[----:B----4-:R-:W-:-:S11]  /*0840*/  LOP3.LUT R16, R2, c[0x0][0x174], RZ, 0x3c, !PT ;  /* 0x00005d0002107a12 */ /* 0x010fd600078e3cff */
[----:B------:R-:W-:-:S04]  /*0850*/  @!P2 IADD3 R13, R13, -R22, RZ ;  /* 0x800000160d0da210 */ /* 0x000fc80007ffe0ff */
[----:B------:R-:W-:Y:S01]  /*0860*/  ISETP.GE.U32.AND P1, PT, R13, R22, PT ;  /* 0x000000160d00720c */ /* 0x000fe20003f26070 */
[----:B------:R-:W-:Y:S01]  /*0870*/  IMAD R17, R29, c[0x0][0x1e0], RZ ;  /* 0x000078001d117a24 */ /* 0x000fe200078e02ff */
[----:B------:R-:W-:Y:S01]  /*0880*/  ISETP.GE.AND P3, PT, R16, RZ, PT ;  /* 0x000000ff1000720c */ /* 0x000fe20003f66270 */
[----:B------:R-:W-:Y:S01]  /*0890*/  IMAD.WIDE.U32 R14, R28, c[0x0][0x1a0], RZ ;  /* 0x000068001c0e7a25 */ /* 0x000fe200078e00ff */
[----:B------:R-:W-:Y:S02]  /*08a0*/  @!P2 IADD3 R18, R18, 0x1, RZ ;  /* 0x000000011212a810 */ /* 0x000fe40007ffe0ff */
[----:B------:R-:W-:Y:S01]  /*08b0*/  ISETP.NE.AND P2, PT, RZ, c[0x0][0x174], PT ;  /* 0x00005d00ff007a0c */ /* 0x000fe20003f45270 */
[C---:B------:R-:W-:Y:S02]  /*08c0*/  IMAD R19, R28.reuse, c[0x0][0x1a4], R19 ;  /* 0x000069001c137a24 */ /* 0x040fe400078e0213 */
[----:B------:R-:W-:-:S04]  /*08d0*/  IMAD.WIDE.U32 R12, R28, c[0x0][0x1e0], RZ ;  /* 0x000078001c0c7a25 */ /* 0x000fc800078e00ff */
[----:B------:R-:W-:Y:S01]  /*08e0*/  IMAD R17, R28, c[0x0][0x1e4], R17 ;  /* 0x000079001c117a24 */ /* 0x000fe200078e0211 */
[----:B------:R-:W-:Y:S01]  /*08f0*/  @P1 IADD3 R18, R18, 0x1, RZ ;  /* 0x0000000112121810 */ /* 0x000fe20007ffe0ff */
[----:B------:R-:W-:Y:S02]  /*0900*/  IMAD.IADD R21, R15, 0x1, R19 ;  /* 0x000000010f157824 */ /* 0x000fe400078e0213 */
[----:B------:R-:W-:Y:S01]  /*0910*/  IMAD R15, R29, c[0x0][0x1f0], RZ ;  /* 0x00007c001d0f7a24 */ /* 0x000fe200078e02ff */
[----:B------:R-:W-:Y:S01]  /*0920*/  IADD3 R13, R13, R17, RZ ;  /* 0x000000110d0d7210 */ /* 0x000fe20007ffe0ff */
[----:B------:R-:W-:Y:S01]  /*0930*/  IMAD.WIDE.U32 R16, R28, c[0x0][0x1f0], RZ ;  /* 0x00007c001c107a25 */ /* 0x000fe200078e00ff */
[----:B------:R-:W-:-:S03]  /*0940*/  MOV R25, R18 ;  /* 0x0000001200197202 */ /* 0x000fc60000000f00 */
[----:B------:R-:W-:Y:S02]  /*0950*/  IMAD R19, R28, c[0x0][0x1f4], R15 ;  /* 0x00007d001c137a24 */ /* 0x000fe400078e020f */
[----:B------:R-:W-:Y:S02]  /*0960*/  IMAD R15, R3, c[0x0][0x1e8], RZ ;  /* 0x00007a00030f7a24 */ /* 0x000fe400078e02ff */
[----:B------:R-:W-:Y:S01]  /*0970*/  @!P3 IMAD.MOV R25, RZ, RZ, -R25 ;  /* 0x000000ffff19b224 */ /* 0x000fe200078e0a19 */
[----:B------:R-:W-:Y:S01]  /*0980*/  IADD3 R17, R17, R19, RZ ;  /* 0x0000001311117210 */ /* 0x000fe20007ffe0ff */
[----:B------:R-:W-:Y:S01]  /*0990*/  IMAD.MOV.U32 R20, RZ, RZ, R14 ;  /* 0x000000ffff147224 */ /* 0x000fe200078e000e */
[----:B------:R-:W-:Y:S01]  /*09a0*/  @!P2 LOP3.LUT R25, RZ, c[0x0][0x174], RZ, 0x33, !PT ;  /* 0x00005d00ff19aa12 */ /* 0x000fe200078e33ff */
[C---:B------:R-:W-:Y:S02]  /*09b0*/  IMAD R19, R2.reuse, c[0x0][0x1ec], R15 ;  /* 0x00007b0002137a24 */ /* 0x040fe400078e020f */
[----:B------:R-:W-:Y:S01]  /*09c0*/  IMAD.WIDE.U32 R14, R2, c[0x0][0x1e8], R12 ;  /* 0x00007a00020e7a25 */ /* 0x000fe200078e000c */
[----:B------:R-:W-:-:S03]  /*09d0*/  SHF.R.S32.HI R24, RZ, 0x1f, R25 ;  /* 0x0000001fff187819 */ /* 0x000fc60000011419 */
[----:B------:R-:W-:Y:S01]  /*09e0*/  IMAD R27, R29, c[0x0][0x1c0], RZ ;  /* 0x000070001d1b7a24 */ /* 0x000fe200078e02ff */
[----:B------:R-:W-:Y:S01]  /*09f0*/  IADD3 R13, R15, R19, RZ ;  /* 0x000000130f0d7210 */ /* 0x000fe20007ffe0ff */
[----:B------:R-:W-:-:S04]  /*0a00*/  IMAD.WIDE.U32 R18, R2, c[0x0][0x1f8], R16 ;  /* 0x00007e0002127a25 */ /* 0x000fc800078e0010 */
[----:B------:R-:W-:Y:S02]  /*0a10*/  IMAD R31, R28, c[0x0][0x1c4], R27 ;  /* 0x000071001c1f7a24 */ /* 0x000fe400078e021b */
[----:B------:R-:W-:Y:S02]  /*0a20*/  IMAD R16, R24, c[0x0][0x1b8], RZ ;  /* 0x00006e0018107a24 */ /* 0x000fe400078e02ff */
[----:B------:R-:W-:Y:S01]  /*0a30*/  IMAD R27, R3, c[0x0][0x1f8], RZ ;  /* 0x00007e00031b7a24 */ /* 0x000fe200078e02ff */
[----:B------:R-:W-:Y:S01]  /*0a40*/  LEA R12, P1, R14, c[0x0][0x270], 0x1 ;  /* 0x00009c000e0c7a11 */ /* 0x000fe200078208ff */
[----:B------:R-:W-:-:S04]  /*0a50*/  IMAD.WIDE.U32 R20, R25, c[0x0][0x1b8], R20 ;  /* 0x00006e0019147a25 */ /* 0x000fc800078e0014 */
[----:B------:R-:W-:Y:S02]  /*0a60*/  IMAD R17, R25, c[0x0][0x1bc], R16 ;  /* 0x00006f0019117a24 */ /* 0x000fe400078e0210 */
[----:B------:R-:W-:Y:S01]  /*0a70*/  IMAD R27, R2, c[0x0][0x1fc], R27 ;  /* 0x00007f00021b7a24 */ /* 0x000fe200078e021b */
[----:B------:R-:W-:Y:S02]  /*0a80*/  LEA.HI.X R13, R14, c[0x0][0x274], R13, 0x1, P1 ;  /* 0x00009d000e0d7a11 */ /* 0x000fe400008f0c0d */
[----:B------:R-:W-:Y:S01]  /*0a90*/  LEA R16, P2, R20, c[0x0][0x258], 0x1 ;  /* 0x0000960014107a11 */ /* 0x000fe200078408ff */
[----:B------:R-:W-:Y:S01]  /*0aa0*/  IMAD.IADD R15, R19, 0x1, R27 ;  /* 0x00000001130f7824 */ /* 0x000fe200078e021b */
[----:B------:R-:W-:Y:S02]  /*0ab0*/  IADD3 R17, R21, R17, RZ ;  /* 0x0000001115117210 */ /* 0x000fe40007ffe0ff */
[----:B------:R-:W-:Y:S02]  /*0ac0*/  LEA R14, P1, R18, c[0x0][0x278], 0x1 ;  /* 0x00009e00120e7a11 */ /* 0x000fe400078208ff */
[----:B------:R-:W-:-:S02]  /*0ad0*/  ISETP.NE.U32.AND P3, PT, RZ, c[0x0][0x2d8], PT ;  /* 0x0000b600ff007a0c */ /* 0x000fc40003f65070 */
[----:B------:R-:W-:Y:S02]  /*0ae0*/  LEA.HI.X R17, R20, c[0x0][0x25c], R17, 0x1, P2 ;  /* 0x0000970014117a11 */ /* 0x000fe400010f0c11 */
[----:B------:R-:W-:Y:S02]  /*0af0*/  LEA.HI.X R15, R18, c[0x0][0x27c], R15, 0x1, P1 ;  /* 0x00009f00120f7a11 */ /* 0x000fe400008f0c0f */
[----:B------:R-:W-:Y:S02]  /*0b00*/  ISETP.NE.U32.AND P2, PT, RZ, c[0x0][0x2c8], PT ;  /* 0x0000b200ff007a0c */ /* 0x000fe40003f45070 */
[----:B------:R-:W-:Y:S02]  /*0b10*/  ISETP.NE.U32.AND P1, PT, RZ, c[0x0][0x2e0], PT ;  /* 0x0000b800ff007a0c */ /* 0x000fe40003f25070 */
[----:B------:R-:W-:Y:S01]  /*0b20*/  ISETP.NE.AND.EX P3, PT, RZ, c[0x0][0x2dc], PT, P3 ;  /* 0x0000b700ff007a0c */ /* 0x000fe20003f65330 */
[----:B------:R-:W-:Y:S01]  /*0b30*/  IMAD.WIDE.U32 R22, R28, c[0x0][0x1c0], RZ ;  /* 0x000070001c167a25 */ /* 0x000fe200078e00ff */
[----:B------:R-:W-:-:S02]  /*0b40*/  ISETP.NE.AND.EX P2, PT, RZ, c[0x0][0x2cc], PT, P2 ;  /* 0x0000b300ff007a0c */ /* 0x000fc40003f45320 */
[----:B------:R-:W-:Y:S01]  /*0b50*/  ISETP.NE.AND.EX P1, PT, RZ, c[0x0][0x2e4], PT, P1 ;  /* 0x0000b900ff007a0c */ /* 0x000fe20003f25310 */
[----:B------:R-:W-:Y:S02]  /*0b60*/  IMAD.IADD R23, R23, 0x1, R31 ;  /* 0x0000000117177824 */ /* 0x000fe400078e021f */
[----:B------:R-:W-:Y:S01]  /*0b70*/  IMAD R24, R24, c[0x0][0x1d8], RZ ;  /* 0x0000760018187a24 */ /* 0x000fe200078e02ff */
[----:B------:R-:W-:Y:S01]  /*0b80*/  HFMA2.MMA R59, -RZ, RZ, 0, 0 ;  /* 0x00000000ff3b7435 */ /* 0x000fe200000001ff */
[----:B------:R-:W-:Y:S01]  /*0b90*/  IMAD.WIDE.U32 R22, R25, c[0x0][0x1d8], R22 ;  /* 0x0000760019167a25 */ /* 0x000fe200078e0016 */
[----:B------:R-:W-:-:S03]  /*0ba0*/  CS2R R20, SRZ ;  /* 0x0000000000147805 */ /* 0x000fc6000001ff00 */
[----:B------:R-:W-:Y:S01]  /*0bb0*/  IMAD R19, R25, c[0x0][0x1dc], R24 ;  /* 0x0000770019137a24 */ /* 0x000fe200078e0218 */
[----:B------:R-:W-:Y:S01]  /*0bc0*/  @P3 MOV R20, c[0x0][0x2d8] ;  /* 0x0000b60000143a02 */ /* 0x000fe20000000f00 */
[----:B------:R-:W-:Y:S01]  /*0bd0*/  @P2 IMAD.MOV.U32 R59, RZ, RZ, c[0x0][0x2c8] ;  /* 0x0000b200ff3b2624 */ /* 0x000fe200078e00ff */
[----:B------:R-:W-:Y:S01]  /*0be0*/  LEA R18, P4, R22, c[0x0][0x260], 0x1 ;  /* 0x0000980016127a11 */ /* 0x000fe200078808ff */
[----:B------:R-:W-:Y:S01]  /*0bf0*/  IMAD.IADD R19, R23, 0x1, R19 ;  /* 0x0000000117137824 */ /* 0x000fe200078e0213 */
[----:B------:R-:W-:Y:S01]  /*0c00*/  @P2 MOV R32, c[0x0][0x2cc] ;  /* 0x0000b30000202a02 */ /* 0x000fe20000000f00 */
[----:B------:R-:W-:Y:S01]  /*0c10*/  @P3 IMAD.MOV.U32 R21, RZ, RZ, c[0x0][0x2dc] ;  /* 0x0000b700ff153624 */ /* 0x000fe200078e00ff */
[----:B------:R-:W-:Y:S02]  /*0c20*/  @P1 ISETP.NE.U32.AND P5, PT, RZ, c[0x0][0x2e0], PT ;  /* 0x0000b800ff001a0c */ /* 0x000fe40003fa5070 */
[----:B------:R-:W-:Y:S02]  /*0c30*/  ISETP.NE.U32.AND P2, PT, R20, RZ, PT ;  /* 0x000000ff1400720c */ /* 0x000fe40003f45070 */
[----:B------:R-:W-:-:S02]  /*0c40*/  LEA.HI.X R19, R22, c[0x0][0x264], R19, 0x1, P4 ;  /* 0x0000990016137a11 */ /* 0x000fc400020f0c13 */
[----:B------:R-:W-:Y:S02]  /*0c50*/  PLOP3.LUT P4, PT, PT, PT, PT, 0x8, 0x0 ;  /* 0x000000000000781c */ /* 0x000fe40003f8e170 */
[----:B------:R-:W-:Y:S02]  /*0c60*/  @P1 ISETP.NE.AND.EX P4, PT, RZ, c[0x0][0x2e4], PT, P5 ;  /* 0x0000b900ff001a0c */ /* 0x000fe40003f85350 */
[----:B------:R-:W-:Y:S01]  /*0c70*/  ISETP.NE.AND.EX P2, PT, R21, RZ, PT, P2 ;  /* 0x000000ff1500720c */ /* 0x000fe20003f45320 */
[----:B------:R-:W-:Y:S01]  /*0c80*/  HFMA2.MMA R23, -RZ, RZ, 0, 0 ;  /* 0x00000000ff177435 */ /* 0x000fe200000001ff */
[----:B------:R-:W-:Y:S01]  /*0c90*/  MOV R22, c[0x0][0x18c] ;  /* 0x0000630000167a02 */ /* 0x000fe20000000f00 */
[----:B------:R-:W-:Y:S01]  /*0ca0*/  CS2R R60, SRZ ;  /* 0x00000000003c7805 */ /* 0x000fe2000001ff00 */
[----:B------:R-:W-:Y:S01]  /*0cb0*/  MOV R31, RZ ;  /* 0x000000ff001f7202 */ /* 0x000fe20000000f00 */
[----:B------:R-:W-:Y:S01]  /*0cc0*/  @P3 IMAD.MOV.U32 R60, RZ, RZ, c[0x0][0x2d8] ;  /* 0x0000b600ff3c3624 */ /* 0x000fe200078e00ff */
[----:B------:R-:W-:Y:S01]  /*0cd0*/  @P3 MOV R61, c[0x0][0x2dc] ;  /* 0x0000b700003d3a02 */ /* 0x000fe20000000f00 */
[----:B------:R-:W-:Y:S01]  /*0ce0*/  @P1 IMAD.MOV.U32 R23, RZ, RZ, c[0x0][0x2e4] ;  /* 0x0000b900ff171624 */ /* 0x000fe200078e00ff */
[----:B------:R-:W-:-:S02]  /*0cf0*/  @P1 MOV R31, c[0x0][0x2e0] ;  /* 0x0000b800001f1a02 */ /* 0x000fc40000000f00 */
[----:B------:R-:W-:Y:S02]  /*0d00*/  SEL R22, R22, 0x800, P6 ;  /* 0x0000080016167807 */ /* 0x000fe40003000000 */
[----:B--2---:R-:W-:Y:S01]  /*0d10*/  @!P0 SHF.R.S32.HI R0, RZ, 0x1f, R8 ;  /* 0x0000001fff008819 */ /* 0x004fe20000011408 */
[----:B------:R-:W-:Y:S05]  /*0d20*/  @P4 BRA P2, `(.L_x_2745) ;  /* 0x000001e000004947 */ /* 0x000fea0001000000 */
[-C--:B------:R-:W-:Y:S02]  /*0d30*/  IABS R27, R22.reuse ;  /* 0x00000016001b7213 */ /* 0x080fe40000000000 */
[----:B------:R-:W-:Y:S02]  /*0d40*/  IADD3 R23, R22, c[0x0][0x168], RZ ;  /* 0x00005a0016177a10 */ /* 0x000fe40007ffe0ff */
        /* <DEDUP_REMOVED lines=28> */
.L_x_2745:
        /* <DEDUP_REMOVED lines=18> */
.L_x_2746:
[----:B------:R-:W-:-:S13]  /*1030*/  ISETP.GE.AND P0, PT, R25, 0x1, PT ;  /* 0x000000011900780c */ /* 0x000fda0003f06270 */
[----:B------:R-:W-:Y:S05]  /*1040*/  @!P0 EXIT ;  /* 0x000000000000894d */ /* 0x000fea0003800000 */
[----:B------:R-:W0:Y:S01]  /*1050*/  S2R R26, SR_TID.X ;  /* 0x00000000001a7919 */ /* 0x000e220000002100 */
[C---:B------:R-:W-:Y:S01]  /*1060*/  LEA R58, P0, R28.reuse, R59, 0x2 ;  /* 0x0000003b1c3a7211 */ /* 0x040fe200078010ff */
[----:B------:R-:W-:Y:S01]  /*1070*/  HFMA2.MMA R30, -RZ, RZ, 0, 0 ;  /* 0x00000000ff1e7435 */ /* 0x000fe200000001ff */
[----:B------:R-:W-:Y:S01]  /*1080*/  IMAD.MOV.U32 R40, RZ, RZ, RZ ;  /* 0x000000ffff287224 */ /* 0x000fe200078e00ff */
[----:B------:R-:W1:Y:S01]  /*1090*/  S2R R27, SR_LANEID ;  /* 0x00000000001b7919 */ /* 0x000e620000000000 */
[----:B------:R-:W-:Y:S02]  /*10a0*/  LEA.HI.X R59, R28, R32, R29, 0x2, P0 ;  /* 0x000000201c3b7211 */ /* 0x000fe400000f141d */
[----:B0-----:R-:W-:Y:S02]  /*10b0*/  SHF.L.U32 R28, R26, 0x3, RZ ;  /* 0x000000031a1c7819 */ /* 0x001fe400000006ff */
[----:B------:R-:W-:Y:S02]  /*10c0*/  SHF.R.S32.HI R29, RZ, 0x1f, R26 ;  /* 0x0000001fff1d7819 */ /* 0x000fe4000001141a */
[----:B------:R-:W-:-:S02]  /*10d0*/  IADD3 R31, R28, 0x1, RZ ;  /* 0x000000011c1f7810 */ /* 0x000fc40007ffe0ff */
[C---:B------:R-:W-:Y:S02]  /*10e0*/  IADD3 R41, R28.reuse, 0x2, RZ ;  /* 0x000000021c297810 */ /* 0x040fe40007ffe0ff */
[C---:B------:R-:W-:Y:S02]  /*10f0*/  IADD3 R42, R28.reuse, 0x3, RZ ;  /* 0x000000031c2a7810 */ /* 0x040fe40007ffe0ff */
[C---:B------:R-:W-:Y:S02]  /*1100*/  IADD3 R43, R28.reuse, 0x4, RZ ;  /* 0x000000041c2b7810 */ /* 0x040fe40007ffe0ff */
[----:B-1----:R-:W-:Y:S02]  /*1110*/  IADD3 R44, R28, 0x5, RZ ;  /* 0x000000051c2c7810 */ /* 0x002fe40007ffe0ff */
.L_x_2773:
        /* <DEDUP_REMOVED lines=17> */
[----:B------:R-:W-:-:S04]  /*1230*/  IADD3 R32, P0, R12, R33, RZ ;  /* 0x000000210c207210 */ /* 0x000fc80007f1e0ff */
[----:B------:R-:W-:-:S06]  /*1240*/  IADD3.X R33, R13, R34, RZ, P0, !PT ;  /* 0x000000220d217210 */ /* 0x000fcc00007fe4ff */
[----:B------:R-:W5:Y:S01]  /*1250*/  LDG.E.128 R32, [R32.64] ;  /* 0x0000000420207981 */ /* 0x000f62000c1e1d00 */
[----:B------:R-:W-:Y:S01]  /*1260*/  IMAD.MOV.U32 R46, RZ, RZ, c[0x0][0x16c] ;  /* 0x00005b00ff2e7624 */ /* 0x000fe200078e00ff */
[----:B------:R-:W-:Y:S01]  /*1270*/  ULDC.U8 UR6, c[0x0][0x188] ;  /* 0x0000620000067ab9 */ /* 0x000fe20000000000 */
[----:B------:R-:W-:Y:S03]  /*1280*/  BSSY B0, `(.L_x_2747) ;  /* 0x0000038000007945 */ /* 0x000fe60003800000 */
[----:B------:R-:W-:Y:S01]  /*1290*/  ISETP.GE.AND P6, PT, R46, 0x1, PT ;  /* 0x000000012e00780c */ /* 0x000fe20003fc6270 */
[--C-:B--2---:R-:W-:Y:S02]  /*12a0*/  HADD2.F32 R52, -RZ, R36.reuse.H0_H0 ;  /* 0x20000024ff347230 */ /* 0x104fe40000004100 */
[----:B------:R-:W-:Y:S02]  /*12b0*/  HADD2.F32 R46, -RZ, R36.H1_H1 ;  /* 0x30000024ff2e7230 */ /* 0x000fe40000004100 */
[--C-:B------:R-:W-:Y:S01]  /*12c0*/  HADD2.F32 R48, -RZ, R37.reuse.H1_H1 ;  /* 0x30000025ff307230 */ /* 0x100fe20000004100 */
[--C-:B------:R-:W-:Y:S01]  /*12d0*/  FADD.FTZ R52, R52, R11.reuse ;  /* 0x0000000b34347221 */ /* 0x100fe20000010000 */
[--C-:B------:R-:W-:Y:S01]  /*12e0*/  HADD2.F32 R36, -RZ, R38.reuse.H0_H0 ;  /* 0x20000026ff247230 */ /* 0x100fe20000004100 */
[--C-:B------:R-:W-:Y:S01]  /*12f0*/  FADD.FTZ R51, R46, R11.reuse ;  /* 0x0000000b2e337221 */ /* 0x100fe20000010000 */
[----:B------:R-:W-:Y:S01]  /*1300*/  HADD2.F32 R50, -RZ, R37.H0_H0 ;  /* 0x20000025ff327230 */ /* 0x000fe20000004100 */
        /* <DEDUP_REMOVED lines=47> */
.L_x_2748:
[----:B------:R-:W-:Y:S05]  /*1600*/  BSYNC B0 ;  /* 0x0000000000007941 */ /* 0x000fea0003800000 */
.L_x_2747:
[----:B------:R-:W-:Y:S01]  /*1610*/  HADD2.F32 R36, -RZ, R39.H1_H1 ;  /* 0x30000027ff247230 */ /* 0x000fe20000004100 */
[----:B------:R-:W-:Y:S01]  /*1620*/  BSSY B0, `(.L_x_2749) ;  /* 0x0000024000007945 */ /* 0x000fe20003800000 */
[----:B------:R-:W-:Y:S01]  /*1630*/  FSETP.GTU.FTZ.AND P0, PT, R46, 20, PT ;  /* 0x41a000002e00780b */ /* 0x000fe20003f1c000 */
[----:B------:R-:W-:-:S04]  /*1640*/  IMAD.WIDE R12, R45, 0x2, R12 ;  /* 0x000000022d0c7825 */ /* 0x000fc800078e020c */
        /* <DEDUP_REMOVED lines=33> */
.L_x_2750:
[----:B------:R-:W-:Y:S05]  /*1860*/  BSYNC B0 ;  /* 0x0000000000007941 */ /* 0x000fea0003800000 */
.L_x_2749:
[----:B------:R-:W-:Y:S01]  /*1870*/  ISETP.EQ.OR P4, PT, RZ, UR6, P4 ;  /* 0x00000006ff007c0c */ /* 0x000fe2000a782670 */
[----:B------:R-:W-:Y:S01]  /*1880*/  IMAD.WIDE R36, R45, 0x2, R14 ;  /* 0x000000022d247825 */ /* 0x000fe200078e020e */
[----:B------:R-:W-:Y:S01]  /*1890*/  FSETP.GTU.FTZ.AND P3, PT, R53, 20, PT ;  /* 0x41a000003500780b */ /* 0x000fe20003f7c000 */
[----:B------:R-:W-:Y:S01]  /*18a0*/  BSSY B0, `(.L_x_2751) ;  /* 0x0000027000007945 */ /* 0x000fe20003800000 */
[----:B------:R-:W-:Y:S01]  /*18b0*/  ISETP.EQ.OR P5, PT, RZ, UR6, P5 ;  /* 0x00000006ff007c0c */ /* 0x000fe2000afa2670 */
[----:B------:R-:W-:Y:S01]  /*18c0*/  IMAD.MOV.U32 R14, RZ, RZ, R36 ;  /* 0x000000ffff0e7224 */ /* 0x000fe200078e0024 */
[----:B------:R-:W-:Y:S02]  /*18d0*/  ISETP.EQ.OR P2, PT, RZ, UR6, P2 ;  /* 0x00000006ff007c0c */ /* 0x000fe40009742670 */
[----:B------:R-:W-:Y:S02]  /*18e0*/  ISETP.EQ.OR P1, PT, RZ, UR6, P1 ;  /* 0x00000006ff007c0c */ /* 0x000fe40008f22670 */
[----:B------:R-:W-:-:S02]  /*18f0*/  ISETP.EQ.OR P0, PT, RZ, UR6, P0 ;  /* 0x00000006ff007c0c */ /* 0x000fc40008702670 */
[----:B------:R-:W-:Y:S01]  /*1900*/  ISETP.EQ.OR P3, PT, RZ, UR6, P3 ;  /* 0x00000006ff007c0c */ /* 0x000fe20009f62670 */
[----:B------:R-:W-:Y:S07]  /*1910*/  @P4 BRA `(.L_x_2752) ;  /* 0x000001f000004947 */ /* 0x000fee0003800000 */
        /* <DEDUP_REMOVED lines=31> */
.L_x_2752:
[----:B------:R-:W-:Y:S05]  /*1b10*/  BSYNC B0 ;  /* 0x0000000000007941 */ /* 0x000fea0003800000 */
.L_x_2751:
        /* <DEDUP_REMOVED lines=33> */
.L_x_2754:
[----:B------:R-:W-:Y:S05]  /*1d30*/  BSYNC B0 ;  /* 0x0000000000007941 */ /* 0x000fea0003800000 */
.L_x_2753:
        /* <DEDUP_REMOVED lines=33> */
.L_x_2756:
[----:B------:R-:W-:Y:S05]  /*1f50*/  BSYNC B0 ;  /* 0x0000000000007941 */ /* 0x000fea0003800000 */
.L_x_2755:
        /* <DEDUP_REMOVED lines=33> */
.L_x_2758:
[----:B------:R-:W-:Y:S05]  /*2170*/  BSYNC B0 ;  /* 0x0000000000007941 */ /* 0x000fea0003800000 */
.L_x_2757:
        /* <DEDUP_REMOVED lines=33> */
.L_x_2760:
[----:B------:R-:W-:Y:S05]  /*2390*/  BSYNC B0 ;  /* 0x0000000000007941 */ /* 0x000fea0003800000 */
.L_x_2759:
        /* <DEDUP_REMOVED lines=33> */
.L_x_2762:
[----:B------:R-:W-:Y:S05]  /*25b0*/  BSYNC B0 ;  /* 0x0000000000007941 */ /* 0x000fea0003800000 */
.L_x_2761:
[----:B------:R-:W-:Y:S01]  /*25c0*/  MOV R15, R37 ;  /* 0x00000025000f7202 */ /* 0x000fe20000000f00 */
[----:B-----5:R-:W-:Y:S01]  /*25d0*/  HADD2.F32 R71, -RZ, R32.H0_H0 ;  /* 0x20000020ff477230 */ /* 0x020fe20000004100 */
[----:B------:R-:W-:Y:S01]  /*25e0*/  BAR.SYNC.DEFER_BLOCKING 0x0 ;  /* 0x0000000000007b1d */ /* 0x000fe20000010000 */
[----:B------:R-:W-:Y:S02]  /*25f0*/  HADD2.F32 R37, -RZ, R33.H0_H0 ;  /* 0x20000021ff257230 */ /* 0x000fe40000004100 */
[----:B------:R-:W-:Y:S01]  /*2600*/  HADD2.F32 R69, -RZ, R34.H0_H0 ;  /* 0x20000022ff457230 */ /* 0x000fe20000004100 */
[-C--:B------:R-:W-:Y:S01]  /*2610*/  FMUL.FTZ R55, R71, R10.reuse ;  /* 0x0000000a47377220 */ /* 0x080fe20000410000 */
[----:B------:R-:W-:Y:S01]  /*2620*/  HADD2.F32 R39, -RZ, R35.H0_H0 ;  /* 0x20000023ff277230 */ /* 0x000fe20000004100 */
[-C--:B------:R-:W-:Y:S01]  /*2630*/  FMUL.FTZ R57, R37, R10.reuse ;  /* 0x0000000a25397220 */ /* 0x080fe20000410000 */
[----:B------:R-:W-:Y:S01]  /*2640*/  HADD2.F32 R32, -RZ, R32.H1_H1 ;  /* 0x30000020ff207230 */ /* 0x000fe20000004100 */
[-C--:B------:R-:W-:Y:S01]  /*2650*/  FMUL.FTZ R64, R69, R10.reuse ;  /* 0x0000000a45407220 */ /* 0x080fe20000410000 */
[----:B------:R-:W-:Y:S01]  /*2660*/  HADD2.F32 R33, -RZ, R33.H1_H1 ;  /* 0x30000021ff217230 */ /* 0x000fe20000004100 */
[-C--:B------:R-:W-:Y:S01]  /*2670*/  FMUL.FTZ R66, R39, R10.reuse ;  /* 0x0000000a27427220 */ /* 0x080fe20000410000 */
[----:B------:R-:W-:Y:S01]  /*2680*/  HADD2.F32 R34, -RZ, R34.H1_H1 ;  /* 0x30000022ff227230 */ /* 0x000fe20000004100 */
[-C--:B------:R-:W-:Y:S01]  /*2690*/  FMUL.FTZ R54, R32, R10.reuse ;  /* 0x0000000a20367220 */ /* 0x080fe20000410000 */
[----:B------:R-:W-:Y:S01]  /*26a0*/  HADD2.F32 R35, -RZ, R35.H1_H1 ;  /* 0x30000023ff237230 */ /* 0x000fe20000004100 */
        /* <DEDUP_REMOVED lines=13> */
.L_x_2771:
[----:B01----:R-:W-:Y:S01]  /*2780*/  IMAD R35, R3, c[0x0][0x190], RZ ;  /* 0x0000640003237a24 */ /* 0x003fe200078e02ff */
[----:B------:R-:W-:Y:S01]  /*2790*/  SHF.R.S32.HI R76, RZ, 0x1f, R77 ;  /* 0x0000001fff4c7819 */ /* 0x000fe2000001144d */
[----:B------:R-:W-:-:S04]  /*27a0*/  IMAD.WIDE.U32 R32, R2, c[0x0][0x190], RZ ;  /* 0x0000640002207a25 */ /* 0x000fc800078e00ff */
[----:B------:R-:W-:Y:S02]  /*27b0*/  IMAD R35, R2, c[0x0][0x194], R35 ;  /* 0x0000650002237a24 */ /* 0x000fe400078e0223 */
[----:B------:R-:W-:Y:S02]  /*27c0*/  IMAD R34, R76, c[0x0][0x198], RZ ;  /* 0x000066004c227a24 */ /* 0x000fe400078e02ff */
[----:B------:R-:W-:Y:S02]  /*27d0*/  IMAD.IADD R33, R33, 0x1, R35 ;  /* 0x0000000121217824 */ /* 0x000fe400078e0223 */
[C---:B------:R-:W-:Y:S02]  /*27e0*/  IMAD R35, R77.reuse, c[0x0][0x19c], R34 ;  /* 0x000067004d237a24 */ /* 0x040fe400078e0222 */
[----:B------:R-:W-:-:S04]  /*27f0*/  IMAD.WIDE.U32 R32, R77, c[0x0][0x198], R32 ;  /* 0x000066004d207a25 */ /* 0x000fc800078e0020 */
[----:B------:R-:W-:Y:S01]  /*2800*/  IMAD R36, R76, c[0x0][0x1b0], RZ ;  /* 0x00006c004c247a24 */ /* 0x000fe200078e02ff */
[----:B------:R-:W-:Y:S02]  /*2810*/  IADD3 R33, R33, R35, RZ ;  /* 0x0000002321217210 */ /* 0x000fe40007ffe0ff */
[----:B------:R-:W-:Y:S01]  /*2820*/  LEA R34, P0, R32, c[0x0][0x250], 0x2 ;  /* 0x0000940020227a11 */ /* 0x000fe200078010ff */
[----:B------:R-:W-:-:S03]  /*2830*/  IMAD R37, R77, c[0x0][0x1b4], R36 ;  /* 0x00006d004d257a24 */ /* 0x000fc600078e0224 */
[----:B------:R-:W-:Y:S01]  /*2840*/  LEA.HI.X R35, R32, c[0x0][0x254], R33, 0x2, P0 ;  /* 0x0000950020237a11 */ /* 0x000fe200000f1421 */
[----:B------:R-:W-:-:S04]  /*2850*/  IMAD.WIDE.U32 R32, R77, c[0x0][0x1b0], RZ ;  /* 0x00006c004d207a25 */ /* 0x000fc800078e00ff */
[----:B------:R-:W-:Y:S01]  /*2860*/  IMAD.SHL.U32 R81, R26, 0x10, RZ ;  /* 0x000000101a517824 */ /* 0x000fe200078e00ff */
[----:B------:R-:W-:Y:S01]  /*2870*/  LEA R36, P0, R32, R16, 0x1 ;  /* 0x0000001020247211 */ /* 0x000fe200078008ff */
[----:B------:R-:W-:Y:S01]  /*2880*/  IMAD R38, R76, c[0x0][0x1d0], RZ ;  /* 0x000074004c267a24 */ /* 0x000fe200078e02ff */
[----:B------:R-:W-:Y:S01]  /*2890*/  IADD3 R33, R33, R37, RZ ;  /* 0x0000002521217210 */ /* 0x000fe20007ffe0ff */
[----:B------:R0:W2:Y:S01]  /*28a0*/  LDG.E R78, [R34.64] ;  /* 0x00000004224e7981 */ /* 0x0000a2000c1e1900 */
[----:B------:R-:W-:Y:S01]  /*28b0*/  SHF.L.U64.HI R79, R26, 0x4, R29 ;  /* 0x000000041a4f7819 */ /* 0x000fe2000001021d */
[C---:B------:R-:W-:Y:S01]  /*28c0*/  IMAD R39, R77.reuse, c[0x0][0x1d4], R38 ;  /* 0x000075004d277a24 */ /* 0x040fe200078e0226 */
[----:B------:R-:W-:Y:S02]  /*28d0*/  LEA.HI.X R33, R32, R17, R33, 0x1, P0 ;  /* 0x0000001120217211 */ /* 0x000fe400000f0c21 */
[----:B------:R-:W-:Y:S01]  /*28e0*/  IADD3 R32, P0, R36, R81, RZ ;  /* 0x0000005124207210 */ /* 0x000fe20007f1e0ff */
[----:B------:R-:W-:-:S03]  /*28f0*/  IMAD.WIDE.U32 R36, R77, c[0x0][0x1d0], RZ ;  /* 0x000074004d247a25 */ /* 0x000fc600078e00ff */
[----:B------:R-:W-:Y:S02]  /*2900*/  IADD3.X R33, R33, R79, RZ, P0, !PT ;  /* 0x0000004f21217210 */ /* 0x000fe400007fe4ff */
[----:B------:R-:W-:Y:S02]  /*2910*/  LEA R38, P0, R36, R18, 0x1 ;  /* 0x0000001224267211 */ /* 0x000fe400078008ff */
[----:B------:R-:W-:Y:S02]  /*2920*/  IADD3 R37, R37, R39, RZ ;  /* 0x0000002725257210 */ /* 0x000fe40007ffe0ff */
[----:B0-----:R-:W3:Y:S01]  /*2930*/  LDG.E.128 R32, [R32.64] ;  /* 0x0000000420207981 */ /* 0x001ee2000c1e1d00 */
[----:B------:R-:W-:Y:S02]  /*2940*/  IADD3 R38, P1, R38, R81, RZ ;  /* 0x0000005126267210 */ /* 0x000fe40007f3e0ff */
[----:B------:R-:W-:-:S05]  /*2950*/  LEA.HI.X R36, R36, R19, R37, 0x1, P0 ;  /* 0x0000001324247211 */ /* 0x000fca00000f0c25 */
[----:B------:R-:W-:-:S06]  /*2960*/  IMAD.X R39, R36, 0x1, R79, P1 ;  /* 0x0000000124277824 */ /* 0x000fcc00008e064f */
[----:B------:R-:W4:Y:S01]  /*2970*/  LDG.E.128 R36, [R38.64] ;  /* 0x0000000426247981 */ /* 0x000f22000c1e1d00 */
[----:B------:R-:W-:Y:S02]  /*2980*/  ISETP.NE.AND P0, PT, R30, RZ, PT ;  /* 0x000000ff1e00720c */ /* 0x000fe40003f05270 */
[----:B------:R-:W-:Y:S02]  /*2990*/  IADD3 R80, R28, 0x6, RZ ;  /* 0x000000061c507810 */ /* 0x000fe40007ffe0ff */
[-C--:B------:R-:W-:Y:S02]  /*29a0*/  ISETP.GE.U32.AND P3, PT, R31, R45.reuse, PT ;  /* 0x0000002d1f00720c */ /* 0x080fe40003f66070 */
[-C--:B------:R-:W-:Y:S02]  /*29b0*/  ISETP.GE.U32.AND P2, PT, R80, R45.reuse, PT ;  /* 0x0000002d5000720c */ /* 0x080fe40003f46070 */
[-C--:B------:R-:W-:Y:S02]  /*29c0*/  ISETP.GE.U32.AND P6, PT, R28, R45.reuse, PT ;  /* 0x0000002d1c00720c */ /* 0x080fe40003fc6070 */
[----:B------:R-:W-:-:S02]  /*29d0*/  ISETP.GE.U32.AND P4, PT, R41, R45, PT ;  /* 0x0000002d2900720c */ /* 0x000fc40003f86070 */
[----:B------:R-:W-:Y:S01]  /*29e0*/  ISETP.GE.U32.AND P5, PT, R42, R45, PT ;  /* 0x0000002d2a00720c */ /* 0x000fe20003fa6070 */
[----:B--2---:R-:W-:Y:S01]  /*29f0*/  FMUL.FTZ R88, R78, 1.4426950216293334961 ;  /* 0x3fb8aa3b4e587820 */ /* 0x004fe20000410000 */
[----:B------:R-:W-:-:S03]  /*2a00*/  IADD3 R78, R28, 0x7, RZ ;  /* 0x000000071c4e7810 */ /* 0x000fc60007ffe0ff */
[----:B------:R-:W-:Y:S01]  /*2a10*/  FMUL.FTZ R79, R88, R52 ;  /* 0x00000034584f7220 */ /* 0x000fe20000410000 */
[----:B------:R-:W-:Y:S01]  /*2a20*/  ISETP.GE.U32.AND P1, PT, R78, R45, PT ;  /* 0x0000002d4e00720c */ /* 0x000fe20003f26070 */
[C---:B------:R-:W-:Y:S02]  /*2a30*/  FMUL.FTZ R81, R88.reuse, R51 ;  /* 0x0000003358517220 */ /* 0x040fe40000410000 */
[----:B------:R0:W1:Y:S01]  /*2a40*/  MUFU.EX2 R92, R79 ;  /* 0x0000004f005c7308 */ /* 0x0000620000000800 */
[----:B------:R-:W-:Y:S01]  /*2a50*/  FMUL.FTZ R94, R88, R50 ;  /* 0x00000032585e7220 */ /* 0x000fe20000410000 */
[----:B---3--:R-:W-:-:S06]  /*2a60*/  HADD2.F32 R84, -RZ, R32.H0_H0 ;  /* 0x20000020ff547230 */ /* 0x008fcc0000004100 */
[----:B------:R-:W2:Y:S01]  /*2a70*/  MUFU.EX2 R95, R81 ;  /* 0x00000051005f7308 */ /* 0x000ea20000000800 */
[----:B------:R-:W-:Y:S01]  /*2a80*/  HADD2.F32 R87, -RZ, R32.H1_H1 ;  /* 0x30000020ff577230 */ /* 0x000fe20000004100 */
[----:B------:R-:W-:Y:S01]  /*2a90*/  FMUL.FTZ R32, R88, R49 ;  /* 0x0000003158207220 */ /* 0x000fe20000410000 */
[--C-:B------:R-:W-:Y:S02]  /*2aa0*/  HADD2.F32 R89, -RZ, R33.reuse.H0_H0 ;  /* 0x20000021ff597230 */ /* 0x100fe40000004100 */
[----:B------:R-:W-:Y:S01]  /*2ab0*/  HADD2.F32 R86, -RZ, R33.H1_H1 ;  /* 0x30000021ff567230 */ /* 0x000fe20000004100 */
[----:B------:R-:W-:Y:S01]  /*2ac0*/  FMUL.FTZ R87, R72, R87 ;  /* 0x0000005748577220 */ /* 0x000fe20000410000 */
[--C-:B------:R-:W-:Y:S01]  /*2ad0*/  HADD2.F32 R90, -RZ, R34.reuse.H0_H0 ;  /* 0x20000022ff5a7230 */ /* 0x100fe20000004100 */
[----:B------:R3:W-:Y:S01]  /*2ae0*/  MUFU.EX2 R96, R32 ;  /* 0x0000002000607308 */ /* 0x0007e20000000800 */
[----:B------:R-:W-:Y:S01]  /*2af0*/  HADD2.F32 R91, -RZ, R34.H1_H1 ;  /* 0x30000022ff5b7230 */ /* 0x000fe20000004100 */
[----:B------:R-:W-:Y:S01]  /*2b00*/  FMUL.FTZ R89, R70, R89 ;  /* 0x0000005946597220 */ /* 0x000fe20000410000 */
[--C-:B------:R-:W-:Y:S01]  /*2b10*/  HADD2.F32 R93, -RZ, R35.reuse.H0_H0 ;  /* 0x20000023ff5d7230 */ /* 0x100fe20000004100 */
[----:B------:R-:W-:Y:S01]  /*2b20*/  FMUL.FTZ R86, R73, R86 ;  /* 0x0000005649567220 */ /* 0x000fe20000410000 */
[--C-:B----4-:R-:W-:Y:S01]  /*2b30*/  HADD2.F32 R78, -RZ, R36.reuse.H0_H0 ;  /* 0x20000024ff4e7230 */ /* 0x110fe20000004100 */
[----:B------:R-:W-:Y:S01]  /*2b40*/  FMUL.FTZ R90, R69, R90 ;  /* 0x0000005a455a7220 */ /* 0x000fe20000410000 */
[----:B0-----:R-:W-:Y:S01]  /*2b50*/  HADD2.F32 R79, -RZ, R36.H1_H1 ;  /* 0x30000024ff4f7230 */ /* 0x001fe20000004100 */
[C---:B------:R-:W-:Y:S01]  /*2b60*/  FMUL.FTZ R36, R88.reuse, R46 ;  /* 0x0000002e58247220 */ /* 0x040fe20000410000 */
[----:B---3--:R0:W3:Y:S01]  /*2b70*/  @P0 LDS.64 R32, [R77.X8+0x440] ;  /* 0x000440004d200984 */ /* 0x0080e20000008a00 */
[----:B------:R-:W-:Y:S01]  /*2b80*/  HADD2.F32 R34, -RZ, R35.H1_H1 ;  /* 0x30000023ff227230 */ /* 0x000fe20000004100 */
[----:B------:R-:W-:Y:S01]  /*2b90*/  FMUL.FTZ R35, R88, R48 ;  /* 0x0000003058237220 */ /* 0x000fe20000410000 */
[----:B------:R4:W-:Y:S01]  /*2ba0*/  MUFU.EX2 R98, R36 ;  /* 0x0000002400627308 */ /* 0x0009e20000000800 */
[--C-:B------:R-:W-:Y:S01]  /*2bb0*/  HADD2.F32 R80, -RZ, R37.reuse.H0_H0 ;  /* 0x20000025ff507230 */ /* 0x100fe20000004100 */
[----:B------:R-:W-:Y:S01]  /*2bc0*/  FMUL.FTZ R93, R68, R93 ;  /* 0x0000005d445d7220 */ /* 0x000fe20000410000 */
[----:B------:R-:W-:Y:S01]  /*2bd0*/  HADD2.F32 R83, -RZ, R37.H1_H1 ;  /* 0x30000025ff537230 */ /* 0x000fe20000004100 */
[C---:B------:R-:W-:Y:S01]  /*2be0*/  FMUL.FTZ R37, R88.reuse, R53 ;  /* 0x0000003558257220 */ /* 0x040fe20000410000 */
[--C-:B------:R-:W-:Y:S01]  /*2bf0*/  HADD2.F32 R85, -RZ, R39.reuse.H0_H0 ;  /* 0x20000027ff557230 */ /* 0x100fe20000004100 */
[----:B------:R-:W-:Y:S01]  /*2c00*/  FMUL.FTZ R34, R75, R34 ;  /* 0x000000224b227220 */ /* 0x000fe20000410000 */
[----:B------:R-:W-:Y:S01]  /*2c10*/  HADD2.F32 R82, -RZ, R39.H1_H1 ;  /* 0x30000027ff527230 */ /* 0x000fe20000004100 */
[----:B------:R-:W5:Y:S01]  /*2c20*/  MUFU.EX2 R94, R94 ;  /* 0x0000005e005e7308 */ /* 0x000f620000000800 */
[----:B----4-:R-:W-:Y:S01]  /*2c30*/  FMUL.FTZ R36, R88, R47 ;  /* 0x0000002f58247220 */ /* 0x010fe20000410000 */
[----:B------:R-:W-:Y:S01]  /*2c40*/  FSEL R88, R87, RZ, !P3 ;  /* 0x000000ff57587208 */ /* 0x000fe20005800000 */
[----:B------:R-:W-:Y:S01]  /*2c50*/  FMUL.FTZ R39, R71, R84 ;  /* 0x0000005447277220 */ /* 0x000fe20000410000 */
[----:B-1----:R-:W-:Y:S01]  /*2c60*/  FSEL R84, R92, 1, !P6 ;  /* 0x3f8000005c547808 */ /* 0x002fe20007000000 */
[--C-:B------:R-:W-:Y:S01]  /*2c70*/  HADD2.F32 R81, -RZ, R38.reuse.H0_H0 ;  /* 0x20000026ff517230 */ /* 0x100fe20000004100 */
[----:B--2---:R-:W-:Y:S01]  /*2c80*/  FSEL R87, R95, 1, !P3 ;  /* 0x3f8000005f577808 */ /* 0x004fe20005800000 */
[----:B------:R-:W-:Y:S01]  /*2c90*/  HADD2.F32 R38, -RZ, R38.H1_H1 ;  /* 0x30000026ff267230 */ /* 0x000fe20000004100 */
[----:B------:R-:W1:Y:S01]  /*2ca0*/  MUFU.EX2 R35, R35 ;  /* 0x0000002300237308 */ /* 0x000e620000000800 */
[----:B------:R-:W-:-:S02]  /*2cb0*/  FSEL R39, R39, RZ, !P6 ;  /* 0x000000ff27277208 */ /* 0x000fc40007000000 */
[-C--:B------:R-:W-:Y:S02]  /*2cc0*/  ISETP.GE.U32.AND P6, PT, R43, R45.reuse, PT ;  /* 0x0000002d2b00720c */ /* 0x080fe40003fc6070 */
[----:B------:R-:W-:Y:S02]  /*2cd0*/  ISETP.GE.U32.AND P3, PT, R44, R45, PT ;  /* 0x0000002d2c00720c */ /* 0x000fe40003f66070 */
[----:B------:R-:W-:Y:S01]  /*2ce0*/  FSEL R92, R89, RZ, !P4 ;  /* 0x000000ff595c7208 */ /* 0x000fe20006000000 */
[----:B------:R2:W4:Y:S01]  /*2cf0*/  MUFU.EX2 R100, R37 ;  /* 0x0000002500647308 */ /* 0x0005220000000800 */
[----:B-----5:R-:W-:Y:S02]  /*2d00*/  FSEL R99, R94, 1, !P4 ;  /* 0x3f8000005e637808 */ /* 0x020fe40006000000 */
[----:B------:R-:W-:Y:S02]  /*2d10*/  FSEL R89, R93, RZ, !P2 ;  /* 0x000000ff5d597208 */ /* 0x000fe40005000000 */
[----:B------:R-:W-:-:S02]  /*2d20*/  FSEL R94, R98, 1, !P2 ;  /* 0x3f800000625e7808 */ /* 0x000fc40005000000 */
[----:B------:R-:W-:Y:S01]  /*2d30*/  FSEL R90, R90, RZ, !P6 ;  /* 0x000000ff5a5a7208 */ /* 0x000fe20007000000 */
[----:B------:R-:W5:Y:S01]  /*2d40*/  MUFU.EX2 R36, R36 ;  /* 0x0000002400247308 */ /* 0x000f620000000800 */
[----:B--2---:R-:W-:Y:S01]  /*2d50*/  FMUL.FTZ R37, R74, R91 ;  /* 0x0000005b4a257220 */ /* 0x004fe20000410000 */
[----:B------:R-:W-:Y:S02]  /*2d60*/  FSEL R91, R86, RZ, !P5 ;  /* 0x000000ff565b7208 */ /* 0x000fe40006800000 */
[----:B------:R-:W-:Y:S02]  /*2d70*/  FSEL R86, R34, RZ, !P1 ;  /* 0x000000ff22567208 */ /* 0x000fe40004800000 */
[----:B------:R-:W-:Y:S02]  /*2d80*/  FSEL R93, R37, RZ, !P3 ;  /* 0x000000ff255d7208 */ /* 0x000fe40005800000 */
[----:B------:R-:W-:Y:S02]  /*2d90*/  FSEL R96, R96, 1, !P5 ;  /* 0x3f80000060607808 */ /* 0x000fe40006800000 */
[----:B-1----:R-:W-:-:S02]  /*2da0*/  FSEL R97, R35, 1, !P6 ;  /* 0x3f80000023617808 */ /* 0x002fc40007000000 */
[----:B----4-:R-:W-:Y:S02]  /*2db0*/  FSEL R95, R100, 1, !P1 ;  /* 0x3f800000645f7808 */ /* 0x010fe40004800000 */
[----:B-----5:R-:W-:Y:S01]  /*2dc0*/  FSEL R98, R36, 1, !P3 ;  /* 0x3f80000024627808 */ /* 0x020fe20005800000 */
[----:B------:R-:W-:Y:S05]  /*2dd0*/  @P0 BRA `(.L_x_2764) ;  /* 0x000001d000000947 */ /* 0x000fea0003800000 */
[----:B0--3--:R-:W0:Y:S01]  /*2de0*/  LDC.U8 R32, c[0x0][0x189] ;  /* 0x00006240ff207b82 */ /* 0x009e220000000000 */
        /* <DEDUP_REMOVED lines=17> */
.L_x_2765:
        /* <DEDUP_REMOVED lines=11> */
.L_x_2764:
[-C--:B0--3--:R-:W-:Y:S01]  /*2fb0*/  FFMA.FTZ R34, R39, R87.reuse, R88 ;  /* 0x0000005727227223 */ /* 0x089fe20000010058 */
        /* <DEDUP_REMOVED lines=82> */
.L_x_2768:
        /* <DEDUP_REMOVED lines=15> */
[----:B-1----:R-:W-:-:S04]  /*35d0*/  IMAD.MOV R95, RZ, RZ, -R33 ;  /* 0x000000ffff5f7224 */ /* 0x002fc800078e0a21 */
[----:B------:R-:W-:-:S05]  /*35e0*/  IMAD R95, R95, R34, RZ ;  /* 0x000000225f5f7224 */ /* 0x000fca00078e02ff */
[----:B------:R-:W-:-:S04]  /*35f0*/  IMAD.HI.U32 R36, R33, R95, R32 ;  /* 0x0000005f21247227 */ /* 0x000fc800078e0020 */
[----:B------:R-:W-:Y:S01]  /*3600*/  IMAD.MOV.U32 R33, RZ, RZ, R84 ;  /* 0x000000ffff217224 */ /* 0x000fe200078e0054 */
        /* <DEDUP_REMOVED lines=13> */
.L_x_2769:
[----:B------:R0:W5:Y:S02]  /*36e0*/  LDG.E R35, [R58.64] ;  /* 0x000000043a237981 */ /* 0x000164000c1e1900 */
.L_x_2770:
[----:B-----5:R-:W-:-:S06]  /*36f0*/  IMAD.WIDE R34, R35, 0x4, R62 ;  /* 0x0000000423227825 */ /* 0x020fcc00078e023e */
[----:B------:R-:W2:Y:S01]  /*3700*/  LDG.E R35, [R34.64] ;  /* 0x0000000422237981 */ /* 0x000ea2000c1e1900 */
[----:B------:R-:W-:Y:S01]  /*3710*/  IMAD R76, R76, c[0x0][0x240], RZ ;  /* 0x000090004c4c7a24 */ /* 0x000fe200078e02ff */
        /* <DEDUP_REMOVED lines=11> */
.L_x_2767:
[----:B------:R-:W-:Y:S05]  /*37d0*/  BSYNC B0 ;  /* 0x0000000000007941 */ /* 0x000fea0003800000 */
.L_x_2766:
        /* <DEDUP_REMOVED lines=12> */
.L_x_2763:
[----:B01----:R-:W0:Y:S01]  /*38a0*/  S2R R35, SR_CTAID.X ;  /* 0x0000000000237919 */ /* 0x003e220000002500 */
[----:B------:R-:W-:Y:S01]  /*38b0*/  SHF.R.S32.HI R33, RZ, 0x1f, R40 ;  /* 0x0000001fff217819 */ /* 0x000fe20000011428 */
[----:B------:R-:W-:Y:S01]  /*38c0*/  IMAD R37, R3, c[0x0][0x218], RZ ;  /* 0x0000860003257a24 */ /* 0x000fe200078e02ff */
[----:B------:R-:W-:Y:S01]  /*38d0*/  MOV R32, R40 ;  /* 0x0000002800207202 */ /* 0x000fe20000000f00 */
[----:B------:R-:W-:Y:S01]  /*38e0*/  BAR.SYNC.DEFER_BLOCKING 0x0 ;  /* 0x0000000000007b1d */ /* 0x000fe20000010000 */
[----:B------:R-:W-:Y:S01]  /*38f0*/  IADD3 R30, R30, 0x1, RZ ;  /* 0x000000011e1e7810 */ /* 0x000fe20007ffe0ff */
[----:B------:R-:W-:Y:S01]  /*3900*/  IMAD R37, R2, c[0x0][0x21c], R37 ;  /* 0x0000870002257a24 */ /* 0x000fe200078e0225 */
[C---:B------:R-:W-:Y:S01]  /*3910*/  IADD3 R24, R45.reuse, R24, RZ ;  /* 0x000000182d187210 */ /* 0x040fe20007ffe0ff */
[C---:B------:R-:W-:Y:S01]  /*3920*/  IMAD.WIDE R16, R45.reuse, 0x2, R16 ;  /* 0x000000022d107825 */ /* 0x040fe200078e0210 */
[----:B------:R-:W-:-:S03]  /*3930*/  IADD3 R40, R45, R40, RZ ;  /* 0x000000282d287210 */ /* 0x000fc60007ffe0ff */
[----:B------:R-:W-:Y:S01]  /*3940*/  IMAD.WIDE R18, R45, 0x2, R18 ;  /* 0x000000022d127825 */ /* 0x000fe200078e0212 */
[----:B0-----:R-:W-:-:S03]  /*3950*/  SHF.R.S32.HI R34, RZ, 0x1f, R35 ;  /* 0x0000001fff227819 */ /* 0x001fc60000011423 */
[----:B------:R-:W-:-:S04]  /*3960*/  IMAD.WIDE.U32 R32, R35, c[0x0][0x210], R32 ;  /* 0x0000840023207a25 */ /* 0x000fc800078e0020 */
[----:B------:R-:W-:-:S04]  /*3970*/  IMAD R34, R34, c[0x0][0x210], RZ ;  /* 0x0000840022227a24 */ /* 0x000fc800078e02ff */
[----:B------:R-:W-:Y:S01]  /*3980*/  IMAD R35, R35, c[0x0][0x214], R34 ;  /* 0x0000850023237a24 */ /* 0x000fe200078e0222 */
[----:B------:R-:W-:-:S04]  /*3990*/  F2FP.PACK_AB R34, R65, R64 ;  /* 0x000000404122723e */ /* 0x000fc800000000ff */
[----:B------:R-:W-:Y:S02]  /*39a0*/  IADD3 R33, R33, R35, RZ ;  /* 0x0000002321217210 */ /* 0x000fe40007ffe0ff */
[----:B------:R-:W-:-:S03]  /*39b0*/  F2FP.PACK_AB R35, R67, R66 ;  /* 0x000000424323723e */ /* 0x000fc600000000ff */
[----:B------:R-:W-:-:S04]  /*39c0*/  IMAD.WIDE.U32 R32, R2, c[0x0][0x218], R32 ;  /* 0x0000860002207a25 */ /* 0x000fc800078e0020 */
[----:B------:R-:W-:Y:S01]  /*39d0*/  IMAD.IADD R33, R33, 0x1, R37 ;  /* 0x0000000121217824 */ /* 0x000fe200078e0225 */
[----:B------:R-:W-:-:S04]  /*39e0*/  LEA R37, P0, R32, c[0x0][0x288], 0x1 ;  /* 0x0000a20020257a11 */ /* 0x000fc800078008ff */
[----:B------:R-:W-:Y:S02]  /*39f0*/  LEA.HI.X R32, R32, c[0x0][0x28c], R33, 0x1, P0 ;  /* 0x0000a30020207a11 */ /* 0x000fe400000f0c21 */
[----:B------:R-:W-:Y:S02]  /*3a00*/  LEA R36, P0, R26, R37, 0x4 ;  /* 0x000000251a247211 */ /* 0x000fe400078020ff */
[----:B------:R-:W-:Y:S02]  /*3a10*/  F2FP.PACK_AB R33, R56, R57 ;  /* 0x000000393821723e */ /* 0x000fe400000000ff */
[----:B------:R-:W-:Y:S02]  /*3a20*/  LEA.HI.X R37, R26, R32, R29, 0x4, P0 ;  /* 0x000000201a257211 */ /* 0x000fe400000f241d */
[----:B------:R-:W-:Y:S02]  /*3a30*/  F2FP.PACK_AB R32, R54, R55 ;  /* 0x000000373620723e */ /* 0x000fe400000000ff */
[----:B------:R-:W-:-:S03]  /*3a40*/  ISETP.GE.AND P0, PT, R30, R25, PT ;  /* 0x000000191e00720c */ /* 0x000fc60003f06270 */
[----:B------:R0:W-:Y:S10]  /*3a50*/  STG.E.128 [R36.64], R32 ;  /* 0x0000002024007986 */ /* 0x0001f4000c101d04 */
[----:B------:R-:W-:Y:S01]  /*3a60*/  @P0 CALL.REL.NOINC `(.L_x_2772) ;  /* 0x0000001000000944 */ /* 0x000fe20003c00000 */
[----:B------:R-:W-:Y:S05]  /*3a70*/  BRA `(.L_x_2773) ;  /* 0xffffd6a000007947 */ /* 0x000fea000383ffff */
.L_x_2772:
[----:B------:R-:W-:Y:S05]  /*3a80*/  EXIT ;  /* 0x000000000000794d */ /* 0x000fea0003800000 */
.L_x_2774:
        /* <DEDUP_REMOVED lines=15> */
.L_x_8870:


//--------------------- .text._Z25selective_scan_fwd_kernelI32Selective_Scan_fwd_kernel_traitsILi32ELi8ELi1ELb1ELb1ELb1ELb0ELb1EN3c104HalfEffEEv13SSMParamsBase --------------------------
	.section	.text._Z25selective_scan_fwd_kernelI32Selective_Scan_fwd_kernel_traitsILi32ELi8ELi1ELb1ELb1ELb1ELb0ELb1EN3c104HalfEffEEv13SSMParamsBase,"ax",@progbits
	.sectioninfo	@"SHI_REGISTERS=133"
	.align	128
        .global         _Z25selective_scan_fwd_kernelI32Selective_Scan_fwd_kernel_traitsILi32ELi8ELi1ELb1ELb1ELb1ELb0ELb1EN3c104HalfEffEEv13SSMParamsBase
        .type           _Z25selective_scan_fwd_kernelI32Selective_Scan_fwd_kernel_traitsILi32ELi8ELi1ELb1ELb1ELb1ELb0ELb1EN3c104HalfEffEEv13SSMParamsBase,@function
        .size           _Z25selective_scan_fwd_kernelI32Selective_Scan_fwd_kernel_traitsILi32ELi8ELi1ELb1ELb1ELb1ELb0ELb1EN3c104HalfEffEEv13SSMParamsBase,(.L_x_8871 - _Z25selective_scan_fwd_kernelI32Selective_Scan_fwd_kernel_traitsILi32ELi8ELi1ELb1ELb1ELb1ELb0ELb1EN3c104HalfEffEEv13SSMParamsBase)
        .other          _Z25selective_scan_fwd_kernelI32Selective_Scan_fwd_kernel_traitsILi32ELi8ELi1ELb1ELb1ELb1ELb0ELb1EN3c104HalfEffEEv13SSMParamsBase,@"STO_CUDA_ENTRY STV_DEFAULT"
_Z25selective_scan_fwd_kernelI32Selective_Scan_fwd_kernel_traitsILi32ELi8ELi1ELb1ELb1ELb1ELb0ELb1EN3c104HalfEffEEv13SSMParamsBase:
.text._Z25selective_scan_fwd_kernelI32Selective_Scan_fwd_kernel_traitsILi32ELi8ELi1ELb1ELb1ELb1ELb0ELb1EN3c104HalfEffEEv13SSMParamsBase:
        /* <DEDUP_REMOVED lines=35> */
.L_x_2775:
        /* <DEDUP_REMOVED lines=28> */
.L_x_2776:
        /* <DEDUP_REMOVED lines=11> */
.L_x_2777:
        /* <DEDUP_REMOVED lines=181> */
.L_x_2778:
        /* <DEDUP_REMOVED lines=18> */
.L_x_2779:
        /* <DEDUP_REMOVED lines=26> */
.L_x_2808:
        /* <DEDUP_REMOVED lines=166> */
.L_x_2781:
[----:B---34-:R-:W-:Y:S05]  /*1d10*/  BSYNC B0 ;  /* 0x0000000000007941 */ /* 0x018fea0003800000 */
.L_x_2780:
        /* <DEDUP_REMOVED lines=37> */
.L_x_2783:
[----:B------:R-:W-:Y:S05]  /*1f70*/  BSYNC B0 ;  /* 0x0000000000007941 */ /* 0x000fea0003800000 */
.L_x_2782:
        /* <DEDUP_REMOVED lines=37> */
.L_x_2785:
[----:B------:R-:W-:Y:S05]  /*21d0*/  BSYNC B0 ;  /* 0x0000000000007941 */ /* 0x000fea0003800000 */
.L_x_2784:
        /* <DEDUP_REMOVED lines=37> */
.L_x_2787:
[----:B------:R-:W-:Y:S05]  /*2430*/  BSYNC B0 ;  /* 0x0000000000007941 */ /* 0x000fea0003800000 */
.L_x_2786:
        /* <DEDUP_REMOVED lines=37> */
.L_x_2789:
[----:B------:R-:W-:Y:S05]  /*2690*/  BSYNC B0 ;  /* 0x0000000000007941 */ /* 0x000fea0003800000 */
.L_x_2788:
        /* <DEDUP_REMOVED lines=43> */
.L_x_2791:
[----:B------:R-:W-:Y:S05]  /*2950*/  BSYNC B0 ;  /* 0x0000000000007941 */ /* 0x000fea0003800000 */
.L_x_2790:
        /* <DEDUP_REMOVED lines=41> */
.L_x_2793:
[----:B------:R-:W-:Y:S05]  /*2bf0*/  BSYNC B0 ;  /* 0x0000000000007941 */ /* 0x000fea0003800000 */
.L_x_2792:
        /* <DEDUP_REMOVED lines=42> */
.L_x_2795:
[----:B------:R-:W-:Y:S05]  /*2ea0*/  BSYNC B0 ;  /* 0x0000000000007941 */ /* 0x000fea0003800000 */
.L_x_2794:
        /* <DEDUP_REMOVED lines=22> */
.L_x_2804:
        /* <DEDUP_REMOVED lines=214> */
.L_x_2798:
        /* <DEDUP_REMOVED lines=13> */
.L_x_2797:
        /* <DEDUP_REMOVED lines=86> */
.L_x_2801:
        /* <DEDUP_REMOVED lines=31> */
.L_x_2802:
[----:B------:R0:W5:Y:S02]  /*4590*/  LDG.E R17, [R8.64] ;  /* 0x0000000408117981 */ /* 0x000164000c1e1900 */
.L_x_2803:
        /* <DEDUP_REMOVED lines=16> */
.L_x_2800:
[----:B------:R-:W-:Y:S05]  /*46a0*/  BSYNC B0 ;  /* 0x0000000000007941 */ /* 0x000fea0003800000 */
.L_x_2799:
        /* <DEDUP_REMOVED lines=12> */
.L_x_2796:
        /* <DEDUP_REMOVED lines=48> */
.L_x_2806:
[----:B------:R-:W-:Y:S05]  /*4a70*/  BSYNC B0 ;  /* 0x0000000000007941 */ /* 0x000fea0003800000 */
.L_x_2805:
        /* <DEDUP_REMOVED lines=42> */
.L_x_2807:
[----:B------:R-:W-:Y:S05]  /*4d20*/  EXIT ;  /* 0x000000000000794d */ /* 0x000fea0003800000 */
.L_x_2809:
        /* <DEDUP_REMOVED lines=13> */
.L_x_8871:


//--------------------- .text._Z25selective_scan_fwd_kernelI32Selective_Scan_fwd_kernel_traitsILi32ELi8ELi1ELb1ELb1ELb1ELb1ELb0EN3c104HalfEffEEv13SSMParamsBase --------------------------
	.section	.text._Z25selective_scan_fwd_kernelI32Selective_Scan_fwd_kernel_traitsILi32ELi8ELi1ELb1ELb1ELb1ELb1ELb0EN3c104HalfEffEEv13SSMParamsBase,"ax",@progbits
	.sectioninfo	@"SHI_REGISTERS=107"
	.align	128
        .global         _Z25selective_scan_fwd_kernelI32Selective_Scan_fwd_kernel_traitsILi32ELi8ELi1ELb1ELb1ELb1ELb1ELb0EN3c104HalfEffEEv13SSMParamsBase
        .type           _Z25selective_scan_fwd_kernelI32Selective_Scan_fwd_kernel_traitsILi32ELi8ELi1ELb1ELb1ELb1ELb1ELb0EN3c104HalfEffEEv13SSMParamsBase,@function
        .size           _Z25selective_scan_fwd_kernelI32Selective_Scan_fwd_kernel_traitsILi32ELi8ELi1ELb1ELb1ELb1ELb1ELb0EN3c104HalfEffEEv13SSMParamsBase,(.L_x_8872 - _Z25selective_scan_fwd_kernelI32Selective_Scan_fwd_kernel_traitsILi32ELi8ELi1ELb1ELb1ELb1ELb1ELb0EN3c104HalfEffEEv13SSMParamsBase)
        .other          _Z25selective_scan_fwd_kernelI32Selective_Scan_fwd_kernel_traitsILi32ELi8ELi1ELb1ELb1ELb1ELb1ELb0EN3c104HalfEffEEv13SSMParamsBase,@"STO_CUDA_ENTRY STV_DEFAULT"
_Z25selective_scan_fwd_kernelI32Selective_Scan_fwd_kernel_traitsILi32ELi8ELi1ELb1ELb1ELb1ELb1ELb0EN3c104HalfEffEEv13SSMParamsBase:
.text._Z25selective_scan_fwd_kernelI32Selective_Scan_fwd_kernel_traitsILi32ELi8ELi1ELb1ELb1ELb1ELb1ELb0EN3c104HalfEffEEv13SSMParamsBase:
        /* <DEDUP_REMOVED lines=35> */
.L_x_2810:
        /* <DEDUP_REMOVED lines=27> */
.L_x_2811:
        /* <DEDUP_REMOVED lines=11> */
.L_x_2812:
        /* <DEDUP_REMOVED lines=29> */
[----:B------:R-:W-:Y:S01]  /*0660*/  MOV R19, RZ ;  /* 0x000000ff00137202 */ /* 0x000fe20000000f00 */
[----:B------:R-:W-:Y:S01]  /*0670*/  @P2 IMAD.MOV.U32 R19, RZ, RZ, c[0x0][0x2c0] ;  /* 0x0000b000ff132624 */ /* 0x000fe200078e00ff */
[C-C-:B------:R-:W-:Y:S02]  /*0680*/  @P3 LEA.HI.X R15, R2.reuse, c[0x0][0x26c], R3.reuse, 0x2, P1 ;  /* 0x00009b00020f3a11 */ /* 0x140fe400008f1403 */
        /* <DEDUP_REMOVED lines=18> */
[----:B0-----:R-:W-:Y:S01]  /*07b0*/  IMAD.MOV.U32 R12, RZ, RZ, RZ ;  /* 0x000000ffff0c7224 */ /* 0x001fe200078e00ff */
[----:B-1----:R-:W-:-:S05]  /*07c0*/  IADD3 R21, RZ, -R13, RZ ;  /* 0x8000000dff157210 */ /* 0x002fca0007ffe0ff */
[----:B------:R-:W-:-:S04]  /*07d0*/  IMAD R15, R21, R22, RZ ;  /* 0x00000016150f7224 */ /* 0x000fc800078e02ff */
[----:B------:R-:W-:-:S06]  /*07e0*/  IMAD.HI.U32 R13, R13, R15, R12 ;  /* 0x0000000f0d0d7227 */ /* 0x000fcc00078e000c */
[----:B---3--:R-:W-:-:S05]  /*07f0*/  IMAD.HI.U32 R18, R13, R14, RZ ;  /* 0x0000000e0d127227 */ /* 0x008fca00078e00ff */
[----:B------:R-:W-:-:S05]  /*0800*/  IADD3 R13, -R18, RZ, RZ ;  /* 0x000000ff120d7210 */ /* 0x000fca0007ffe1ff */
[----:B------:R-:W-:-:S05]  /*0810*/  IMAD R13, R22, R13, R14 ;  /* 0x0000000d160d7224 */ /* 0x000fca00078e020e */
[----:B------:R-:W-:Y:S01]  /*0820*/  ISETP.GT.U32.AND P2, PT, R22, R13, PT ;  /* 0x0000000d1600720c */ /* 0x000fe20003f44070 */
[----:B------:R-:W-:Y:S01]  /*0830*/  IMAD R19, R29, c[0x0][0x1a0], RZ ;  /* 0x000068001d137a24 */ /* 0x000fe200078e02ff */
[----:B----4-:R-:W-:-:S11]  /*0840*/  LOP3.LUT R16, R2, c[0x0][0x174], RZ, 0x3c, !PT ;  /* 0x00005d0002107a12 */ /* 0x010fd600078e3cff */
[----:B------:R-:W-:-:S04]  /*0850*/  @!P2 IADD3 R13, R13, -R22, RZ ;  /* 0x800000160d0da210 */ /* 0x000fc80007ffe0ff */
[----:B------:R-:W-:Y:S01]  /*0860*/  ISETP.GE.U32.AND P1, PT, R13, R22, PT ;  /* 0x000000160d00720c */ /* 0x000fe20003f26070 */
[----:B------:R-:W-:Y:S01]  /*0870*/  IMAD R17, R29, c[0x0][0x1e0], RZ ;  /* 0x000078001d117a24 */ /* 0x000fe200078e02ff */
[----:B------:R-:W-:Y:S01]  /*0880*/  @!P2 IADD3 R18, R18, 0x1, RZ ;  /* 0x000000011212a810 */ /* 0x000fe20007ffe0ff */
[----:B------:R-:W-:Y:S01]  /*0890*/  IMAD.WIDE.U32 R14, R28, c[0x0][0x1a0], RZ ;  /* 0x000068001c0e7a25 */ /* 0x000fe200078e00ff */
[----:B------:R-:W-:Y:S02]  /*08a0*/  ISETP.GE.AND P3, PT, R16, RZ, PT ;  /* 0x000000ff1000720c */ /* 0x000fe40003f66270 */
        /* <DEDUP_REMOVED lines=8> */
[----:B------:R-:W-:Y:S02]  /*0930*/  IMAD.MOV.U32 R25, RZ, RZ, R18 ;  /* 0x000000ffff197224 */ /* 0x000fe400078e0012 */
[----:B------:R-:W-:-:S04]  /*0940*/  IMAD.WIDE.U32 R16, R28, c[0x0][0x1f0], RZ ;  /* 0x00007c001c107a25 */ /* 0x000fc800078e00ff */
[----:B------:R-:W-:Y:S02]  /*0950*/  IMAD R19, R28, c[0x0][0x1f4], R15 ;  /* 0x00007d001c137a24 */ /* 0x000fe400078e020f */
[----:B------:R-:W-:Y:S01]  /*0960*/  IMAD R15, R3, c[0x0][0x1e8], RZ ;  /* 0x00007a00030f7a24 */ /* 0x000fe200078e02ff */
[----:B------:R-:W-:Y:S02]  /*0970*/  @!P3 IADD3 R25, -R25, RZ, RZ ;  /* 0x000000ff1919b210 */ /* 0x000fe40007ffe1ff */
[----:B------:R-:W-:Y:S01]  /*0980*/  IADD3 R17, R17, R19, RZ ;  /* 0x0000001311117210 */ /* 0x000fe20007ffe0ff */
[C---:B------:R-:W-:Y:S01]  /*0990*/  IMAD R19, R2.reuse, c[0x0][0x1ec], R15 ;  /* 0x00007b0002137a24 */ /* 0x040fe200078e020f */
[----:B------:R-:W-:Y:S02]  /*09a0*/  @!P2 LOP3.LUT R25, RZ, c[0x0][0x174], RZ, 0x33, !PT ;  /* 0x00005d00ff19aa12 */ /* 0x000fe400078e33ff */
[----:B------:R-:W-:Y:S01]  /*09b0*/  MOV R20, R14 ;  /* 0x0000000e00147202 */ /* 0x000fe20000000f00 */
        /* <DEDUP_REMOVED lines=12> */
[----:B------:R-:W-:Y:S01]  /*0a80*/  LEA.HI.X R13, R14, c[0x0][0x274], R13, 0x1, P1 ;  /* 0x00009d000e0d7a11 */ /* 0x000fe200008f0c0d */
[----:B------:R-:W-:Y:S01]  /*0a90*/  IMAD.IADD R17, R21, 0x1, R17 ;  /* 0x0000000115117824 */ /* 0x000fe200078e0211 */
[----:B------:R-:W-:Y:S02]  /*0aa0*/  LEA R16, P2, R20, c[0x0][0x258], 0x1 ;  /* 0x0000960014107a11 */ /* 0x000fe400078408ff */
        /* <DEDUP_REMOVED lines=19> */
[----:B------:R-:W-:Y:S02]  /*0be0*/  LEA R18, P4, R22, c[0x0][0x260], 0x1 ;  /* 0x0000980016127a11 */ /* 0x000fe400078808ff */
[----:B------:R-:W-:Y:S02]  /*0bf0*/  IADD3 R19, R23, R19, RZ ;  /* 0x0000001317137210 */ /* 0x000fe40007ffe0ff */
        /* <DEDUP_REMOVED lines=8> */
[----:B------:R-:W-:Y:S01]  /*0c80*/  HFMA2.MMA R23, -RZ, RZ, 0, 0 ;  /* 0x00000000ff177435 */ /* 0x000fe200000001ff */
[----:B------:R-:W-:Y:S01]  /*0c90*/  MOV R22, c[0x0][0x18c] ;  /* 0x0000630000167a02 */ /* 0x000fe20000000f00 */
[----:B------:R-:W-:Y:S01]  /*0ca0*/  CS2R R56, SRZ ;  /* 0x0000000000387805 */ /* 0x000fe2000001ff00 */
[----:B------:R-:W-:Y:S01]  /*0cb0*/  IMAD.MOV.U32 R31, RZ, RZ, RZ ;  /* 0x000000ffff1f7224 */ /* 0x000fe200078e00ff */
[----:B------:R-:W-:Y:S01]  /*0cc0*/  @P3 MOV R56, c[0x0][0x2d8] ;  /* 0x0000b60000383a02 */ /* 0x000fe20000000f00 */
[----:B------:R-:W-:Y:S01]  /*0cd0*/  @P3 IMAD.MOV.U32 R57, RZ, RZ, c[0x0][0x2dc] ;  /* 0x0000b700ff393624 */ /* 0x000fe200078e00ff */
[----:B------:R-:W-:-:S02]  /*0ce0*/  @P1 MOV R31, c[0x0][0x2e0] ;  /* 0x0000b800001f1a02 */ /* 0x000fc40000000f00 */
[----:B------:R-:W-:Y:S02]  /*0cf0*/  @P1 MOV R23, c[0x0][0x2e4] ;  /* 0x0000b90000171a02 */ /* 0x000fe40000000f00 */
[----:B------:R-:W-:Y:S02]  /*0d00*/  SEL R22, R22, 0x800, P6 ;  /* 0x0000080016167807 */ /* 0x000fe40003000000 */
[----:B--2---:R-:W-:Y:S01]  /*0d10*/  @!P0 SHF.R.S32.HI R0, RZ, 0x1f, R8 ;  /* 0x0000001fff008819 */ /* 0x004fe20000011408 */
[----:B------:R-:W-:Y:S05]  /*0d20*/  @P4 BRA P2, `(.L_x_2813) ;  /* 0x000001e000004947 */ /* 0x000fea0001000000 */
[-C--:B------:R-:W-:Y:S02]  /*0d30*/  IABS R27, R22.reuse ;  /* 0x00000016001b7213 */ /* 0x080fe40000000000 */
[----:B------:R-:W-:Y:S02]  /*0d40*/  IADD3 R23, R22, c[0x0][0x168], RZ ;  /* 0x00005a0016177a10 */ /* 0x000fe40007ffe0ff */
[----:B------:R-:W0:Y:S01]  /*0d50*/  I2F.RP R26, R27 ;  /* 0x0000001b001a7306 */ /* 0x000e220000209400 */
[----:B-----5:R-:W-:-:S02]  /*0d60*/  IABS R33, R22 ;  /* 0x0000001600217213 */ /* 0x020fc40000000000 */
[----:B------:R-:W-:-:S05]  /*0d70*/  IADD3 R23, R23, -0x1, RZ ;  /* 0xffffffff17177810 */ /* 0x000fca0007ffe0ff */
        /* <DEDUP_REMOVED lines=25> */
.L_x_2813:
        /* <DEDUP_REMOVED lines=10> */
[----:B---3--:R-:W-:Y:S01]  /*0fb0*/  IMAD.IADD R35, R25, 0x1, -R24 ;  /* 0x0000000119237824 */ /* 0x008fe200078e0a18 */
[----:B--2---:R-:W-:-:S04]  /*0fc0*/  IADD3 R25, R34, -R23, RZ ;  /* 0x8000001722197210 */ /* 0x004fc80007ffe0ff */
[----:B------:R-:W-:Y:S02]  /*0fd0*/  ISETP.GT.AND P0, PT, R22, R35, PT ;  /* 0x000000231600720c */ /* 0x000fe40003f04270 */
[----:B------:R-:W-:Y:S02]  /*0fe0*/  IADD3 R35, -R35, R22, RZ ;  /* 0x0000001623237210 */ /* 0x000fe40007ffe1ff */
[----:B------:R-:W-:-:S04]  /*0ff0*/  ISETP.GT.AND P0, PT, R25, RZ, P0 ;  /* 0x000000ff1900720c */ /* 0x000fc80000704270 */
[----:B------:R-:W-:Y:S02]  /*1000*/  SEL R35, R35, RZ, P0 ;  /* 0x000000ff23237207 */ /* 0x000fe40000000000 */
[----:B------:R-:W-:-:S03]  /*1010*/  IADD3 R25, R25, 0x1, RZ ;  /* 0x0000000119197810 */ /* 0x000fc60007ffe0ff */
[----:B-----5:R-:W-:Y:S02]  /*1020*/  IMAD R24, R33, R22, R35 ;  /* 0x0000001621187224 */ /* 0x020fe400078e0223 */
.L_x_2814:
        /* <DEDUP_REMOVED lines=15> */
.L_x_2841:
        /* <DEDUP_REMOVED lines=20> */
[----:B------:R-:W-:Y:S01]  /*1260*/  MOV R48, c[0x0][0x16c] ;  /* 0x00005b0000307a02 */ /* 0x000fe20000000f00 */
[----:B------:R-:W-:Y:S01]  /*1270*/  ULDC.U8 UR6, c[0x0][0x188] ;  /* 0x0000620000067ab9 */ /* 0x000fe20000000000 */
[----:B------:R-:W-:Y:S02]  /*1280*/  BSSY B0, `(.L_x_2815) ;  /* 0x0000038000007945 */ /* 0x000fe40003800000 */
[----:B------:R-:W-:Y:S01]  /*1290*/  ISETP.GE.AND P6, PT, R48, 0x1, PT ;  /* 0x000000013000780c */ /* 0x000fe20003fc6270 */
[--C-:B--2---:R-:W-:Y:S02]  /*12a0*/  HADD2.F32 R68, -RZ, R36.reuse.H0_H0 ;  /* 0x20000024ff447230 */ /* 0x104fe40000004100 */
        /* <DEDUP_REMOVED lines=53> */
.L_x_2816:
[----:B------:R-:W-:Y:S05]  /*1600*/  BSYNC B0 ;  /* 0x0000000000007941 */ /* 0x000fea0003800000 */
.L_x_2815:
        /* <DEDUP_REMOVED lines=37> */
.L_x_2818:
[----:B------:R-:W-:Y:S05]  /*1860*/  BSYNC B0 ;  /* 0x0000000000007941 */ /* 0x000fea0003800000 */
.L_x_2817:
        /* <DEDUP_REMOVED lines=42> */
.L_x_2820:
[----:B------:R-:W-:Y:S05]  /*1b10*/  BSYNC B0 ;  /* 0x0000000000007941 */ /* 0x000fea0003800000 */
.L_x_2819:
        /* <DEDUP_REMOVED lines=33> */
.L_x_2822:
[----:B------:R-:W-:Y:S05]  /*1d30*/  BSYNC B0 ;  /* 0x0000000000007941 */ /* 0x000fea0003800000 */
.L_x_2821:
        /* <DEDUP_REMOVED lines=33> */
.L_x_2824:
[----:B------:R-:W-:Y:S05]  /*1f50*/  BSYNC B0 ;  /* 0x0000000000007941 */ /* 0x000fea0003800000 */
.L_x_2823:
        /* <DEDUP_REMOVED lines=33> */
.L_x_2826:
[----:B------:R-:W-:Y:S05]  /*2170*/  BSYNC B0 ;  /* 0x0000000000007941 */ /* 0x000fea0003800000 */
.L_x_2825:
        /* <DEDUP_REMOVED lines=33> */
.L_x_2828:
[----:B------:R-:W-:Y:S05]  /*2390*/  BSYNC B0 ;  /* 0x0000000000007941 */ /* 0x000fea0003800000 */
.L_x_2827:
        /* <DEDUP_REMOVED lines=33> */
.L_x_2830:
[----:B------:R-:W-:Y:S05]  /*25b0*/  BSYNC B0 ;  /* 0x0000000000007941 */ /* 0x000fea0003800000 */
.L_x_2829:
        /* <DEDUP_REMOVED lines=28> */
.L_x_2839:
[----:B01----:R-:W-:Y:S01]  /*2780*/  IMAD R35, R3, c[0x0][0x190], RZ ;  /* 0x0000640003237a24 */ /* 0x003fe200078e02ff */
[----:B------:R-:W-:Y:S01]  /*2790*/  SHF.R.S32.HI R78, RZ, 0x1f, R79 ;  /* 0x0000001fff4e7819 */ /* 0x000fe2000001144f */
[----:B------:R-:W-:-:S04]  /*27a0*/  IMAD.WIDE.U32 R32, R2, c[0x0][0x190], RZ ;  /* 0x0000640002207a25 */ /* 0x000fc800078e00ff */
[----:B------:R-:W-:Y:S02]  /*27b0*/  IMAD R35, R2, c[0x0][0x194], R35 ;  /* 0x0000650002237a24 */ /* 0x000fe400078e0223 */
[C---:B------:R-:W-:Y:S02]  /*27c0*/  IMAD R34, R78.reuse, c[0x0][0x198], RZ ;  /* 0x000066004e227a24 */ /* 0x040fe400078e02ff */
[----:B------:R-:W-:Y:S01]  /*27d0*/  IMAD R36, R78, c[0x0][0x1b0], RZ ;  /* 0x00006c004e247a24 */ /* 0x000fe200078e02ff */
[----:B------:R-:W-:Y:S01]  /*27e0*/  IADD3 R33, R33, R35, RZ ;  /* 0x0000002321217210 */ /* 0x000fe20007ffe0ff */
[C---:B------:R-:W-:Y:S02]  /*27f0*/  IMAD R35, R79.reuse, c[0x0][0x19c], R34 ;  /* 0x000067004f237a24 */ /* 0x040fe400078e0222 */
[C---:B------:R-:W-:Y:S02]  /*2800*/  IMAD R37, R79.reuse, c[0x0][0x1b4], R36 ;  /* 0x00006d004f257a24 */ /* 0x040fe400078e0224 */
[----:B------:R-:W-:-:S04]  /*2810*/  IMAD.WIDE.U32 R32, R79, c[0x0][0x198], R32 ;  /* 0x000066004f207a25 */ /* 0x000fc800078e0020 */
[----:B------:R-:W-:Y:S01]  /*2820*/  IMAD.IADD R33, R33, 0x1, R35 ;  /* 0x0000000121217824 */ /* 0x000fe200078e0223 */
[----:B------:R-:W-:-:S04]  /*2830*/  LEA R34, P0, R32, c[0x0][0x250], 0x2 ;  /* 0x0000940020227a11 */ /* 0x000fc800078010ff */
[----:B------:R-:W-:Y:S01]  /*2840*/  LEA.HI.X R35, R32, c[0x0][0x254], R33, 0x2, P0 ;  /* 0x0000950020237a11 */ /* 0x000fe200000f1421 */
[----:B------:R-:W-:Y:S01]  /*2850*/  IMAD.WIDE.U32 R32, R79, c[0x0][0x1b0], RZ ;  /* 0x00006c004f207a25 */ /* 0x000fe200078e00ff */
[C---:B------:R-:W-:Y:S02]  /*2860*/  SHF.L.U32 R47, R26.reuse, 0x4, RZ ;  /* 0x000000041a2f7819 */ /* 0x040fe400000006ff */
[----:B------:R-:W-:Y:S01]  /*2870*/  SHF.L.U64.HI R46, R26, 0x4, R29 ;  /* 0x000000041a2e7819 */ /* 0x000fe2000001021d */
[----:B------:R-:W-:Y:S01]  /*2880*/  IMAD R38, R78, c[0x0][0x1d0], RZ ;  /* 0x000074004e267a24 */ /* 0x000fe200078e02ff */
[----:B------:R-:W-:Y:S01]  /*2890*/  LEA R36, P0, R32, R16, 0x1 ;  /* 0x0000001020247211 */ /* 0x000fe200078008ff */
[----:B------:R0:W2:Y:S01]  /*28a0*/  LDG.E R80, [R34.64] ;  /* 0x0000000422507981 */ /* 0x0000a2000c1e1900 */
[----:B------:R-:W-:Y:S01]  /*28b0*/  IADD3 R33, R33, R37, RZ ;  /* 0x0000002521217210 */ /* 0x000fe20007ffe0ff */
[----:B------:R-:W-:-:S03]  /*28c0*/  IMAD R39, R79, c[0x0][0x1d4], R38 ;  /* 0x000075004f277a24 */ /* 0x000fc600078e0226 */
[----:B------:R-:W-:Y:S02]  /*28d0*/  LEA.HI.X R33, R32, R17, R33, 0x1, P0 ;  /* 0x0000001120217211 */ /* 0x000fe400000f0c21 */
[----:B------:R-:W-:Y:S01]  /*28e0*/  IADD3 R32, P0, R36, R47, RZ ;  /* 0x0000002f24207210 */ /* 0x000fe20007f1e0ff */
[----:B------:R-:W-:-:S03]  /*28f0*/  IMAD.WIDE.U32 R36, R79, c[0x0][0x1d0], RZ ;  /* 0x000074004f247a25 */ /* 0x000fc600078e00ff */
[----:B------:R-:W-:Y:S01]  /*2900*/  IADD3.X R33, R33, R46, RZ, P0, !PT ;  /* 0x0000002e21217210 */ /* 0x000fe200007fe4ff */
[----:B------:R-:W-:Y:S01]  /*2910*/  IMAD.IADD R37, R37, 0x1, R39 ;  /* 0x0000000125257824 */ /* 0x000fe200078e0227 */
[----:B------:R-:W-:-:S04]  /*2920*/  LEA R38, P0, R36, R18, 0x1 ;  /* 0x0000001224267211 */ /* 0x000fc800078008ff */
[----:B0-----:R-:W3:Y:S01]  /*2930*/  LDG.E.128 R32, [R32.64] ;  /* 0x0000000420207981 */ /* 0x001ee2000c1e1d00 */
[----:B------:R-:W-:Y:S02]  /*2940*/  LEA.HI.X R37, R36, R19, R37, 0x1, P0 ;  /* 0x0000001324257211 */ /* 0x000fe400000f0c25 */
[----:B------:R-:W-:-:S04]  /*2950*/  IADD3 R36, P0, R38, R47, RZ ;  /* 0x0000002f26247210 */ /* 0x000fc80007f1e0ff */
[----:B------:R-:W-:-:S06]  /*2960*/  IADD3.X R37, R37, R46, RZ, P0, !PT ;  /* 0x0000002e25257210 */ /* 0x000fcc00007fe4ff */
[----:B------:R-:W4:Y:S01]  /*2970*/  LDG.E.128 R36, [R36.64] ;  /* 0x0000000424247981 */ /* 0x000f22000c1e1d00 */
[----:B------:R-:W-:Y:S02]  /*2980*/  ISETP.NE.AND P0, PT, R30, RZ, PT ;  /* 0x000000ff1e00720c */ /* 0x000fe40003f05270 */
[C---:B------:R-:W-:Y:S02]  /*2990*/  IADD3 R82, R28.reuse, 0x6, RZ ;  /* 0x000000061c527810 */ /* 0x040fe40007ffe0ff */
        /* <DEDUP_REMOVED lines=10> */
[----:B------:R0:W-:Y:S01]  /*2a40*/  MUFU.EX2 R91, R81 ;  /* 0x00000051005b7308 */ /* 0x0001e20000000800 */
[C---:B------:R-:W-:Y:S02]  /*2a50*/  FMUL.FTZ R89, R88.reuse, R66 ;  /* 0x0000004258597220 */ /* 0x040fe40000410000 */
[----:B------:R-:W-:-:S05]  /*2a60*/  FMUL.FTZ R100, R88, R69 ;  /* 0x0000004558647220 */ /* 0x000fca0000410000 */
[----:B------:R1:W-:Y:S01]  /*2a70*/  MUFU.EX2 R98, R83 ;  /* 0x0000005300627308 */ /* 0x0003e20000000800 */
[--C-:B---3--:R-:W-:Y:S02]  /*2a80*/  HADD2.F32 R86, -RZ, R32.reuse.H0_H0 ;  /* 0x20000020ff567230 */ /* 0x108fe40000004100 */
[----:B------:R-:W-:Y:S01]  /*2a90*/  HADD2.F32 R87, -RZ, R32.H1_H1 ;  /* 0x30000020ff577230 */ /* 0x000fe20000004100 */
[----:B------:R-:W-:Y:S01]  /*2aa0*/  FMUL.FTZ R32, R88, R65 ;  /* 0x0000004158207220 */ /* 0x000fe20000410000 */
[--C-:B------:R-:W-:Y:S01]  /*2ab0*/  HADD2.F32 R94, -RZ, R34.reuse.H0_H0 ;  /* 0x20000022ff5e7230 */ /* 0x100fe20000004100 */
[----:B------:R-:W-:Y:S01]  /*2ac0*/  FMUL.FTZ R86, R73, R86 ;  /* 0x0000005649567220 */ /* 0x000fe20000410000 */
[----:B------:R-:W-:Y:S01]  /*2ad0*/  HADD2.F32 R95, -RZ, R34.H1_H1 ;  /* 0x30000022ff5f7230 */ /* 0x000fe20000004100 */
[----:B------:R-:W2:Y:S01]  /*2ae0*/  MUFU.EX2 R89, R89 ;  /* 0x0000005900597308 */ /* 0x000ea20000000800 */
[--C-:B------:R-:W-:Y:S01]  /*2af0*/  HADD2.F32 R93, -RZ, R33.reuse.H0_H0 ;  /* 0x20000021ff5d7230 */ /* 0x100fe20000004100 */
[----:B------:R-:W-:Y:S01]  /*2b00*/  FMUL.FTZ R94, R71, R94 ;  /* 0x0000005e475e7220 */ /* 0x000fe20000410000 */
[----:B------:R-:W-:Y:S01]  /*2b10*/  HADD2.F32 R92, -RZ, R33.H1_H1 ;  /* 0x30000021ff5c7230 */ /* 0x000fe20000004100 */
[----:B------:R-:W-:Y:S01]  /*2b20*/  FSEL R90, R86, RZ, !P6 ;  /* 0x000000ff565a7208 */ /* 0x000fe20007000000 */
[----:B------:R-:W-:Y:S01]  /*2b30*/  HADD2.F32 R97, -RZ, R35.H0_H0 ;  /* 0x20000023ff617230 */ /* 0x000fe20000004100 */
[----:B------:R-:W-:Y:S01]  /*2b40*/  FMUL.FTZ R93, R72, R93 ;  /* 0x0000005d485d7220 */ /* 0x000fe20000410000 */
[--C-:B----4-:R-:W-:Y:S01]  /*2b50*/  HADD2.F32 R80, -RZ, R36.reuse.H0_H0 ;  /* 0x20000024ff507230 */ /* 0x110fe20000004100 */
[----:B------:R3:W4:Y:S01]  /*2b60*/  MUFU.EX2 R34, R32 ;  /* 0x0000002000227308 */ /* 0x0007220000000800 */
[----:B0-----:R-:W-:Y:S01]  /*2b70*/  HADD2.F32 R81, -RZ, R36.H1_H1 ;  /* 0x30000024ff517230 */ /* 0x001fe20000004100 */
[----:B------:R-:W-:Y:S01]  /*2b80*/  FMUL.FTZ R36, R88, R62 ;  /* 0x0000003e58247220 */ /* 0x000fe20000410000 */
[--C-:B------:R-:W-:Y:S01]  /*2b90*/  HADD2.F32 R82, -RZ, R37.reuse.H0_H0 ;  /* 0x20000025ff527230 */ /* 0x100fe20000004100 */
[----:B------:R-:W-:Y:S01]  /*2ba0*/  FMUL.FTZ R92, R75, R92 ;  /* 0x0000005c4b5c7220 */ /* 0x000fe20000410000 */
[----:B-1----:R-:W-:Y:S01]  /*2bb0*/  HADD2.F32 R83, -RZ, R37.H1_H1 ;  /* 0x30000025ff537230 */ /* 0x002fe20000004100 */
[----:B------:R-:W-:Y:S01]  /*2bc0*/  FMUL.FTZ R97, R70, R97 ;  /* 0x0000006146617220 */ /* 0x000fe20000410000 */
[----:B------:R-:W-:Y:S01]  /*2bd0*/  HADD2.F32 R96, -RZ, R35.H1_H1 ;  /* 0x30000023ff607230 */ /* 0x000fe20000004100 */
[----:B------:R0:W-:Y:S01]  /*2be0*/  MUFU.EX2 R37, R36 ;  /* 0x0000002400257308 */ /* 0x0001e20000000800 */
[----:B---3--:R1:W3:Y:S01]  /*2bf0*/  @P0 LDS.64 R32, [R79.X8+0x440] ;  /* 0x000440004f200984 */ /* 0x0082e20000008a00 */
[C---:B------:R-:W-:Y:S01]  /*2c00*/  FMUL.FTZ R35, R88.reuse, R64 ;  /* 0x0000004058237220 */ /* 0x040fe20000410000 */
[--C-:B------:R-:W-:Y:S01]  /*2c10*/  HADD2.F32 R84, -RZ, R38.reuse.H0_H0 ;  /* 0x20000026ff547230 */ /* 0x100fe20000004100 */
[----:B------:R-:W-:Y:S01]  /*2c20*/  FMUL.FTZ R86, R77, R96 ;  /* 0x000000604d567220 */ /* 0x000fe20000410000 */
[----:B------:R-:W-:Y:S01]  /*2c30*/  HADD2.F32 R85, -RZ, R38.H1_H1 ;  /* 0x30000026ff557230 */ /* 0x000fe20000004100 */
[----:B--2---:R-:W-:Y:S01]  /*2c40*/  FSEL R101, R89, 1, !P4 ;  /* 0x3f80000059657808 */ /* 0x004fe20006000000 */
[--C-:B------:R-:W-:Y:S01]  /*2c50*/  HADD2.F32 R38, -RZ, R39.reuse.H0_H0 ;  /* 0x20000027ff267230 */ /* 0x100fe20000004100 */
[----:B------:R-:W2:Y:S01]  /*2c60*/  MUFU.EX2 R100, R100 ;  /* 0x0000006400647308 */ /* 0x000ea20000000800 */
[----:B0-----:R-:W-:Y:S01]  /*2c70*/  FMUL.FTZ R36, R88, R63 ;  /* 0x0000003f58247220 */ /* 0x001fe20000410000 */
[----:B------:R-:W-:Y:S01]  /*2c80*/  FSEL R88, R98, 1, !P3 ;  /* 0x3f80000062587808 */ /* 0x000fe20005800000 */
[----:B------:R-:W-:Y:S01]  /*2c90*/  HADD2.F32 R39, -RZ, R39.H1_H1 ;  /* 0x30000027ff277230 */ /* 0x000fe20000004100 */
[----:B------:R-:W-:-:S02]  /*2ca0*/  FSEL R96, R93, RZ, !P4 ;  /* 0x000000ff5d607208 */ /* 0x000fc40006000000 */
[----:B------:R-:W-:Y:S02]  /*2cb0*/  FSEL R86, R86, RZ, !P1 ;  /* 0x000000ff56567208 */ /* 0x000fe40004800000 */
[----:B------:R0:W5:Y:S01]  /*2cc0*/  MUFU.EX2 R99, R35 ;  /* 0x0000002300637308 */ /* 0x0001620000000800 */
[----:B----4-:R-:W-:-:S07]  /*2cd0*/  FSEL R98, R34, 1, !P5 ;  /* 0x3f80000022627808 */ /* 0x010fce0006800000 */
[----:B------:R-:W4:Y:S01]  /*2ce0*/  MUFU.EX2 R36, R36 ;  /* 0x0000002400247308 */ /* 0x000f220000000800 */
[----:B0-----:R-:W-:Y:S01]  /*2cf0*/  FMUL.FTZ R35, R74, R87 ;  /* 0x000000574a237220 */ /* 0x001fe20000410000 */
[----:B------:R-:W-:Y:S02]  /*2d00*/  FSEL R87, R91, 1, !P6 ;  /* 0x3f8000005b577808 */ /* 0x000fe40007000000 */
[----:B------:R-:W-:Y:S02]  /*2d10*/  ISETP.GE.U32.AND P6, PT, R43, R45, PT ;  /* 0x0000002d2b00720c */ /* 0x000fe40003fc6070 */
[----:B------:R-:W-:Y:S01]  /*2d20*/  FSEL R91, R35, RZ, !P3 ;  /* 0x000000ff235b7208 */ /* 0x000fe20005800000 */
[----:B------:R-:W-:Y:S01]  /*2d30*/  FMUL.FTZ R35, R76, R95 ;  /* 0x0000005f4c237220 */ /* 0x000fe20000410000 */
[----:B------:R-:W-:Y:S02]  /*2d40*/  ISETP.GE.U32.AND P3, PT, R44, R45, PT ;  /* 0x0000002d2c00720c */ /* 0x000fe40003f66070 */
[----:B------:R-:W-:-:S02]  /*2d50*/  FSEL R95, R92, RZ, !P5 ;  /* 0x000000ff5c5f7208 */ /* 0x000fc40006800000 */
[----:B------:R-:W-:Y:S02]  /*2d60*/  FSEL R92, R97, RZ, !P2 ;  /* 0x000000ff615c7208 */ /* 0x000fe40005000000 */
[----:B--2---:R-:W-:Y:S02]  /*2d70*/  FSEL R89, R100, 1, !P1 ;  /* 0x3f80000064597808 */ /* 0x004fe40004800000 */
[----:B------:R-:W-:Y:S02]  /*2d80*/  FSEL R94, R94, RZ, !P6 ;  /* 0x000000ff5e5e7208 */ /* 0x000fe40007000000 */
[----:B------:R-:W-:Y:S02]  /*2d90*/  FSEL R93, R35, RZ, !P3 ;  /* 0x000000ff235d7208 */ /* 0x000fe40005800000 */
[----:B-----5:R-:W-:Y:S02]  /*2da0*/  FSEL R99, R99, 1, !P6 ;  /* 0x3f80000063637808 */ /* 0x020fe40007000000 */
[----:B------:R-:W-:-:S02]  /*2db0*/  FSEL R97, R37, 1, !P2 ;  /* 0x3f80000025617808 */ /* 0x000fc40005000000 */
[----:B----4-:R-:W-:Y:S01]  /*2dc0*/  FSEL R100, R36, 1, !P3 ;  /* 0x3f80000024647808 */ /* 0x010fe20005800000 */
[----:B------:R-:W-:Y:S05]  /*2dd0*/  @P0 BRA `(.L_x_2832) ;  /* 0x000001d000000947 */ /* 0x000fea0003800000 */
[----:B-1-3--:R-:W0:Y:S01]  /*2de0*/  LDC.U8 R32, c[0x0][0x189] ;  /* 0x00006240ff207b82 */ /* 0x00ae220000000000 */
        /* <DEDUP_REMOVED lines=17> */
.L_x_2833:
        /* <DEDUP_REMOVED lines=11> */
.L_x_2832:
[-C--:B-1-3--:R-:W-:Y:S01]  /*2fb0*/  FFMA.FTZ R34, R90, R88.reuse, R91 ;  /* 0x000000585a227223 */ /* 0x08afe2000001005b */
[----:B------:R-:W-:Y:S01]  /*2fc0*/  ISETP.GE.AND P0, PT, R27, 0x1, PT ;  /* 0x000000011b00780c */ /* 0x000fe20003f06270 */
[----:B0-----:R-:W-:Y:S01]  /*2fd0*/  FMUL.FTZ R36, R87, R88 ;  /* 0x0000005857247220 */ /* 0x001fe20000410000 */
        /* <DEDUP_REMOVED lines=47> */
[----:B-1----:R-:W-:-:S03]  /*32d0*/  @!P2 IMAD.MOV.U32 R102, RZ, RZ, R32 ;  /* 0x000000ffff66a224 */ /* 0x002fc600078e0020 */
        /* <DEDUP_REMOVED lines=32> */
.L_x_2836:
        /* <DEDUP_REMOVED lines=32> */
.L_x_2837:
[----:B------:R0:W5:Y:S02]  /*36e0*/  LDG.E R35, [R54.64] ;  /* 0x0000000436237981 */ /* 0x000164000c1e1900 */
.L_x_2838:
        /* <DEDUP_REMOVED lines=14> */
.L_x_2835:
[----:B------:R-:W-:Y:S05]  /*37d0*/  BSYNC B0 ;  /* 0x0000000000007941 */ /* 0x000fea0003800000 */
.L_x_2834:
        /* <DEDUP_REMOVED lines=12> */
.L_x_2831:
[----:B------:R-:W2:Y:S01]  /*38a0*/  S2R R65, SR_CTAID.X ;  /* 0x0000000000417919 */ /* 0x000ea20000002500 */
[--C-:B------:R-:W-:Y:S01]  /*38b0*/  SHF.R.S32.HI R63, RZ, 0x1f, R40.reuse ;  /* 0x0000001fff3f7819 */ /* 0x100fe20000011428 */
[----:B------:R-:W-:Y:S02]  /*38c0*/  IMAD.MOV.U32 R62, RZ, RZ, R40 ;  /* 0x000000ffff3e7224 */ /* 0x000fe400078e0028 */
[----:B------:R-:W-:Y:S01]  /*38d0*/  BAR.SYNC.DEFER_BLOCKING 0x0 ;  /* 0x0000000000007b1d */ /* 0x000fe20000010000 */
[----:B--2---:R-:W-:Y:S01]  /*38e0*/  SHF.R.S32.HI R64, RZ, 0x1f, R65 ;  /* 0x0000001fff407819 */ /* 0x004fe20000011441 */
[----:B------:R-:W-:-:S04]  /*38f0*/  IMAD.WIDE.U32 R32, R65, c[0x0][0x210], R62 ;  /* 0x0000840041207a25 */ /* 0x000fc800078e003e */
[C---:B01----:R-:W-:Y:S02]  /*3900*/  IMAD R34, R64.reuse, c[0x0][0x210], RZ ;  /* 0x0000840040227a24 */ /* 0x043fe400078e02ff */
[----:B------:R-:W-:Y:S02]  /*3910*/  IMAD R36, R64, c[0x0][0x200], RZ ;  /* 0x0000800040247a24 */ /* 0x000fe400078e02ff */
[C---:B------:R-:W-:Y:S02]  /*3920*/  IMAD R37, R65.reuse, c[0x0][0x214], R34 ;  /* 0x0000850041257a24 */ /* 0x040fe400078e0222 */
[----:B------:R-:W-:-:S03]  /*3930*/  IMAD.WIDE.U32 R34, R65, c[0x0][0x200], R62 ;  /* 0x0000800041227a25 */ /* 0x000fc600078e003e */
[----:B------:R-:W-:Y:S01]  /*3940*/  IADD3 R33, R33, R37, RZ ;  /* 0x0000002521217210 */ /* 0x000fe20007ffe0ff */
[----:B------:R-:W-:Y:S02]  /*3950*/  IMAD R39, R65, c[0x0][0x204], R36 ;  /* 0x0000810041277a24 */ /* 0x000fe400078e0224 */
[----:B------:R-:W-:Y:S02]  /*3960*/  IMAD R37, R3, c[0x0][0x218], RZ ;  /* 0x0000860003257a24 */ /* 0x000fe400078e02ff */
[----:B------:R-:W-:Y:S01]  /*3970*/  IMAD.WIDE.U32 R32, R2, c[0x0][0x218], R32 ;  /* 0x0000860002207a25 */ /* 0x000fe200078e0020 */
[----:B------:R-:W-:-:S03]  /*3980*/  IADD3 R35, R35, R39, RZ ;  /* 0x0000002723237210 */ /* 0x000fc60007ffe0ff */
[----:B------:R-:W-:Y:S01]  /*3990*/  IMAD R39, R3, c[0x0][0x208], RZ ;  /* 0x0000820003277a24 */ /* 0x000fe200078e02ff */
[----:B------:R-:W-:Y:S01]  /*39a0*/  LEA R66, P0, R32, c[0x0][0x288], 0x1 ;  /* 0x0000a20020427a11 */ /* 0x000fe200078008ff */
[C---:B------:R-:W-:Y:S02]  /*39b0*/  IMAD R37, R2.reuse, c[0x0][0x21c], R37 ;  /* 0x0000870002257a24 */ /* 0x040fe400078e0225 */
[C---:B------:R-:W-:Y:S02]  /*39c0*/  IMAD R67, R2.reuse, c[0x0][0x20c], R39 ;  /* 0x0000830002437a24 */ /* 0x040fe400078e0227 */
[----:B------:R-:W-:Y:S01]  /*39d0*/  IMAD.WIDE.U32 R34, R2, c[0x0][0x208], R34 ;  /* 0x0000820002227a25 */ /* 0x000fe200078e0022 */
[----:B------:R-:W-:Y:S02]  /*39e0*/  IADD3 R39, R33, R37, RZ ;  /* 0x0000002521277210 */ /* 0x000fe40007ffe0ff */
[----:B------:R-:W-:Y:S01]  /*39f0*/  F2FP.PACK_AB R33, R52, R53 ;  /* 0x000000353421723e */ /* 0x000fe200000000ff */
[----:B------:R-:W-:Y:S01]  /*3a00*/  IMAD.IADD R37, R35, 0x1, R67 ;  /* 0x0000000123257824 */ /* 0x000fe200078e0243 */
[----:B------:R-:W-:-:S02]  /*3a10*/  LEA R36, P1, R34, c[0x0][0x298], 0x1 ;  /* 0x0000a60022247a11 */ /* 0x000fc400078208ff */
[----:B------:R-:W-:Y:S02]  /*3a20*/  LEA.HI.X R39, R32, c[0x0][0x28c], R39, 0x1, P0 ;  /* 0x0000a30020277a11 */ /* 0x000fe400000f0c27 */
[----:B------:R-:W-:Y:S02]  /*3a30*/  IADD3 R66, P0, R66, R47, RZ ;  /* 0x0000002f42427210 */ /* 0x000fe40007f1e0ff */
[----:B------:R-:W-:Y:S02]  /*3a40*/  LEA.HI.X R37, R34, c[0x0][0x29c], R37, 0x1, P1 ;  /* 0x0000a70022257a11 */ /* 0x000fe400008f0c25 */
[----:B------:R-:W-:Y:S02]  /*3a50*/  F2FP.PACK_AB R35, R48, R49 ;  /* 0x000000313023723e */ /* 0x000fe400000000ff */
[----:B------:R-:W-:Y:S02]  /*3a60*/  F2FP.PACK_AB R34, R50, R51 ;  /* 0x000000333222723e */ /* 0x000fe400000000ff */
[----:B------:R-:W-:-:S02]  /*3a70*/  IADD3.X R67, R39, R46, RZ, P0, !PT ;  /* 0x0000002e27437210 */ /* 0x000fc400007fe4ff */
[----:B------:R-:W-:Y:S02]  /*3a80*/  F2FP.PACK_AB R32, R60, R61 ;  /* 0x0000003d3c20723e */ /* 0x000fe400000000ff */
[----:B------:R-:W-:-:S03]  /*3a90*/  IADD3 R36, P1, R36, R47, RZ ;  /* 0x0000002f24247210 */ /* 0x000fc60007f3e0ff */
[----:B------:R0:W-:Y:S01]  /*3aa0*/  STG.E.128 [R66.64], R32 ;  /* 0x0000002042007986 */ /* 0x0001e2000c101d04 */
[----:B------:R-:W-:-:S03]  /*3ab0*/  IADD3.X R37, R37, R46, RZ, P1, !PT ;  /* 0x0000002e25257210 */ /* 0x000fc60000ffe4ff */
[----:B------:R-:W-:Y:S06]  /*3ac0*/  BAR.SYNC.DEFER_BLOCKING 0x0 ;  /* 0x0000000000007b1d */ /* 0x000fec0000010000 */
[----:B------:R-:W2:Y:S01]  /*3ad0*/  LDG.E.128 R36, [R36.64] ;  /* 0x0000000424247981 */ /* 0x000ea2000c1e1d00 */
[----:B------:R-:W-:Y:S01]  /*3ae0*/  IMAD R78, R64, c[0x0][0x220], RZ ;  /* 0x00008800404e7a24 */ /* 0x000fe200078e02ff */
[----:B------:R-:W-:Y:S01]  /*3af0*/  IADD3 R30, R30, 0x1, RZ ;  /* 0x000000011e1e7810 */ /* 0x000fe20007ffe0ff */
[C---:B------:R-:W-:Y:S01]  /*3b00*/  IMAD.WIDE R16, R45.reuse, 0x2, R16 ;  /* 0x000000022d107825 */ /* 0x040fe200078e0210 */
[----:B------:R-:W-:-:S02]  /*3b10*/  IADD3 R24, R45, R24, RZ ;  /* 0x000000182d187210 */ /* 0x000fc40007ffe0ff */
[C---:B------:R-:W-:Y:S01]  /*3b20*/  IADD3 R40, R45.reuse, R40, RZ ;  /* 0x000000282d287210 */ /* 0x040fe20007ffe0ff */
[----:B------:R-:W-:Y:S01]  /*3b30*/  IMAD.WIDE R18, R45, 0x2, R18 ;  /* 0x000000022d127825 */ /* 0x000fe200078e0212 */
[----:B------:R-:W-:Y:S01]  /*3b40*/  BAR.SYNC.DEFER_BLOCKING 0x0 ;  /* 0x0000000000007b1d */ /* 0x000fe20000010000 */
[--C-:B--2---:R-:W-:Y:S02]  /*3b50*/  HADD2.F32 R68, -RZ, R36.reuse.H0_H0 ;  /* 0x20000024ff447230 */ /* 0x104fe40000004100 */
[----:B------:R-:W-:Y:S02]  /*3b60*/  HADD2.F32 R70, -RZ, R36.H1_H1 ;  /* 0x30000024ff467230 */ /* 0x000fe40000004100 */
[----:B------:R-:W-:Y:S01]  /*3b70*/  HADD2.F32 R74, -RZ, R39.H1_H1 ;  /* 0x30000027ff4a7230 */ /* 0x000fe20000004100 */
[----:B------:R-:W-:Y:S01]  /*3b80*/  FMUL.FTZ R69, R68, -1.4426950216293334961 ;  /* 0xbfb8aa3b44457820 */ /* 0x000fe20000410000 */
[--C-:B------:R-:W-:Y:S01]  /*3b90*/  HADD2.F32 R72, -RZ, R37.reuse.H0_H0 ;  /* 0x20000025ff487230 */ /* 0x100fe20000004100 */
[----:B------:R-:W-:Y:S01]  /*3ba0*/  FMUL.FTZ R71, R70, -1.4426950216293334961 ;  /* 0xbfb8aa3b46477820 */ /* 0x000fe20000410000 */
[----:B------:R-:W-:Y:S01]  /*3bb0*/  HADD2.F32 R73, -RZ, R37.H1_H1 ;  /* 0x30000025ff497230 */ /* 0x000fe20000004100 */
[----:B------:R-:W-:Y:S01]  /*3bc0*/  FMUL.FTZ R75, R74, -1.4426950216293334961 ;  /* 0xbfb8aa3b4a4b7820 */ /* 0x000fe20000410000 */
[--C-:B------:R-:W-:Y:S01]  /*3bd0*/  HADD2.F32 R37, -RZ, R38.reuse.H0_H0 ;  /* 0x20000026ff257230 */ /* 0x100fe20000004100 */
[----:B0-----:R-:W-:Y:S01]  /*3be0*/  FMUL.FTZ R32, R72, -1.4426950216293334961 ;  /* 0xbfb8aa3b48207820 */ /* 0x001fe20000410000 */
[----:B------:R-:W-:Y:S01]  /*3bf0*/  HADD2.F32 R67, -RZ, R39.H0_H0 ;  /* 0x20000027ff437230 */ /* 0x000fe20000004100 */
[----:B------:R-:W-:Y:S01]  /*3c00*/  FMUL.FTZ R33, R73, -1.4426950216293334961 ;  /* 0xbfb8aa3b49217820 */ /* 0x000fe20000410000 */
[----:B------:R-:W-:Y:S01]  /*3c10*/  HADD2.F32 R38, -RZ, R38.H1_H1 ;  /* 0x30000026ff267230 */ /* 0x000fe20000004100 */
[----:B------:R-:W-:Y:S01]  /*3c20*/  FMUL.FTZ R34, R37, -1.4426950216293334961 ;  /* 0xbfb8aa3b25227820 */ /* 0x000fe20000410000 */
[----:B------:R-:W0:Y:S01]  /*3c30*/  MUFU.EX2 R69, R69 ;  /* 0x0000004500457308 */ /* 0x000e220000000800 */
[----:B------:R-:W-:-:S02]  /*3c40*/  FMUL.FTZ R39, R67, -1.4426950216293334961 ;  /* 0xbfb8aa3b43277820 */ /* 0x000fc40000410000 */
[----:B------:R-:W-:-:S05]  /*3c50*/  FMUL.FTZ R35, R38, -1.4426950216293334961 ;  /* 0xbfb8aa3b26237820 */ /* 0x000fca0000410000 */
        /* <DEDUP_REMOVED lines=12> */
[----:B--2---:R-:W-:Y:S02]  /*3d20*/  FADD.FTZ R34, R32, 1 ;  /* 0x3f80000020227421 */ /* 0x004fe40000010000 */
[----:B0-----:R-:W-:-:S05]  /*3d30*/  FADD.FTZ R35, R33, 1 ;  /* 0x3f80000021237421 */ /* 0x001fca0000010000 */
[----:B------:R-:W0:Y:S01]  /*3d40*/  MUFU.RCP R69, R69 ;  /* 0x0000004500457308 */ /* 0x000e220000001000 */
[----:B------:R-:W-:-:S04]  /*3d50*/  IMAD.WIDE.U32 R32, R65, c[0x0][0x220], R62 ;  /* 0x0000880041207a25 */ /* 0x000fc800078e003e */
[----:B------:R-:W-:Y:S02]  /*3d60*/  IMAD R65, R65, c[0x0][0x224], R78 ;  /* 0x0000890041417a24 */ /* 0x000fe400078e024e */
[----:B-1----:R-:W-:Y:S01]  /*3d70*/  FADD.FTZ R39, R39, 1 ;  /* 0x3f80000027277421 */ /* 0x002fe20000010000 */
[----:B------:R-:W1:Y:S02]  /*3d80*/  MUFU.RCP R71, R71 ;  /* 0x0000004700477308 */ /* 0x000e640000001000 */
[----:B------:R-:W-:Y:S01]  /*3d90*/  IADD3 R33, R33, R65, RZ ;  /* 0x0000004121217210 */ /* 0x000fe20007ffe0ff */
[----:B------:R-:W-:-:S04]  /*3da0*/  IMAD R65, R3, c[0x0][0x228], RZ ;  /* 0x00008a0003417a24 */ /* 0x000fc800078e02ff */
[C---:B------:R-:W-:Y:S01]  /*3db0*/  IMAD R65, R2.reuse, c[0x0][0x22c], R65 ;  /* 0x00008b0002417a24 */ /* 0x040fe200078e0241 */
[----:B------:R2:W3:Y:S01]  /*3dc0*/  MUFU.RCP R64, R36 ;  /* 0x0000002400407308 */ /* 0x0004e20000001000 */
[----:B------:R-:W-:-:S04]  /*3dd0*/  IMAD.WIDE.U32 R32, R2, c[0x0][0x228], R32 ;  /* 0x00008a0002207a25 */ /* 0x000fc800078e0020 */
[----:B------:R-:W-:Y:S02]  /*3de0*/  IMAD.IADD R65, R33, 0x1, R65 ;  /* 0x0000000121417824 */ /* 0x000fe400078e0241 */
[----:B0-----:R-:W-:Y:S01]  /*3df0*/  FMUL.FTZ R68, R68, R69 ;  /* 0x0000004544447220 */ /* 0x001fe20000410000 */
[----:B------:R-:W0:Y:S01]  /*3e00*/  MUFU.RCP R63, R66 ;  /* 0x00000042003f7308 */ /* 0x000e220000001000 */
[----:B--2---:R-:W-:Y:S01]  /*3e10*/  LEA R36, P0, R32, c[0x0][0x2a0], 0x1 ;  /* 0x0000a80020247a11 */ /* 0x004fe200078008ff */
[----:B-1----:R-:W-:-:S03]  /*3e20*/  FMUL.FTZ R33, R70, R71 ;  /* 0x0000004746217220 */ /* 0x002fc60000410000 */
[----:B------:R-:W-:Y:S01]  /*3e30*/  LEA.HI.X R65, R32, c[0x0][0x2a4], R65, 0x1, P0 ;  /* 0x0000a90020417a11 */ /* 0x000fe200000f0c41 */
[----:B------:R-:W-:Y:S01]  /*3e40*/  FMUL.FTZ R32, R68, R61 ;  /* 0x0000003d44207220 */ /* 0x000fe20000410000 */
[----:B------:R-:W-:Y:S01]  /*3e50*/  IADD3 R36, P0, R36, R47, RZ ;  /* 0x0000002f24247210 */ /* 0x000fe20007f1e0ff */
[----:B------:R3:W1:Y:S01]  /*3e60*/  MUFU.RCP R77, R34 ;  /* 0x00000022004d7308 */ /* 0x0006620000001000 */
[----:B------:R-:W-:-:S05]  /*3e70*/  FMUL.FTZ R33, R33, R60 ;  /* 0x0000003c21217220 */ /* 0x000fca0000410000 */
[----:B------:R-:W-:Y:S02]  /*3e80*/  F2FP.PACK_AB R32, R33, R32 ;  /* 0x000000202120723e */ /* 0x000fe400000000ff */
[----:B------:R0:W2:Y:S01]  /*3e90*/  MUFU.RCP R76, R35 ;  /* 0x00000023004c7308 */ /* 0x0000a20000001000 */
[----:B---3--:R-:W-:-:S04]  /*3ea0*/  FMUL.FTZ R34, R37, R64 ;  /* 0x0000004025227220 */ /* 0x008fc80000410000 */
[----:B------:R-:W-:-:S03]  /*3eb0*/  FMUL.FTZ R34, R34, R51 ;  /* 0x0000003322227220 */ /* 0x000fc60000410000 */
[----:B------:R-:W3:Y:S01]  /*3ec0*/  MUFU.RCP R62, R39 ;  /* 0x00000027003e7308 */ /* 0x000ee20000001000 */
[----:B0-----:R-:W-:Y:S02]  /*3ed0*/  FMUL.FTZ R35, R38, R63 ;  /* 0x0000003f26237220 */ /* 0x001fe40000410000 */
[----:B-1----:R-:W-:Y:S02]  /*3ee0*/  FMUL.FTZ R72, R72, R77 ;  /* 0x0000004d48487220 */ /* 0x002fe40000410000 */
[----:B------:R-:W-:Y:S02]  /*3ef0*/  FMUL.FTZ R35, R35, R50 ;  /* 0x0000003223237220 */ /* 0x000fe40000410000 */
[----:B------:R-:W-:Y:S01]  /*3f00*/  FMUL.FTZ R72, R72, R53 ;  /* 0x0000003548487220 */ /* 0x000fe20000410000 */
[----:B------:R-:W0:Y:S01]  /*3f10*/  MUFU.RCP R75, R75 ;  /* 0x0000004b004b7308 */ /* 0x000e220000001000 */
[----:B--2---:R-:W-:Y:S01]  /*3f20*/  FMUL.FTZ R73, R73, R76 ;  /* 0x0000004c49497220 */ /* 0x004fe20000410000 */
[----:B------:R-:W-:-:S03]  /*3f30*/  F2FP.PACK_AB R34, R35, R34 ;  /* 0x000000222322723e */ /* 0x000fc600000000ff */
[----:B------:R-:W-:Y:S02]  /*3f40*/  FMUL.FTZ R73, R73, R52 ;  /* 0x0000003449497220 */ /* 0x000fe40000410000 */
[----:B---3--:R-:W-:-:S03]  /*3f50*/  FMUL.FTZ R38, R67, R62 ;  /* 0x0000003e43267220 */ /* 0x008fc60000410000 */
[----:B------:R-:W-:Y:S01]  /*3f60*/  F2FP.PACK_AB R33, R73, R72 ;  /* 0x000000484921723e */ /* 0x000fe200000000ff */
[----:B------:R-:W-:Y:S02]  /*3f70*/  FMUL.FTZ R38, R38, R49 ;  /* 0x0000003126267220 */ /* 0x000fe40000410000 */
[----:B0-----:R-:W-:-:S04]  /*3f80*/  FMUL.FTZ R37, R74, R75 ;  /* 0x0000004b4a257220 */ /* 0x001fc80000410000 */
[----:B------:R-:W-:Y:S01]  /*3f90*/  FMUL.FTZ R39, R37, R48 ;  /* 0x0000003025277220 */ /* 0x000fe20000410000 */
[----:B------:R-:W-:Y:S02]  /*3fa0*/  IADD3.X R37, R65, R46, RZ, P0, !PT ;  /* 0x0000002e41257210 */ /* 0x000fe400007fe4ff */
[----:B------:R-:W-:Y:S02]  /*3fb0*/  ISETP.GE.AND P0, PT, R30, R25, PT ;  /* 0x000000191e00720c */ /* 0x000fe40003f06270 */
[----:B------:R-:W-:-:S05]  /*3fc0*/  F2FP.PACK_AB R35, R39, R38 ;  /* 0x000000262723723e */ /* 0x000fca00000000ff */
[----:B------:R0:W-:Y:S06]  /*3fd0*/  STG.E.128 [R36.64], R32 ;  /* 0x0000002024007986 */ /* 0x0001ec000c101d04 */
[----:B------:R-:W-:Y:S01]  /*3fe0*/  @P0 CALL.REL.NOINC `(.L_x_2840) ;  /* 0x0000001000000944 */ /* 0x000fe20003c00000 */
[----:B------:R-:W-:Y:S05]  /*3ff0*/  BRA `(.L_x_2841) ;  /* 0xffffd12000007947 */ /* 0x000fea000383ffff */
.L_x_2840:
[----:B------:R-:W-:Y:S05]  /*4000*/  EXIT ;  /* 0x000000000000794d */ /* 0x000fea0003800000 */
.L_x_2842:
        /* <DEDUP_REMOVED lines=15> */
.L_x_8872:


//--------------------- .text._Z25selective_scan_fwd_kernelI32Selective_Scan_fwd_kernel_traitsILi32ELi8ELi1ELb1ELb1ELb1ELb1ELb1EN3c104HalfEffEEv13SSMParamsBase --------------------------
	.section	.text._Z25selective_scan_fwd_kernelI32Selective_Scan_fwd_kernel_traitsILi32ELi8ELi1ELb1ELb1ELb1ELb1ELb1EN3c104HalfEffEEv13SSMParamsBase,"ax",@progbits
	.sectioninfo	@"SHI_REGISTERS=133"
	.align	128
        .global         _Z25selective_scan_fwd_kernelI32Selective_Scan_fwd_kernel_traitsILi32ELi8ELi1ELb1ELb1ELb1ELb1ELb1EN3c104HalfEffEEv13SSMParamsBase
        .type           _Z25selective_scan_fwd_kernelI32Selective_Scan_fwd_kernel_traitsILi32ELi8ELi1ELb1ELb1ELb1ELb1ELb1EN3c104HalfEffEEv13SSMParamsBase,@function
        .size           _Z25selective_scan_fwd_kernelI32Selective_Scan_fwd_kernel_traitsILi32ELi8ELi1ELb1ELb1ELb1ELb1ELb1EN3c104HalfEffEEv13SSMParamsBase,(.L_x_8873 - _Z25selective_scan_fwd_kernelI32Selective_Scan_fwd_kernel_traitsILi32ELi8ELi1ELb1ELb1ELb1ELb1ELb1EN3c104HalfEffEEv13SSMParamsBase)
        .other          _Z25selective_scan_fwd_kernelI32Selective_Scan_fwd_kernel_traitsILi32ELi8ELi1ELb1ELb1ELb1ELb1ELb1EN3c104HalfEffEEv13SSMParamsBase,@"STO_CUDA_ENTRY STV_DEFAULT"
_Z25selective_scan_fwd_kernelI32Selective_Scan_fwd_kernel_traitsILi32ELi8ELi1ELb1ELb1ELb1ELb1ELb1EN3c104HalfEffEEv13SSMParamsBase:
.text._Z25selective_scan_fwd_kernelI32Selective_Scan_fwd_kernel_traitsILi32ELi8ELi1ELb1ELb1ELb1ELb1ELb1EN3c104HalfEffEEv13SSMParamsBase:
        /* <DEDUP_REMOVED lines=35> */
.L_x_2843:
        /* <DEDUP_REMOVED lines=28> */
.L_x_2844:
        /* <DEDUP_REMOVED lines=11> */
.L_x_2845:
        /* <DEDUP_REMOVED lines=180> */
.L_x_2846:
        /* <DEDUP_REMOVED lines=18> */
.L_x_2847:
        /* <DEDUP_REMOVED lines=26> */
.L_x_2878:
        /* <DEDUP_REMOVED lines=166> */
.L_x_2849:
[----:B---34-:R-:W-:Y:S05]  /*1d00*/  BSYNC B0 ;  /* 0x0000000000007941 */ /* 0x018fea0003800000 */
.L_x_2848:
        /* <DEDUP_REMOVED lines=37> */
.L_x_2851:
[----:B------:R-:W-:Y:S05]  /*1f60*/  BSYNC B0 ;  /* 0x0000000000007941 */ /* 0x000fea0003800000 */
.L_x_2850:
        /* <DEDUP_REMOVED lines=37> */
.L_x_2853:
[----:B------:R-:W-:Y:S05]  /*21c0*/  BSYNC B0 ;  /* 0x0000000000007941 */ /* 0x000fea0003800000 */
.L_x_2852:
        /* <DEDUP_REMOVED lines=37> */
.L_x_2855:
[----:B------:R-:W-:Y:S05]  /*2420*/  BSYNC B0 ;  /* 0x0000000000007941 */ /* 0x000fea0003800000 */
.L_x_2854:
        /* <DEDUP_REMOVED lines=37> */
.L_x_2857:
[----:B------:R-:W-:Y:S05]  /*2680*/  BSYNC B0 ;  /* 0x0000000000007941 */ /* 0x000fea0003800000 */
.L_x_2856:
        /* <DEDUP_REMOVED lines=43> */
.L_x_2859:
[----:B------:R-:W-:Y:S05]  /*2940*/  BSYNC B0 ;  /* 0x0000000000007941 */ /* 0x000fea0003800000 */
.L_x_2858:
        /* <DEDUP_REMOVED lines=41> */
.L_x_2861:
[----:B------:R-:W-:Y:S05]  /*2be0*/  BSYNC B0 ;  /* 0x0000000000007941 */ /* 0x000fea0003800000 */
.L_x_2860:
        /* <DEDUP_REMOVED lines=42> */
.L_x_2863:
[----:B------:R-:W-:Y:S05]  /*2e90*/  BSYNC B0 ;  /* 0x0000000000007941 */ /* 0x000fea0003800000 */
.L_x_2862:
        /* <DEDUP_REMOVED lines=22> */
.L_x_2872:
        /* <DEDUP_REMOVED lines=214> */
.L_x_2866:
        /* <DEDUP_REMOVED lines=13> */
.L_x_2865:
        /* <DEDUP_REMOVED lines=86> */
.L_x_2869:
        /* <DEDUP_REMOVED lines=31> */
.L_x_2870:
[----:B------:R0:W5:Y:S02]  /*4580*/  LDG.E R17, [R8.64] ;  /* 0x0000000408117981 */ /* 0x000164000c1e1900 */
.L_x_2871:
        /* <DEDUP_REMOVED lines=16> */
.L_x_2868:
[----:B------:R-:W-:Y:S05]  /*4690*/  BSYNC B0 ;  /* 0x0000000000007941 */ /* 0x000fea0003800000 */
.L_x_2867:
        /* <DEDUP_REMOVED lines=12> */
.L_x_2864:
        /* <DEDUP_REMOVED lines=81> */
.L_x_2874:
[----:B------:R-:W-:Y:S05]  /*4c70*/  BSYNC B0 ;  /* 0x0000000000007941 */ /* 0x000fea0003800000 */
.L_x_2873:
        /* <DEDUP_REMOVED lines=156> */
.L_x_2876:
[----:B------:R-:W-:Y:S05]  /*5640*/  BSYNC B0 ;  /* 0x0000000000007941 */ /* 0x000fea0003800000 */
.L_x_2875:
        /* <DEDUP_REMOVED lines=40> */
.L_x_2877:
[----:B------:R-:W-:Y:S05]  /*58d0*/  EXIT ;  /* 0x000000000000794d */ /* 0x000fea0003800000 */
.L_x_2879:
        /* <DEDUP_REMOVED lines=10> */
.L_x_8873:


//--------------------- .text._Z25selective_scan_fwd_kernelI32Selective_Scan_fwd_kernel_traitsILi32ELi4ELi1ELb0ELb1ELb1ELb0ELb0EN3c104HalfEffEEv13SSMParamsBase --------------------------
	.section	.text._Z25selective_scan_fwd_kernelI32Selective_Scan_fwd_kernel_traitsILi32ELi4ELi1ELb0ELb1ELb1ELb0ELb0EN3c104HalfEffEEv13SSMParamsBase,"ax",@progbits
	.sectioninfo	@"SHI_REGISTERS=88"
	.align	128
        .global         _Z25selective_scan_fwd_kernelI32Selective_Scan_fwd_kernel_traitsILi32ELi4ELi1ELb0ELb1ELb1ELb0ELb0EN3c104HalfEffEEv13SSMParamsBase
        .type           _Z25selective_scan_fwd_kernelI32Selective_Scan_fwd_kernel_traitsILi32ELi4ELi1ELb0ELb1ELb1ELb0ELb0EN3c104HalfEffEEv13SSMParamsBase,@function
        .size           _Z25selective_scan_fwd_kernelI32Selective_Scan_fwd_kernel_traitsILi32ELi4ELi1ELb0ELb1ELb1ELb0ELb0EN3c104HalfEffEEv13SSMParamsBase,(.L_x_8874 - _Z25selective_scan_fwd_kernelI32Selective_Scan_fwd_kernel_traitsILi32ELi4ELi1ELb0ELb1ELb1ELb0ELb0EN3c104HalfEffEEv13SSMParamsBase)
        .other          _Z25selective_scan_fwd_kernelI32Selective_Scan_fwd_kernel_traitsILi32ELi4ELi1ELb0ELb1ELb1ELb0ELb0EN3c104HalfEffEEv13SSMParamsBase,@"STO_CUDA_ENTRY STV_DEFAULT"
_Z25selective_scan_fwd_kernelI32Selective_Scan_fwd_kernel_traitsILi32ELi4ELi1ELb0ELb1ELb1ELb0ELb0EN3c104HalfEffEEv13SSMParamsBase:
.text._Z25selective_scan_fwd_kernelI32Selective_Scan_fwd_kernel_traitsILi32ELi4ELi1ELb0ELb1ELb1ELb0ELb0EN3c104HalfEffEEv13SSMParamsBase:
        /* <DEDUP_REMOVED lines=35> */
.L_x_2880:
        /* <DEDUP_REMOVED lines=30> */
.L_x_2881:
        /* <DEDUP_REMOVED lines=11> */
.L_x_2882:
        /* <DEDUP_REMOVED lines=68> */
[----:B------:R-:W-:-:S03]  /*0900*/  IMAD.WIDE.U32 R8, R0, c[0x0][0x1a0], RZ ;  /* 0x0000680000087a25 */ /* 0x000fc600078e00ff */
[----:B------:R-:W-:Y:S01]  /*0910*/  SHF.R.S32.HI R2, RZ, 0x1f, R12 ;  /* 0x0000001fff027819 */ /* 0x000fe2000001140c */
[C---:B------:R-:W-:Y:S02]  /*0920*/  IMAD R13, R3.reuse, c[0x0][0x1e0], RZ ;  /* 0x00007800030d7a24 */ /* 0x040fe400078e02ff */
[----:B------:R-:W-:Y:S02]  /*0930*/  IMAD R15, R3, c[0x0][0x1f0], RZ ;  /* 0x00007c00030f7a24 */ /* 0x000fe400078e02ff */
[----:B------:R-:W-:-:S04]  /*0940*/  IMAD.WIDE.U32 R4, R0, c[0x0][0x1e0], RZ ;  /* 0x0000780000047a25 */ /* 0x000fc800078e00ff */
[----:B------:R-:W-:-:S04]  /*0950*/  IMAD.WIDE.U32 R6, R0, c[0x0][0x1f0], RZ ;  /* 0x00007c0000067a25 */ /* 0x000fc800078e00ff */
[C---:B------:R-:W-:Y:S02]  /*0960*/  IMAD R13, R0.reuse, c[0x0][0x1e4], R13 ;  /* 0x00007900000d7a24 */ /* 0x040fe400078e020d */
[----:B------:R-:W-:Y:S02]  /*0970*/  IMAD.IADD R9, R9, 0x1, R17 ;  /* 0x0000000109097824 */ /* 0x000fe400078e0211 */
[----:B------:R-:W-:Y:S02]  /*0980*/  IMAD R15, R0, c[0x0][0x1f4], R15 ;  /* 0x00007d00000f7a24 */ /* 0x000fe400078e020f */
[----:B------:R-:W-:Y:S01]  /*0990*/  IMAD R17, R2, c[0x0][0x1b8], RZ ;  /* 0x00006e0002117a24 */ /* 0x000fe200078e02ff */
[----:B------:R-:W-:Y:S01]  /*09a0*/  IADD3 R5, R5, R13, RZ ;  /* 0x0000000d05057210 */ /* 0x000fe20007ffe0ff */
[----:B------:R-:W-:Y:S02]  /*09b0*/  IMAD.IADD R7, R7, 0x1, R15 ;  /* 0x0000000107077824 */ /* 0x000fe400078e020f */
[----:B------:R-:W-:-:S02]  /*09c0*/  IMAD R15, R37, c[0x0][0x1f8], RZ ;  /* 0x00007e00250f7a24 */ /* 0x000fc400078e02ff */
        /* <DEDUP_REMOVED lines=11> */
[----:B------:R-:W-:Y:S02]  /*0a80*/  IMAD.MOV.U32 R16, RZ, RZ, RZ ;  /* 0x000000ffff107224 */ /* 0x000fe400078e00ff */
[----:B------:R-:W-:Y:S01]  /*0a90*/  IMAD.IADD R31, R7, 0x1, R15 ;  /* 0x00000001071f7824 */ /* 0x000fe200078e020f */
[----:B------:R-:W-:Y:S01]  /*0aa0*/  IADD3 R33, R5, R13, RZ ;  /* 0x0000000d05217210 */ /* 0x000fe20007ffe0ff */
[----:B------:R-:W-:Y:S01]  /*0ab0*/  IMAD R19, R3, c[0x0][0x1c0], RZ ;  /* 0x0000700003137a24 */ /* 0x000fe200078e02ff */
[----:B------:R-:W-:Y:S01]  /*0ac0*/  LEA R32, P1, R4, c[0x0][0x270], 0x1 ;  /* 0x00009c0004207a11 */ /* 0x000fe200078208ff */
[----:B------:R0:W5:Y:S01]  /*0ad0*/  @P5 LDG.E R16, [R10.64] ;  /* 0x000000040a105981 */ /* 0x000162000c1e1900 */
[----:B------:R-:W-:-:S02]  /*0ae0*/  ISETP.NE.U32.AND P3, PT, RZ, c[0x0][0x2d8], PT ;  /* 0x0000b600ff007a0c */ /* 0x000fc40003f65070 */
[----:B------:R-:W-:Y:S01]  /*0af0*/  LEA.HI.X R31, R6, c[0x0][0x27c], R31, 0x1, P2 ;  /* 0x00009f00061f7a11 */ /* 0x000fe200010f0c1f */
[----:B------:R-:W-:Y:S01]  /*0b00*/  IMAD R19, R0, c[0x0][0x1c4], R19 ;  /* 0x0000710000137a24 */ /* 0x000fe200078e0213 */
[----:B------:R-:W-:Y:S02]  /*0b10*/  LEA.HI.X R33, R4, c[0x0][0x274], R33, 0x1, P1 ;  /* 0x00009d0004217a11 */ /* 0x000fe400008f0c21 */
[----:B------:R-:W-:Y:S02]  /*0b20*/  ISETP.NE.U32.AND P2, PT, RZ, c[0x0][0x2c8], PT ;  /* 0x0000b200ff007a0c */ /* 0x000fe40003f45070 */
[----:B------:R-:W-:Y:S01]  /*0b30*/  ISETP.NE.AND.EX P3, PT, RZ, c[0x0][0x2dc], PT, P3 ;  /* 0x0000b700ff007a0c */ /* 0x000fe20003f65330 */
[----:B0-----:R-:W-:Y:S01]  /*0b40*/  IMAD.WIDE.U32 R10, R0, c[0x0][0x1c0], RZ ;  /* 0x00007000000a7a25 */ /* 0x001fe200078e00ff */
[----:B------:R-:W-:Y:S02]  /*0b50*/  ISETP.NE.U32.AND P1, PT, RZ, c[0x0][0x2e0], PT ;  /* 0x0000b800ff007a0c */ /* 0x000fe40003f25070 */
[----:B------:R-:W-:Y:S01]  /*0b60*/  ISETP.NE.AND.EX P2, PT, RZ, c[0x0][0x2cc], PT, P2 ;  /* 0x0000b300ff007a0c */ /* 0x000fe20003f45320 */
[----:B------:R-:W-:Y:S01]  /*0b70*/  IMAD.IADD R11, R11, 0x1, R19 ;  /* 0x000000010b0b7824 */ /* 0x000fe200078e0213 */
        /* <DEDUP_REMOVED lines=66> */
.L_x_2883:
        /* <DEDUP_REMOVED lines=18> */
.L_x_2884:
        /* <DEDUP_REMOVED lines=18> */
.L_x_2905:
        /* <DEDUP_REMOVED lines=12> */
[C---:B------:R-:W-:Y:S01]  /*12a0*/  IMAD.SHL.U32 R55, R48.reuse, 0x2, RZ ;  /* 0x0000000230377824 */ /* 0x040fe200078e00ff */
[CC--:B------:R-:W-:Y:S02]  /*12b0*/  ISETP.GE.AND P6, PT, R48.reuse, R2.reuse, PT ;  /* 0x000000023000720c */ /* 0x0c0fe40003fc6270 */
[-C--:B------:R-:W-:Y:S02]  /*12c0*/  ISETP.GE.AND P5, PT, R7, R2.reuse, PT ;  /* 0x000000020700720c */ /* 0x080fe40003fa6270 */
[-C--:B------:R-:W-:Y:S02]  /*12d0*/  ISETP.GE.AND P4, PT, R5, R2.reuse, PT ;  /* 0x000000020500720c */ /* 0x080fe40003f86270 */
[----:B------:R-:W-:Y:S02]  /*12e0*/  ISETP.GE.AND P3, PT, R3, R2, PT ;  /* 0x000000020300720c */ /* 0x000fe40003f66270 */
[----:B------:R-:W-:-:S02]  /*12f0*/  SHF.L.U64.HI R52, R48, 0x1, R49 ;  /* 0x0000000130347819 */ /* 0x000fc40000010231 */
[----:B------:R-:W-:Y:S02]  /*1300*/  IADD3 R50, P0, R32, R55, RZ ;  /* 0x0000003720327210 */ /* 0x000fe40007f1e0ff */
[----:B------:R-:W-:Y:S02]  /*1310*/  PRMT R53, RZ, 0x7610, R53 ;  /* 0x00007610ff357816 */ /* 0x000fe40000000035 */
[----:B------:R-:W-:Y:S02]  /*1320*/  PRMT R57, RZ, 0x7610, R57 ;  /* 0x00007610ff397816 */ /* 0x000fe40000000039 */
[----:B------:R-:W-:Y:S02]  /*1330*/  PRMT R59, RZ, 0x7610, R59 ;  /* 0x00007610ff3b7816 */ /* 0x000fe4000000003b */
[----:B------:R-:W-:Y:S02]  /*1340*/  PRMT R61, RZ, 0x7610, R61 ;  /* 0x00007610ff3d7816 */ /* 0x000fe4000000003d */
[----:B------:R-:W-:-:S05]  /*1350*/  IADD3.X R51, R33, R52, RZ, P0, !PT ;  /* 0x0000003421337210 */ /* 0x000fca00007fe4ff */
[----:B------:R-:W2:Y:S04]  /*1360*/  @!P6 LDG.E.U16 R53, [R50.64] ;  /* 0x000000043235e981 */ /* 0x000ea8000c1e1500 */
[----:B------:R-:W3:Y:S04]  /*1370*/  @!P5 LDG.E.U16 R57, [R50.64+0x40] ;  /* 0x000040043239d981 */ /* 0x000ee8000c1e1500 */
[----:B------:R-:W4:Y:S04]  /*1380*/  @!P4 LDG.E.U16 R59, [R50.64+0x80] ;  /* 0x00008004323bc981 */ /* 0x000f28000c1e1500 */
[----:B------:R-:W5:Y:S01]  /*1390*/  @!P3 LDG.E.U16 R61, [R50.64+0xc0] ;  /* 0x0000c004323db981 */ /* 0x000f62000c1e1500 */
[----:B------:R-:W-:Y:S01]  /*13a0*/  IMAD.SHL.U32 R0, R6, 0x2, RZ ;  /* 0x0000000206007824 */ /* 0x000fe200078e00ff */
[----:B------:R-:W-:-:S02]  /*13b0*/  IADD3 R54, P0, R30, R55, RZ ;  /* 0x000000371e367210 */ /* 0x000fc40007f1e0ff */
[----:B------:R-:W-:Y:S02]  /*13c0*/  PRMT R63, RZ, 0x7610, R63 ;  /* 0x00007610ff3f7816 */ /* 0x000fe4000000003f */
[----:B------:R-:W-:Y:S01]  /*13d0*/  PRMT R65, RZ, 0x7610, R65 ;  /* 0x00007610ff417816 */ /* 0x000fe20000000041 */
[----:B------:R-:W-:Y:S01]  /*13e0*/  IMAD.X R55, R31, 0x1, R52, P0 ;  /* 0x000000011f377824 */ /* 0x000fe200000e0634 */
[----:B------:R-:W-:Y:S02]  /*13f0*/  PRMT R67, RZ, 0x7610, R67 ;  /* 0x00007610ff437816 */ /* 0x000fe40000000043 */
[----:B------:R-:W-:Y:S01]  /*1400*/  PRMT R69, RZ, 0x7610, R69 ;  /* 0x00007610ff457816 */ /* 0x000fe20000000045 */
[----:B--2---:R-:W-:Y:S04]  /*1410*/  STS.U16 [R0], R53 ;  /* 0x0000003500007388 */ /* 0x004fe80000000400 */
[----:B---3--:R-:W-:Y:S04]  /*1420*/  STS.U16 [R0+0x40], R57 ;  /* 0x0000403900007388 */ /* 0x008fe80000000400 */
[----:B----4-:R-:W-:Y:S04]  /*1430*/  STS.U16 [R0+0x80], R59 ;  /* 0x0000803b00007388 */ /* 0x010fe80000000400 */
[----:B-----5:R-:W-:Y:S01]  /*1440*/  STS.U16 [R0+0xc0], R61 ;  /* 0x0000c03d00007388 */ /* 0x020fe20000000400 */
[----:B------:R-:W-:-:S06]  /*1450*/  NOP ;  /* 0x0000000000007918 */ /* 0x000fcc0000000000 */
[----:B------:R-:W-:Y:S04]  /*1460*/  LDS.64 R50, [R6.X8] ;  /* 0x0000000006327984 */ /* 0x000fe80000008a00 */
[----:B------:R-:W-:Y:S06]  /*1470*/  BAR.SYNC.DEFER_BLOCKING 0x0 ;  /* 0x0000000000007b1d */ /* 0x000fec0000010000 */
[----:B------:R-:W2:Y:S04]  /*1480*/  @!P6 LDG.E.U16 R63, [R54.64] ;  /* 0x00000004363fe981 */ /* 0x000ea8000c1e1500 */
[----:B------:R-:W3:Y:S04]  /*1490*/  @!P5 LDG.E.U16 R65, [R54.64+0x40] ;  /* 0x000040043641d981 */ /* 0x000ee8000c1e1500 */
[----:B------:R-:W4:Y:S04]  /*14a0*/  @!P4 LDG.E.U16 R67, [R54.64+0x80] ;  /* 0x000080043643c981 */ /* 0x000f28000c1e1500 */
[----:B------:R-:W5:Y:S01]  /*14b0*/  @!P3 LDG.E.U16 R69, [R54.64+0xc0] ;  /* 0x0000c0043645b981 */ /* 0x000f62000c1e1500 */
[----:B------:R-:W-:Y:S01]  /*14c0*/  ULDC.U8 UR6, c[0x0][0x188] ;  /* 0x0000620000067ab9 */ /* 0x000fe20000000000 */
[----:B------:R-:W-:Y:S02]  /*14d0*/  BSSY B0, `(.L_x_2885) ;  /* 0x0000033000007945 */ /* 0x000fe40003800000 */
[----:B--2---:R-:W-:Y:S04]  /*14e0*/  STS.U16 [R0], R63 ;  /* 0x0000003f00007388 */ /* 0x004fe80000000400 */
[----:B---3--:R-:W-:Y:S04]  /*14f0*/  STS.U16 [R0+0x40], R65 ;  /* 0x0000404100007388 */ /* 0x008fe80000000400 */
[----:B----4-:R-:W-:Y:S04]  /*1500*/  STS.U16 [R0+0x80], R67 ;  /* 0x0000804300007388 */ /* 0x010fe80000000400 */
[----:B-----5:R-:W-:Y:S01]  /*1510*/  STS.U16 [R0+0xc0], R69 ;  /* 0x0000c04500007388 */ /* 0x020fe20000000400 */
[----:B------:R-:W-:-:S06]  /*1520*/  NOP ;  /* 0x0000000000007918 */ /* 0x000fcc0000000000 */
[----:B------:R-:W0:Y:S02]  /*1530*/  LDS.64 R52, [R6.X8] ;  /* 0x0000000006347984 */ /* 0x000e240000008a00 */
[--C-:B0-----:R-:W-:Y:S02]  /*1540*/  HADD2.F32 R57, -RZ, R52.reuse.H0_H0 ;  /* 0x20000034ff397230 */ /* 0x101fe40000004100 */
[----:B------:R-:W-:Y:S02]  /*1550*/  HADD2.F32 R59, -RZ, R52.H1_H1 ;  /* 0x30000034ff3b7230 */ /* 0x000fe40000004100 */
[--C-:B------:R-:W-:Y:S01]  /*1560*/  HADD2.F32 R61, -RZ, R53.reuse.H0_H0 ;  /* 0x20000035ff3d7230 */ /* 0x100fe20000004100 */
[--C-:B------:R-:W-:Y:S01]  /*1570*/  FADD.FTZ R58, R57, R16.reuse ;  /* 0x00000010393a7221 */ /* 0x100fe20000010000 */
[----:B------:R-:W-:Y:S01]  /*1580*/  HADD2.F32 R53, -RZ, R53.H1_H1 ;  /* 0x30000035ff357230 */ /* 0x000fe20000004100 */
[--C-:B------:R-:W-:Y:S02]  /*1590*/  FADD.FTZ R57, R59, R16.reuse ;  /* 0x000000103b397221 */ /* 0x100fe40000010000 */
[--C-:B------:R-:W-:Y:S01]  /*15a0*/  FADD.FTZ R56, R61, R16.reuse ;  /* 0x000000103d387221 */ /* 0x100fe20000010000 */
[----:B------:R-:W-:Y:S01]  /*15b0*/  FSETP.GTU.FTZ.AND P0, PT, R58, 20, PT ;  /* 0x41a000003a00780b */ /* 0x000fe20003f1c000 */
[----:B------:R-:W-:Y:S01]  /*15c0*/  FADD.FTZ R59, R53, R16 ;  /* 0x00000010353b7221 */ /* 0x000fe20000010000 */
[----:B------:R-:W-:-:S02]  /*15d0*/  FSETP.GTU.FTZ.AND P1, PT, R57, 20, PT ;  /* 0x41a000003900780b */ /* 0x000fc40003f3c000 */
[----:B------:R-:W-:Y:S02]  /*15e0*/  ISETP.EQ.OR P0, PT, RZ, UR6, P0 ;  /* 0x00000006ff007c0c */ /* 0x000fe40008702670 */
[----:B------:R-:W-:-:S11]  /*15f0*/  FSETP.GTU.FTZ.AND P2, PT, R56, 20, PT ;  /* 0x41a000003800780b */ /* 0x000fd60003f5c000 */
        /* <DEDUP_REMOVED lines=32> */
.L_x_2886:
[----:B------:R-:W-:Y:S05]  /*1800*/  BSYNC B0 ;  /* 0x0000000000007941 */ /* 0x000fea0003800000 */
.L_x_2885:
[----:B------:R-:W-:Y:S01]  /*1810*/  ISETP.EQ.OR P1, PT, RZ, UR6, P1 ;  /* 0x00000006ff007c0c */ /* 0x000fe20008f22670 */
[----:B------:R-:W-:Y:S01]  /*1820*/  BSSY B0, `(.L_x_2887) ;  /* 0x0000026000007945 */ /* 0x000fe20003800000 */
[----:B------:R-:W-:Y:S01]  /*1830*/  FSETP.GTU.FTZ.AND P0, PT, R59, 20, PT ;  /* 0x41a000003b00780b */ /* 0x000fe20003f1c000 */
[----:B------:R-:W-:Y:S01]  /*1840*/  IMAD.MOV.U32 R55, RZ, RZ, c[0x0][0x16c] ;  /* 0x00005b00ff377624 */ /* 0x000fe200078e00ff */
[----:B------:R-:W-:Y:S01]  /*1850*/  ISETP.EQ.OR P2, PT, RZ, UR6, P2 ;  /* 0x00000006ff007c0c */ /* 0x000fe20009742670 */
[----:B------:R-:W-:Y:S01]  /*1860*/  IMAD.WIDE R32, R2, 0x2, R32 ;  /* 0x0000000202207825 */ /* 0x000fe200078e0220 */
        /* <DEDUP_REMOVED lines=33> */
.L_x_2888:
[----:B------:R-:W-:Y:S05]  /*1a80*/  BSYNC B0 ;  /* 0x0000000000007941 */ /* 0x000fea0003800000 */
.L_x_2887:
        /* <DEDUP_REMOVED lines=33> */
.L_x_2890:
[----:B------:R-:W-:Y:S05]  /*1ca0*/  BSYNC B0 ;  /* 0x0000000000007941 */ /* 0x000fea0003800000 */
.L_x_2889:
        /* <DEDUP_REMOVED lines=33> */
.L_x_2892:
[----:B------:R-:W-:Y:S05]  /*1ec0*/  BSYNC B0 ;  /* 0x0000000000007941 */ /* 0x000fea0003800000 */
.L_x_2891:
[----:B------:R-:W-:Y:S01]  /*1ed0*/  BAR.SYNC.DEFER_BLOCKING 0x0 ;  /* 0x0000000000007b1d */ /* 0x000fe20000010000 */
[----:B------:R-:W-:Y:S01]  /*1ee0*/  ISETP.GE.AND P0, PT, R55, 0x1, PT ;  /* 0x000000013700780c */ /* 0x000fe20003f06270 */
[--C-:B------:R-:W-:Y:S01]  /*1ef0*/  HADD2.F32 R67, -RZ, R50.reuse.H0_H0 ;  /* 0x20000032ff437230 */ /* 0x100fe20000004100 */
[----:B------:R-:W-:Y:S01]  /*1f00*/  IMAD.WIDE R30, R2, 0x2, R30 ;  /* 0x00000002021e7825 */ /* 0x000fe200078e021e */
[--C-:B------:R-:W-:Y:S02]  /*1f10*/  HADD2.F32 R53, -RZ, R51.reuse.H0_H0 ;  /* 0x20000033ff357230 */ /* 0x100fe40000004100 */
[----:B------:R-:W-:Y:S01]  /*1f20*/  HADD2.F32 R50, -RZ, R50.H1_H1 ;  /* 0x30000032ff327230 */ /* 0x000fe20000004100 */
[-C--:B------:R-:W-:Y:S01]  /*1f30*/  FMUL.FTZ R70, R67, R18.reuse ;  /* 0x0000001243467220 */ /* 0x080fe20000410000 */
[----:B------:R-:W-:Y:S01]  /*1f40*/  HADD2.F32 R51, -RZ, R51.H1_H1 ;  /* 0x30000033ff337230 */ /* 0x000fe20000004100 */
[-C--:B------:R-:W-:Y:S02]  /*1f50*/  FMUL.FTZ R61, R53, R18.reuse ;  /* 0x00000012353d7220 */ /* 0x080fe40000410000 */
[----:B------:R-:W-:-:S02]  /*1f60*/  FMUL.FTZ R69, R50, R18 ;  /* 0x0000001232457220 */ /* 0x000fc40000410000 */
[----:B------:R-:W-:Y:S01]  /*1f70*/  FMUL.FTZ R60, R51, R18 ;  /* 0x00000012333c7220 */ /* 0x000fe20000410000 */
[----:B------:R-:W-:Y:S05]  /*1f80*/  @!P0 BRA `(.L_x_2893) ;  /* 0x0000101000008947 */ /* 0x000fea0003800000 */
[----:B------:R-:W-:Y:S02]  /*1f90*/  FMUL.FTZ R68, R53, R56 ;  /* 0x0000003835447220 */ /* 0x000fe40000410000 */
[----:B------:R-:W-:Y:S02]  /*1fa0*/  FMUL.FTZ R67, R67, R58 ;  /* 0x0000003a43437220 */ /* 0x000fe40000410000 */
[----:B------:R-:W-:Y:S02]  /*1fb0*/  FMUL.FTZ R66, R50, R57 ;  /* 0x0000003932427220 */ /* 0x000fe40000410000 */
[----:B------:R-:W-:Y:S02]  /*1fc0*/  FMUL.FTZ R64, R51, R59 ;  /* 0x0000003b33407220 */ /* 0x000fe40000410000 */
[----:B------:R-:W-:-:S05]  /*1fd0*/  IMAD.MOV.U32 R65, RZ, RZ, RZ ;  /* 0x000000ffff417224 */ /* 0x000fca00078e00ff */
.L_x_2901:
[----:B------:R-:W-:Y:S01]  /*1fe0*/  SHF.R.S32.HI R63, RZ, 0x1f, R65 ;  /* 0x0000001fff3f7819 */ /* 0x000fe20000011441 */
[----:B01----:R-:W-:Y:S01]  /*1ff0*/  IMAD.WIDE.U32 R50, R65, c[0x0][0x1b0], R48 ;  /* 0x00006c0041327a25 */ /* 0x003fe200078e0030 */
[----:B------:R-:W-:-:S02]  /*2000*/  PRMT R71, RZ, 0x7610, R71 ;  /* 0x00007610ff477816 */ /* 0x000fc40000000047 */
[----:B------:R-:W-:Y:S01]  /*2010*/  PRMT R75, RZ, 0x7610, R75 ;  /* 0x00007610ff4b7816 */ /* 0x000fe2000000004b */
[----:B------:R-:W-:Y:S01]  /*2020*/  IMAD R0, R63, c[0x0][0x1b0], RZ ;  /* 0x00006c003f007a24 */ /* 0x000fe200078e02ff */
[----:B------:R-:W-:Y:S02]  /*2030*/  LEA R72, P0, R50, R28, 0x1 ;  /* 0x0000001c32487211 */ /* 0x000fe400078008ff */
[----:B------:R-:W-:Y:S01]  /*2040*/  PRMT R77, RZ, 0x7610, R77 ;  /* 0x00007610ff4d7816 */ /* 0x000fe2000000004d */
[----:B------:R-:W-:Y:S01]  /*2050*/  IMAD R53, R65, c[0x0][0x1b4], R0 ;  /* 0x00006d0041357a24 */ /* 0x000fe200078e0200 */
[----:B------:R-:W-:-:S04]  /*2060*/  PRMT R79, RZ, 0x7610, R79 ;  /* 0x00007610ff4f7816 */ /* 0x000fc8000000004f */
[----:B------:R-:W-:-:S04]  /*2070*/  IADD3 R0, R51, R53, RZ ;  /* 0x0000003533007210 */ /* 0x000fc80007ffe0ff */
[----:B------:R-:W-:-:S05]  /*2080*/  LEA.HI.X R73, R50, R29, R0, 0x1, P0 ;  /* 0x0000001d32497211 */ /* 0x000fca00000f0c00 */
[----:B------:R0:W2:Y:S04]  /*2090*/  @!P6 LDG.E.U16 R71, [R72.64] ;  /* 0x000000044847e981 */ /* 0x0000a8000c1e1500 */
[----:B------:R0:W3:Y:S04]  /*20a0*/  @!P5 LDG.E.U16 R75, [R72.64+0x40] ;  /* 0x00004004484bd981 */ /* 0x0000e8000c1e1500 */
[----:B------:R0:W4:Y:S04]  /*20b0*/  @!P4 LDG.E.U16 R77, [R72.64+0x80] ;  /* 0x00008004484dc981 */ /* 0x000128000c1e1500 */
[----:B------:R0:W5:Y:S01]  /*20c0*/  @!P3 LDG.E.U16 R79, [R72.64+0xc0] ;  /* 0x0000c004484fb981 */ /* 0x000162000c1e1500 */
[----:B------:R-:W-:-:S02]  /*20d0*/  IMAD R0, R63, c[0x0][0x198], RZ ;  /* 0x000066003f007a24 */ /* 0x000fc400078e02ff */
[----:B------:R-:W-:Y:S02]  /*20e0*/  IMAD.MOV.U32 R50, RZ, RZ, R42 ;  /* 0x000000ffff327224 */ /* 0x000fe400078e002a */
        /* <DEDUP_REMOVED lines=8> */
[----:B------:R-:W-:Y:S01]  /*2170*/  LEA.HI.X R55, R50, c[0x0][0x254], R51, 0x2, P0 ;  /* 0x0000950032377a11 */ /* 0x000fe200000f1433 */
[----:B------:R-:W-:Y:S01]  /*2180*/  IMAD.SHL.U32 R0, R6, 0x2, RZ ;  /* 0x0000000206007824 */ /* 0x000fe200078e00ff */
[----:B------:R-:W-:Y:S01]  /*2190*/  LEA R50, P0, R52, R26, 0x1 ;  /* 0x0000001a34327211 */ /* 0x000fe200078008ff */
[----:B------:R-:W-:Y:S01]  /*21a0*/  IMAD.IADD R51, R53, 0x1, R81 ;  /* 0x0000000135337824 */ /* 0x000fe200078e0251 */
[----:B0-----:R-:W-:Y:S01]  /*21b0*/  PRMT R73, RZ, 0x7610, R73 ;  /* 0x00007610ff497816 */ /* 0x001fe20000000049 */
[----:B------:R-:W5:Y:S01]  /*21c0*/  LDG.E R54, [R54.64] ;  /* 0x0000000436367981 */ /* 0x000f62000c1e1900 */
[----:B------:R-:W-:Y:S02]  /*21d0*/  PRMT R81, RZ, 0x7610, R81 ;  /* 0x00007610ff517816 */ /* 0x000fe40000000051 */
[----:B------:R-:W-:Y:S02]  /*21e0*/  PRMT R83, RZ, 0x7610, R83 ;  /* 0x00007610ff537816 */ /* 0x000fe40000000053 */
[----:B------:R-:W-:-:S02]  /*21f0*/  PRMT R85, RZ, 0x7610, R85 ;  /* 0x00007610ff557816 */ /* 0x000fc40000000055 */
[----:B------:R-:W-:Y:S01]  /*2200*/  LEA.HI.X R51, R52, R27, R51, 0x1, P0 ;  /* 0x0000001b34337211 */ /* 0x000fe200000f0c33 */
[----:B--2---:R0:W-:Y:S04]  /*2210*/  STS.U16 [R0], R71 ;  /* 0x0000004700007388 */ /* 0x0041e80000000400 */
[----:B---3--:R1:W-:Y:S04]  /*2220*/  STS.U16 [R0+0x40], R75 ;  /* 0x0000404b00007388 */ /* 0x0083e80000000400 */
[----:B----4-:R-:W-:Y:S04]  /*2230*/  STS.U16 [R0+0x80], R77 ;  /* 0x0000804d00007388 */ /* 0x010fe80000000400 */
[----:B-----5:R2:W-:Y:S01]  /*2240*/  STS.U16 [R0+0xc0], R79 ;  /* 0x0000c04f00007388 */ /* 0x0205e20000000400 */
[----:B------:R-:W-:-:S06]  /*2250*/  NOP ;  /* 0x0000000000007918 */ /* 0x000fcc0000000000 */
[----:B------:R-:W3:Y:S04]  /*2260*/  @!P6 LDG.E.U16 R73, [R50.64] ;  /* 0x000000043249e981 */ /* 0x000ee8000c1e1500 */
[----:B------:R-:W4:Y:S04]  /*2270*/  @!P5 LDG.E.U16 R81, [R50.64+0x40] ;  /* 0x000040043251d981 */ /* 0x000f28000c1e1500 */
[----:B------:R-:W5:Y:S04]  /*2280*/  @!P4 LDG.E.U16 R83, [R50.64+0x80] ;  /* 0x000080043253c981 */ /* 0x000f68000c1e1500 */
[----:B------:R-:W5:Y:S04]  /*2290*/  @!P3 LDG.E.U16 R85, [R50.64+0xc0] ;  /* 0x0000c0043255b981 */ /* 0x000f68000c1e1500 */
[----:B------:R-:W2:Y:S01]  /*22a0*/  LDS.64 R52, [R6.X8] ;  /* 0x0000000006347984 */ /* 0x000ea20000008a00 */
[----:B------:R-:W-:Y:S01]  /*22b0*/  ISETP.NE.AND P0, PT, R4, RZ, PT ;  /* 0x000000ff0400720c */ /* 0x000fe20003f05270 */
[----:B0-----:R-:W-:Y:S01]  /*22c0*/  FMUL.FTZ R71, R54, 1.4426950216293334961 ;  /* 0x3fb8aa3b36477820 */ /* 0x001fe20000410000 */
[----:B------:R-:W-:-:S03]  /*22d0*/  SHF.L.U32 R62, R65, 0x3, RZ ;  /* 0x00000003413e7819 */ /* 0x000fc600000006ff */
[C---:B------:R-:W-:Y:S02]  /*22e0*/  FMUL.FTZ R74, R71.reuse, R58 ;  /* 0x0000003a474a7220 */ /* 0x040fe40000410000 */
[C---:B-1----:R-:W-:Y:S02]  /*22f0*/  FMUL.FTZ R75, R71.reuse, R57 ;  /* 0x00000039474b7220 */ /* 0x042fe40000410000 */
[C---:B--2---:R-:W-:Y:S02]  /*2300*/  FMUL.FTZ R79, R71.reuse, R59 ;  /* 0x0000003b474f7220 */ /* 0x044fe40000410000 */
[----:B------:R-:W0:Y:S01]  /*2310*/  MUFU.EX2 R74, R74 ;  /* 0x0000004a004a7308 */ /* 0x000e220000000800 */
[----:B------:R-:W-:-:S07]  /*2320*/  FMUL.FTZ R76, R71, R56 ;  /* 0x00000038474c7220 */ /* 0x000fce0000410000 */
[----:B------:R-:W1:Y:S01]  /*2330*/  MUFU.EX2 R75, R75 ;  /* 0x0000004b004b7308 */ /* 0x000e620000000800 */
[----:B------:R-:W-:-:S07]  /*2340*/  ISETP.GE.U32.AND P2, PT, R17, R2, PT ;  /* 0x000000021100720c */ /* 0x000fce0003f46070 */
[----:B------:R2:W0:Y:S01]  /*2350*/  MUFU.EX2 R82, R76 ;  /* 0x0000004c00527308 */ /* 0x0004220000000800 */
[----:B------:R-:W-:-:S07]  /*2360*/  ISETP.GE.U32.AND P1, PT, R13, R2, PT ;  /* 0x000000020d00720c */ /* 0x000fce0003f26070 */
[----:B------:R-:W1:Y:S01]  /*2370*/  MUFU.EX2 R79, R79 ;  /* 0x0000004f004f7308 */ /* 0x000e620000000800 */
[--C-:B------:R-:W-:Y:S02]  /*2380*/  HADD2.F32 R72, -RZ, R52.reuse.H0_H0 ;  /* 0x20000034ff487230 */ /* 0x100fe40000004100 */
[----:B------:R-:W-:-:S03]  /*2390*/  HADD2.F32 R71, -RZ, R52.H1_H1 ;  /* 0x30000034ff477230 */ /* 0x000fc60000004100 */
[----:B------:R-:W-:Y:S02]  /*23a0*/  FMUL.FTZ R72, R67, R72 ;  /* 0x0000004843487220 */ /* 0x000fe40000410000 */
[----:B------:R-:W-:Y:S01]  /*23b0*/  FMUL.FTZ R71, R66, R71 ;  /* 0x0000004742477220 */ /* 0x000fe20000410000 */
[----:B0-----:R-:W-:Y:S02]  /*23c0*/  FSEL R78, R74, 1, !P2 ;  /* 0x3f8000004a4e7808 */ /* 0x001fe40005000000 */
[----:B------:R-:W-:Y:S02]  /*23d0*/  FSEL R77, R72, RZ, !P2 ;  /* 0x000000ff484d7208 */ /* 0x000fe40005000000 */
[----:B--2---:R-:W-:Y:S02]  /*23e0*/  FSEL R76, R71, RZ, !P1 ;  /* 0x000000ff474c7208 */ /* 0x004fe40004800000 */
[----:B-1----:R-:W-:Y:S02]  /*23f0*/  FSEL R75, R75, 1, !P1 ;  /* 0x3f8000004b4b7808 */ /* 0x002fe40004800000 */
[----:B------:R-:W-:-:S02]  /*2400*/  ISETP.GE.U32.AND P2, PT, R11, R2, PT ;  /* 0x000000020b00720c */ /* 0x000fc40003f46070 */
[----:B------:R-:W-:Y:S02]  /*2410*/  ISETP.GE.U32.AND P1, PT, R9, R2, PT ;  /* 0x000000020900720c */ /* 0x000fe40003f26070 */
[----:B------:R-:W-:Y:S02]  /*2420*/  FSEL R82, R82, 1, !P2 ;  /* 0x3f80000052527808 */ /* 0x000fe40005000000 */
[----:B------:R-:W-:Y:S01]  /*2430*/  FSEL R79, R79, 1, !P1 ;  /* 0x3f8000004f4f7808 */ /* 0x000fe20004800000 */
[----:B---3--:R0:W-:Y:S04]  /*2440*/  STS.U16 [R0+0x100], R73 ;  /* 0x0001004900007388 */ /* 0x0081e80000000400 */
[----:B----4-:R1:W-:Y:S04]  /*2450*/  STS.U16 [R0+0x140], R81 ;  /* 0x0001405100007388 */ /* 0x0103e80000000400 */
[----:B-----5:R-:W-:Y:S04]  /*2460*/  STS.U16 [R0+0x180], R83 ;  /* 0x0001805300007388 */ /* 0x020fe80000000400 */
[----:B------:R-:W-:Y:S01]  /*2470*/  STS.U16 [R0+0x1c0], R85 ;  /* 0x0001c05500007388 */ /* 0x000fe20000000400 */
[----:B------:R-:W-:-:S06]  /*2480*/  NOP ;  /* 0x0000000000007918 */ /* 0x000fcc0000000000 */
[----:B------:R-:W2:Y:S04]  /*2490*/  LDS.64 R54, [R6.X8+0x100] ;  /* 0x0001000006367984 */ /* 0x000ea80000008a00 */
[----:B------:R3:W4:Y:S01]  /*24a0*/  @P0 LDS.64 R50, [R62+0x220] ;  /* 0x000220003e320984 */ /* 0x0007220000000a00 */
[--C-:B0-----:R-:W-:Y:S02]  /*24b0*/  HADD2.F32 R73, -RZ, R53.reuse.H0_H0 ;  /* 0x20000035ff497230 */ /* 0x101fe40000004100 */
[----:B------:R-:W-:-:S03]  /*24c0*/  HADD2.F32 R53, -RZ, R53.H1_H1 ;  /* 0x30000035ff357230 */ /* 0x000fc60000004100 */
[----:B-1----:R-:W-:Y:S02]  /*24d0*/  FMUL.FTZ R81, R68, R73 ;  /* 0x0000004944517220 */ /* 0x002fe40000410000 */
[----:B------:R-:W-:-:S03]  /*24e0*/  FMUL.FTZ R53, R64, R53 ;  /* 0x0000003540357220 */ /* 0x000fc60000410000 */
[----:B------:R-:W-:Y:S02]  /*24f0*/  FSEL R81, R81, RZ, !P2 ;  /* 0x000000ff51517208 */ /* 0x000fe40005000000 */
[----:B------:R-:W-:Y:S01]  /*2500*/  FSEL R80, R53, RZ, !P1 ;  /* 0x000000ff35507208 */ /* 0x000fe20004800000 */
[--C-:B--2---:R-:W-:Y:S02]  /*2510*/  HADD2.F32 R71, -RZ, R54.reuse.H0_H0 ;  /* 0x20000036ff477230 */ /* 0x104fe40000004100 */
[----:B------:R-:W-:Y:S02]  /*2520*/  HADD2.F32 R74, -RZ, R54.H1_H1 ;  /* 0x30000036ff4a7230 */ /* 0x000fe40000004100 */
[--C-:B------:R-:W-:Y:S02]  /*2530*/  HADD2.F32 R72, -RZ, R55.reuse.H0_H0 ;  /* 0x20000037ff487230 */ /* 0x100fe40000004100 */
[----:B------:R-:W-:Y:S01]  /*2540*/  HADD2.F32 R73, -RZ, R55.H1_H1 ;  /* 0x30000037ff497230 */ /* 0x000fe20000004100 */
[----:B------:R-:W-:Y:S05]  /*2550*/  @P0 BRA `(.L_x_2894) ;  /* 0x0000021000000947 */ /* 0x000fea0003800000 */
[----:B---34-:R-:W0:Y:S01]  /*2560*/  LDC.U8 R50, c[0x0][0x189] ;  /* 0x00006240ff327b82 */ /* 0x018e220000000000 */
[----:B------:R-:W-:-:S02]  /*2570*/  LOP3.LUT P0, R51, R20, 0xff, RZ, 0xc0, !PT ;  /* 0x000000ff14337812 */ /* 0x000fc4000780c0ff */
        /* <DEDUP_REMOVED lines=18> */
.L_x_2895:
        /* <DEDUP_REMOVED lines=13> */
.L_x_2894:
[-C--:B---34-:R-:W-:Y:S01]  /*2770*/  FFMA.FTZ R52, R77, R75.reuse, R76 ;  /* 0x0000004b4d347223 */ /* 0x098fe2000001004c */
[----:B------:R-:W-:Y:S01]  /*2780*/  ISETP.GE.AND P0, PT, R6, 0x1, PT ;  /* 0x000000010600780c */ /* 0x000fe20003f06270 */
[----:B------:R-:W-:Y:S01]  /*2790*/  FMUL.FTZ R53, R78, R75 ;  /* 0x0000004b4e357220 */ /* 0x000fe20000410000 */
[----:B------:R-:W-:Y:S01]  /*27a0*/  ISETP.GE.AND P1, PT, R6, 0x10, PT ;  /* 0x000000100600780c */ /* 0x000fe20003f26270 */
[----:B0-----:R-:W-:Y:S01]  /*27b0*/  FFMA.FTZ R54, R82, R52, R81 ;  /* 0x0000003452367223 */ /* 0x001fe20000010051 */
        /* <DEDUP_REMOVED lines=58> */
[----:B------:R-:W-:Y:S01]  /*2b60*/  IMAD R52, R63, c[0x0][0x240], RZ ;  /* 0x000090003f347a24 */ /* 0x000fe200078e02ff */
[----:B------:R-:W-:Y:S01]  /*2b70*/  MOV R51, R35 ;  /* 0x0000002300337202 */ /* 0x000fe20000000f00 */
        /* <DEDUP_REMOVED lines=8> */
.L_x_2898:
        /* <DEDUP_REMOVED lines=32> */
.L_x_2899:
[----:B------:R0:W5:Y:S02]  /*2e00*/  LDG.E R79, [R46.64] ;  /* 0x000000042e4f7981 */ /* 0x000164000c1e1900 */
.L_x_2900:
[----:B-----5:R-:W-:-:S06]  /*2e10*/  IMAD.WIDE R78, R79, 0x4, R40 ;  /* 0x000000044f4e7825 */ /* 0x020fcc00078e0228 */
[----:B------:R-:W2:Y:S01]  /*2e20*/  LDG.E R79, [R78.64] ;  /* 0x000000044e4f7981 */ /* 0x000ea2000c1e1900 */
[----:B------:R-:W-:Y:S01]  /*2e30*/  IMAD.MOV.U32 R51, RZ, RZ, R35 ;  /* 0x000000ffff337224 */ /* 0x000fe200078e0023 */
[----:B--2---:R-:W-:-:S05]  /*2e40*/  SHF.R.S32.HI R50, RZ, 0x1f, R79 ;  /* 0x0000001fff327819 */ /* 0x004fca000001144f */
        /* <DEDUP_REMOVED lines=12> */
.L_x_2897:
[----:B------:R-:W-:Y:S05]  /*2f10*/  BSYNC B0 ;  /* 0x0000000000007941 */ /* 0x000fea0003800000 */
.L_x_2896:
        /* <DEDUP_REMOVED lines=8> */
.L_x_2893:
[----:B------:R-:W-:Y:S01]  /*2fa0*/  BAR.SYNC.DEFER_BLOCKING 0x0 ;  /* 0x0000000000007b1d */ /* 0x000fe20000010000 */
[----:B------:R-:W-:Y:S02]  /*2fb0*/  ISETP.NE.AND P0, PT, R8, RZ, PT ;  /* 0x000000ff0800720c */ /* 0x000fe40003f05270 */
[----:B01----:R-:W-:Y:S02]  /*2fc0*/  F2FP.PACK_AB R50, R69, R70 ;  /* 0x000000464532723e */ /* 0x003fe400000000ff */
[----:B------:R-:W-:Y:S01]  /*2fd0*/  F2FP.PACK_AB R51, R60, R61 ;  /* 0x0000003d3c33723e */ /* 0x000fe200000000ff */
[----:B------:R-:W0:Y:S01]  /*2fe0*/  S2R R67, SR_CTAID.X ;  /* 0x0000000000437919 */ /* 0x000e220000002500 */
[----:B------:R-:W-:Y:S03]  /*2ff0*/  BSSY B0, `(.L_x_2902) ;  /* 0x000001c000007945 */ /* 0x000fe60003800000 */
[----:B------:R1:W-:Y:S01]  /*3000*/  STS.64 [R6.X8], R50 ;  /* 0x0000003206007388 */ /* 0x0003e20000008a00 */
[----:B------:R-:W-:-:S06]  /*3010*/  NOP ;  /* 0x0000000000007918 */ /* 0x000fcc0000000000 */
[----:B------:R-:W-:Y:S01]  /*3020*/  LDS.U16 R57, [R0] ;  /* 0x0000000000397984 */ /* 0x000fe20000000400 */
[----:B0-----:R-:W-:-:S03]  /*3030*/  SHF.R.S32.HI R52, RZ, 0x1f, R67 ;  /* 0x0000001fff347819 */ /* 0x001fc60000011443 */
[----:B------:R-:W-:Y:S01]  /*3040*/  LDS.U16 R59, [R0+0x40] ;  /* 0x00004000003b7984 */ /* 0x000fe20000000400 */
[----:B-1----:R-:W-:-:S03]  /*3050*/  IMAD.WIDE.U32 R50, R67, c[0x0][0x210], RZ ;  /* 0x0000840043327a25 */ /* 0x002fc600078e00ff */
[----:B------:R-:W-:Y:S01]  /*3060*/  LDS.U16 R61, [R0+0x80] ;  /* 0x00008000003d7984 */ /* 0x000fe20000000400 */
[----:B------:R-:W-:-:S03]  /*3070*/  IMAD R52, R52, c[0x0][0x210], RZ ;  /* 0x0000840034347a24 */ /* 0x000fc600078e02ff */
[----:B------:R-:W-:Y:S01]  /*3080*/  LDS.U16 R63, [R0+0xc0] ;  /* 0x0000c000003f7984 */ /* 0x000fe20000000400 */
[----:B------:R-:W-:-:S03]  /*3090*/  IMAD R55, R67, c[0x0][0x214], R52 ;  /* 0x0000850043377a24 */ /* 0x000fc600078e0234 */
[----:B------:R-:W-:Y:S02]  /*30a0*/  @!P0 STS [0x100], R2 ;  /* 0x00010002ff008388 */ /* 0x000fe40000000800 */
[----:B------:R-:W-:Y:S02]  /*30b0*/  IADD3 R65, R51, R55, RZ ;  /* 0x0000003733417210 */ /* 0x000fe40007ffe0ff */
[----:B------:R-:W-:Y:S06]  /*30c0*/  BAR.SYNC.DEFER_BLOCKING 0x0 ;  /* 0x0000000000007b1d */ /* 0x000fec0000010000 */
[----:B------:R-:W0:Y:S02]  /*30d0*/  LDS R56, [0x100] ;  /* 0x00010000ff387984 */ /* 0x000e240000000800 */
[----:B0-----:R-:W-:-:S13]  /*30e0*/  ISETP.GE.AND P0, PT, R48, R56, PT ;  /* 0x000000383000720c */ /* 0x001fda0003f06270 */
        /* <DEDUP_REMOVED lines=12> */
.L_x_2903:
[----:B------:R-:W-:Y:S05]  /*31b0*/  BSYNC B0 ;  /* 0x0000000000007941 */ /* 0x000fea0003800000 */
.L_x_2902:
[----:B------:R-:W-:Y:S01]  /*31c0*/  HFMA2.MMA R53, -RZ, RZ, 0, 1.1920928955078125e-07 ;  /* 0x00000002ff357435 */ /* 0x000fe200000001ff */
[----:B------:R-:W-:Y:S01]  /*31d0*/  IMAD.MOV.U32 R51, RZ, RZ, R65 ;  /* 0x000000ffff337224 */ /* 0x000fe200078e0041 */
[----:B0-----:R-:W-:Y:S01]  /*31e0*/  SHF.R.S32.HI R57, RZ, 0x1f, R15 ;  /* 0x0000001fff397819 */ /* 0x001fe2000001140f */
        /* <DEDUP_REMOVED lines=16> */
[----:B------:R0:W-:Y:S04]  /*32f0*/  @!P1 STG.E.U16 [R50.64+0x80], R61 ;  /* 0x0000803d32009986 */ /* 0x0001e8000c101504 */
[----:B------:R0:W-:Y:S04]  /*3300*/  @!P2 STG.E.U16 [R50.64+0xc0], R63 ;  /* 0x0000c03f3200a986 */ /* 0x0001e8000c101504 */
[----:B------:R0:W-:Y:S01]  /*3310*/  @!P0 STG.E.U16 [R50.64+0x40], R59 ;  /* 0x0000403b32008986 */ /* 0x0001e2000c101504 */
[----:B------:R-:W-:-:S13]  /*3320*/  ISETP.GE.AND P0, PT, R4, R19, PT ;  /* 0x000000130400720c */ /* 0x000fda0003f06270 */
[----:B0-----:R-:W-:Y:S01]  /*3330*/  @P0 CALL.REL.NOINC `(.L_x_2904) ;  /* 0x0000001000000944 */ /* 0x001fe20003c00000 */
[----:B------:R-:W-:Y:S05]  /*3340*/  BRA `(.L_x_2905) ;  /* 0xffffde9000007947 */ /* 0x000fea000383ffff */
.L_x_2904:
[----:B------:R-:W-:Y:S05]  /*3350*/  EXIT ;  /* 0x000000000000794d */ /* 0x000fea0003800000 */
.L_x_2906:
        /* <DEDUP_REMOVED lines=10> */
.L_x_8874:


//--------------------- .text._Z25selective_scan_fwd_kernelI32Selective_Scan_fwd_kernel_traitsILi32ELi4ELi1ELb0ELb1ELb1ELb0ELb1EN3c104HalfEffEEv13SSMParamsBase --------------------------
	.section	.text._Z25selective_scan_fwd_kernelI32Selective_Scan_fwd_kernel_traitsILi32ELi4ELi1ELb0ELb1ELb1ELb0ELb1EN3c104HalfEffEEv13SSMParamsBase,"ax",@progbits
	.sectioninfo	@"SHI_REGISTERS=91"
	.align	128
        .global         _Z25selective_scan_fwd_kernelI32Selective_Scan_fwd_kernel_traitsILi32ELi4ELi1ELb0ELb1ELb1ELb0ELb1EN3c104HalfEffEEv13SSMParamsBase
        .type           _Z25selective_scan_fwd_kernelI32Selective_Scan_fwd_kernel_traitsILi32ELi4ELi1ELb0ELb1ELb1ELb0ELb1EN3c104HalfEffEEv13SSMParamsBase,@function
        .size           _Z25selective_scan_fwd_kernelI32Selective_Scan_fwd_kernel_traitsILi32ELi4ELi1ELb0ELb1ELb1ELb0ELb1EN3c104HalfEffEEv13SSMParamsBase,(.L_x_8875 - _Z25selective_scan_fwd_kernelI32Selective_Scan_fwd_kernel_traitsILi32ELi4ELi1ELb0ELb1ELb1ELb0ELb1EN3c104HalfEffEEv13SSMParamsBase)
        .other          _Z25selective_scan_fwd_kernelI32Selective_Scan_fwd_kernel_traitsILi32ELi4ELi1ELb0ELb1ELb1ELb0ELb1EN3c104HalfEffEEv13SSMParamsBase,@"STO_CUDA_ENTRY STV_DEFAULT"
_Z25selective_scan_fwd_kernelI32Selective_Scan_fwd_kernel_traitsILi32ELi4ELi1ELb0ELb1ELb1ELb0ELb1EN3c104HalfEffEEv13SSMParamsBase:
.text._Z25selective_scan_fwd_kernelI32Selective_Scan_fwd_kernel_traitsILi32ELi4ELi1ELb0ELb1ELb1ELb0ELb1EN3c104HalfEffEEv13SSMParamsBase:
        /* <DEDUP_REMOVED lines=35> */
.L_x_2907:
        /* <DEDUP_REMOVED lines=26> */
.L_x_2908:
[----:B------:R-:W-:Y:S05]  /*03d0*/  @!P0 BRA `(.L_x_2909) ;  /* 0x000000a000008947 */ /* 0x000fea0003800000 */
[----:B0-----:R-:W-:Y:S02]  /*03e0*/  IMAD R7, R3, c[0x0][0x248], RZ ;  /* 0x0000920003077a24 */ /* 0x001fe400078e02ff */
        /* <DEDUP_REMOVED lines=9> */
.L_x_2909:
[----:B------:R-:W-:Y:S01]  /*0480*/  ISETP.EQ.U32.AND P0, PT, R37, RZ, PT ;  /* 0x000000ff2500720c */ /* 0x000fe20003f02070 */
[----:B0-----:R-:W-:Y:S01]  /*0490*/  IMAD.MOV.U32 R9, RZ, RZ, RZ ;  /* 0x000000ffff097224 */ /* 0x001fe200078e00ff */
        /* <DEDUP_REMOVED lines=18> */
[----:B------:R-:W-:Y:S01]  /*05c0*/  ISETP.NE.AND.EX P3, PT, RZ, c[0x0][0x26c], PT, P3 ;  /* 0x00009b00ff007a0c */ /* 0x000fe20003f65330 */
[----:B------:R-:W-:-:S04]  /*05d0*/  IMAD.MOV.U32 R4, RZ, RZ, RZ ;  /* 0x000000ffff047224 */ /* 0x000fc800078e00ff */
[----:B0-----:R-:W-:Y:S02]  /*05e0*/  @P1 IADD3 R8, P4, R0, c[0x0][0x2b8], RZ ;  /* 0x0000ae0000081a10 */ /* 0x001fe40007f9e0ff */
[----:B------:R-:W-:Y:S01]  /*05f0*/  @P2 IMAD.MOV.U32 R2, RZ, RZ, c[0x0][0x2c0] ;  /* 0x0000b000ff022624 */ /* 0x000fe200078e00ff */
[----:B------:R-:W-:Y:S02]  /*0600*/  ISETP.NE.AND.EX P5, PT, RZ, c[0x0][0x284], PT, P5 ;  /* 0x0000a100ff007a0c */ /* 0x000fe40003fa5350 */
[----:B------:R-:W-:Y:S02]  /*0610*/  @P1 IADD3.X R9, R3, c[0x0][0x2bc], RZ, P4, !PT ;  /* 0x0000af0003091a10 */ /* 0x000fe400027fe4ff */
[----:B------:R-:W-:Y:S02]  /*0620*/  ISETP.EQ.U32.AND P4, PT, R2, RZ, PT ;  /* 0x000000ff0200720c */ /* 0x000fe40003f82070 */
[----:B------:R-:W-:Y:S02]  /*0630*/  @P2 MOV R4, c[0x0][0x2c4] ;  /* 0x0000b10000042a02 */ /* 0x000fe40000000f00 */
[----:B------:R-:W-:-:S02]  /*0640*/  PRMT R24, RZ, 0x7610, R24 ;  /* 0x00007610ff187816 */ /* 0x000fc40000000018 */
[----:B------:R-:W-:-:S04]  /*0650*/  ISETP.EQ.OR.EX P4, PT, R4, RZ, !P6, P4 ;  /* 0x000000ff0400720c */ /* 0x000fc80007782740 */
[----:B------:R0:W5:Y:S01]  /*0660*/  @P1 LDG.E.U8 R24, [R8.64] ;  /* 0x0000000408181981 */ /* 0x000162000c1e1100 */
[----:B------:R-:W-:Y:S01]  /*0670*/  @P3 LEA R10, P1, R57, c[0x0][0x268], 0x2 ;  /* 0x00009a00390a3a11 */ /* 0x000fe200078210ff */
[----:B------:R-:W-:Y:S01]  /*0680*/  IMAD.MOV.U32 R15, RZ, RZ, RZ ;  /* 0x000000ffff0f7224 */ /* 0x000fe200078e00ff */
[----:B------:R-:W-:Y:S01]  /*0690*/  @P2 MOV R15, c[0x0][0x2c0] ;  /* 0x0000b000000f2a02 */ /* 0x000fe20000000f00 */
[----:B------:R-:W-:Y:S02]  /*06a0*/  IMAD.MOV.U32 R2, RZ, RZ, RZ ;  /* 0x000000ffff027224 */ /* 0x000fe400078e00ff */
[----:B------:R-:W-:Y:S02]  /*06b0*/  @P2 IMAD.MOV.U32 R2, RZ, RZ, c[0x0][0x2c4] ;  /* 0x0000b100ff022624 */ /* 0x000fe400078e00ff */
[----:B------:R-:W-:Y:S01]  /*06c0*/  IMAD.MOV.U32 R22, RZ, RZ, RZ ;  /* 0x000000ffff167224 */ /* 0x000fe200078e00ff */
        /* <DEDUP_REMOVED lines=8> */
[----:B0-----:R-:W-:Y:S02]  /*0750*/  @!P4 LEA R8, P1, R0, R15, 0x2 ;  /* 0x0000000f0008c211 */ /* 0x001fe400078210ff */
[----:B------:R-:W-:Y:S01]  /*0760*/  IABS R15, c[0x0][0x174] ;  /* 0x00005d00000f7a13 */ /* 0x000fe20000000000 */
[----:B------:R-:W-:Y:S01]  /*0770*/  IMAD R16, R56, c[0x0][0x1f8], RZ ;  /* 0x00007e0038107a24 */ /* 0x000fe200078e02ff */
[----:B------:R-:W-:Y:S01]  /*0780*/  @!P4 LEA.HI.X R9, R0, R2, R3, 0x2, P1 ;  /* 0x000000020009c211 */ /* 0x000fe200008f1403 */
[----:B------:R-:W-:Y:S01]  /*0790*/  IMAD R14, R56, c[0x0][0x1e8], RZ ;  /* 0x00007a00380e7a24 */ /* 0x000fe200078e02ff */
[----:B------:R-:W0:Y:S01]  /*07a0*/  I2F.RP R2, R15 ;  /* 0x0000000f00027306 */ /* 0x000e220000209400 */
[----:B---3--:R-:W-:Y:S01]  /*07b0*/  SHF.R.S32.HI R18, RZ, 0x1f, R34 ;  /* 0x0000001fff127819 */ /* 0x008fe20000011422 */
[----:B------:R3:W5:Y:S04]  /*07c0*/  @P5 LDG.E R20, [R12.64] ;  /* 0x000000040c145981 */ /* 0x000768000c1e1900 */
[----:B------:R0:W5:Y:S02]  /*07d0*/  @!P4 LDG.E R21, [R8.64] ;  /* 0x000000040815c981 */ /* 0x000164000c1e1900 */
        /* <DEDUP_REMOVED lines=16> */
[----:B------:R-:W-:Y:S01]  /*08e0*/  @!P3 IADD3 R4, R4, 0x1, RZ ;  /* 0x000000010404b810 */ /* 0x000fe20007ffe0ff */
[----:B------:R-:W-:-:S08]  /*08f0*/  IMAD R15, R18, c[0x0][0x1e0], RZ ;  /* 0x00007800120f7a24 */ /* 0x000fd000078e02ff */
[----:B------:R-:W-:Y:S01]  /*0900*/  @P1 IADD3 R4, R4, 0x1, RZ ;  /* 0x0000000104041810 */ /* 0x000fe20007ffe0ff */
[----:B------:R-:W-:-:S04]  /*0910*/  IMAD R9, R18, c[0x0][0x1a0], RZ ;  /* 0x0000680012097a24 */ /* 0x000fc800078e02ff */
[----:B------:R-:W-:Y:S01]  /*0920*/  @!P4 IMAD.MOV R4, RZ, RZ, -R4 ;  /* 0x000000ffff04c224 */ /* 0x000fe200078e0a04 */
[----:B------:R-:W-:Y:S01]  /*0930*/  @!P2 LOP3.LUT R4, RZ, c[0x0][0x174], RZ, 0x33, !PT ;  /* 0x00005d00ff04aa12 */ /* 0x000fe200078e33ff */
[----:B------:R-:W-:-:S03]  /*0940*/  IMAD.WIDE.U32 R6, R34, c[0x0][0x1e0], RZ ;  /* 0x0000780022067a25 */ /* 0x000fc600078e00ff */
[----:B------:R-:W-:Y:S01]  /*0950*/  SHF.R.S32.HI R2, RZ, 0x1f, R4 ;  /* 0x0000001fff027819 */ /* 0x000fe20000011404 */
[----:B------:R-:W-:Y:S02]  /*0960*/  IMAD R15, R34, c[0x0][0x1e4], R15 ;  /* 0x00007900220f7a24 */ /* 0x000fe400078e020f */
[----:B------:R-:W-:Y:S02]  /*0970*/  IMAD R17, R18, c[0x0][0x1f0], RZ ;  /* 0x00007c0012117a24 */ /* 0x000fe400078e02ff */
[----:B------:R-:W-:Y:S01]  /*0980*/  IMAD.WIDE.U32 R10, R34, c[0x0][0x1a0], RZ ;  /* 0x00006800220a7a25 */ /* 0x000fe200078e00ff */
[----:B------:R-:W-:-:S03]  /*0990*/  IADD3 R7, R7, R15, RZ ;  /* 0x0000000f07077210 */ /* 0x000fc60007ffe0ff */
[C---:B------:R-:W-:Y:S02]  /*09a0*/  IMAD R19, R34.reuse, c[0x0][0x1a4], R9 ;  /* 0x0000690022137a24 */ /* 0x040fe400078e0209 */
[----:B------:R-:W-:-:S04]  /*09b0*/  IMAD.WIDE.U32 R8, R34, c[0x0][0x1f0], RZ ;  /* 0x00007c0022087a25 */ /* 0x000fc800078e00ff */
[----:B------:R-:W-:Y:S02]  /*09c0*/  IMAD.IADD R11, R11, 0x1, R19 ;  /* 0x000000010b0b7824 */ /* 0x000fe400078e0213 */
[----:B------:R-:W-:Y:S02]  /*09d0*/  IMAD R17, R34, c[0x0][0x1f4], R17 ;  /* 0x00007d0022117a24 */ /* 0x000fe400078e0211 */
[----:B------:R-:W-:Y:S02]  /*09e0*/  IMAD R15, R2, c[0x0][0x1b8], RZ ;  /* 0x00006e00020f7a24 */ /* 0x000fe400078e02ff */
[----:B------:R-:W-:Y:S02]  /*09f0*/  IMAD.IADD R9, R9, 0x1, R17 ;  /* 0x0000000109097824 */ /* 0x000fe400078e0211 */
[----:B------:R-:W-:-:S04]  /*0a00*/  IMAD.WIDE.U32 R10, R4, c[0x0][0x1b8], R10 ;  /* 0x00006e00040a7a25 */ /* 0x000fc800078e000a */
[----:B------:R-:W-:Y:S01]  /*0a10*/  IMAD R15, R4, c[0x0][0x1bc], R15 ;  /* 0x00006f00040f7a24 */ /* 0x000fe200078e020f */
        /* <DEDUP_REMOVED lines=10> */
[----:B------:R-:W-:Y:S01]  /*0ac0*/  IMAD R23, R18, c[0x0][0x1c0], RZ ;  /* 0x0000700012177a24 */ /* 0x000fe200078e02ff */
[----:B------:R-:W-:-:S02]  /*0ad0*/  LEA R32, P1, R6, c[0x0][0x270], 0x1 ;  /* 0x00009c0006207a11 */ /* 0x000fc400078208ff */
[----:B------:R-:W-:Y:S01]  /*0ae0*/  ISETP.NE.U32.AND P3, PT, RZ, c[0x0][0x2d8], PT ;  /* 0x0000b600ff007a0c */ /* 0x000fe20003f65070 */
[----:B---3--:R-:W-:Y:S01]  /*0af0*/  IMAD.WIDE.U32 R12, R34, c[0x0][0x1c0], RZ ;  /* 0x00007000220c7a25 */ /* 0x008fe200078e00ff */
[----:B------:R-:W-:Y:S02]  /*0b00*/  LEA.HI.X R31, R8, c[0x0][0x27c], R31, 0x1, P2 ;  /* 0x00009f00081f7a11 */ /* 0x000fe400010f0c1f */
[----:B------:R-:W-:Y:S01]  /*0b10*/  LEA.HI.X R33, R6, c[0x0][0x274], R33, 0x1, P1 ;  /* 0x00009d0006217a11 */ /* 0x000fe200008f0c21 */
[----:B------:R-:W-:Y:S01]  /*0b20*/  IMAD R23, R34, c[0x0][0x1c4], R23 ;  /* 0x0000710022177a24 */ /* 0x000fe200078e0217 */
[----:B------:R-:W-:Y:S02]  /*0b30*/  ISETP.NE.U32.AND P2, PT, RZ, c[0x0][0x2c8], PT ;  /* 0x0000b200ff007a0c */ /* 0x000fe40003f45070 */
[----:B------:R-:W-:Y:S02]  /*0b40*/  ISETP.NE.AND.EX P3, PT, RZ, c[0x0][0x2dc], PT, P3 ;  /* 0x0000b700ff007a0c */ /* 0x000fe40003f65330 */
[----:B------:R-:W-:Y:S01]  /*0b50*/  ISETP.NE.U32.AND P1, PT, RZ, c[0x0][0x2e0], PT ;  /* 0x0000b800ff007a0c */ /* 0x000fe20003f25070 */
[----:B------:R-:W-:Y:S01]  /*0b60*/  IMAD.IADD R13, R13, 0x1, R23 ;  /* 0x000000010d0d7824 */ /* 0x000fe200078e0217 */
[----:B------:R-:W-:Y:S01]  /*0b70*/  ISETP.NE.AND.EX P2, PT, RZ, c[0x0][0x2cc], PT, P2 ;  /* 0x0000b300ff007a0c */ /* 0x000fe20003f45320 */
[----:B------:R-:W-:Y:S01]  /*0b80*/  IMAD R17, R2, c[0x0][0x1d8], RZ ;  /* 0x0000760002117a24 */ /* 0x000fe200078e02ff */
[----:B------:R-:W-:Y:S01]  /*0b90*/  ISETP.NE.AND.EX P1, PT, RZ, c[0x0][0x2e4], PT, P1 ;  /* 0x0000b900ff007a0c */ /* 0x000fe20003f25310 */
[----:B------:R-:W-:-:S04]  /*0ba0*/  IMAD.WIDE.U32 R12, R4, c[0x0][0x1d8], R12 ;  /* 0x00007600040c7a25 */ /* 0x000fc800078e000c */
[----:B------:R-:W-:Y:S01]  /*0bb0*/  IMAD R17, R4, c[0x0][0x1dc], R17 ;  /* 0x0000770004117a24 */ /* 0x000fe200078e0211 */
[----:B------:R-:W-:Y:S01]  /*0bc0*/  HFMA2.MMA R11, -RZ, RZ, 0, 0 ;  /* 0x00000000ff0b7435 */ /* 0x000fe200000001ff */
[C---:B------:R-:W-:Y:S01]  /*0bd0*/  LEA R26, P4, R12.reuse, c[0x0][0x260], 0x1 ;  /* 0x000098000c1a7a11 */ /* 0x040fe200078808ff */
[----:B------:R-:W-:Y:S02]  /*0be0*/  IMAD.MOV.U32 R14, RZ, RZ, RZ ;  /* 0x000000ffff0e7224 */ /* 0x000fe400078e00ff */
[----:B------:R-:W-:Y:S01]  /*0bf0*/  IADD3 R27, R13, R17, RZ ;  /* 0x000000110d1b7210 */ /* 0x000fe20007ffe0ff */
        /* <DEDUP_REMOVED lines=20> */
[----:B----4-:R-:W-:Y:S01]  /*0d40*/  IMAD.IADD R16, R5, 0x1, -R34 ;  /* 0x0000000105107824 */ /* 0x010fe200078e0a22 */
        /* <DEDUP_REMOVED lines=37> */
.L_x_2910:
        /* <DEDUP_REMOVED lines=18> */
.L_x_2911:
        /* <DEDUP_REMOVED lines=8> */
[----:B0-----:R-:W-:-:S05]  /*1140*/  IMAD.SHL.U32 R17, R8, 0x4, RZ ;  /* 0x0000000408117824 */ /* 0x001fca00078e00ff */
        /* <DEDUP_REMOVED lines=9> */
.L_x_2932:
        /* <DEDUP_REMOVED lines=20> */
[----:B------:R-:W-:Y:S01]  /*1320*/  PRMT R59, RZ, 0x7610, R59 ;  /* 0x00007610ff3b7816 */ /* 0x000fe2000000003b */
[----:B------:R-:W-:Y:S01]  /*1330*/  IMAD.X R51, R33, 0x1, R52, P0 ;  /* 0x0000000121337824 */ /* 0x000fe200000e0634 */
[----:B------:R-:W-:Y:S02]  /*1340*/  PRMT R61, RZ, 0x7610, R61 ;  /* 0x00007610ff3d7816 */ /* 0x000fe4000000003d */
[----:B------:R-:W-:Y:S02]  /*1350*/  PRMT R63, RZ, 0x7610, R63 ;  /* 0x00007610ff3f7816 */ /* 0x000fe4000000003f */
[----:B------:R-:W2:Y:S04]  /*1360*/  @!P6 LDG.E.U16 R53, [R50.64] ;  /* 0x000000043235e981 */ /* 0x000ea8000c1e1500 */
[----:B------:R-:W3:Y:S04]  /*1370*/  @!P5 LDG.E.U16 R59, [R50.64+0x40] ;  /* 0x00004004323bd981 */ /* 0x000ee8000c1e1500 */
[----:B------:R-:W4:Y:S04]  /*1380*/  @!P4 LDG.E.U16 R61, [R50.64+0x80] ;  /* 0x00008004323dc981 */ /* 0x000f28000c1e1500 */
[----:B------:R-:W5:Y:S01]  /*1390*/  @!P3 LDG.E.U16 R63, [R50.64+0xc0] ;  /* 0x0000c004323fb981 */ /* 0x000f62000c1e1500 */
[----:B------:R-:W-:-:S02]  /*13a0*/  SHF.L.U32 R0, R6, 0x1, RZ ;  /* 0x0000000106007819 */ /* 0x000fc400000006ff */
[----:B------:R-:W-:Y:S02]  /*13b0*/  IADD3 R54, P0, R30, R55, RZ ;  /* 0x000000371e367210 */ /* 0x000fe40007f1e0ff */
        /* <DEDUP_REMOVED lines=68> */
.L_x_2913:
[----:B------:R-:W-:Y:S05]  /*1800*/  BSYNC B0 ;  /* 0x0000000000007941 */ /* 0x000fea0003800000 */
.L_x_2912:
[----:B------:R-:W-:Y:S01]  /*1810*/  ISETP.EQ.OR P1, PT, RZ, UR6, P1 ;  /* 0x00000006ff007c0c */ /* 0x000fe20008f22670 */
[----:B------:R-:W-:Y:S01]  /*1820*/  BSSY B0, `(.L_x_2914) ;  /* 0x0000026000007945 */ /* 0x000fe20003800000 */
[----:B------:R-:W-:Y:S01]  /*1830*/  FSETP.GTU.FTZ.AND P0, PT, R62, 20, PT ;  /* 0x41a000003e00780b */ /* 0x000fe20003f1c000 */
[----:B------:R-:W-:Y:S01]  /*1840*/  IMAD.WIDE R32, R2, 0x2, R32 ;  /* 0x0000000202207825 */ /* 0x000fe200078e0220 */
[----:B------:R-:W-:Y:S02]  /*1850*/  ISETP.EQ.OR P2, PT, RZ, UR6, P2 ;  /* 0x00000006ff007c0c */ /* 0x000fe40009742670 */
[----:B------:R-:W-:Y:S02]  /*1860*/  ISETP.EQ.OR P0, PT, RZ, UR6, P0 ;  /* 0x00000006ff007c0c */ /* 0x000fe40008702670 */
[----:B------:R-:W-:-:S05]  /*1870*/  MOV R55, c[0x0][0x16c] ;  /* 0x00005b0000377a02 */ /* 0x000fca0000000f00 */
        /* <DEDUP_REMOVED lines=32> */
.L_x_2915:
[----:B------:R-:W-:Y:S05]  /*1a80*/  BSYNC B0 ;  /* 0x0000000000007941 */ /* 0x000fea0003800000 */
.L_x_2914:
        /* <DEDUP_REMOVED lines=33> */
.L_x_2917:
[----:B------:R-:W-:Y:S05]  /*1ca0*/  BSYNC B0 ;  /* 0x0000000000007941 */ /* 0x000fea0003800000 */
.L_x_2916:
        /* <DEDUP_REMOVED lines=33> */
.L_x_2919:
[----:B------:R-:W-:Y:S05]  /*1ec0*/  BSYNC B0 ;  /* 0x0000000000007941 */ /* 0x000fea0003800000 */
.L_x_2918:
        /* <DEDUP_REMOVED lines=17> */
.L_x_2928:
        /* <DEDUP_REMOVED lines=8> */
[----:B------:R-:W-:-:S03]  /*2060*/  PRMT R81, RZ, 0x7610, R81 ;  /* 0x00007610ff517816 */ /* 0x000fc60000000051 */
[----:B------:R-:W-:-:S05]  /*2070*/  IMAD.IADD R51, R51, 0x1, R53 ;  /* 0x0000000133337824 */ /* 0x000fca00078e0235 */
[----:B------:R-:W-:-:S05]  /*2080*/  LEA.HI.X R75, R50, R29, R51, 0x1, P0 ;  /* 0x0000001d324b7211 */ /* 0x000fca00000f0c33 */
[----:B------:R0:W2:Y:S04]  /*2090*/  @!P6 LDG.E.U16 R65, [R74.64] ;  /* 0x000000044a41e981 */ /* 0x0000a8000c1e1500 */
[----:B------:R0:W3:Y:S04]  /*20a0*/  @!P5 LDG.E.U16 R77, [R74.64+0x40] ;  /* 0x000040044a4dd981 */ /* 0x0000e8000c1e1500 */
[----:B------:R0:W4:Y:S04]  /*20b0*/  @!P4 LDG.E.U16 R79, [R74.64+0x80] ;  /* 0x000080044a4fc981 */ /* 0x000128000c1e1500 */
[----:B------:R0:W5:Y:S01]  /*20c0*/  @!P3 LDG.E.U16 R81, [R74.64+0xc0] ;  /* 0x0000c0044a51b981 */ /* 0x000162000c1e1500 */
        /* <DEDUP_REMOVED lines=11> */
[----:B------:R-:W-:Y:S02]  /*2180*/  LEA R50, P0, R52, R26, 0x1 ;  /* 0x0000001a34327211 */ /* 0x000fe400078008ff */
[----:B0-----:R-:W-:Y:S01]  /*2190*/  PRMT R75, RZ, 0x7610, R75 ;  /* 0x00007610ff4b7816 */ /* 0x001fe2000000004b */
[----:B------:R-:W5:Y:S01]  /*21a0*/  LDG.E R54, [R54.64] ;  /* 0x0000000436367981 */ /* 0x000f62000c1e1900 */
[----:B------:R-:W-:Y:S02]  /*21b0*/  IADD3 R51, R53, R83, RZ ;  /* 0x0000005335337210 */ /* 0x000fe40007ffe0ff */
[----:B------:R-:W-:Y:S02]  /*21c0*/  PRMT R83, RZ, 0x7610, R83 ;  /* 0x00007610ff537816 */ /* 0x000fe40000000053 */
[----:B------:R-:W-:-:S02]  /*21d0*/  PRMT R85, RZ, 0x7610, R85 ;  /* 0x00007610ff557816 */ /* 0x000fc40000000055 */
[----:B------:R-:W-:Y:S02]  /*21e0*/  PRMT R87, RZ, 0x7610, R87 ;  /* 0x00007610ff577816 */ /* 0x000fe40000000057 */
        /* <DEDUP_REMOVED lines=10> */
[----:B------:R-:W3:Y:S01]  /*2290*/  LDS.64 R52, [R6.X8] ;  /* 0x0000000006347984 */ /* 0x000ee20000008a00 */
[----:B------:R-:W-:Y:S01]  /*22a0*/  ISETP.NE.AND P0, PT, R4, RZ, PT ;  /* 0x000000ff0400720c */ /* 0x000fe20003f05270 */
[----:B------:R-:W-:-:S02]  /*22b0*/  FMUL.FTZ R74, R54, 1.4426950216293334961 ;  /* 0x3fb8aa3b364a7820 */ /* 0x000fc40000410000 */
[----:B0-----:R-:W-:Y:S02]  /*22c0*/  IMAD.SHL.U32 R65, R67, 0x8, RZ ;  /* 0x0000000843417824 */ /* 0x001fe400078e00ff */
[C---:B------:R-:W-:Y:S02]  /*22d0*/  FMUL.FTZ R76, R74.reuse, R61 ;  /* 0x0000003d4a4c7220 */ /* 0x040fe40000410000 */
[C---:B-1----:R-:W-:Y:S02]  /*22e0*/  FMUL.FTZ R77, R74.reuse, R60 ;  /* 0x0000003c4a4d7220 */ /* 0x042fe40000410000 */
[----:B------:R-:W-:Y:S02]  /*22f0*/  FMUL.FTZ R82, R74, R62 ;  /* 0x0000003e4a527220 */ /* 0x000fe40000410000 */
[----:B------:R-:W2:Y:S08]  /*2300*/  MUFU.EX2 R76, R76 ;  /* 0x0000004c004c7308 */ /* 0x000eb00000000800 */
[----:B------:R-:W0:Y:S01]  /*2310*/  MUFU.EX2 R77, R77 ;  /* 0x0000004d004d7308 */ /* 0x000e220000000800 */
[----:B------:R-:W-:-:S07]  /*2320*/  ISETP.GE.U32.AND P2, PT, R17, R2, PT ;  /* 0x000000021100720c */ /* 0x000fce0003f46070 */
[----:B------:R-:W-:Y:S01]  /*2330*/  MUFU.EX2 R82, R82 ;  /* 0x0000005200527308 */ /* 0x000fe20000000800 */
[----:B------:R-:W-:Y:S02]  /*2340*/  ISETP.GE.U32.AND P1, PT, R13, R2, PT ;  /* 0x000000020d00720c */ /* 0x000fe40003f26070 */
[----:B--2---:R-:W-:Y:S02]  /*2350*/  FSEL R81, R76, 1, !P2 ;  /* 0x3f8000004c517808 */ /* 0x004fe40005000000 */
[----:B0-----:R-:W-:Y:S01]  /*2360*/  FSEL R78, R77, 1, !P1 ;  /* 0x3f8000004d4e7808 */ /* 0x001fe20004800000 */
[----:B---3--:R-:W-:Y:S04]  /*2370*/  STS.U16 [R0+0x100], R75 ;  /* 0x0001004b00007388 */ /* 0x008fe80000000400 */
[----:B----4-:R-:W-:Y:S04]  /*2380*/  STS.U16 [R0+0x140], R83 ;  /* 0x0001405300007388 */ /* 0x010fe80000000400 */
[----:B-----5:R0:W-:Y:S04]  /*2390*/  STS.U16 [R0+0x180], R85 ;  /* 0x0001805500007388 */ /* 0x0201e80000000400 */
[----:B------:R-:W-:Y:S01]  /*23a0*/  STS.U16 [R0+0x1c0], R87 ;  /* 0x0001c05700007388 */ /* 0x000fe20000000400 */
[----:B------:R-:W-:-:S06]  /*23b0*/  NOP ;  /* 0x0000000000007918 */ /* 0x000fcc0000000000 */
[----:B------:R-:W1:Y:S04]  /*23c0*/  LDS.64 R54, [R6.X8+0x100] ;  /* 0x0001000006367984 */ /* 0x000e680000008a00 */
[----:B------:R2:W3:Y:S01]  /*23d0*/  @P0 LDS.64 R50, [R65+0x220] ;  /* 0x0002200041320984 */ /* 0x0004e20000000a00 */
[----:B0-----:R-:W-:Y:S01]  /*23e0*/  FMUL.FTZ R85, R74, R59 ;  /* 0x0000003b4a557220 */ /* 0x001fe20000410000 */
[--C-:B------:R-:W-:Y:S02]  /*23f0*/  HADD2.F32 R75, -RZ, R52.reuse.H0_H0 ;  /* 0x20000034ff4b7230 */ /* 0x100fe40000004100 */
[----:B------:R-:W-:-:S03]  /*2400*/  HADD2.F32 R52, -RZ, R52.H1_H1 ;  /* 0x30000034ff347230 */ /* 0x000fc60000004100 */
[----:B------:R-:W0:Y:S01]  /*2410*/  MUFU.EX2 R85, R85 ;  /* 0x0000005500557308 */ /* 0x000e220000000800 */
[--C-:B------:R-:W-:Y:S01]  /*2420*/  HADD2.F32 R74, -RZ, R53.reuse.H0_H0 ;  /* 0x20000035ff4a7230 */ /* 0x100fe20000004100 */
[----:B------:R-:W-:Y:S01]  /*2430*/  FMUL.FTZ R75, R70, R75 ;  /* 0x0000004b464b7220 */ /* 0x000fe20000410000 */
[----:B------:R-:W-:Y:S01]  /*2440*/  HADD2.F32 R53, -RZ, R53.H1_H1 ;  /* 0x30000035ff357230 */ /* 0x000fe20000004100 */
[----:B------:R-:W-:Y:S02]  /*2450*/  FMUL.FTZ R52, R69, R52 ;  /* 0x0000003445347220 */ /* 0x000fe40000410000 */
[----:B------:R-:W-:Y:S01]  /*2460*/  FMUL.FTZ R84, R71, R74 ;  /* 0x0000004a47547220 */ /* 0x000fe20000410000 */
[----:B------:R-:W-:Y:S01]  /*2470*/  FSEL R80, R75, RZ, !P2 ;  /* 0x000000ff4b507208 */ /* 0x000fe20005000000 */
[----:B------:R-:W-:Y:S01]  /*2480*/  FMUL.FTZ R53, R68, R53 ;  /* 0x0000003544357220 */ /* 0x000fe20000410000 */
[----:B------:R-:W-:Y:S02]  /*2490*/  FSEL R79, R52, RZ, !P1 ;  /* 0x000000ff344f7208 */ /* 0x000fe40004800000 */
[----:B------:R-:W-:-:S02]  /*24a0*/  ISETP.GE.U32.AND P2, PT, R11, R2, PT ;  /* 0x000000020b00720c */ /* 0x000fc40003f46070 */
[----:B------:R-:W-:Y:S02]  /*24b0*/  ISETP.GE.U32.AND P1, PT, R9, R2, PT ;  /* 0x000000020900720c */ /* 0x000fe40003f26070 */
[----:B------:R-:W-:Y:S02]  /*24c0*/  FSEL R84, R84, RZ, !P2 ;  /* 0x000000ff54547208 */ /* 0x000fe40005000000 */
[----:B0-----:R-:W-:Y:S02]  /*24d0*/  FSEL R85, R85, 1, !P2 ;  /* 0x3f80000055557808 */ /* 0x001fe40005000000 */
[----:B------:R-:W-:Y:S02]  /*24e0*/  FSEL R82, R82, 1, !P1 ;  /* 0x3f80000052527808 */ /* 0x000fe40004800000 */
[----:B------:R-:W-:Y:S01]  /*24f0*/  FSEL R83, R53, RZ, !P1 ;  /* 0x000000ff35537208 */ /* 0x000fe20004800000 */
[--C-:B-1----:R-:W-:Y:S02]  /*2500*/  HADD2.F32 R74, -RZ, R54.reuse.H0_H0 ;  /* 0x20000036ff4a7230 */ /* 0x102fe40000004100 */
[----:B------:R-:W-:-:S02]  /*2510*/  HADD2.F32 R77, -RZ, R54.H1_H1 ;  /* 0x30000036ff4d7230 */ /* 0x000fc40000004100 */
[--C-:B------:R-:W-:Y:S02]  /*2520*/  HADD2.F32 R75, -RZ, R55.reuse.H0_H0 ;  /* 0x20000037ff4b7230 */ /* 0x100fe40000004100 */
[----:B------:R-:W-:Y:S01]  /*2530*/  HADD2.F32 R76, -RZ, R55.H1_H1 ;  /* 0x30000037ff4c7230 */ /* 0x000fe20000004100 */
[----:B------:R-:W-:Y:S05]  /*2540*/  @P0 BRA `(.L_x_2921) ;  /* 0x000001d000000947 */ /* 0x000fea0003800000 */
[----:B--23--:R-:W0:Y:S01]  /*2550*/  LDC.U8 R50, c[0x0][0x189] ;  /* 0x00006240ff327b82 */ /* 0x00ce220000000000 */
        /* <DEDUP_REMOVED lines=17> */
.L_x_2922:
        /* <DEDUP_REMOVED lines=11> */
.L_x_2921:
[-C--:B--23--:R-:W-:Y:S01]  /*2720*/  FFMA.FTZ R52, R80, R78.reuse, R79 ;  /* 0x0000004e50347223 */ /* 0x08cfe2000001004f */
[C---:B------:R-:W-:Y:S01]  /*2730*/  ISETP.GE.AND P0, PT, R6.reuse, 0x1, PT ;  /* 0x000000010600780c */ /* 0x040fe20003f06270 */
        /* <DEDUP_REMOVED lines=40> */
[----:B-1----:R-:W-:-:S03]  /*29c0*/  @!P0 IMAD.MOV.U32 R86, RZ, RZ, R50 ;  /* 0x000000ffff568224 */ /* 0x002fc600078e0032 */
        /* <DEDUP_REMOVED lines=28> */
.L_x_2925:
        /* <DEDUP_REMOVED lines=32> */
.L_x_2926:
[----:B------:R0:W5:Y:S02]  /*2d90*/  LDG.E R83, [R46.64] ;  /* 0x000000042e537981 */ /* 0x000164000c1e1900 */
.L_x_2927:
        /* <DEDUP_REMOVED lines=14> */
.L_x_2924:
[----:B------:R-:W-:Y:S05]  /*2e80*/  BSYNC B0 ;  /* 0x0000000000007941 */ /* 0x000fea0003800000 */
.L_x_2923:
        /* <DEDUP_REMOVED lines=8> */
.L_x_2920:
[----:B------:R-:W-:Y:S01]  /*2f10*/  BAR.SYNC.DEFER_BLOCKING 0x0 ;  /* 0x0000000000007b1d */ /* 0x000fe20000010000 */
[----:B------:R-:W-:Y:S01]  /*2f20*/  ISETP.NE.AND P0, PT, R8, RZ, PT ;  /* 0x000000ff0800720c */ /* 0x000fe20003f05270 */
[----:B------:R-:W-:Y:S01]  /*2f30*/  IMAD R53, R18, c[0x0][0x210], RZ ;  /* 0x0000840012357a24 */ /* 0x000fe200078e02ff */
[----:B01----:R-:W-:Y:S01]  /*2f40*/  F2FP.PACK_AB R50, R72, R73 ;  /* 0x000000494832723e */ /* 0x003fe200000000ff */
[C---:B------:R-:W-:Y:S01]  /*2f50*/  IMAD.WIDE.U32 R54, R34.reuse, c[0x0][0x210], RZ ;  /* 0x0000840022367a25 */ /* 0x040fe200078e00ff */
[----:B------:R-:W-:Y:S01]  /*2f60*/  F2FP.PACK_AB R51, R63, R64 ;  /* 0x000000403f33723e */ /* 0x000fe200000000ff */
[----:B------:R-:W-:Y:S02]  /*2f70*/  BSSY B0, `(.L_x_2929) ;  /* 0x0000019000007945 */ /* 0x000fe40003800000 */
[----:B------:R-:W-:-:S04]  /*2f80*/  IMAD R69, R34, c[0x0][0x214], R53 ;  /* 0x0000850022457a24 */ /* 0x000fc800078e0235 */
[----:B------:R-:W-:Y:S01]  /*2f90*/  IMAD.IADD R67, R55, 0x1, R69 ;  /* 0x0000000137437824 */ /* 0x000fe200078e0245 */
[----:B------:R-:W-:Y:S01]  /*2fa0*/  STS.64 [R6.X8], R50 ;  /* 0x0000003206007388 */ /* 0x000fe20000008a00 */
[----:B------:R-:W-:-:S06]  /*2fb0*/  NOP ;  /* 0x0000000000007918 */ /* 0x000fcc0000000000 */
[----:B------:R-:W-:Y:S04]  /*2fc0*/  LDS.U16 R59, [R0] ;  /* 0x00000000003b7984 */ /* 0x000fe80000000400 */
        /* <DEDUP_REMOVED lines=19> */
.L_x_2930:
[----:B------:R-:W-:Y:S05]  /*3100*/  BSYNC B0 ;  /* 0x0000000000007941 */ /* 0x000fea0003800000 */
.L_x_2929:
[----:B0-----:R-:W-:Y:S01]  /*3110*/  MOV R50, R54 ;  /* 0x0000003600327202 */ /* 0x001fe20000000f00 */
[----:B------:R-:W-:Y:S01]  /*3120*/  HFMA2.MMA R53, -RZ, RZ, 0, 1.1920928955078125e-07 ;  /* 0x00000002ff357435 */ /* 0x000fe200000001ff */
[----:B------:R-:W-:Y:S01]  /*3130*/  IMAD.MOV.U32 R51, RZ, RZ, R67 ;  /* 0x000000ffff337224 */ /* 0x000fe200078e0043 */
[----:B------:R-:W-:Y:S01]  /*3140*/  SHF.R.S32.HI R59, RZ, 0x1f, R15 ;  /* 0x0000001fff3b7819 */ /* 0x000fe2000001140f */
        /* <DEDUP_REMOVED lines=22> */
.L_x_2931:
[----:B------:R-:W-:Y:S05]  /*32b0*/  EXIT ;  /* 0x000000000000794d */ /* 0x000fea0003800000 */
.L_x_2933:
        /* <DEDUP_REMOVED lines=12> */
.L_x_8875:


//--------------------- .text._Z25selective_scan_fwd_kernelI32Selective_Scan_fwd_kernel_traitsILi32ELi4ELi1ELb0ELb1ELb1ELb1ELb0EN3c104HalfEffEEv13SSMParamsBase --------------------------
	.section	.text._Z25selective_scan_fwd_kernelI32Selective_Scan_fwd_kernel_traitsILi32ELi4ELi1ELb0ELb1ELb1ELb1ELb0EN3c104HalfEffEEv13SSMParamsBase,"ax",@progbits
	.sectioninfo	@"SHI_REGISTERS=87"
	.align	128
        .global         _Z25selective_scan_fwd_kernelI32Selective_Scan_fwd_kernel_traitsILi32ELi4ELi1ELb0ELb1ELb1ELb1ELb0EN3c104HalfEffEEv13SSMParamsBase
        .type           _Z25selective_scan_fwd_kernelI32Selective_Scan_fwd_kernel_traitsILi32ELi4ELi1ELb0ELb1ELb1ELb1ELb0EN3c104HalfEffEEv13SSMParamsBase,@function
        .size           _Z25selective_scan_fwd_kernelI32Selective_Scan_fwd_kernel_traitsILi32ELi4ELi1ELb0ELb1ELb1ELb1ELb0EN3c104HalfEffEEv13SSMParamsBase,(.L_x_8876 - _Z25selective_scan_fwd_kernelI32Selective_Scan_fwd_kernel_traitsILi32ELi4ELi1ELb0ELb1ELb1ELb1ELb0EN3c104HalfEffEEv13SSMParamsBase)
        .other          _Z25selective_scan_fwd_kernelI32Selective_Scan_fwd_kernel_traitsILi32ELi4ELi1ELb0ELb1ELb1ELb1ELb0EN3c104HalfEffEEv13SSMParamsBase,@"STO_CUDA_ENTRY STV_DEFAULT"
_Z25selective_scan_fwd_kernelI32Selective_Scan_fwd_kernel_traitsILi32ELi4ELi1ELb0ELb1ELb1ELb1ELb0EN3c104HalfEffEEv13SSMParamsBase:
.text._Z25selective_scan_fwd_kernelI32Selective_Scan_fwd_kernel_traitsILi32ELi4ELi1ELb0ELb1ELb1ELb1ELb0EN3c104HalfEffEEv13SSMParamsBase:
        /* <DEDUP_REMOVED lines=34> */
.L_x_2934:
        /* <DEDUP_REMOVED lines=27> */
.L_x_2935:
        /* <DEDUP_REMOVED lines=11> */
.L_x_2936:
        /* <DEDUP_REMOVED lines=65> */
[----:B------:R-:W-:-:S04]  /*0890*/  IMAD R15, R3, c[0x0][0x1a0], RZ ;  /* 0x00006800030f7a24 */ /* 0x000fc800078e02ff */
[----:B------:R-:W-:Y:S01]  /*08a0*/  @!P4 IMAD.MOV R12, RZ, RZ, -R12 ;  /* 0x000000ffff0cc224 */ /* 0x000fe200078e0a0c */
[----:B------:R-:W-:Y:S01]  /*08b0*/  @!P2 LOP3.LUT R12, RZ, c[0x0][0x174], RZ, 0x33, !PT ;  /* 0x00005d00ff0caa12 */ /* 0x000fe200078e33ff */
[----:B------:R-:W-:-:S03]  /*08c0*/  IMAD.WIDE.U32 R4, R0, c[0x0][0x1e0], RZ ;  /* 0x0000780000047a25 */ /* 0x000fc600078e00ff */
[----:B------:R-:W-:Y:S01]  /*08d0*/  SHF.R.S32.HI R2, RZ, 0x1f, R12 ;  /* 0x0000001fff027819 */ /* 0x000fe2000001140c */
[C---:B------:R-:W-:Y:S02]  /*08e0*/  IMAD R13, R0.reuse, c[0x0][0x1e4], R13 ;  /* 0x00007900000d7a24 */ /* 0x040fe400078e020d */
[C---:B------:R-:W-:Y:S02]  /*08f0*/  IMAD R19, R0.reuse, c[0x0][0x1a4], R15 ;  /* 0x0000690000137a24 */ /* 0x040fe400078e020f */
[----:B------:R-:W-:Y:S01]  /*0900*/  IMAD.WIDE.U32 R8, R0, c[0x0][0x1a0], RZ ;  /* 0x0000680000087a25 */ /* 0x000fe200078e00ff */
[----:B------:R-:W-:-:S03]  /*0910*/  IADD3 R5, R5, R13, RZ ;  /* 0x0000000d05057210 */ /* 0x000fc60007ffe0ff */
[----:B------:R-:W-:Y:S02]  /*0920*/  IMAD R15, R3, c[0x0][0x1f0], RZ ;  /* 0x00007c00030f7a24 */ /* 0x000fe400078e02ff */
[----:B------:R-:W-:-:S04]  /*0930*/  IMAD.WIDE.U32 R6, R0, c[0x0][0x1f0], RZ ;  /* 0x00007c0000067a25 */ /* 0x000fc800078e00ff */
[----:B------:R-:W-:Y:S02]  /*0940*/  IMAD.IADD R9, R9, 0x1, R19 ;  /* 0x0000000109097824 */ /* 0x000fe400078e0213 */
        /* <DEDUP_REMOVED lines=25> */
[----:B------:R-:W-:Y:S01]  /*0ae0*/  ISETP.NE.AND.EX P3, PT, RZ, c[0x0][0x2dc], PT, P3 ;  /* 0x0000b700ff007a0c */ /* 0x000fe20003f65330 */
[C---:B------:R-:W-:Y:S01]  /*0af0*/  IMAD R21, R0.reuse, c[0x0][0x1c4], R21 ;  /* 0x0000710000157a24 */ /* 0x040fe200078e0215 */
[----:B------:R-:W-:Y:S01]  /*0b00*/  ISETP.NE.U32.AND P1, PT, RZ, c[0x0][0x2e0], PT ;  /* 0x0000b800ff007a0c */ /* 0x000fe20003f25070 */
[----:B0-----:R-:W-:Y:S01]  /*0b10*/  IMAD.WIDE.U32 R10, R0, c[0x0][0x1c0], RZ ;  /* 0x00007000000a7a25 */ /* 0x001fe200078e00ff */
[----:B------:R-:W-:-:S02]  /*0b20*/  ISETP.NE.AND.EX P2, PT, RZ, c[0x0][0x2cc], PT, P2 ;  /* 0x0000b300ff007a0c */ /* 0x000fc40003f45320 */
[----:B------:R-:W-:Y:S01]  /*0b30*/  ISETP.NE.AND.EX P1, PT, RZ, c[0x0][0x2e4], PT, P1 ;  /* 0x0000b900ff007a0c */ /* 0x000fe20003f25310 */
[----:B------:R-:W-:Y:S01]  /*0b40*/  IMAD.IADD R11, R11, 0x1, R21 ;  /* 0x000000010b0b7824 */ /* 0x000fe200078e0215 */
[----:B------:R-:W-:Y:S01]  /*0b50*/  HFMA2.MMA R16, -RZ, RZ, 0, 0 ;  /* 0x00000000ff107435 */ /* 0x000fe200000001ff */
[----:B------:R-:W-:Y:S02]  /*0b60*/  IMAD R15, R2, c[0x0][0x1d8], RZ ;  /* 0x00007600020f7a24 */ /* 0x000fe400078e02ff */
        /* <DEDUP_REMOVED lines=63> */
.L_x_2937:
        /* <DEDUP_REMOVED lines=18> */
.L_x_2938:
        /* <DEDUP_REMOVED lines=18> */
.L_x_2961:
        /* <DEDUP_REMOVED lines=31> */
[----:B------:R-:W-:Y:S02]  /*1390*/  PRMT R65, RZ, 0x7610, R65 ;  /* 0x00007610ff417816 */ /* 0x000fe40000000041 */
[----:B------:R-:W-:Y:S02]  /*13a0*/  PRMT R67, RZ, 0x7610, R67 ;  /* 0x00007610ff437816 */ /* 0x000fe40000000043 */
[----:B------:R-:W-:Y:S02]  /*13b0*/  PRMT R69, RZ, 0x7610, R69 ;  /* 0x00007610ff457816 */ /* 0x000fe40000000045 */
[----:B------:R-:W-:Y:S01]  /*13c0*/  IADD3.X R55, R27, R52, RZ, P0, !PT ;  /* 0x000000341b377210 */ /* 0x000fe200007fe4ff */
        /* <DEDUP_REMOVED lines=63> */
.L_x_2940:
[----:B------:R-:W-:Y:S05]  /*17c0*/  BSYNC B0 ;  /* 0x0000000000007941 */ /* 0x000fea0003800000 */
.L_x_2939:
        /* <DEDUP_REMOVED lines=39> */
.L_x_2942:
[----:B------:R-:W-:Y:S05]  /*1a40*/  BSYNC B0 ;  /* 0x0000000000007941 */ /* 0x000fea0003800000 */
.L_x_2941:
        /* <DEDUP_REMOVED lines=33> */
.L_x_2944:
[----:B------:R-:W-:Y:S05]  /*1c60*/  BSYNC B0 ;  /* 0x0000000000007941 */ /* 0x000fea0003800000 */
.L_x_2943:
        /* <DEDUP_REMOVED lines=33> */
.L_x_2946:
[----:B------:R-:W-:Y:S05]  /*1e80*/  BSYNC B0 ;  /* 0x0000000000007941 */ /* 0x000fea0003800000 */
.L_x_2945:
        /* <DEDUP_REMOVED lines=12> */
[----:B------:R-:W-:Y:S01]  /*1f50*/  HFMA2.MMA R65, -RZ, RZ, 0, 0 ;  /* 0x00000000ff417435 */ /* 0x000fe200000001ff */
[----:B------:R-:W-:Y:S02]  /*1f60*/  FMUL.FTZ R69, R69, R59 ;  /* 0x0000003b45457220 */ /* 0x000fe40000410000 */
[----:B------:R-:W-:Y:S02]  /*1f70*/  FMUL.FTZ R68, R68, R61 ;  /* 0x0000003d44447220 */ /* 0x000fe40000410000 */
[----:B------:R-:W-:Y:S02]  /*1f80*/  FMUL.FTZ R67, R67, R60 ;  /* 0x0000003c43437220 */ /* 0x000fe40000410000 */
[----:B------:R-:W-:-:S03]  /*1f90*/  FMUL.FTZ R66, R51, R62 ;  /* 0x0000003e33427220 */ /* 0x000fc60000410000 */
.L_x_2955:
        /* <DEDUP_REMOVED lines=36> */
[----:B----4-:R2:W-:Y:S04]  /*21e0*/  STS.U16 [R0+0x80], R75 ;  /* 0x0000804b00007388 */ /* 0x0105e80000000400 */
[----:B-----5:R-:W-:Y:S01]  /*21f0*/  STS.U16 [R0+0xc0], R77 ;  /* 0x0000c04d00007388 */ /* 0x020fe20000000400 */
[----:B------:R-:W-:-:S06]  /*2200*/  NOP ;  /* 0x0000000000007918 */ /* 0x000fcc0000000000 */
[----:B------:R-:W3:Y:S04]  /*2210*/  @!P6 LDG.E.U16 R71, [R50.64] ;  /* 0x000000043247e981 */ /* 0x000ee8000c1e1500 */
[----:B------:R-:W4:Y:S04]  /*2220*/  @!P5 LDG.E.U16 R79, [R50.64+0x40] ;  /* 0x00004004324fd981 */ /* 0x000f28000c1e1500 */
[----:B------:R-:W5:Y:S04]  /*2230*/  @!P4 LDG.E.U16 R81, [R50.64+0x80] ;  /* 0x000080043251c981 */ /* 0x000f68000c1e1500 */
[----:B------:R-:W5:Y:S04]  /*2240*/  @!P3 LDG.E.U16 R83, [R50.64+0xc0] ;  /* 0x0000c0043253b981 */ /* 0x000f68000c1e1500 */
[----:B------:R-:W2:Y:S01]  /*2250*/  LDS.64 R52, [R8.X8] ;  /* 0x0000000008347984 */ /* 0x000ea20000008a00 */
[----:B------:R-:W-:Y:S01]  /*2260*/  ISETP.NE.AND P0, PT, R6, RZ, PT ;  /* 0x000000ff0600720c */ /* 0x000fe20003f05270 */
[----:B------:R-:W-:Y:S01]  /*2270*/  FMUL.FTZ R70, R54, 1.4426950216293334961 ;  /* 0x3fb8aa3b36467820 */ /* 0x000fe20000410000 */
[----:B0-----:R-:W-:Y:S01]  /*2280*/  SHF.L.U32 R63, R65, 0x3, RZ ;  /* 0x00000003413f7819 */ /* 0x001fe200000006ff */
[----:B------:R-:W2:Y:S02]  /*2290*/  S2R R10, SR_TID.X ;  /* 0x00000000000a7919 */ /* 0x000ea40000002100 */
[----:B------:R-:W-:-:S02]  /*22a0*/  FMUL.FTZ R72, R70, R61 ;  /* 0x0000003d46487220 */ /* 0x000fc40000410000 */
[C---:B-1----:R-:W-:Y:S02]  /*22b0*/  FMUL.FTZ R73, R70.reuse, R60 ;  /* 0x0000003c46497220 */ /* 0x042fe40000410000 */
[C---:B------:R-:W-:Y:S02]  /*22c0*/  FMUL.FTZ R78, R70.reuse, R62 ;  /* 0x0000003e464e7220 */ /* 0x040fe40000410000 */
[----:B------:R-:W0:Y:S01]  /*22d0*/  MUFU.EX2 R72, R72 ;  /* 0x0000004800487308 */ /* 0x000e220000000800 */
[----:B------:R-:W-:-:S07]  /*22e0*/  FMUL.FTZ R74, R70, R59 ;  /* 0x0000003b464a7220 */ /* 0x000fce0000410000 */
[----:B------:R-:W1:Y:S01]  /*22f0*/  MUFU.EX2 R73, R73 ;  /* 0x0000004900497308 */ /* 0x000e620000000800 */
[----:B------:R-:W-:-:S07]  /*2300*/  ISETP.GE.U32.AND P1, PT, R13, R2, PT ;  /* 0x000000020d00720c */ /* 0x000fce0003f26070 */
[----:B------:R-:W-:Y:S01]  /*2310*/  MUFU.EX2 R78, R78 ;  /* 0x0000004e004e7308 */ /* 0x000fe20000000800 */
[----:B--2---:R-:W-:-:S05]  /*2320*/  IMAD.SHL.U32 R75, R10, 0x4, RZ ;  /* 0x000000040a4b7824 */ /* 0x004fca00078e00ff */
[----:B------:R-:W-:Y:S01]  /*2330*/  ISETP.GE.U32.AND P2, PT, R75, R2, PT ;  /* 0x000000024b00720c */ /* 0x000fe20003f46070 */
[--C-:B------:R-:W-:Y:S02]  /*2340*/  HADD2.F32 R70, -RZ, R53.reuse.H0_H0 ;  /* 0x20000035ff467230 */ /* 0x100fe40000004100 */
[----:B------:R-:W-:Y:S01]  /*2350*/  HADD2.F32 R53, -RZ, R53.H1_H1 ;  /* 0x30000035ff357230 */ /* 0x000fe20000004100 */
[----:B0-----:R-:W-:Y:S02]  /*2360*/  FSEL R77, R72, 1, !P2 ;  /* 0x3f800000484d7808 */ /* 0x001fe40005000000 */
[----:B------:R-:W-:Y:S02]  /*2370*/  FMUL.FTZ R80, R69, R70 ;  /* 0x0000004645507220 */ /* 0x000fe40000410000 */
[----:B------:R-:W-:Y:S01]  /*2380*/  FMUL.FTZ R53, R66, R53 ;  /* 0x0000003542357220 */ /* 0x000fe20000410000 */
[----:B---3--:R-:W-:Y:S04]  /*2390*/  STS.U16 [R0+0x100], R71 ;  /* 0x0001004700007388 */ /* 0x008fe80000000400 */
[----:B----4-:R-:W-:Y:S04]  /*23a0*/  STS.U16 [R0+0x140], R79 ;  /* 0x0001404f00007388 */ /* 0x010fe80000000400 */
[----:B-----5:R0:W-:Y:S04]  /*23b0*/  STS.U16 [R0+0x180], R81 ;  /* 0x0001805100007388 */ /* 0x0201e80000000400 */
[----:B------:R-:W-:Y:S01]  /*23c0*/  STS.U16 [R0+0x1c0], R83 ;  /* 0x0001c05300007388 */ /* 0x000fe20000000400 */
[----:B------:R-:W-:-:S06]  /*23d0*/  NOP ;  /* 0x0000000000007918 */ /* 0x000fcc0000000000 */
[----:B------:R-:W2:Y:S04]  /*23e0*/  LDS.64 R54, [R8.X8+0x100] ;  /* 0x0001000008367984 */ /* 0x000ea80000008a00 */
[----:B------:R3:W4:Y:S01]  /*23f0*/  @P0 LDS.64 R50, [R63+0x220] ;  /* 0x000220003f320984 */ /* 0x0007220000000a00 */
[----:B0-----:R1:W0:Y:S01]  /*2400*/  MUFU.EX2 R81, R74 ;  /* 0x0000004a00517308 */ /* 0x0012220000000800 */
[--C-:B------:R-:W-:Y:S02]  /*2410*/  HADD2.F32 R71, -RZ, R52.reuse.H0_H0 ;  /* 0x20000034ff477230 */ /* 0x100fe40000004100 */
[----:B------:R-:W-:-:S03]  /*2420*/  HADD2.F32 R52, -RZ, R52.H1_H1 ;  /* 0x30000034ff347230 */ /* 0x000fc60000004100 */
[----:B------:R-:W-:Y:S02]  /*2430*/  FMUL.FTZ R71, R68, R71 ;  /* 0x0000004744477220 */ /* 0x000fe40000410000 */
[----:B------:R-:W-:Y:S01]  /*2440*/  FMUL.FTZ R52, R67, R52 ;  /* 0x0000003443347220 */ /* 0x000fe20000410000 */
[----:B-1----:R-:W-:Y:S02]  /*2450*/  FSEL R74, R73, 1, !P1 ;  /* 0x3f800000494a7808 */ /* 0x002fe40004800000 */
[----:B------:R-:W-:Y:S02]  /*2460*/  FSEL R76, R71, RZ, !P2 ;  /* 0x000000ff474c7208 */ /* 0x000fe40005000000 */
[----:B------:R-:W-:Y:S02]  /*2470*/  FSEL R75, R52, RZ, !P1 ;  /* 0x000000ff344b7208 */ /* 0x000fe40004800000 */
[-C--:B------:R-:W-:Y:S02]  /*2480*/  ISETP.GE.U32.AND P2, PT, R11, R2.reuse, PT ;  /* 0x000000020b00720c */ /* 0x080fe40003f46070 */
[----:B------:R-:W-:-:S02]  /*2490*/  ISETP.GE.U32.AND P1, PT, R9, R2, PT ;  /* 0x000000020900720c */ /* 0x000fc40003f26070 */
[----:B------:R-:W-:Y:S02]  /*24a0*/  FSEL R80, R80, RZ, !P2 ;  /* 0x000000ff50507208 */ /* 0x000fe40005000000 */
[----:B0-----:R-:W-:Y:S02]  /*24b0*/  FSEL R81, R81, 1, !P2 ;  /* 0x3f80000051517808 */ /* 0x001fe40005000000 */
[----:B------:R-:W-:Y:S02]  /*24c0*/  FSEL R78, R78, 1, !P1 ;  /* 0x3f8000004e4e7808 */ /* 0x000fe40004800000 */
[----:B------:R-:W-:Y:S01]  /*24d0*/  FSEL R79, R53, RZ, !P1 ;  /* 0x000000ff354f7208 */ /* 0x000fe20004800000 */
[--C-:B--2---:R-:W-:Y:S02]  /*24e0*/  HADD2.F32 R71, -RZ, R54.reuse.H0_H0 ;  /* 0x20000036ff477230 */ /* 0x104fe40000004100 */
[----:B------:R-:W-:Y:S02]  /*24f0*/  HADD2.F32 R70, -RZ, R54.H1_H1 ;  /* 0x30000036ff467230 */ /* 0x000fe40000004100 */
[----:B------:R-:W-:-:S02]  /*2500*/  HADD2.F32 R73, -RZ, R55.H0_H0 ;  /* 0x20000037ff497230 */ /* 0x000fc40000004100 */
[----:B------:R-:W-:Y:S01]  /*2510*/  HADD2.F32 R72, -RZ, R55.H1_H1 ;  /* 0x30000037ff487230 */ /* 0x000fe20000004100 */
[----:B------:R-:W-:Y:S05]  /*2520*/  @P0 BRA `(.L_x_2948) ;  /* 0x000001d000000947 */ /* 0x000fea0003800000 */
[----:B---34-:R-:W0:Y:S01]  /*2530*/  LDC.U8 R50, c[0x0][0x189] ;  /* 0x00006240ff327b82 */ /* 0x018e220000000000 */
        /* <DEDUP_REMOVED lines=17> */
.L_x_2949:
        /* <DEDUP_REMOVED lines=11> */
.L_x_2948:
[-C--:B---34-:R-:W-:Y:S01]  /*2700*/  FFMA.FTZ R52, R76, R74.reuse, R75 ;  /* 0x0000004a4c347223 */ /* 0x098fe2000001004b */
        /* <DEDUP_REMOVED lines=70> */
.L_x_2952:
        /* <DEDUP_REMOVED lines=32> */
.L_x_2953:
[----:B------:R0:W5:Y:S02]  /*2d70*/  LDG.E R79, [R46.64] ;  /* 0x000000042e4f7981 */ /* 0x000164000c1e1900 */
.L_x_2954:
        /* <DEDUP_REMOVED lines=14> */
.L_x_2951:
[----:B------:R-:W-:Y:S05]  /*2e60*/  BSYNC B0 ;  /* 0x0000000000007941 */ /* 0x000fea0003800000 */
.L_x_2950:
        /* <DEDUP_REMOVED lines=8> */
.L_x_2947:
[----:B------:R-:W-:Y:S01]  /*2ef0*/  BAR.SYNC.DEFER_BLOCKING 0x0 ;  /* 0x0000000000007b1d */ /* 0x000fe20000010000 */
[----:B------:R-:W-:Y:S01]  /*2f00*/  ISETP.NE.AND P0, PT, R10, RZ, PT ;  /* 0x000000ff0a00720c */ /* 0x000fe20003f05270 */
[----:B------:R-:W-:Y:S01]  /*2f10*/  IMAD.MOV.U32 R67, RZ, RZ, 0x2 ;  /* 0x00000002ff437424 */ /* 0x000fe200078e00ff */
[----:B01----:R-:W-:Y:S02]  /*2f20*/  F2FP.PACK_AB R50, R57, R58 ;  /* 0x0000003a3932723e */ /* 0x003fe400000000ff */
[----:B------:R-:W-:Y:S01]  /*2f30*/  F2FP.PACK_AB R51, R39, R56 ;  /* 0x000000382733723e */ /* 0x000fe200000000ff */
[----:B------:R-:W0:Y:S01]  /*2f40*/  S2R R59, SR_CTAID.X ;  /* 0x00000000003b7919 */ /* 0x000e220000002500 */
[----:B------:R-:W-:Y:S01]  /*2f50*/  SHF.R.S32.HI R53, RZ, 0x1f, R4 ;  /* 0x0000001fff357819 */ /* 0x000fe20000011404 */
[----:B------:R-:W-:Y:S01]  /*2f60*/  IMAD.WIDE R54, R48, R67, c[0x0][0x288] ;  /* 0x0000a20030367625 */ /* 0x000fe200078e0243 */
[----:B------:R-:W-:Y:S01]  /*2f70*/  BSSY B0, `(.L_x_2956) ;  /* 0x0000029000007945 */ /* 0x000fe20003800000 */
[----:B------:R1:W-:Y:S01]  /*2f80*/  STS.64 [R8.X8], R50 ;  /* 0x0000003208007388 */ /* 0x0003e20000008a00 */
[----:B------:R-:W-:-:S06]  /*2f90*/  NOP ;  /* 0x0000000000007918 */ /* 0x000fcc0000000000 */
[----:B------:R-:W-:Y:S01]  /*2fa0*/  LDS.U16 R75, [R0] ;  /* 0x00000000004b7984 */ /* 0x000fe20000000400 */
[----:B0-----:R-:W-:-:S03]  /*2fb0*/  SHF.R.S32.HI R66, RZ, 0x1f, R59 ;  /* 0x0000001fff427819 */ /* 0x001fc6000001143b */
[----:B------:R-:W-:Y:S01]  /*2fc0*/  LDS.U16 R71, [R0+0x40] ;  /* 0x0000400000477984 */ /* 0x000fe20000000400 */
[----:B-1----:R-:W-:-:S03]  /*2fd0*/  IMAD.WIDE.U32 R50, R59, c[0x0][0x210], RZ ;  /* 0x000084003b327a25 */ /* 0x002fc600078e00ff */
[----:B------:R-:W-:Y:S01]  /*2fe0*/  LDS.U16 R73, [R0+0x80] ;  /* 0x0000800000497984 */ /* 0x000fe20000000400 */
[C---:B------:R-:W-:Y:S02]  /*2ff0*/  IMAD R52, R66.reuse, c[0x0][0x210], RZ ;  /* 0x0000840042347a24 */ /* 0x040fe400078e02ff */
[----:B------:R-:W-:Y:S01]  /*3000*/  IMAD R62, R66, c[0x0][0x200], RZ ;  /* 0x00008000423e7a24 */ /* 0x000fe200078e02ff */
[----:B------:R-:W-:Y:S01]  /*3010*/  LDS.U16 R69, [R0+0xc0] ;  /* 0x0000c00000457984 */ /* 0x000fe20000000400 */
[C---:B------:R-:W-:Y:S02]  /*3020*/  IMAD R63, R59.reuse, c[0x0][0x214], R52 ;  /* 0x000085003b3f7a24 */ /* 0x040fe400078e0234 */
[----:B------:R-:W-:Y:S01]  /*3030*/  IMAD R52, R36, c[0x0][0x218], RZ ;  /* 0x0000860024347a24 */ /* 0x000fe200078e02ff */
[----:B------:R-:W-:Y:S01]  /*3040*/  @!P0 STS [0x100], R2 ;  /* 0x00010002ff008388 */ /* 0x000fe20000000800 */
[----:B------:R-:W-:Y:S01]  /*3050*/  IMAD R77, R59, c[0x0][0x204], R62 ;  /* 0x000081003b4d7a24 */ /* 0x000fe200078e023e */
[----:B------:R-:W-:Y:S01]  /*3060*/  IADD3 R51, R51, R63, RZ ;  /* 0x0000003f33337210 */ /* 0x000fe20007ffe0ff */
[----:B------:R-:W-:Y:S01]  /*3070*/  IMAD R65, R37, c[0x0][0x21c], R52 ;  /* 0x0000870025417a24 */ /* 0x000fe200078e0234 */
[----:B------:R-:W-:Y:S01]  /*3080*/  BAR.SYNC.DEFER_BLOCKING 0x0 ;  /* 0x0000000000007b1d */ /* 0x000fe20000010000 */
[----:B------:R-:W-:-:S02]  /*3090*/  @!P6 MOV R52, R4 ;  /* 0x000000040034e202 */ /* 0x000fc40000000f00 */
[----:B------:R-:W-:-:S05]  /*30a0*/  IMAD.WIDE.U32 R50, R37, c[0x0][0x218], R50 ;  /* 0x0000860025327a25 */ /* 0x000fca00078e0032 */
[----:B------:R-:W-:-:S04]  /*30b0*/  IADD3 R61, P1, R4, R50, RZ ;  /* 0x00000032043d7210 */ /* 0x000fc80007f3e0ff */
[----:B------:R-:W-:Y:S02]  /*30c0*/  IADD3.X R51, R53, R65, R51, P1, !PT ;  /* 0x0000004135337210 */ /* 0x000fe40000ffe433 */
[----:B------:R-:W-:-:S04]  /*30d0*/  LEA R50, P1, R61, R54, 0x1 ;  /* 0x000000363d327211 */ /* 0x000fc800078208ff */
[----:B------:R-:W-:Y:S01]  /*30e0*/  LEA.HI.X R51, R61, R55, R51, 0x1, P1 ;  /* 0x000000373d337211 */ /* 0x000fe200008f0c33 */
[----:B------:R-:W-:Y:S01]  /*30f0*/  @!P6 IMAD.WIDE.U32 R60, R59, c[0x0][0x200], R52 ;  /* 0x000080003b3cea25 */ /* 0x000fe200078e0034 */
[C---:B------:R-:W-:Y:S01]  /*3100*/  IADD3 R54, P1, R48.reuse, R4, RZ ;  /* 0x0000000430367210 */ /* 0x040fe20007f3e0ff */
[----:B------:R-:W0:Y:S04]  /*3110*/  LDS R68, [0x100] ;  /* 0x00010000ff447984 */ /* 0x000e280000000800 */
[----:B------:R-:W-:Y:S01]  /*3120*/  IMAD.X R55, R49, 0x1, R53, P1 ;  /* 0x0000000131377824 */ /* 0x000fe200008e0635 */
[----:B------:R-:W-:Y:S02]  /*3130*/  @!P6 IADD3 R61, R77, R61, RZ ;  /* 0x0000003d4d3de210 */ /* 0x000fe40007ffe0ff */
[----:B0-----:R-:W-:-:S02]  /*3140*/  ISETP.GE.AND P2, PT, R48, R68, PT ;  /* 0x000000443000720c */ /* 0x001fc40003f46270 */
[----:B------:R-:W-:-:S11]  /*3150*/  ISETP.GE.AND P1, PT, R5, R68, PT ;  /* 0x000000440500720c */ /* 0x000fd60003f26270 */
        /* <DEDUP_REMOVED lines=10> */
.L_x_2957:
[----:B------:R-:W-:Y:S05]  /*3200*/  BSYNC B0 ;  /* 0x0000000000007941 */ /* 0x000fea0003800000 */
.L_x_2956:
[----:B------:R-:W-:Y:S01]  /*3210*/  IMAD R64, R36, c[0x0][0x208], RZ ;  /* 0x0000820024407a24 */ /* 0x000fe200078e02ff */
[----:B------:R1:W-:Y:S01]  /*3220*/  @!P1 STG.E.U16 [R50.64+0x80], R73 ;  /* 0x0000804932009986 */ /* 0x0003e2000c101504 */
[----:B------:R-:W-:Y:S01]  /*3230*/  @!P6 IMAD.WIDE.U32 R60, R37, c[0x0][0x208], R60 ;  /* 0x00008200253cea25 */ /* 0x000fe200078e003c */
[----:B------:R-:W-:-:S03]  /*3240*/  ISETP.GE.AND P2, PT, R7, R68, PT ;  /* 0x000000440700720c */ /* 0x000fc60003f46270 */
[----:B0-----:R-:W-:Y:S01]  /*3250*/  IMAD R75, R37, c[0x0][0x20c], R64 ;  /* 0x00008300254b7a24 */ /* 0x001fe200078e0240 */
[----:B------:R-:W-:Y:S01]  /*3260*/  @!P6 IADD3 R64, P1, R48, R60, RZ ;  /* 0x0000003c3040e210 */ /* 0x000fe20007f3e0ff */
[----:B------:R-:W-:-:S03]  /*3270*/  IMAD.WIDE.U32 R62, R59, c[0x0][0x200], RZ ;  /* 0x000080003b3e7a25 */ /* 0x000fc600078e00ff */
[----:B------:R-:W-:Y:S01]  /*3280*/  @!P6 IADD3.X R61, R49, R61, R75, P1, !PT ;  /* 0x0000003d313de210 */ /* 0x000fe20000ffe44b */
[----:B------:R-:W-:Y:S01]  /*3290*/  IMAD.IADD R63, R63, 0x1, R77 ;  /* 0x000000013f3f7824 */ /* 0x000fe200078e024d */
[----:B------:R-:W-:-:S03]  /*32a0*/  ISETP.GE.AND P1, PT, R3, R68, PT ;  /* 0x000000440300720c */ /* 0x000fc60003f26270 */
[----:B------:R0:W-:Y:S01]  /*32b0*/  @!P2 STG.E.U16 [R50.64+0x40], R71 ;  /* 0x000040473200a986 */ /* 0x0001e2000c101504 */
[----:B------:R-:W-:Y:S01]  /*32c0*/  @!P6 LEA R60, P2, R64, c[0x0][0x298], 0x1 ;  /* 0x0000a600403cea11 */ /* 0x000fe200078408ff */
[----:B------:R-:W-:-:S03]  /*32d0*/  IMAD.WIDE.U32 R62, R37, c[0x0][0x208], R62 ;  /* 0x00008200253e7a25 */ /* 0x000fc600078e003e */
[----:B------:R-:W-:Y:S01]  /*32e0*/  @!P6 LEA.HI.X R61, R64, c[0x0][0x29c], R61, 0x1, P2 ;  /* 0x0000a700403dea11 */ /* 0x000fe200010f0c3d */
[----:B------:R-:W-:Y:S01]  /*32f0*/  IMAD.WIDE R64, R48, R67, c[0x0][0x298] ;  /* 0x0000a60030407625 */ /* 0x000fe200078e0243 */
[----:B-1----:R-:W-:-:S03]  /*3300*/  IADD3 R73, P2, R4, R62, RZ ;  /* 0x0000003e04497210 */ /* 0x002fc60007f5e0ff */
[----:B------:R-:W-:Y:S01]  /*3310*/  @!P1 STG.E.U16 [R50.64+0xc0], R69 ;  /* 0x0000c04532009986 */ /* 0x000fe2000c101504 */
[----:B------:R-:W-:-:S03]  /*3320*/  IADD3.X R63, R53, R75, R63, P2, !PT ;  /* 0x0000004b353f7210 */ /* 0x000fc600017fe43f */
[----:B------:R-:W-:Y:S01]  /*3330*/  BAR.SYNC.DEFER_BLOCKING 0x0 ;  /* 0x0000000000007b1d */ /* 0x000fe20000010000 */
[C---:B------:R-:W-:Y:S02]  /*3340*/  LEA R62, P2, R73.reuse, R64, 0x1 ;  /* 0x00000040493e7211 */ /* 0x040fe400078408ff */
[----:B0-----:R-:W-:Y:S02]  /*3350*/  PRMT R71, RZ, 0x7610, R71 ;  /* 0x00007610ff477816 */ /* 0x001fe40000000047 */
[----:B------:R-:W-:Y:S02]  /*3360*/  LEA.HI.X R63, R73, R65, R63, 0x1, P2 ;  /* 0x00000041493f7211 */ /* 0x000fe400010f0c3f */
[----:B------:R-:W-:Y:S02]  /*3370*/  PRMT R65, RZ, 0x7610, R65 ;  /* 0x00007610ff417816 */ /* 0x000fe40000000041 */
[----:B------:R-:W-:Y:S02]  /*3380*/  PRMT R73, RZ, 0x7610, R73 ;  /* 0x00007610ff497816 */ /* 0x000fe40000000049 */
[----:B------:R-:W-:-:S02]  /*3390*/  PRMT R75, RZ, 0x7610, R75 ;  /* 0x00007610ff4b7816 */ /* 0x000fc4000000004b */
[----:B------:R-:W2:Y:S04]  /*33a0*/  @!P6 LDG.E.U16 R65, [R60.64] ;  /* 0x000000043c41e981 */ /* 0x000ea8000c1e1500 */
[----:B------:R-:W3:Y:S04]  /*33b0*/  @!P5 LDG.E.U16 R71, [R62.64+0x40] ;  /* 0x000040043e47d981 */ /* 0x000ee8000c1e1500 */
[----:B------:R-:W4:Y:S04]  /*33c0*/  @!P4 LDG.E.U16 R73, [R62.64+0x80] ;  /* 0x000080043e49c981 */ /* 0x000f28000c1e1500 */
[----:B------:R-:W5:Y:S01]  /*33d0*/  @!P3 LDG.E.U16 R75, [R62.64+0xc0] ;  /* 0x0000c0043e4bb981 */ /* 0x000f62000c1e1500 */
[----:B------:R-:W-:Y:S01]  /*33e0*/  IMAD R66, R66, c[0x0][0x220], RZ ;  /* 0x0000880042427a24 */ /* 0x000fe200078e02ff */
        /* <DEDUP_REMOVED lines=8> */
[--C-:B------:R-:W-:Y:S02]  /*3470*/  HADD2.F32 R63, -RZ, R51.reuse.H0_H0 ;  /* 0x20000033ff3f7230 */ /* 0x100fe40000004100 */
[----:B------:R-:W-:Y:S01]  /*3480*/  HADD2.F32 R60, -RZ, R50.H1_H1 ;  /* 0x30000032ff3c7230 */ /* 0x000fe20000004100 */
[----:B------:R-:W-:Y:S01]  /*3490*/  FMUL.FTZ R50, R64, -1.4426950216293334961 ;  /* 0xbfb8aa3b40327820 */ /* 0x000fe20000410000 */
[----:B------:R-:W-:Y:S01]  /*34a0*/  HADD2.F32 R69, -RZ, R51.H1_H1 ;  /* 0x30000033ff457230 */ /* 0x000fe20000004100 */
[----:B------:R-:W-:Y:S02]  /*34b0*/  FMUL.FTZ R65, R63, -1.4426950216293334961 ;  /* 0xbfb8aa3b3f417820 */ /* 0x000fe40000410000 */
[----:B------:R-:W-:-:S02]  /*34c0*/  FMUL.FTZ R61, R60, -1.4426950216293334961 ;  /* 0xbfb8aa3b3c3d7820 */ /* 0x000fc40000410000 */
[----:B------:R-:W-:Y:S01]  /*34d0*/  FMUL.FTZ R70, R69, -1.4426950216293334961 ;  /* 0xbfb8aa3b45467820 */ /* 0x000fe20000410000 */
[----:B------:R-:W0:Y:S08]  /*34e0*/  MUFU.EX2 R50, R50 ;  /* 0x0000003200327308 */ /* 0x000e300000000800 */
[----:B------:R-:W1:Y:S08]  /*34f0*/  MUFU.EX2 R65, R65 ;  /* 0x0000004100417308 */ /* 0x000e700000000800 */
[----:B------:R-:W2:Y:S01]  /*3500*/  MUFU.EX2 R61, R61 ;  /* 0x0000003d003d7308 */ /* 0x000ea20000000800 */
[----:B0-----:R-:W-:-:S07]  /*3510*/  FADD.FTZ R51, R50, 1 ;  /* 0x3f80000032337421 */ /* 0x001fce0000010000 */
[----:B------:R-:W0:Y:S01]  /*3520*/  MUFU.EX2 R70, R70 ;  /* 0x0000004600467308 */ /* 0x000e220000000800 */
[----:B-1----:R-:W-:Y:S01]  /*3530*/  FADD.FTZ R68, R65, 1 ;  /* 0x3f80000041447421 */ /* 0x002fe20000010000 */
[----:B------:R-:W-:Y:S01]  /*3540*/  BAR.SYNC.DEFER_BLOCKING 0x0 ;  /* 0x0000000000007b1d */ /* 0x000fe20000010000 */
[----:B--2---:R-:W-:-:S05]  /*3550*/  FADD.FTZ R62, R61, 1 ;  /* 0x3f8000003d3e7421 */ /* 0x004fca0000010000 */
[----:B------:R-:W1:Y:S01]  /*3560*/  MUFU.RCP R51, R51 ;  /* 0x0000003300337308 */ /* 0x000e620000001000 */
[----:B0-----:R-:W-:-:S07]  /*3570*/  FADD.FTZ R71, R70, 1 ;  /* 0x3f80000046477421 */ /* 0x001fce0000010000 */
[----:B------:R-:W0:Y:S08]  /*3580*/  MUFU.RCP R73, R62 ;  /* 0x0000003e00497308 */ /* 0x000e300000001000 */
[----:B------:R-:W2:Y:S01]  /*3590*/  MUFU.RCP R68, R68 ;  /* 0x0000004400447308 */ /* 0x000ea20000001000 */
[----:B-1----:R-:W-:-:S07]  /*35a0*/  FMUL.FTZ R61, R64, R51 ;  /* 0x00000033403d7220 */ /* 0x002fce0000410000 */
[----:B------:R-:W1:Y:S01]  /*35b0*/  MUFU.RCP R50, R71 ;  /* 0x0000004700327308 */ /* 0x000e620000001000 */
[----:B0-----:R-:W-:-:S04]  /*35c0*/  FMUL.FTZ R60, R60, R73 ;  /* 0x000000493c3c7220 */ /* 0x001fc80000410000 */
[----:B------:R-:W-:Y:S02]  /*35d0*/  FMUL.FTZ R57, R60, R57 ;  /* 0x000000393c397220 */ /* 0x000fe40000410000 */
[----:B--2---:R-:W-:-:S04]  /*35e0*/  FMUL.FTZ R63, R63, R68 ;  /* 0x000000443f3f7220 */ /* 0x004fc80000410000 */
[----:B------:R-:W-:Y:S02]  /*35f0*/  FMUL.FTZ R51, R63, R56 ;  /* 0x000000383f337220 */ /* 0x000fe40000410000 */
[----:B-1----:R-:W-:Y:S02]  /*3600*/  FMUL.FTZ R64, R69, R50 ;  /* 0x0000003245407220 */ /* 0x002fe40000410000 */
[----:B------:R-:W-:Y:S02]  /*3610*/  FMUL.FTZ R50, R61, R58 ;  /* 0x0000003a3d327220 */ /* 0x000fe40000410000 */
[----:B------:R-:W-:-:S03]  /*3620*/  FMUL.FTZ R64, R64, R39 ;  /* 0x0000002740407220 */ /* 0x000fc60000410000 */
[----:B------:R-:W-:Y:S01]  /*3630*/  F2FP.PACK_AB R50, R57, R50 ;  /* 0x000000323932723e */ /* 0x000fe200000000ff */
[----:B------:R-:W-:Y:S01]  /*3640*/  IMAD.WIDE.U32 R56, R59, c[0x0][0x220], RZ ;  /* 0x000088003b387a25 */ /* 0x000fe200078e00ff */
[----:B------:R-:W-:-:S05]  /*3650*/  F2FP.PACK_AB R51, R64, R51 ;  /* 0x000000334033723e */ /* 0x000fca00000000ff */
[----:B------:R0:W-:Y:S01]  /*3660*/  STS.64 [R8.X8], R50 ;  /* 0x0000003208007388 */ /* 0x0001e20000008a00 */
[----:B------:R-:W-:-:S06]  /*3670*/  NOP ;  /* 0x0000000000007918 */ /* 0x000fcc0000000000 */
[----:B------:R-:W-:Y:S04]  /*3680*/  LDS.U16 R39, [R0] ;  /* 0x0000000000277984 */ /* 0x000fe80000000400 */
[----:B------:R-:W-:Y:S01]  /*3690*/  LDS.U16 R61, [R0+0x40] ;  /* 0x00004000003d7984 */ /* 0x000fe20000000400 */
[----:B0-----:R-:W-:-:S03]  /*36a0*/  IMAD R51, R59, c[0x0][0x224], R66 ;  /* 0x000089003b337a24 */ /* 0x001fc600078e0242 */
[----:B------:R-:W-:Y:S02]  /*36b0*/  LDS.U16 R63, [R0+0x80] ;  /* 0x00008000003f7984 */ /* 0x000fe40000000400 */
[----:B------:R-:W-:Y:S02]  /*36c0*/  IADD3 R69, R57, R51, RZ ;  /* 0x0000003339457210 */ /* 0x000fe40007ffe0ff */
        /* <DEDUP_REMOVED lines=15> */
.L_x_2959:
[----:B------:R-:W-:Y:S05]  /*37c0*/  BSYNC B0 ;  /* 0x0000000000007941 */ /* 0x000fea0003800000 */
.L_x_2958:
[----:B0-----:R-:W-:Y:S01]  /*37d0*/  MOV R51, R69 ;  /* 0x0000004500337202 */ /* 0x001fe20000000f00 */
[----:B------:R-:W-:Y:S01]  /*37e0*/  IMAD.MOV.U32 R50, RZ, RZ, R56 ;  /* 0x000000ffff327224 */ /* 0x000fe200078e0038 */
[-C--:B------:R-:W-:Y:S01]  /*37f0*/  ISETP.GE.AND P1, PT, R5, R58.reuse, PT ;  /* 0x0000003a0500720c */ /* 0x080fe20003f26270 */
[----:B------:R-:W-:Y:S01]  /*3800*/  IMAD R0, R36, c[0x0][0x228], RZ ;  /* 0x00008a0024007a24 */ /* 0x000fe200078e02ff */
[-C--:B------:R-:W-:Y:S01]  /*3810*/  ISETP.GE.AND P2, PT, R3, R58.reuse, PT ;  /* 0x0000003a0300720c */ /* 0x080fe20003f46270 */
[----:B------:R-:W-:Y:S01]  /*3820*/  IMAD.WIDE.U32 R50, R37, c[0x0][0x228], R50 ;  /* 0x00008a0025327a25 */ /* 0x000fe200078e0032 */
[----:B------:R-:W-:Y:S02]  /*3830*/  ISETP.GE.AND P0, PT, R7, R58, PT ;  /* 0x0000003a0700720c */ /* 0x000fe40003f06270 */
[----:B------:R-:W-:Y:S01]  /*3840*/  IADD3 R6, R6, 0x1, RZ ;  /* 0x0000000106067810 */ /* 0x000fe20007ffe0ff */
[----:B------:R-:W-:Y:S01]  /*3850*/  IMAD R57, R37, c[0x0][0x22c], R0 ;  /* 0x00008b0025397a24 */ /* 0x000fe200078e0200 */
[----:B------:R-:W-:Y:S01]  /*3860*/  IADD3 R39, P3, R4, R50, RZ ;  /* 0x0000003204277210 */ /* 0x000fe20007f7e0ff */
[----:B------:R-:W-:Y:S01]  /*3870*/  IMAD.WIDE R54, R48, R67, c[0x0][0x2a0] ;  /* 0x0000a80030367625 */ /* 0x000fe200078e0243 */
[----:B------:R-:W-:-:S02]  /*3880*/  IADD3 R4, R2, R4, RZ ;  /* 0x0000000402047210 */ /* 0x000fc40007ffe0ff */
[----:B------:R-:W-:Y:S01]  /*3890*/  IADD3.X R51, R53, R57, R51, P3, !PT ;  /* 0x0000003935337210 */ /* 0x000fe20001ffe433 */
[----:B------:R-:W-:Y:S01]  /*38a0*/  IMAD.WIDE R24, R2, 0x2, R24 ;  /* 0x0000000202187825 */ /* 0x000fe200078e0218 */
[----:B------:R-:W-:-:S03]  /*38b0*/  LEA R50, P3, R39, R54, 0x1 ;  /* 0x0000003627327211 */ /* 0x000fc600078608ff */
        /* <DEDUP_REMOVED lines=9> */
.L_x_2960:
[----:B------:R-:W-:Y:S05]  /*3950*/  EXIT ;  /* 0x000000000000794d */ /* 0x000fea0003800000 */
.L_x_2962:
        /* <DEDUP_REMOVED lines=10> */
.L_x_8876:


//--------------------- .text._Z25selective_scan_fwd_kernelI32Selective_Scan_fwd_kernel_traitsILi32ELi4ELi1ELb0ELb1ELb1ELb1ELb1EN3c104HalfEffEEv13SSMParamsBase --------------------------
	.section	.text._Z25selective_scan_fwd_kernelI32Selective_Scan_fwd_kernel_traitsILi32ELi4ELi1ELb0ELb1ELb1ELb1ELb1EN3c104HalfEffEEv13SSMParamsBase,"ax",@progbits
	.sectioninfo	@"SHI_REGISTERS=90"
	.align	128
        .global         _Z25selective_scan_fwd_kernelI32Selective_Scan_fwd_kernel_traitsILi32ELi4ELi1ELb0ELb1ELb1ELb1ELb1EN3c104HalfEffEEv13SSMParamsBase
        .type           _Z25selective_scan_fwd_kernelI32Selective_Scan_fwd_kernel_traitsILi32ELi4ELi1ELb0ELb1ELb1ELb1ELb1EN3c104HalfEffEEv13SSMParamsBase,@function
        .size           _Z25selective_scan_fwd_kernelI32Selective_Scan_fwd_kernel_traitsILi32ELi4ELi1ELb0ELb1ELb1ELb1ELb1EN3c104HalfEffEEv13SSMParamsBase,(.L_x_8877 - _Z25selective_scan_fwd_kernelI32Selective_Scan_fwd_kernel_traitsILi32ELi4ELi1ELb0ELb1ELb1ELb1ELb1EN3c104HalfEffEEv13SSMParamsBase)
        .other          _Z25selective_scan_fwd_kernelI32Selective_Scan_fwd_kernel_traitsILi32ELi4ELi1ELb0ELb1ELb1ELb1ELb1EN3c104HalfEffEEv13SSMParamsBase,@"STO_CUDA_ENTRY STV_DEFAULT"
_Z25selective_scan_fwd_kernelI32Selective_Scan_fwd_kernel_traitsILi32ELi4ELi1ELb0ELb1ELb1ELb1ELb1EN3c104HalfEffEEv13SSMParamsBase:
.text._Z25selective_scan_fwd_kernelI32Selective_Scan_fwd_kernel_traitsILi32ELi4ELi1ELb0ELb1ELb1ELb1ELb1EN3c104HalfEffEEv13SSMParamsBase:
        /* <DEDUP_REMOVED lines=35> */
.L_x_2963:
        /* <DEDUP_REMOVED lines=29> */
.L_x_2964:
        /* <DEDUP_REMOVED lines=11> */
.L_x_2965:
        /* <DEDUP_REMOVED lines=38> */
[----:B------:R-:W-:Y:S01]  /*0710*/  ISETP.NE.AND P2, PT, RZ, c[0x0][0x174], PT ;  /* 0x00005d00ff007a0c */ /* 0x000fe20003f45270 */
[----:B--2---:R-:W-:-:S05]  /*0720*/  @!P0 IMAD.WIDE R4, R9, 0x4, R40 ;  /* 0x0000000409048825 */ /* 0x004fca00078e0228 */
[----:B------:R1:W2:Y:S01]  /*0730*/  @!P0 LDG.E R34, [R4.64] ;  /* 0x0000000404228981 */ /* 0x0002a2000c1e1900 */
[C---:B------:R-:W-:Y:S02]  /*0740*/  @P3 LEA.HI.X R9, R56.reuse, c[0x0][0x26c], R39, 0x2, P1 ;  /* 0x00009b0038093a11 */ /* 0x040fe400008f1427 */
[----:B------:R-:W-:-:S03]  /*0750*/  @P5 LEA R10, P1, R56, c[0x0][0x280], 0x2 ;  /* 0x0000a000380a5a11 */ /* 0x000fc600078210ff */
[----:B------:R1:W5:Y:S01]  /*0760*/  @P3 LDG.E R22, [R8.64] ;  /* 0x0000000408163981 */ /* 0x000362000c1e1900 */
[----:B------:R-:W-:Y:S02]  /*0770*/  @P5 LEA.HI.X R11, R56, c[0x0][0x284], R39, 0x2, P1 ;  /* 0x0000a100380b5a11 */ /* 0x000fe400008f1427 */
[----:B0-----:R-:W-:-:S04]  /*0780*/  @!P4 LEA R6, P1, R0, R13, 0x2 ;  /* 0x0000000d0006c211 */ /* 0x001fc800078210ff */
        /* <DEDUP_REMOVED lines=22> */
[C---:B------:R-:W-:Y:S02]  /*08f0*/  IMAD R6, R18.reuse, c[0x0][0x1a0], RZ ;  /* 0x0000680012067a24 */ /* 0x040fe400078e02ff */
[----:B------:R-:W-:Y:S02]  /*0900*/  IMAD R12, R18, c[0x0][0x1e0], RZ ;  /* 0x00007800120c7a24 */ /* 0x000fe400078e02ff */
[----:B------:R-:W-:Y:S01]  /*0910*/  @!P4 IMAD.MOV R13, RZ, RZ, -R13 ;  /* 0x000000ffff0dc224 */ /* 0x000fe200078e0a0d */
[----:B------:R-:W-:Y:S01]  /*0920*/  @!P2 LOP3.LUT R13, RZ, c[0x0][0x174], RZ, 0x33, !PT ;  /* 0x00005d00ff0daa12 */ /* 0x000fe200078e33ff */
[----:B------:R-:W-:-:S04]  /*0930*/  IMAD.WIDE.U32 R8, R33, c[0x0][0x1a0], RZ ;  /* 0x0000680021087a25 */ /* 0x000fc800078e00ff */
[C---:B------:R-:W-:Y:S02]  /*0940*/  IMAD R19, R33.reuse, c[0x0][0x1a4], R6 ;  /* 0x0000690021137a24 */ /* 0x040fe400078e0206 */
[----:B------:R-:W-:Y:S02]  /*0950*/  IMAD R14, R18, c[0x0][0x1f0], RZ ;  /* 0x00007c00120e7a24 */ /* 0x000fe400078e02ff */
[----:B------:R-:W-:Y:S01]  /*0960*/  IMAD R15, R33, c[0x0][0x1e4], R12 ;  /* 0x00007900210f7a24 */ /* 0x000fe200078e020c */
[----:B------:R-:W-:Y:S01]  /*0970*/  SHF.R.S32.HI R12, RZ, 0x1f, R13 ;  /* 0x0000001fff0c7819 */ /* 0x000fe2000001140d */
[----:B------:R-:W-:Y:S02]  /*0980*/  IMAD.IADD R9, R9, 0x1, R19 ;  /* 0x0000000109097824 */ /* 0x000fe400078e0213 */
[----:B------:R-:W-:-:S04]  /*0990*/  IMAD.WIDE.U32 R6, R33, c[0x0][0x1f0], RZ ;  /* 0x00007c0021067a25 */ /* 0x000fc800078e00ff */
[C---:B------:R-:W-:Y:S02]  /*09a0*/  IMAD R19, R33.reuse, c[0x0][0x1f4], R14 ;  /* 0x00007d0021137a24 */ /* 0x040fe400078e020e */
[----:B------:R-:W-:-:S04]  /*09b0*/  IMAD.WIDE.U32 R4, R33, c[0x0][0x1e0], RZ ;  /* 0x0000780021047a25 */ /* 0x000fc800078e00ff */
[----:B------:R-:W-:Y:S01]  /*09c0*/  IMAD R14, R12, c[0x0][0x1b8], RZ ;  /* 0x00006e000c0e7a24 */ /* 0x000fe200078e02ff */
[----:B------:R-:W-:Y:S01]  /*09d0*/  IADD3 R7, R7, R19, RZ ;  /* 0x0000001307077210 */ /* 0x000fe20007ffe0ff */
[----:B------:R-:W-:Y:S02]  /*09e0*/  IMAD.IADD R5, R5, 0x1, R15 ;  /* 0x0000000105057824 */ /* 0x000fe400078e020f */
[C---:B------:R-:W-:Y:S02]  /*09f0*/  IMAD R19, R39.reuse, c[0x0][0x1f8], RZ ;  /* 0x00007e0027137a24 */ /* 0x040fe400078e02ff */
        /* <DEDUP_REMOVED lines=10> */
[----:B------:R-:W-:Y:S02]  /*0aa0*/  IMAD.MOV.U32 R20, RZ, RZ, RZ ;  /* 0x000000ffff147224 */ /* 0x000fe400078e00ff */
[----:B------:R-:W-:Y:S01]  /*0ab0*/  IMAD.IADD R29, R7, 0x1, R19 ;  /* 0x00000001071d7824 */ /* 0x000fe200078e0213 */
[----:B------:R-:W-:Y:S01]  /*0ac0*/  LEA R30, P1, R4, c[0x0][0x270], 0x1 ;  /* 0x00009c00041e7a11 */ /* 0x000fe200078208ff */
[----:B------:R-:W-:Y:S01]  /*0ad0*/  IMAD.IADD R31, R5, 0x1, R15 ;  /* 0x00000001051f7824 */ /* 0x000fe200078e020f */
[----:B------:R-:W-:Y:S01]  /*0ae0*/  LEA.HI.X R27, R8, c[0x0][0x25c], R27, 0x1, P3 ;  /* 0x00009700081b7a11 */ /* 0x000fe200018f0c1b */
[----:B------:R-:W-:Y:S01]  /*0af0*/  IMAD R16, R18, c[0x0][0x1c0], RZ ;  /* 0x0000700012107a24 */ /* 0x000fe200078e02ff */
[----:B------:R-:W-:Y:S01]  /*0b00*/  ISETP.NE.U32.AND P3, PT, RZ, c[0x0][0x2d8], PT ;  /* 0x0000b600ff007a0c */ /* 0x000fe20003f65070 */
[----:B------:R0:W5:Y:S01]  /*0b10*/  @P5 LDG.E R20, [R10.64] ;  /* 0x000000040a145981 */ /* 0x000162000c1e1900 */
[----:B------:R-:W-:Y:S01]  /*0b20*/  LEA.HI.X R29, R6, c[0x0][0x27c], R29, 0x1, P2 ;  /* 0x00009f00061d7a11 */ /* 0x000fe200010f0c1d */
[----:B------:R-:W-:Y:S01]  /*0b30*/  IMAD R21, R33, c[0x0][0x1c4], R16 ;  /* 0x0000710021157a24 */ /* 0x000fe200078e0210 */
[----:B------:R-:W-:-:S02]  /*0b40*/  LEA.HI.X R31, R4, c[0x0][0x274], R31, 0x1, P1 ;  /* 0x00009d00041f7a11 */ /* 0x000fc400008f0c1f */
[----:B------:R-:W-:Y:S02]  /*0b50*/  ISETP.NE.U32.AND P2, PT, RZ, c[0x0][0x2c8], PT ;  /* 0x0000b200ff007a0c */ /* 0x000fe40003f45070 */
[----:B------:R-:W-:Y:S02]  /*0b60*/  ISETP.NE.U32.AND P1, PT, RZ, c[0x0][0x2e0], PT ;  /* 0x0000b800ff007a0c */ /* 0x000fe40003f25070 */
[----:B------:R-:W-:Y:S01]  /*0b70*/  ISETP.NE.AND.EX P3, PT, RZ, c[0x0][0x2dc], PT, P3 ;  /* 0x0000b700ff007a0c */ /* 0x000fe20003f65330 */
[----:B0-----:R-:W-:Y:S01]  /*0b80*/  IMAD.WIDE.U32 R10, R33, c[0x0][0x1c0], RZ ;  /* 0x00007000210a7a25 */ /* 0x001fe200078e00ff */
[----:B------:R-:W-:Y:S02]  /*0b90*/  ISETP.NE.AND.EX P2, PT, RZ, c[0x0][0x2cc], PT, P2 ;  /* 0x0000b300ff007a0c */ /* 0x000fe40003f45320 */
[----:B------:R-:W-:Y:S01]  /*0ba0*/  ISETP.NE.AND.EX P1, PT, RZ, c[0x0][0x2e4], PT, P1 ;  /* 0x0000b900ff007a0c */ /* 0x000fe20003f25310 */
[----:B------:R-:W-:Y:S01]  /*0bb0*/  IMAD R12, R12, c[0x0][0x1d8], RZ ;  /* 0x000076000c0c7a24 */ /* 0x000fe200078e02ff */
[----:B------:R-:W-:Y:S01]  /*0bc0*/  IADD3 R11, R11, R21, RZ ;  /* 0x000000150b0b7210 */ /* 0x000fe20007ffe0ff */
[----:B------:R-:W-:-:S02]  /*0bd0*/  HFMA2.MMA R47, -RZ, RZ, 0, 0 ;  /* 0x00000000ff2f7435 */ /* 0x000fc400000001ff */
[C---:B------:R-:W-:Y:S02]  /*0be0*/  IMAD R25, R13.reuse, c[0x0][0x1dc], R12 ;  /* 0x000077000d197a24 */ /* 0x040fe400078e020c */
[----:B------:R-:W-:Y:S01]  /*0bf0*/  IMAD.WIDE.U32 R10, R13, c[0x0][0x1d8], R10 ;  /* 0x000076000d0a7a25 */ /* 0x000fe200078e000a */
[----:B------:R-:W-:-:S03]  /*0c00*/  MOV R14, RZ ;  /* 0x000000ff000e7202 */ /* 0x000fc60000000f00 */
[----:B------:R-:W-:Y:S01]  /*0c10*/  IMAD.MOV.U32 R16, RZ, RZ, RZ ;  /* 0x000000ffff107224 */ /* 0x000fe200078e00ff */
[----:B------:R-:W-:Y:S01]  /*0c20*/  @P3 MOV R16, c[0x0][0x2d8] ;  /* 0x0000b60000103a02 */ /* 0x000fe20000000f00 */
[----:B------:R-:W-:Y:S01]  /*0c30*/  IMAD.IADD R25, R11, 0x1, R25 ;  /* 0x000000010b197824 */ /* 0x000fe200078e0219 */
[----:B------:R-:W-:Y:S01]  /*0c40*/  LEA R24, P4, R10, c[0x0][0x260], 0x1 ;  /* 0x000098000a187a11 */ /* 0x000fe200078808ff */
        /* <DEDUP_REMOVED lines=14> */
[----:B------:R-:W-:Y:S02]  /*0d30*/  IMAD R5, R56, c[0x0][0x194], R5 ;  /* 0x0000650038057a24 */ /* 0x000fe400078e0205 */
[----:B----4-:R-:W-:Y:S01]  /*0d40*/  IMAD.IADD R23, R2, 0x1, -R33 ;  /* 0x0000000102177824 */ /* 0x010fe200078e0a21 */
[----:B------:R-:W-:Y:S01]  /*0d50*/  @P3 MOV R45, c[0x0][0x2dc] ;  /* 0x0000b700002d3a02 */ /* 0x000fe20000000f00 */
[----:B------:R-:W-:Y:S01]  /*0d60*/  IMAD.MOV.U32 R7, RZ, RZ, RZ ;  /* 0x000000ffff077224 */ /* 0x000fe200078e00ff */
[----:B------:R-:W-:Y:S01]  /*0d70*/  SEL R12, R12, 0x800, P6 ;  /* 0x000008000c0c7807 */ /* 0x000fe20003000000 */
[----:B------:R-:W-:Y:S01]  /*0d80*/  IMAD.MOV.U32 R2, RZ, RZ, RZ ;  /* 0x000000ffff027224 */ /* 0x000fe200078e00ff */
[----:B------:R-:W-:Y:S01]  /*0d90*/  IADD3 R21, R43, R5, RZ ;  /* 0x000000052b157210 */ /* 0x000fe20007ffe0ff */
[----:B------:R-:W-:Y:S02]  /*0da0*/  @P3 IMAD.MOV.U32 R44, RZ, RZ, c[0x0][0x2d8] ;  /* 0x0000b600ff2c3624 */ /* 0x000fe400078e00ff */
[----:B------:R-:W-:-:S02]  /*0db0*/  @P1 IMAD.MOV.U32 R7, RZ, RZ, c[0x0][0x2e0] ;  /* 0x0000b800ff071624 */ /* 0x000fc400078e00ff */
[----:B------:R-:W-:Y:S01]  /*0dc0*/  @P1 IMAD.MOV.U32 R2, RZ, RZ, c[0x0][0x2e4] ;  /* 0x0000b900ff021624 */ /* 0x000fe200078e00ff */
[----:B--2---:R-:W-:Y:S01]  /*0dd0*/  @!P0 SHF.R.S32.HI R57, RZ, 0x1f, R34 ;  /* 0x0000001fff398819 */ /* 0x004fe20000011422 */
        /* <DEDUP_REMOVED lines=31> */
.L_x_2966:
        /* <DEDUP_REMOVED lines=18> */
.L_x_2967:
        /* <DEDUP_REMOVED lines=18> */
.L_x_2990:
        /* <DEDUP_REMOVED lines=98> */
.L_x_2969:
[----:B------:R-:W-:Y:S05]  /*1830*/  BSYNC B0 ;  /* 0x0000000000007941 */ /* 0x000fea0003800000 */
.L_x_2968:
        /* <DEDUP_REMOVED lines=39> */
.L_x_2971:
[----:B------:R-:W-:Y:S05]  /*1ab0*/  BSYNC B0 ;  /* 0x0000000000007941 */ /* 0x000fea0003800000 */
.L_x_2970:
        /* <DEDUP_REMOVED lines=33> */
.L_x_2973:
[----:B------:R-:W-:Y:S05]  /*1cd0*/  BSYNC B0 ;  /* 0x0000000000007941 */ /* 0x000fea0003800000 */
.L_x_2972:
        /* <DEDUP_REMOVED lines=33> */
.L_x_2975:
[----:B------:R-:W-:Y:S05]  /*1ef0*/  BSYNC B0 ;  /* 0x0000000000007941 */ /* 0x000fea0003800000 */
.L_x_2974:
        /* <DEDUP_REMOVED lines=17> */
.L_x_2984:
        /* <DEDUP_REMOVED lines=46> */
[----:B------:R-:W-:Y:S01]  /*22f0*/  SHF.L.U32 R66, R69, 0x3, RZ ;  /* 0x0000000345427819 */ /* 0x000fe200000006ff */
[----:B------:R-:W0:Y:S02]  /*2300*/  S2R R10, SR_TID.X ;  /* 0x00000000000a7919 */ /* 0x000e240000002100 */
[----:B------:R-:W-:-:S02]  /*2310*/  FMUL.FTZ R76, R73, R64 ;  /* 0x00000040494c7220 */ /* 0x000fc40000410000 */
[C---:B-1----:R-:W-:Y:S02]  /*2320*/  FMUL.FTZ R77, R73.reuse, R63 ;  /* 0x0000003f494d7220 */ /* 0x042fe40000410000 */
[C---:B------:R-:W-:Y:S02]  /*2330*/  FMUL.FTZ R84, R73.reuse, R62 ;  /* 0x0000003e49547220 */ /* 0x040fe40000410000 */
[----:B--2---:R-:W-:Y:S01]  /*2340*/  FMUL.FTZ R81, R73, R65 ;  /* 0x0000004149517220 */ /* 0x004fe20000410000 */
[----:B------:R-:W-:Y:S08]  /*2350*/  MUFU.EX2 R76, R76 ;  /* 0x0000004c004c7308 */ /* 0x000ff00000000800 */
[----:B------:R-:W1:Y:S01]  /*2360*/  MUFU.EX2 R77, R77 ;  /* 0x0000004d004d7308 */ /* 0x000e620000000800 */
[----:B------:R-:W-:-:S07]  /*2370*/  ISETP.GE.U32.AND P1, PT, R13, R2, PT ;  /* 0x000000020d00720c */ /* 0x000fce0003f26070 */
[----:B------:R-:W-:Y:S08]  /*2380*/  MUFU.EX2 R84, R84 ;  /* 0x0000005400547308 */ /* 0x000ff00000000800 */
[----:B------:R-:W2:Y:S01]  /*2390*/  MUFU.EX2 R81, R81 ;  /* 0x0000005100517308 */ /* 0x000ea20000000800 */
[--C-:B------:R-:W-:Y:S02]  /*23a0*/  HADD2.F32 R74, -RZ, R52.reuse.H0_H0 ;  /* 0x20000034ff4a7230 */ /* 0x100fe40000004100 */
[----:B------:R-:W-:-:S03]  /*23b0*/  HADD2.F32 R73, -RZ, R52.H1_H1 ;  /* 0x30000034ff497230 */ /* 0x000fc60000004100 */
[----:B------:R-:W-:Y:S02]  /*23c0*/  FMUL.FTZ R74, R71, R74 ;  /* 0x0000004a474a7220 */ /* 0x000fe40000410000 */
[----:B------:R-:W-:Y:S01]  /*23d0*/  FMUL.FTZ R73, R70, R73 ;  /* 0x0000004946497220 */ /* 0x000fe20000410000 */
[----:B-1----:R-:W-:-:S04]  /*23e0*/  FSEL R77, R77, 1, !P1 ;  /* 0x3f8000004d4d7808 */ /* 0x002fc80004800000 */
[----:B------:R-:W-:Y:S02]  /*23f0*/  FSEL R78, R73, RZ, !P1 ;  /* 0x000000ff494e7208 */ /* 0x000fe40004800000 */
[----:B------:R-:W-:-:S04]  /*2400*/  ISETP.GE.U32.AND P1, PT, R9, R2, PT ;  /* 0x000000020900720c */ /* 0x000fc80003f26070 */
[----:B--2---:R-:W-:Y:S01]  /*2410*/  FSEL R81, R81, 1, !P1 ;  /* 0x3f80000051517808 */ /* 0x004fe20004800000 */
[----:B---3--:R0:W-:Y:S04]  /*2420*/  STS.U16 [R0+0x100], R75 ;  /* 0x0001004b00007388 */ /* 0x0081e80000000400 */
[----:B----4-:R1:W-:Y:S04]  /*2430*/  STS.U16 [R0+0x140], R83 ;  /* 0x0001405300007388 */ /* 0x0103e80000000400 */
[----:B-----5:R-:W-:Y:S04]  /*2440*/  STS.U16 [R0+0x180], R85 ;  /* 0x0001805500007388 */ /* 0x020fe80000000400 */
[----:B------:R-:W-:Y:S01]  /*2450*/  STS.U16 [R0+0x1c0], R87 ;  /* 0x0001c05700007388 */ /* 0x000fe20000000400 */
[----:B------:R-:W-:-:S06]  /*2460*/  NOP ;  /* 0x0000000000007918 */ /* 0x000fcc0000000000 */
[----:B------:R-:W2:Y:S04]  /*2470*/  LDS.64 R54, [R8.X8+0x100] ;  /* 0x0001000008367984 */ /* 0x000ea80000008a00 */
[----:B------:R3:W4:Y:S01]  /*2480*/  @P0 LDS.64 R50, [R66+0x220] ;  /* 0x0002200042320984 */ /* 0x0007220000000a00 */
[----:B0-----:R-:W-:-:S05]  /*2490*/  IMAD.SHL.U32 R75, R10, 0x4, RZ ;  /* 0x000000040a4b7824 */ /* 0x001fca00078e00ff */
[-C--:B------:R-:W-:Y:S01]  /*24a0*/  ISETP.GE.U32.AND P2, PT, R75, R2.reuse, PT ;  /* 0x000000024b00720c */ /* 0x080fe20003f46070 */
[--C-:B------:R-:W-:Y:S02]  /*24b0*/  HADD2.F32 R75, -RZ, R53.reuse.H0_H0 ;  /* 0x20000035ff4b7230 */ /* 0x100fe40000004100 */
[----:B------:R-:W-:Y:S01]  /*24c0*/  HADD2.F32 R53, -RZ, R53.H1_H1 ;  /* 0x30000035ff357230 */ /* 0x000fe20000004100 */
[----:B------:R-:W-:Y:S02]  /*24d0*/  FSEL R79, R74, RZ, !P2 ;  /* 0x000000ff4a4f7208 */ /* 0x000fe40005000000 */
[----:B------:R-:W-:Y:S01]  /*24e0*/  FSEL R80, R76, 1, !P2 ;  /* 0x3f8000004c507808 */ /* 0x000fe20005000000 */
[----:B-1----:R-:W-:Y:S01]  /*24f0*/  FMUL.FTZ R83, R72, R75 ;  /* 0x0000004b48537220 */ /* 0x002fe20000410000 */
[----:B------:R-:W-:Y:S01]  /*2500*/  ISETP.GE.U32.AND P2, PT, R11, R2, PT ;  /* 0x000000020b00720c */ /* 0x000fe20003f46070 */
[----:B------:R-:W-:-:S03]  /*2510*/  FMUL.FTZ R53, R68, R53 ;  /* 0x0000003544357220 */ /* 0x000fc60000410000 */
[----:B------:R-:W-:Y:S02]  /*2520*/  FSEL R83, R83, RZ, !P2 ;  /* 0x000000ff53537208 */ /* 0x000fe40005000000 */
[----:B------:R-:W-:Y:S02]  /*2530*/  FSEL R84, R84, 1, !P2 ;  /* 0x3f80000054547808 */ /* 0x000fe40005000000 */
        /* <DEDUP_REMOVED lines=26> */
.L_x_2978:
        /* <DEDUP_REMOVED lines=13> */
.L_x_2977:
        /* <DEDUP_REMOVED lines=73> */
.L_x_2981:
        /* <DEDUP_REMOVED lines=32> */
.L_x_2982:
[----:B------:R0:W5:Y:S02]  /*2e40*/  LDG.E R81, [R46.64] ;  /* 0x000000042e517981 */ /* 0x000164000c1e1900 */
.L_x_2983:
        /* <DEDUP_REMOVED lines=16> */
.L_x_2980:
[----:B------:R-:W-:Y:S05]  /*2f50*/  BSYNC B0 ;  /* 0x0000000000007941 */ /* 0x000fea0003800000 */
.L_x_2979:
        /* <DEDUP_REMOVED lines=8> */
.L_x_2976:
[----:B------:R-:W-:Y:S01]  /*2fe0*/  BAR.SYNC.DEFER_BLOCKING 0x0 ;  /* 0x0000000000007b1d */ /* 0x000fe20000010000 */
[----:B------:R-:W-:Y:S01]  /*2ff0*/  ISETP.NE.AND P0, PT, R10, RZ, PT ;  /* 0x000000ff0a00720c */ /* 0x000fe20003f05270 */
[----:B------:R-:W-:Y:S01]  /*3000*/  IMAD R54, R18, c[0x0][0x210], RZ ;  /* 0x0000840012367a24 */ /* 0x000fe200078e02ff */
[----:B01----:R-:W-:Y:S01]  /*3010*/  F2FP.PACK_AB R50, R60, R61 ;  /* 0x0000003d3c32723e */ /* 0x003fe200000000ff */
[C---:B------:R-:W-:Y:S01]  /*3020*/  IMAD.WIDE.U32 R52, R33.reuse, c[0x0][0x210], RZ ;  /* 0x0000840021347a25 */ /* 0x040fe200078e00ff */
[----:B------:R-:W-:Y:S01]  /*3030*/  F2FP.PACK_AB R51, R58, R59 ;  /* 0x0000003b3a33723e */ /* 0x000fe200000000ff */
[----:B------:R-:W-:Y:S01]  /*3040*/  HFMA2.MMA R69, -RZ, RZ, 0, 1.1920928955078125e-07 ;  /* 0x00000002ff457435 */ /* 0x000fe200000001ff */
[----:B------:R-:W-:Y:S01]  /*3050*/  BSSY B0, `(.L_x_2985) ;  /* 0x0000029000007945 */ /* 0x000fe20003800000 */
[----:B------:R-:W-:Y:S02]  /*3060*/  IMAD R65, R33, c[0x0][0x214], R54 ;  /* 0x0000850021417a24 */ /* 0x000fe400078e0236 */
[----:B------:R-:W-:-:S04]  /*3070*/  IMAD R55, R39, c[0x0][0x218], RZ ;  /* 0x0000860027377a24 */ /* 0x000fc800078e02ff */
[----:B------:R-:W-:Y:S02]  /*3080*/  IMAD R67, R56, c[0x0][0x21c], R55 ;  /* 0x0000870038437a24 */ /* 0x000fe400078e0237 */
[----:B------:R-:W-:Y:S01]  /*3090*/  IMAD.WIDE R54, R48, R69, c[0x0][0x288] ;  /* 0x0000a20030367625 */ /* 0x000fe200078e0245 */
[----:B------:R0:W-:Y:S01]  /*30a0*/  STS.64 [R8.X8], R50 ;  /* 0x0000003208007388 */ /* 0x0001e20000008a00 */
[----:B------:R-:W-:-:S06]  /*30b0*/  NOP ;  /* 0x0000000000007918 */ /* 0x000fcc0000000000 */
[----:B------:R-:W-:Y:S04]  /*30c0*/  LDS.U16 R77, [R0] ;  /* 0x00000000004d7984 */ /* 0x000fe80000000400 */
[----:B------:R-:W-:Y:S01]  /*30d0*/  LDS.U16 R73, [R0+0x40] ;  /* 0x0000400000497984 */ /* 0x000fe20000000400 */
[----:B0-----:R-:W-:Y:S01]  /*30e0*/  IADD3 R51, R53, R65, RZ ;  /* 0x0000004135337210 */ /* 0x001fe20007ffe0ff */
[----:B------:R-:W-:Y:S01]  /*30f0*/  IMAD.MOV.U32 R50, RZ, RZ, R52 ;  /* 0x000000ffff327224 */ /* 0x000fe200078e0034 */
[----:B------:R-:W-:Y:S01]  /*3100*/  SHF.R.S32.HI R53, RZ, 0x1f, R4 ;  /* 0x0000001fff357819 */ /* 0x000fe20000011404 */
[----:B------:R-:W-:Y:S01]  /*3110*/  LDS.U16 R75, [R0+0x80] ;  /* 0x00008000004b7984 */ /* 0x000fe20000000400 */
[----:B------:R-:W-:Y:S02]  /*3120*/  IMAD R52, R18, c[0x0][0x200], RZ ;  /* 0x0000800012347a24 */ /* 0x000fe400078e02ff */
[----:B------:R-:W-:Y:S01]  /*3130*/  IMAD.WIDE.U32 R50, R56, c[0x0][0x218], R50 ;  /* 0x0000860038327a25 */ /* 0x000fe200078e0032 */
[----:B------:R-:W-:Y:S03]  /*3140*/  LDS.U16 R71, [R0+0xc0] ;  /* 0x0000c00000477984 */ /* 0x000fe60000000400 */
[----:B------:R-:W-:Y:S01]  /*3150*/  IMAD R81, R33, c[0x0][0x204], R52 ;  /* 0x0000810021517a24 */ /* 0x000fe200078e0234 */
[----:B------:R-:W-:Y:S04]  /*3160*/  @!P0 STS [0x100], R2 ;  /* 0x00010002ff008388 */ /* 0x000fe80000000800 */
[----:B------:R-:W-:Y:S01]  /*3170*/  BAR.SYNC.DEFER_BLOCKING 0x0 ;  /* 0x0000000000007b1d */ /* 0x000fe20000010000 */
[----:B------:R-:W-:Y:S01]  /*3180*/  IADD3 R63, P1, R4, R50, RZ ;  /* 0x00000032043f7210 */ /* 0x000fe20007f3e0ff */
[----:B------:R-:W-:-:S03]  /*3190*/  @!P6 IMAD.MOV.U32 R52, RZ, RZ, R4 ;  /* 0x000000ffff34e224 */ /* 0x000fc600078e0004 */
[----:B------:R-:W-:Y:S02]  /*31a0*/  IADD3.X R51, R53, R67, R51, P1, !PT ;  /* 0x0000004335337210 */ /* 0x000fe40000ffe433 */
[----:B------:R-:W-:-:S04]  /*31b0*/  LEA R50, P1, R63, R54, 0x1 ;  /* 0x000000363f327211 */ /* 0x000fc800078208ff */
[----:B------:R-:W-:Y:S01]  /*31c0*/  LEA.HI.X R51, R63, R55, R51, 0x1, P1 ;  /* 0x000000373f337211 */ /* 0x000fe200008f0c33 */
[----:B------:R-:W-:Y:S01]  /*31d0*/  @!P6 IMAD.WIDE.U32 R62, R33, c[0x0][0x200], R52 ;  /* 0x00008000213eea25 */ /* 0x000fe200078e0034 */
[----:B------:R-:W-:-:S03]  /*31e0*/  IADD3 R54, P1, R48, R4, RZ ;  /* 0x0000000430367210 */ /* 0x000fc60007f3e0ff */
[----:B------:R-:W-:Y:S01]  /*31f0*/  @!P6 IMAD.IADD R63, R81, 0x1, R63 ;  /* 0x00000001513fe824 */ /* 0x000fe200078e023f */
[----:B------:R-:W-:Y:S01]  /*3200*/  IADD3.X R55, R49, R53, RZ, P1, !PT ;  /* 0x0000003531377210 */ /* 0x000fe20000ffe4ff */
        /* <DEDUP_REMOVED lines=13> */
.L_x_2986:
[----:B------:R-:W-:Y:S05]  /*32e0*/  BSYNC B0 ;  /* 0x0000000000007941 */ /* 0x000fea0003800000 */
.L_x_2985:
[----:B------:R-:W-:Y:S01]  /*32f0*/  IMAD R67, R39, c[0x0][0x208], RZ ;  /* 0x0000820027437a24 */ /* 0x000fe200078e02ff */
[----:B------:R1:W-:Y:S01]  /*3300*/  @!P1 STG.E.U16 [R50.64+0x80], R75 ;  /* 0x0000804b32009986 */ /* 0x0003e2000c101504 */
[----:B------:R-:W-:Y:S01]  /*3310*/  @!P6 IMAD.WIDE.U32 R62, R56, c[0x0][0x208], R62 ;  /* 0x00008200383eea25 */ /* 0x000fe200078e003e */
[----:B------:R-:W-:-:S03]  /*3320*/  ISETP.GE.AND P2, PT, R7, R68, PT ;  /* 0x000000440700720c */ /* 0x000fc60003f46270 */
[----:B0-----:R-:W-:Y:S01]  /*3330*/  IMAD R77, R56, c[0x0][0x20c], R67 ;  /* 0x00008300384d7a24 */ /* 0x001fe200078e0243 */
[----:B------:R-:W-:Y:S01]  /*3340*/  @!P6 IADD3 R66, P1, R48, R62, RZ ;  /* 0x0000003e3042e210 */ /* 0x000fe20007f3e0ff */
[----:B------:R-:W-:-:S03]  /*3350*/  IMAD.WIDE.U32 R64, R33, c[0x0][0x200], RZ ;  /* 0x0000800021407a25 */ /* 0x000fc600078e00ff */
[----:B------:R-:W-:Y:S02]  /*3360*/  @!P6 IADD3.X R63, R49, R63, R77, P1, !PT ;  /* 0x0000003f313fe210 */ /* 0x000fe40000ffe44d */
[----:B------:R-:W-:Y:S02]  /*3370*/  ISETP.GE.AND P1, PT, R3, R68, PT ;  /* 0x000000440300720c */ /* 0x000fe40003f26270 */
[----:B------:R-:W-:Y:S01]  /*3380*/  IADD3 R65, R65, R81, RZ ;  /* 0x0000005141417210 */ /* 0x000fe20007ffe0ff */
[----:B------:R0:W-:Y:S01]  /*3390*/  @!P2 STG.E.U16 [R50.64+0x40], R73 ;  /* 0x000040493200a986 */ /* 0x0001e2000c101504 */
[----:B------:R-:W-:-:S03]  /*33a0*/  @!P6 LEA R62, P2, R66, c[0x0][0x298], 0x1 ;  /* 0x0000a600423eea11 */ /* 0x000fc600078408ff */
[----:B------:R-:W-:Y:S01]  /*33b0*/  IMAD.WIDE.U32 R64, R56, c[0x0][0x208], R64 ;  /* 0x0000820038407a25 */ /* 0x000fe200078e0040 */
[----:B------:R-:W-:-:S03]  /*33c0*/  @!P6 LEA.HI.X R63, R66, c[0x0][0x29c], R63, 0x1, P2 ;  /* 0x0000a700423fea11 */ /* 0x000fc600010f0c3f */
[----:B------:R-:W-:Y:S01]  /*33d0*/  IMAD.WIDE R66, R48, R69, c[0x0][0x298] ;  /* 0x0000a60030427625 */ /* 0x000fe200078e0245 */
[----:B-1----:R-:W-:Y:S01]  /*33e0*/  IADD3 R75, P2, R4, R64, RZ ;  /* 0x00000040044b7210 */ /* 0x002fe20007f5e0ff */
[----:B------:R-:W-:Y:S01]  /*33f0*/  @!P1 STG.E.U16 [R50.64+0xc0], R71 ;  /* 0x0000c04732009986 */ /* 0x000fe2000c101504 */
[----:B0-----:R-:W-:-:S03]  /*3400*/  PRMT R73, RZ, 0x7610, R73 ;  /* 0x00007610ff497816 */ /* 0x001fc60000000049 */
[----:B------:R-:W-:Y:S01]  /*3410*/  BAR.SYNC.DEFER_BLOCKING 0x0 ;  /* 0x0000000000007b1d */ /* 0x000fe20000010000 */
[----:B------:R-:W-:Y:S02]  /*3420*/  IADD3.X R65, R53, R77, R65, P2, !PT ;  /* 0x0000004d35417210 */ /* 0x000fe400017fe441 */
[C---:B------:R-:W-:Y:S02]  /*3430*/  LEA R64, P2, R75.reuse, R66, 0x1 ;  /* 0x000000424b407211 */ /* 0x040fe400078408ff */
[----:B------:R-:W-:Y:S02]  /*3440*/  PRMT R77, RZ, 0x7610, R77 ;  /* 0x00007610ff4d7816 */ /* 0x000fe4000000004d */
[----:B------:R-:W-:Y:S02]  /*3450*/  LEA.HI.X R65, R75, R67, R65, 0x1, P2 ;  /* 0x000000434b417211 */ /* 0x000fe400010f0c41 */
[----:B------:R-:W-:Y:S02]  /*3460*/  PRMT R67, RZ, 0x7610, R67 ;  /* 0x00007610ff437816 */ /* 0x000fe40000000043 */
[----:B------:R-:W-:-:S04]  /*3470*/  PRMT R75, RZ, 0x7610, R75 ;  /* 0x00007610ff4b7816 */ /* 0x000fc8000000004b */
[----:B------:R-:W2:Y:S04]  /*3480*/  @!P6 LDG.E.U16 R67, [R62.64] ;  /* 0x000000043e43e981 */ /* 0x000ea8000c1e1500 */
[----:B------:R-:W3:Y:S04]  /*3490*/  @!P5 LDG.E.U16 R73, [R64.64+0x40] ;  /* 0x000040044049d981 */ /* 0x000ee8000c1e1500 */
[----:B------:R-:W4:Y:S04]  /*34a0*/  @!P4 LDG.E.U16 R75, [R64.64+0x80] ;  /* 0x00008004404bc981 */ /* 0x000f28000c1e1500 */
[----:B------:R-:W5:Y:S01]  /*34b0*/  @!P3 LDG.E.U16 R77, [R64.64+0xc0] ;  /* 0x0000c004404db981 */ /* 0x000f62000c1e1500 */
[----:B------:R-:W-:Y:S03]  /*34c0*/  BSSY B0, `(.L_x_2987) ;  /* 0x000003e000007945 */ /* 0x000fe60003800000 */
        /* <DEDUP_REMOVED lines=17> */
[----:B0-----:R-:W-:Y:S01]  /*35e0*/  FADD.FTZ R68, R67, 1 ;  /* 0x3f80000043447421 */ /* 0x001fe20000010000 */
[----:B------:R-:W-:Y:S06]  /*35f0*/  BAR.SYNC.DEFER_BLOCKING 0x0 ;  /* 0x0000000000007b1d */ /* 0x000fec0000010000 */
[----:B------:R-:W0:Y:S01]  /*3600*/  MUFU.EX2 R71, R71 ;  /* 0x0000004700477308 */ /* 0x000e220000000800 */
[----:B-1----:R-:W-:-:S02]  /*3610*/  FADD.FTZ R51, R50, 1 ;  /* 0x3f80000032337421 */ /* 0x002fc40000010000 */
[----:B--2---:R-:W-:-:S05]  /*3620*/  FADD.FTZ R64, R63, 1 ;  /* 0x3f8000003f407421 */ /* 0x004fca0000010000 */
[----:B------:R-:W-:Y:S01]  /*3630*/  MUFU.RCP R68, R68 ;  /* 0x0000004400447308 */ /* 0x000fe20000001000 */
[----:B0-----:R-:W-:-:S07]  /*3640*/  FADD.FTZ R72, R71, 1 ;  /* 0x3f80000047487421 */ /* 0x001fce0000010000 */
[----:B------:R-:W0:Y:S08]  /*3650*/  MUFU.RCP R73, R64 ;  /* 0x0000004000497308 */ /* 0x000e300000001000 */
[----:B------:R-:W1:Y:S08]  /*3660*/  MUFU.RCP R51, R51 ;  /* 0x0000003300337308 */ /* 0x000e700000001000 */
[----:B------:R-:W2:Y:S01]  /*3670*/  MUFU.RCP R75, R72 ;  /* 0x00000048004b7308 */ /* 0x000ea20000001000 */
[----:B0-----:R-:W-:-:S02]  /*3680*/  FMUL.FTZ R63, R62, R73 ;  /* 0x000000493e3f7220 */ /* 0x001fc40000410000 */
[----:B------:R-:W-:Y:S02]  /*3690*/  FMUL.FTZ R62, R65, R68 ;  /* 0x00000044413e7220 */ /* 0x000fe40000410000 */
[----:B------:R-:W-:Y:S02]  /*36a0*/  FMUL.FTZ R63, R63, R60 ;  /* 0x0000003c3f3f7220 */ /* 0x000fe40000410000 */
[----:B-1----:R-:W-:Y:S02]  /*36b0*/  FMUL.FTZ R66, R66, R51 ;  /* 0x0000003342427220 */ /* 0x002fe40000410000 */
[----:B------:R-:W-:Y:S02]  /*36c0*/  FMUL.FTZ R51, R62, R59 ;  /* 0x0000003b3e337220 */ /* 0x000fe40000410000 */
[----:B------:R-:W-:Y:S02]  /*36d0*/  FMUL.FTZ R50, R66, R61 ;  /* 0x0000003d42327220 */ /* 0x000fe40000410000 */
[----:B------:R-:W-:-:S02]  /*36e0*/  IMAD R62, R18, c[0x0][0x220], RZ ;  /* 0x00008800123e7a24 */ /* 0x000fc400078e02ff */
[----:B--2---:R-:W-:Y:S01]  /*36f0*/  FMUL.FTZ R65, R70, R75 ;  /* 0x0000004b46417220 */ /* 0x004fe20000410000 */
[----:B------:R-:W-:-:S03]  /*3700*/  F2FP.PACK_AB R50, R63, R50 ;  /* 0x000000323f32723e */ /* 0x000fc600000000ff */
[----:B------:R-:W-:-:S05]  /*3710*/  FMUL.FTZ R58, R65, R58 ;  /* 0x0000003a413a7220 */ /* 0x000fca0000410000 */
[----:B------:R-:W-:Y:S01]  /*3720*/  F2FP.PACK_AB R51, R58, R51 ;  /* 0x000000333a33723e */ /* 0x000fe200000000ff */
[----:B------:R-:W-:-:S04]  /*3730*/  IMAD.WIDE.U32 R58, R33, c[0x0][0x220], RZ ;  /* 0x00008800213a7a25 */ /* 0x000fc800078e00ff */
[----:B------:R0:W-:Y:S01]  /*3740*/  STS.64 [R8.X8], R50 ;  /* 0x0000003208007388 */ /* 0x0001e20000008a00 */
[----:B------:R-:W-:-:S06]  /*3750*/  NOP ;  /* 0x0000000000007918 */ /* 0x000fcc0000000000 */
[----:B------:R-:W-:Y:S04]  /*3760*/  LDS.U16 R61, [R0] ;  /* 0x00000000003d7984 */ /* 0x000fe80000000400 */
[----:B------:R-:W-:Y:S01]  /*3770*/  LDS.U16 R63, [R0+0x40] ;  /* 0x00004000003f7984 */ /* 0x000fe20000000400 */
[----:B0-----:R-:W-:-:S03]  /*3780*/  IMAD R51, R33, c[0x0][0x224], R62 ;  /* 0x0000890021337a24 */ /* 0x001fc600078e023e */
[----:B------:R-:W-:Y:S01]  /*3790*/  LDS.U16 R65, [R0+0x80] ;  /* 0x0000800000417984 */ /* 0x000fe20000000400 */
[----:B------:R-:W-:-:S03]  /*37a0*/  IMAD.IADD R71, R59, 0x1, R51 ;  /* 0x000000013b477824 */ /* 0x000fc600078e0233 */
        /* <DEDUP_REMOVED lines=15> */
.L_x_2988:
[----:B------:R-:W-:Y:S05]  /*38a0*/  BSYNC B0 ;  /* 0x0000000000007941 */ /* 0x000fea0003800000 */
.L_x_2987:
[----:B------:R-:W-:Y:S01]  /*38b0*/  MOV R59, R71 ;  /* 0x00000047003b7202 */ /* 0x000fe20000000f00 */
[----:B------:R-:W-:Y:S01]  /*38c0*/  IMAD R55, R39, c[0x0][0x228], RZ ;  /* 0x00008a0027377a24 */ /* 0x000fe200078e02ff */
[-C--:B------:R-:W-:Y:S01]  /*38d0*/  ISETP.GE.AND P1, PT, R5, R60.reuse, PT ;  /* 0x0000003c0500720c */ /* 0x080fe20003f26270 */
[----:B0-----:R-:W-:Y:S01]  /*38e0*/  IMAD.WIDE R50, R48, R69, c[0x0][0x2a0] ;  /* 0x0000a80030327625 */ /* 0x001fe200078e0245 */
[-C--:B------:R-:W-:Y:S02]  /*38f0*/  ISETP.GE.AND P2, PT, R3, R60.reuse, PT ;  /* 0x0000003c0300720c */ /* 0x080fe40003f46270 */
[----:B------:R-:W-:Y:S01]  /*3900*/  ISETP.GE.AND P0, PT, R7, R60, PT ;  /* 0x0000003c0700720c */ /* 0x000fe20003f06270 */
[----:B------:R-:W-:Y:S01]  /*3910*/  IMAD.WIDE.U32 R58, R56, c[0x0][0x228], R58 ;  /* 0x00008a00383a7a25 */ /* 0x000fe200078e003a */
[----:B------:R-:W-:-:S03]  /*3920*/  IADD3 R6, R6, 0x1, RZ ;  /* 0x0000000106067810 */ /* 0x000fc60007ffe0ff */
[----:B------:R-:W-:Y:S01]  /*3930*/  IMAD R61, R56, c[0x0][0x22c], R55 ;  /* 0x00008b00383d7a24 */ /* 0x000fe200078e0237 */
[----:B------:R-:W-:Y:S01]  /*3940*/  IADD3 R55, P3, R4, R58, RZ ;  /* 0x0000003a04377210 */ /* 0x000fe20007f7e0ff */
[C---:B------:R-:W-:Y:S01]  /*3950*/  IMAD.WIDE R26, R2.reuse, 0x2, R26 ;  /* 0x00000002021a7825 */ /* 0x040fe200078e021a */
[C---:B------:R-:W-:Y:S02]  /*3960*/  IADD3 R4, R2.reuse, R4, RZ ;  /* 0x0000000402047210 */ /* 0x040fe40007ffe0ff */
[----:B------:R-:W-:Y:S01]  /*3970*/  IADD3.X R58, R53, R61, R59, P3, !PT ;  /* 0x0000003d353a7210 */ /* 0x000fe20001ffe43b */
[----:B------:R-:W-:Y:S01]  /*3980*/  IMAD.WIDE R24, R2, 0x2, R24 ;  /* 0x0000000202187825 */ /* 0x000fe200078e0218 */
[----:B------:R-:W-:-:S03]  /*3990*/  LEA R50, P3, R55, R50, 0x1 ;  /* 0x0000003237327211 */ /* 0x000fc600078608ff */
[----:B------:R-:W-:Y:S01]  /*39a0*/  IMAD.IADD R17, R2, 0x1, R17 ;  /* 0x0000000102117824 */ /* 0x000fe200078e0211 */
[----:B------:R-:W-:-:S05]  /*39b0*/  LEA.HI.X R51, R55, R51, R58, 0x1, P3 ;  /* 0x0000003337337211 */ /* 0x000fca00018f0c3a */
[----:B------:R0:W-:Y:S04]  /*39c0*/  @!P1 STG.E.U16 [R50.64+0x80], R65 ;  /* 0x0000804132009986 */ /* 0x0001e8000c101504 */
[----:B------:R0:W-:Y:S04]  /*39d0*/  @!P2 STG.E.U16 [R50.64+0xc0], R67 ;  /* 0x0000c0433200a986 */ /* 0x0001e8000c101504 */
[----:B------:R0:W-:Y:S01]  /*39e0*/  @!P0 STG.E.U16 [R50.64+0x40], R63 ;  /* 0x0000403f32008986 */ /* 0x0001e2000c101504 */
[----:B------:R-:W-:-:S13]  /*39f0*/  ISETP.GE.AND P0, PT, R6, R15, PT ;  /* 0x0000000f0600720c */ /* 0x000fda0003f06270 */
[----:B0-----:R-:W-:Y:S01]  /*3a00*/  @P0 CALL.REL.NOINC `(.L_x_2989) ;  /* 0x0000001000000944 */ /* 0x001fe20003c00000 */
[----:B------:R-:W-:Y:S05]  /*3a10*/  BRA `(.L_x_2990) ;  /* 0xffffd7f000007947 */ /* 0x000fea000383ffff */
.L_x_2989:
[----:B------:R-:W-:Y:S05]  /*3a20*/  EXIT ;  /* 0x000000000000794d */ /* 0x000fea0003800000 */
.L_x_2991:
        /* <DEDUP_REMOVED lines=13> */
.L_x_8877:


//--------------------- .text._Z25selective_scan_fwd_kernelI32Selective_Scan_fwd_kernel_traitsILi32ELi4ELi1ELb1ELb1ELb1ELb0ELb0EN3c104HalfEffEEv13SSMParamsBase --------------------------
	.section	.text._Z25selective_scan_fwd_kernelI32Selective_Scan_fwd_kernel_traitsILi32ELi4ELi1ELb1ELb1ELb1ELb0ELb0EN3c104HalfEffEEv13SSMParamsBase,"ax",@progbits
	.sectioninfo	@"SHI_REGISTERS=80"
	.align	128
        .global         _Z25selective_scan_fwd_kernelI32Selective_Scan_fwd_kernel_traitsILi32ELi4ELi1ELb1ELb1ELb1ELb0ELb0EN3c104HalfEffEEv13SSMParamsBase
        .type           _Z25selective_scan_fwd_kernelI32Selective_Scan_fwd_kernel_traitsILi32ELi4ELi1ELb1ELb1ELb1ELb0ELb0EN3c104HalfEffEEv13SSMParamsBase,@function
        .size           _Z25selective_scan_fwd_kernelI32Selective_Scan_fwd_kernel_traitsILi32ELi4ELi1ELb1ELb1ELb1ELb0ELb0EN3c104HalfEffEEv13SSMParamsBase,(.L_x_8878 - _Z25selective_scan_fwd_kernelI32Selective_Scan_fwd_kernel_traitsILi32ELi4ELi1ELb1ELb1ELb1ELb0ELb0EN3c104HalfEffEEv13SSMParamsBase)
        .other          _Z25selective_scan_fwd_kernelI32Selective_Scan_fwd_kernel_traitsILi32ELi4ELi1ELb1ELb1ELb1ELb0ELb0EN3c104HalfEffEEv13SSMParamsBase,@"STO_CUDA_ENTRY STV_DEFAULT"
_Z25selective_scan_fwd_kernelI32Selective_Scan_fwd_kernel_traitsILi32ELi4ELi1ELb1ELb1ELb1ELb0ELb0EN3c104HalfEffEEv13SSMParamsBase:
.text._Z25selective_scan_fwd_kernelI32Selective_Scan_fwd_kernel_traitsILi32ELi4ELi1ELb1ELb1ELb1ELb0ELb0EN3c104HalfEffEEv13SSMParamsBase:
        /* <DEDUP_REMOVED lines=34> */
.L_x_2992:
        /* <DEDUP_REMOVED lines=27> */
.L_x_2993:
        /* <DEDUP_REMOVED lines=11> */
.L_x_2994:
        /* <DEDUP_REMOVED lines=72> */
[----:B------:R-:W-:Y:S02]  /*0900*/  IMAD R17, R3, c[0x0][0x1f0], RZ ;  /* 0x00007c0003117a24 */ /* 0x000fe400078e02ff */
[----:B------:R-:W-:Y:S01]  /*0910*/  IMAD.WIDE.U32 R8, R0, c[0x0][0x1a0], RZ ;  /* 0x0000680000087a25 */ /* 0x000fe200078e00ff */
[----:B------:R-:W-:-:S03]  /*0920*/  IADD3 R5, R5, R13, RZ ;  /* 0x0000000d05057210 */ /* 0x000fc60007ffe0ff */
[----:B------:R-:W-:-:S04]  /*0930*/  IMAD.WIDE.U32 R6, R0, c[0x0][0x1f0], RZ ;  /* 0x00007c0000067a25 */ /* 0x000fc800078e00ff */
[----:B------:R-:W-:Y:S02]  /*0940*/  IMAD R17, R0, c[0x0][0x1f4], R17 ;  /* 0x00007d0000117a24 */ /* 0x000fe400078e0211 */
[----:B------:R-:W-:Y:S02]  /*0950*/  IMAD.IADD R9, R9, 0x1, R19 ;  /* 0x0000000109097824 */ /* 0x000fe400078e0213 */
[----:B------:R-:W-:Y:S02]  /*0960*/  IMAD R13, R2, c[0x0][0x1b8], RZ ;  /* 0x00006e00020d7a24 */ /* 0x000fe400078e02ff */
        /* <DEDUP_REMOVED lines=11> */
[----:B------:R-:W-:Y:S01]  /*0a20*/  LEA R24, P2, R6, c[0x0][0x278], 0x1 ;  /* 0x00009e0006187a11 */ /* 0x000fe200078408ff */
[----:B------:R-:W-:Y:S01]  /*0a30*/  IMAD.IADD R25, R7, 0x1, R25 ;  /* 0x0000000107197824 */ /* 0x000fe200078e0219 */
[----:B------:R-:W-:Y:S01]  /*0a40*/  IADD3 R27, R5, R27, RZ ;  /* 0x0000001b051b7210 */ /* 0x000fe20007ffe0ff */
        /* <DEDUP_REMOVED lines=14> */
[----:B------:R-:W-:Y:S01]  /*0b30*/  ISETP.NE.AND.EX P1, PT, RZ, c[0x0][0x2e4], PT, P1 ;  /* 0x0000b900ff007a0c */ /* 0x000fe20003f25310 */
[----:B------:R-:W-:Y:S02]  /*0b40*/  HFMA2.MMA R14, -RZ, RZ, 0, 0 ;  /* 0x00000000ff0e7435 */ /* 0x000fe400000001ff */
[----:B------:R-:W-:-:S02]  /*0b50*/  IMAD.IADD R11, R11, 0x1, R21 ;  /* 0x000000010b0b7824 */ /* 0x000fc400078e0215 */
[----:B------:R-:W-:Y:S02]  /*0b60*/  IMAD R17, R2, c[0x0][0x1d8], RZ ;  /* 0x0000760002117a24 */ /* 0x000fe400078e02ff */
[----:B------:R-:W-:-:S04]  /*0b70*/  IMAD.WIDE.U32 R10, R12, c[0x0][0x1d8], R10 ;  /* 0x000076000c0a7a25 */ /* 0x000fc800078e000a */
[----:B------:R-:W-:Y:S01]  /*0b80*/  IMAD R17, R12, c[0x0][0x1dc], R17 ;  /* 0x000077000c117a24 */ /* 0x000fe200078e0211 */
[----:B------:R-:W-:Y:S01]  /*0b90*/  @P3 MOV R14, c[0x0][0x2d8] ;  /* 0x0000b600000e3a02 */ /* 0x000fe20000000f00 */
[----:B------:R-:W-:Y:S01]  /*0ba0*/  IMAD.MOV.U32 R35, RZ, RZ, RZ ;  /* 0x000000ffff237224 */ /* 0x000fe200078e00ff */
        /* <DEDUP_REMOVED lines=24> */
[----:B------:R-:W-:Y:S02]  /*0d30*/  SEL R10, R10, 0x800, P6 ;  /* 0x000008000a0a7807 */ /* 0x000fe40003000000 */
        /* <DEDUP_REMOVED lines=34> */
.L_x_2995:
        /* <DEDUP_REMOVED lines=18> */
.L_x_2996:
        /* <DEDUP_REMOVED lines=12> */
[----:B-1----:R-:W-:Y:S02]  /*1140*/  IADD3 R3, R9, 0x3, RZ ;  /* 0x0000000309037810 */ /* 0x002fe40007ffe0ff */
.L_x_3015:
        /* <DEDUP_REMOVED lines=16> */
[----:B------:R-:W2:Y:S01]  /*1250*/  LDG.E.64 R42, [R42.64] ;  /* 0x000000042a2a7981 */ /* 0x000ea2000c1e1b00 */
[----:B------:R-:W-:-:S05]  /*1260*/  IADD3 R32, P0, R26, R33, RZ ;  /* 0x000000211a207210 */ /* 0x000fca0007f1e0ff */
[----:B------:R-:W-:-:S06]  /*1270*/  IMAD.X R33, R27, 0x1, R44, P0 ;  /* 0x000000011b217824 */ /* 0x000fcc00000e062c */
[----:B------:R-:W5:Y:S01]  /*1280*/  LDG.E.64 R32, [R32.64] ;  /* 0x0000000420207981 */ /* 0x000f62000c1e1b00 */
[----:B------:R-:W-:Y:S01]  /*1290*/  MOV R45, c[0x0][0x16c] ;  /* 0x00005b00002d7a02 */ /* 0x000fe20000000f00 */
[----:B------:R-:W-:Y:S01]  /*12a0*/  ULDC.U8 UR6, c[0x0][0x188] ;  /* 0x0000620000067ab9 */ /* 0x000fe20000000000 */
[----:B------:R-:W-:Y:S02]  /*12b0*/  BSSY B0, `(.L_x_2997) ;  /* 0x0000038000007945 */ /* 0x000fe40003800000 */
[----:B------:R-:W-:Y:S01]  /*12c0*/  ISETP.GE.AND P4, PT, R45, 0x1, PT ;  /* 0x000000012d00780c */ /* 0x000fe20003f86270 */
[----:B--2---:R-:W-:Y:S01]  /*12d0*/  IMAD.MOV.U32 R44, RZ, RZ, R42 ;  /* 0x000000ffff2c7224 */ /* 0x004fe200078e002a */
[--C-:B------:R-:W-:Y:S02]  /*12e0*/  SHF.R.U64 R63, R42, 0x10, R43.reuse ;  /* 0x000000102a3f7819 */ /* 0x100fe4000000122b */
[----:B------:R-:W-:Y:S02]  /*12f0*/  MOV R51, R43 ;  /* 0x0000002b00337202 */ /* 0x000fe40000000f00 */
[----:B------:R-:W-:Y:S01]  /*1300*/  HADD2.F32 R45, -RZ, R44.H0_H0 ;  /* 0x2000002cff2d7230 */ /* 0x000fe20000004100 */
[----:B------:R-:W-:Y:S01]  /*1310*/  SHF.R.U32.HI R61, RZ, 0x10, R43 ;  /* 0x00000010ff3d7819 */ /* 0x000fe2000001162b */
[----:B------:R-:W-:Y:S01]  /*1320*/  HADD2.F32 R63, -RZ, R63.H0_H0 ;  /* 0x2000003fff3f7230 */ /* 0x000fe20000004100 */
[----:B------:R-:W-:Y:S01]  /*1330*/  IMAD.WIDE R42, R0, 0x2, R26 ;  /* 0x00000002002a7825 */ /* 0x000fe200078e021a */
[----:B------:R-:W-:-:S02]  /*1340*/  HADD2.F32 R51, -RZ, R51.H0_H0 ;  /* 0x20000033ff337230 */ /* 0x000fc40000004100 */
[----:B------:R-:W-:Y:S01]  /*1350*/  HADD2.F32 R61, -RZ, R61.H0_H0 ;  /* 0x2000003dff3d7230 */ /* 0x000fe20000004100 */
[--C-:B------:R-:W-:Y:S02]  /*1360*/  FADD.FTZ R64, R45, R16.reuse ;  /* 0x000000102d407221 */ /* 0x100fe40000010000 */
[--C-:B------:R-:W-:Y:S02]  /*1370*/  FADD.FTZ R63, R63, R16.reuse ;  /* 0x000000103f3f7221 */ /* 0x100fe40000010000 */
[--C-:B------:R-:W-:Y:S01]  /*1380*/  FADD.FTZ R62, R51, R16.reuse ;  /* 0x00000010333e7221 */ /* 0x100fe20000010000 */
[----:B------:R-:W-:Y:S01]  /*1390*/  FSETP.GTU.FTZ.AND P1, PT, R64, 20, PT ;  /* 0x41a000004000780b */ /* 0x000fe20003f3c000 */
[----:B------:R-:W-:Y:S01]  /*13a0*/  FADD.FTZ R61, R61, R16 ;  /* 0x000000103d3d7221 */ /* 0x000fe20000010000 */
[----:B------:R-:W-:Y:S01]  /*13b0*/  FSETP.GTU.FTZ.AND P2, PT, R63, 20, PT ;  /* 0x41a000003f00780b */ /* 0x000fe20003f5c000 */
[----:B------:R-:W-:Y:S01]  /*13c0*/  IMAD.MOV.U32 R26, RZ, RZ, R42 ;  /* 0x000000ffff1a7224 */ /* 0x000fe200078e002a */
[----:B------:R-:W-:-:S02]  /*13d0*/  ISETP.EQ.OR P1, PT, RZ, UR6, P1 ;  /* 0x00000006ff007c0c */ /* 0x000fc40008f22670 */
        /* <DEDUP_REMOVED lines=37> */
.L_x_2998:
[----:B------:R-:W-:Y:S05]  /*1630*/  BSYNC B0 ;  /* 0x0000000000007941 */ /* 0x000fea0003800000 */
.L_x_2997:
        /* <DEDUP_REMOVED lines=33> */
.L_x_3000:
[----:B------:R-:W-:Y:S05]  /*1850*/  BSYNC B0 ;  /* 0x0000000000007941 */ /* 0x000fea0003800000 */
.L_x_2999:
        /* <DEDUP_REMOVED lines=33> */
.L_x_3002:
[----:B------:R-:W-:Y:S05]  /*1a70*/  BSYNC B0 ;  /* 0x0000000000007941 */ /* 0x000fea0003800000 */
.L_x_3001:
        /* <DEDUP_REMOVED lines=33> */
.L_x_3004:
[----:B------:R-:W-:Y:S05]  /*1c90*/  BSYNC B0 ;  /* 0x0000000000007941 */ /* 0x000fea0003800000 */
.L_x_3003:
[----:B------:R-:W-:Y:S01]  /*1ca0*/  MOV R27, R43 ;  /* 0x0000002b001b7202 */ /* 0x000fe20000000f00 */
[----:B-----5:R-:W-:Y:S01]  /*1cb0*/  IMAD.MOV.U32 R42, RZ, RZ, R32 ;  /* 0x000000ffff2a7224 */ /* 0x020fe200078e0020 */
[----:B------:R-:W-:Y:S01]  /*1cc0*/  SHF.R.U64 R44, R32, 0x10, R33 ;  /* 0x00000010202c7819 */ /* 0x000fe20000001221 */
[----:B------:R-:W-:Y:S01]  /*1cd0*/  BAR.SYNC.DEFER_BLOCKING 0x0 ;  /* 0x0000000000007b1d */ /* 0x000fe20000010000 */
[----:B------:R-:W-:Y:S01]  /*1ce0*/  MOV R43, R33 ;  /* 0x00000021002b7202 */ /* 0x000fe20000000f00 */
[----:B------:R-:W-:Y:S01]  /*1cf0*/  IMAD.WIDE R24, R0, 0x2, R24 ;  /* 0x0000000200187825 */ /* 0x000fe200078e0218 */
[----:B------:R-:W-:Y:S01]  /*1d00*/  SHF.R.U32.HI R32, RZ, 0x10, R33 ;  /* 0x00000010ff207819 */ /* 0x000fe20000011621 */
[----:B------:R-:W-:Y:S02]  /*1d10*/  HADD2.F32 R57, -RZ, R42.H0_H0 ;  /* 0x2000002aff397230 */ /* 0x000fe40000004100 */
[----:B------:R-:W-:Y:S02]  /*1d20*/  HADD2.F32 R44, -RZ, R44.H0_H0 ;  /* 0x2000002cff2c7230 */ /* 0x000fe40000004100 */
[----:B------:R-:W-:Y:S01]  /*1d30*/  HADD2.F32 R43, -RZ, R43.H0_H0 ;  /* 0x2000002bff2b7230 */ /* 0x000fe20000004100 */
[-C--:B------:R-:W-:Y:S01]  /*1d40*/  FMUL.FTZ R60, R57, R18.reuse ;  /* 0x00000012393c7220 */ /* 0x080fe20000410000 */
[----:B------:R-:W-:Y:S01]  /*1d50*/  HADD2.F32 R32, -RZ, R32.H0_H0 ;  /* 0x20000020ff207230 */ /* 0x000fe20000004100 */
        /* <DEDUP_REMOVED lines=8> */
[----:B------:R-:W-:-:S05]  /*1de0*/  IMAD.MOV.U32 R54, RZ, RZ, RZ ;  /* 0x000000ffff367224 */ /* 0x000fca00078e00ff */
.L_x_3013:
[----:B------:R-:W-:Y:S01]  /*1df0*/  SHF.R.S32.HI R53, RZ, 0x1f, R54 ;  /* 0x0000001fff357819 */ /* 0x000fe20000011436 */
[----:B01----:R-:W-:Y:S01]  /*1e00*/  IMAD.MOV.U32 R33, RZ, RZ, R19 ;  /* 0x000000ffff217224 */ /* 0x003fe200078e0013 */
[----:B------:R-:W-:-:S03]  /*1e10*/  MOV R32, R38 ;  /* 0x0000002600207202 */ /* 0x000fc60000000f00 */
[----:B------:R-:W-:Y:S02]  /*1e20*/  IMAD R43, R53, c[0x0][0x198], RZ ;  /* 0x00006600352b7a24 */ /* 0x000fe400078e02ff */
[----:B------:R-:W-:-:S04]  /*1e30*/  IMAD.WIDE.U32 R32, R54, c[0x0][0x198], R32 ;  /* 0x0000660036207a25 */ /* 0x000fc800078e0020 */
[----:B------:R-:W-:Y:S01]  /*1e40*/  IMAD R43, R54, c[0x0][0x19c], R43 ;  /* 0x00006700362b7a24 */ /* 0x000fe200078e022b */
[----:B------:R-:W-:Y:S01]  /*1e50*/  LEA R66, P0, R32, c[0x0][0x250], 0x2 ;  /* 0x0000940020427a11 */ /* 0x000fe200078010ff */
[----:B------:R-:W-:Y:S01]  /*1e60*/  IMAD R45, R53, c[0x0][0x1b0], RZ ;  /* 0x00006c00352d7a24 */ /* 0x000fe200078e02ff */
[----:B------:R-:W-:Y:S01]  /*1e70*/  SHF.L.U32 R68, R11, 0x3, RZ ;  /* 0x000000030b447819 */ /* 0x000fe200000006ff */
[----:B------:R-:W-:Y:S01]  /*1e80*/  IMAD R69, R53, c[0x0][0x1d0], RZ ;  /* 0x0000740035457a24 */ /* 0x000fe200078e02ff */
[----:B------:R-:W-:Y:S01]  /*1e90*/  IADD3 R33, R33, R43, RZ ;  /* 0x0000002b21217210 */ /* 0x000fe20007ffe0ff */
[----:B------:R-:W-:-:S03]  /*1ea0*/  IMAD.WIDE.U32 R42, R54, c[0x0][0x1b0], RZ ;  /* 0x00006c00362a7a25 */ /* 0x000fc600078e00ff */
[----:B------:R-:W-:Y:S01]  /*1eb0*/  LEA.HI.X R67, R32, c[0x0][0x254], R33, 0x2, P0 ;  /* 0x0000950020437a11 */ /* 0x000fe200000f1421 */
[----:B------:R-:W-:Y:S01]  /*1ec0*/  IMAD R65, R54, c[0x0][0x1b4], R45 ;  /* 0x00006d0036417a24 */ /* 0x000fe200078e022d */
[----:B------:R-:W-:-:S03]  /*1ed0*/  LEA R45, P0, R42, R22, 0x1 ;  /* 0x000000162a2d7211 */ /* 0x000fc600078008ff */
[----:B------:R-:W-:Y:S01]  /*1ee0*/  IMAD.IADD R43, R43, 0x1, R65 ;  /* 0x000000012b2b7824 */ /* 0x000fe200078e0241 */
[----:B------:R-:W2:Y:S01]  /*1ef0*/  LDG.E R66, [R66.64] ;  /* 0x0000000442427981 */ /* 0x000ea2000c1e1900 */
[----:B------:R-:W-:Y:S01]  /*1f00*/  SHF.L.U64.HI R65, R11, 0x3, R2 ;  /* 0x000000030b417819 */ /* 0x000fe20000010202 */
[----:B------:R-:W-:Y:S02]  /*1f10*/  IMAD.WIDE.U32 R32, R54, c[0x0][0x1d0], RZ ;  /* 0x0000740036207a25 */ /* 0x000fe400078e00ff */
[----:B------:R-:W-:Y:S02]  /*1f20*/  LEA.HI.X R43, R42, R23, R43, 0x1, P0 ;  /* 0x000000172a2b7211 */ /* 0x000fe400000f0c2b */
[----:B------:R-:W-:Y:S01]  /*1f30*/  IADD3 R42, P0, R45, R68, RZ ;  /* 0x000000442d2a7210 */ /* 0x000fe20007f1e0ff */
[----:B------:R-:W-:Y:S01]  /*1f40*/  IMAD R69, R54, c[0x0][0x1d4], R69 ;  /* 0x0000750036457a24 */ /* 0x000fe200078e0245 */
[----:B------:R-:W-:Y:S02]  /*1f50*/  LEA R44, P1, R32, R20, 0x1 ;  /* 0x00000014202c7211 */ /* 0x000fe400078208ff */
[----:B------:R-:W-:Y:S01]  /*1f60*/  IADD3.X R43, R43, R65, RZ, P0, !PT ;  /* 0x000000412b2b7210 */ /* 0x000fe200007fe4ff */
[----:B------:R-:W-:Y:S01]  /*1f70*/  IMAD.IADD R33, R33, 0x1, R69 ;  /* 0x0000000121217824 */ /* 0x000fe200078e0245 */
[----:B------:R-:W-:-:S04]  /*1f80*/  IADD3 R44, P2, R44, R68, RZ ;  /* 0x000000442c2c7210 */ /* 0x000fc80007f5e0ff */
[----:B------:R-:W-:Y:S01]  /*1f90*/  LEA.HI.X R32, R32, R21, R33, 0x1, P1 ;  /* 0x0000001520207211 */ /* 0x000fe200008f0c21 */
[----:B------:R-:W3:Y:S04]  /*1fa0*/  LDG.E.64 R42, [R42.64] ;  /* 0x000000042a2a7981 */ /* 0x000ee8000c1e1b00 */
[----:B------:R-:W-:-:S06]  /*1fb0*/  IMAD.X R45, R32, 0x1, R65, P2 ;  /* 0x00000001202d7824 */ /* 0x000fcc00010e0641 */
[----:B------:R-:W4:Y:S01]  /*1fc0*/  LDG.E.64 R44, [R44.64] ;  /* 0x000000042c2c7981 */ /* 0x000f22000c1e1b00 */
[----:B------:R-:W-:-:S13]  /*1fd0*/  ISETP.NE.AND P4, PT, R6, RZ, PT ;  /* 0x000000ff0600720c */ /* 0x000fda0003f85270 */
[----:B------:R0:W1:Y:S01]  /*1fe0*/  @P4 LDS.64 R32, [R54.X8+0x220] ;  /* 0x0002200036204984 */ /* 0x0000620000008a00 */
[-C--:B------:R-:W-:Y:S02]  /*1ff0*/  ISETP.GE.U32.AND P0, PT, R9, R0.reuse, PT ;  /* 0x000000000900720c */ /* 0x080fe40003f06070 */
[-C--:B------:R-:W-:Y:S02]  /*2000*/  ISETP.GE.U32.AND P1, PT, R7, R0.reuse, PT ;  /* 0x000000000700720c */ /* 0x080fe40003f26070 */
[-C--:B------:R-:W-:Y:S02]  /*2010*/  ISETP.GE.U32.AND P2, PT, R5, R0.reuse, PT ;  /* 0x000000000500720c */ /* 0x080fe40003f46070 */
[----:B------:R-:W-:Y:S01]  /*2020*/  ISETP.GE.U32.AND P3, PT, R3, R0, PT ;  /* 0x000000000300720c */ /* 0x000fe20003f66070 */
[----:B--2---:R-:W-:-:S04]  /*2030*/  FMUL.FTZ R66, R66, 1.4426950216293334961 ;  /* 0x3fb8aa3b42427820 */ /* 0x004fc80000410000 */
[C---:B------:R-:W-:Y:S02]  /*2040*/  FMUL.FTZ R74, R66.reuse, R64 ;  /* 0x00000040424a7220 */ /* 0x040fe40000410000 */
[C---:B------:R-:W-:Y:S02]  /*2050*/  FMUL.FTZ R75, R66.reuse, R63 ;  /* 0x0000003f424b7220 */ /* 0x040fe40000410000 */
[C---:B------:R-:W-:Y:S02]  /*2060*/  FMUL.FTZ R76, R66.reuse, R62 ;  /* 0x0000003e424c7220 */ /* 0x040fe40000410000 */
[----:B------:R-:W-:Y:S01]  /*2070*/  FMUL.FTZ R69, R66, R61 ;  /* 0x0000003d42457220 */ /* 0x000fe20000410000 */
[----:B------:R-:W2:Y:S08]  /*2080*/  MUFU.EX2 R74, R74 ;  /* 0x0000004a004a7308 */ /* 0x000eb00000000800 */
[----:B------:R-:W5:Y:S01]  /*2090*/  MUFU.EX2 R75, R75 ;  /* 0x0000004b004b7308 */ /* 0x000f620000000800 */
[----:B---3--:R-:W-:-:S02]  /*20a0*/  HADD2.F32 R68, -RZ, R42.H0_H0 ;  /* 0x2000002aff447230 */ /* 0x008fc40000004100 */
[----:B------:R-:W-:-:S05]  /*20b0*/  HADD2.F32 R73, -RZ, R42.H1_H1 ;  /* 0x3000002aff497230 */ /* 0x000fca0000004100 */
[----:B------:R-:W3:Y:S01]  /*20c0*/  MUFU.EX2 R76, R76 ;  /* 0x0000004c004c7308 */ /* 0x000ee20000000800 */
[----:B------:R-:W-:-:S07]  /*20d0*/  HADD2.F32 R71, -RZ, R43.H0_H0 ;  /* 0x2000002bff477230 */ /* 0x000fce0000004100 */
[----:B------:R-:W0:Y:S01]  /*20e0*/  MUFU.EX2 R69, R69 ;  /* 0x0000004500457308 */ /* 0x000e220000000800 */
[----:B------:R-:W-:Y:S01]  /*20f0*/  HADD2.F32 R42, -RZ, R43.H1_H1 ;  /* 0x3000002bff2a7230 */ /* 0x000fe20000004100 */
[----:B------:R-:W-:Y:S02]  /*2100*/  FMUL.FTZ R68, R57, R68 ;  /* 0x0000004439447220 */ /* 0x000fe40000410000 */
[----:B------:R-:W-:Y:S02]  /*2110*/  FMUL.FTZ R72, R56, R73 ;  /* 0x0000004938487220 */ /* 0x000fe40000410000 */
[----:B------:R-:W-:Y:S02]  /*2120*/  FMUL.FTZ R73, R58, R71 ;  /* 0x000000473a497220 */ /* 0x000fe40000410000 */
[----:B------:R-:W-:Y:S01]  /*2130*/  FMUL.FTZ R42, R55, R42 ;  /* 0x0000002a372a7220 */ /* 0x000fe20000410000 */
[----:B------:R-:W-:Y:S01]  /*2140*/  FSEL R71, R68, RZ, !P0 ;  /* 0x000000ff44477208 */ /* 0x000fe20004000000 */
[--C-:B----4-:R-:W-:Y:S01]  /*2150*/  HADD2.F32 R65, -RZ, R44.reuse.H0_H0 ;  /* 0x2000002cff417230 */ /* 0x110fe20000004100 */
[----:B------:R-:W-:Y:S01]  /*2160*/  FSEL R72, R72, RZ, !P1 ;  /* 0x000000ff48487208 */ /* 0x000fe20004800000 */
[----:B------:R-:W-:Y:S01]  /*2170*/  HADD2.F32 R66, -RZ, R44.H1_H1 ;  /* 0x3000002cff427230 */ /* 0x000fe20000004100 */
[----:B------:R-:W-:Y:S01]  /*2180*/  FSEL R73, R73, RZ, !P2 ;  /* 0x000000ff49497208 */ /* 0x000fe20005000000 */
[--C-:B------:R-:W-:Y:S01]  /*2190*/  HADD2.F32 R67, -RZ, R45.reuse.H0_H0 ;  /* 0x2000002dff437230 */ /* 0x100fe20000004100 */
[----:B------:R-:W-:Y:S01]  /*21a0*/  FSEL R68, R42, RZ, !P3 ;  /* 0x000000ff2a447208 */ /* 0x000fe20005800000 */
[----:B------:R-:W-:Y:S01]  /*21b0*/  HADD2.F32 R70, -RZ, R45.H1_H1 ;  /* 0x3000002dff467230 */ /* 0x000fe20000004100 */
[----:B--2---:R-:W-:-:S02]  /*21c0*/  FSEL R74, R74, 1, !P0 ;  /* 0x3f8000004a4a7808 */ /* 0x004fc40004000000 */
[----:B-----5:R-:W-:Y:S02]  /*21d0*/  FSEL R75, R75, 1, !P1 ;  /* 0x3f8000004b4b7808 */ /* 0x020fe40004800000 */
[----:B---3--:R-:W-:Y:S02]  /*21e0*/  FSEL R76, R76, 1, !P2 ;  /* 0x3f8000004c4c7808 */ /* 0x008fe40005000000 */
[----:B0-----:R-:W-:Y:S01]  /*21f0*/  FSEL R69, R69, 1, !P3 ;  /* 0x3f80000045457808 */ /* 0x001fe20005800000 */
[----:B------:R-:W-:Y:S05]  /*2200*/  @P4 BRA `(.L_x_3006) ;  /* 0x000001d000004947 */ /* 0x000fea0003800000 */
[----:B-1----:R-:W0:Y:S01]  /*2210*/  LDC.U8 R32, c[0x0][0x189] ;  /* 0x00006240ff207b82 */ /* 0x002e220000000000 */
        /* <DEDUP_REMOVED lines=17> */
.L_x_3007:
        /* <DEDUP_REMOVED lines=11> */
.L_x_3006:
        /* <DEDUP_REMOVED lines=71> */
.L_x_3010:
        /* <DEDUP_REMOVED lines=32> */
.L_x_3011:
[----:B------:R0:W5:Y:S02]  /*2a50*/  LDG.E R75, [R34.64] ;  /* 0x00000004224b7981 */ /* 0x000164000c1e1900 */
.L_x_3012:
        /* <DEDUP_REMOVED lines=14> */
.L_x_3009:
[----:B------:R-:W-:Y:S05]  /*2b40*/  BSYNC B0 ;  /* 0x0000000000007941 */ /* 0x000fea0003800000 */
.L_x_3008:
[----:B------:R-:W-:Y:S01]  /*2b50*/  IADD3 R54, R54, 0x1, RZ ;  /* 0x0000000136367810 */ /* 0x000fe20007ffe0ff */
[----:B------:R-:W-:Y:S02]  /*2b60*/  FFMA.FTZ R60, R65, R71, R60 ;  /* 0x00000047413c7223 */ /* 0x000fe4000001003c */
[----:B------:R-:W-:Y:S01]  /*2b70*/  FFMA.FTZ R59, R66, R72, R59 ;  /* 0x00000048423b7223 */ /* 0x000fe2000001003b */
[----:B------:R-:W-:Y:S01]  /*2b80*/  ISETP.GE.AND P0, PT, R54, c[0x0][0x16c], PT ;  /* 0x00005b0036007a0c */ /* 0x000fe20003f06270 */
[----:B------:R-:W-:Y:S02]  /*2b90*/  FFMA.FTZ R52, R67, R73, R52 ;  /* 0x0000004943347223 */ /* 0x000fe40000010034 */
[----:B------:R-:W-:-:S10]  /*2ba0*/  FFMA.FTZ R51, R70, R68, R51 ;  /* 0x0000004446337223 */ /* 0x000fd40000010033 */
[----:B------:R-:W-:Y:S05]  /*2bb0*/  @!P0 BRA `(.L_x_3013) ;  /* 0xfffff23000008947 */ /* 0x000fea000383ffff */
.L_x_3005:
[----:B------:R-:W2:Y:S01]  /*2bc0*/  S2R R43, SR_CTAID.X ;  /* 0x00000000002b7919 */ /* 0x000ea20000002500 */
[----:B01----:R-:W-:Y:S01]  /*2bd0*/  SHF.R.S32.HI R33, RZ, 0x1f, R4 ;  /* 0x0000001fff217819 */ /* 0x003fe20000011404 */
        /* <DEDUP_REMOVED lines=18> */
[----:B------:R-:W-:Y:S02]  /*2d00*/  LEA R42, P0, R11, R42, 0x3 ;  /* 0x0000002a0b2a7211 */ /* 0x000fe400078018ff */
[----:B------:R-:W-:Y:S02]  /*2d10*/  F2FP.PACK_AB R32, R59, R60 ;  /* 0x0000003c3b20723e */ /* 0x000fe400000000ff */
[----:B------:R-:W-:Y:S02]  /*2d20*/  LEA.HI.X R43, R11, R33, R2, 0x3, P0 ;  /* 0x000000210b2b7211 */ /* 0x000fe400000f1c02 */
[----:B------:R-:W-:Y:S02]  /*2d30*/  F2FP.PACK_AB R33, R51, R52 ;  /* 0x000000343321723e */ /* 0x000fe400000000ff */
[----:B------:R-:W-:-:S03]  /*2d40*/  ISETP.GE.AND P0, PT, R6, R13, PT ;  /* 0x0000000d0600720c */ /* 0x000fc60003f06270 */
[----:B------:R0:W-:Y:S10]  /*2d50*/  STG.E.64 [R42.64], R32 ;  /* 0x000000202a007986 */ /* 0x0001f4000c101b04 */
[----:B------:R-:W-:Y:S01]  /*2d60*/  @P0 CALL.REL.NOINC `(.L_x_3014) ;  /* 0x0000001000000944 */ /* 0x000fe20003c00000 */
[----:B------:R-:W-:Y:S05]  /*2d70*/  BRA `(.L_x_3015) ;  /* 0xffffe3d000007947 */ /* 0x000fea000383ffff */
.L_x_3014:
[----:B------:R-:W-:Y:S05]  /*2d80*/  EXIT ;  /* 0x000000000000794d */ /* 0x000fea0003800000 */
.L_x_3016:
        /* <DEDUP_REMOVED lines=15> */
.L_x_8878:


//--------------------- .text._Z25selective_scan_fwd_kernelI32Selective_Scan_fwd_kernel_traitsILi32ELi4ELi1ELb1ELb1ELb1ELb0ELb1EN3c104HalfEffEEv13SSMParamsBase --------------------------
	.section	.text._Z25selective_scan_fwd_kernelI32Selective_Scan_fwd_kernel_traitsILi32ELi4ELi1ELb1ELb1ELb1ELb0ELb1EN3c104HalfEffEEv13SSMParamsBase,"ax",@progbits
	.sectioninfo	@"SHI_REGISTERS=91"
	.align	128
        .global         _Z25selective_scan_fwd_kernelI32Selective_Scan_fwd_kernel_traitsILi32ELi4ELi1ELb1ELb1ELb1ELb0ELb1EN3c104HalfEffEEv13SSMParamsBase
        .type           _Z25selective_scan_fwd_kernelI32Selective_Scan_fwd_kernel_traitsILi32ELi4ELi1ELb1ELb1ELb1ELb0ELb1EN3c104HalfEffEEv13SSMParamsBase,@function
        .size           _Z25selective_scan_fwd_kernelI32Selective_Scan_fwd_kernel_traitsILi32ELi4ELi1ELb1ELb1ELb1ELb0ELb1EN3c104HalfEffEEv13SSMParamsBase,(.L_x_8879 - _Z25selective_scan_fwd_kernelI32Selective_Scan_fwd_kernel_traitsILi32ELi4ELi1ELb1ELb1ELb1ELb0ELb1EN3c104HalfEffEEv13SSMParamsBase)
        .other          _Z25selective_scan_fwd_kernelI32Selective_Scan_fwd_kernel_traitsILi32ELi4ELi1ELb1ELb1ELb1ELb0ELb1EN3c104HalfEffEEv13SSMParamsBase,@"STO_CUDA_ENTRY STV_DEFAULT"
_Z25selective_scan_fwd_kernelI32Selective_Scan_fwd_kernel_traitsILi32ELi4ELi1ELb1ELb1ELb1ELb0ELb1EN3c104HalfEffEEv13SSMParamsBase:
.text._Z25selective_scan_fwd_kernelI32Selective_Scan_fwd_kernel_traitsILi32ELi4ELi1ELb1ELb1ELb1ELb0ELb1EN3c104HalfEffEEv13SSMParamsBase:
        /* <DEDUP_REMOVED lines=35> */
.L_x_3017:
        /* <DEDUP_REMOVED lines=26> */
.L_x_3018:
        /* <DEDUP_REMOVED lines=11> */
.L_x_3019:
        /* <DEDUP_REMOVED lines=178> */
.L_x_3020:
        /* <DEDUP_REMOVED lines=18> */
.L_x_3021:
        /* <DEDUP_REMOVED lines=18> */
.L_x_3042:
        /* <DEDUP_REMOVED lines=98> */
.L_x_3023:
[----:B------:R-:W-:Y:S05]  /*1800*/  BSYNC B0 ;  /* 0x0000000000007941 */ /* 0x000fea0003800000 */
.L_x_3022:
        /* <DEDUP_REMOVED lines=39> */
.L_x_3025:
[----:B------:R-:W-:Y:S05]  /*1a80*/  BSYNC B0 ;  /* 0x0000000000007941 */ /* 0x000fea0003800000 */
.L_x_3024:
        /* <DEDUP_REMOVED lines=33> */
.L_x_3027:
[----:B------:R-:W-:Y:S05]  /*1ca0*/  BSYNC B0 ;  /* 0x0000000000007941 */ /* 0x000fea0003800000 */
.L_x_3026:
        /* <DEDUP_REMOVED lines=33> */
.L_x_3029:
[----:B------:R-:W-:Y:S05]  /*1ec0*/  BSYNC B0 ;  /* 0x0000000000007941 */ /* 0x000fea0003800000 */
.L_x_3028:
        /* <DEDUP_REMOVED lines=17> */
.L_x_3038:
        /* <DEDUP_REMOVED lines=105> */
.L_x_3032:
        /* <DEDUP_REMOVED lines=11> */
.L_x_3031:
        /* <DEDUP_REMOVED lines=71> */
.L_x_3035:
        /* <DEDUP_REMOVED lines=32> */
.L_x_3036:
[----:B------:R0:W5:Y:S02]  /*2d90*/  LDG.E R83, [R46.64] ;  /* 0x000000042e537981 */ /* 0x000164000c1e1900 */
.L_x_3037:
        /* <DEDUP_REMOVED lines=14> */
.L_x_3034:
[----:B------:R-:W-:Y:S05]  /*2e80*/  BSYNC B0 ;  /* 0x0000000000007941 */ /* 0x000fea0003800000 */
.L_x_3033:
        /* <DEDUP_REMOVED lines=8> */
.L_x_3030:
        /* <DEDUP_REMOVED lines=31> */
.L_x_3040:
[----:B------:R-:W-:Y:S05]  /*3100*/  BSYNC B0 ;  /* 0x0000000000007941 */ /* 0x000fea0003800000 */
.L_x_3039:
        /* <DEDUP_REMOVED lines=26> */
.L_x_3041:
[----:B------:R-:W-:Y:S05]  /*32b0*/  EXIT ;  /* 0x000000000000794d */ /* 0x000fea0003800000 */
.L_x_3043:
        /* <DEDUP_REMOVED lines=12> */
.L_x_8879:


//--------------------- .text._Z25selective_scan_fwd_kernelI32Selective_Scan_fwd_kernel_traitsILi32ELi4ELi1ELb1ELb1ELb1ELb1ELb0EN3c104HalfEffEEv13SSMParamsBase --------------------------
	.section	.text._Z25selective_scan_fwd_kernelI32Selective_Scan_fwd_kernel_traitsILi32ELi4ELi1ELb1ELb1ELb1ELb1ELb0EN3c104HalfEffEEv13SSMParamsBase,"ax",@progbits
	.sectioninfo	@"SHI_REGISTERS=84"
	.align	128
        .global         _Z25selective_scan_fwd_kernelI32Selective_Scan_fwd_kernel_traitsILi32ELi4ELi1ELb1ELb1ELb1ELb1ELb0EN3c104HalfEffEEv13SSMParamsBase
        .type           _Z25selective_scan_fwd_kernelI32Selective_Scan_fwd_kernel_traitsILi32ELi4ELi1ELb1ELb1ELb1ELb1ELb0EN3c104HalfEffEEv13SSMParamsBase,@function
        .size           _Z25selective_scan_fwd_kernelI32Selective_Scan_fwd_kernel_traitsILi32ELi4ELi1ELb1ELb1ELb1ELb1ELb0EN3c104HalfEffEEv13SSMParamsBase,(.L_x_8880 - _Z25selective_scan_fwd_kernelI32Selective_Scan_fwd_kernel_traitsILi32ELi4ELi1ELb1ELb1ELb1ELb1ELb0EN3c104HalfEffEEv13SSMParamsBase)
        .other          _Z25selective_scan_fwd_kernelI32Selective_Scan_fwd_kernel_traitsILi32ELi4ELi1ELb1ELb1ELb1ELb1ELb0EN3c104HalfEffEEv13SSMParamsBase,@"STO_CUDA_ENTRY STV_DEFAULT"
_Z25selective_scan_fwd_kernelI32Selective_Scan_fwd_kernel_traitsILi32ELi4ELi1ELb1ELb1ELb1ELb1ELb0EN3c104HalfEffEEv13SSMParamsBase:
.text._Z25selective_scan_fwd_kernelI32Selective_Scan_fwd_kernel_traitsILi32ELi4ELi1ELb1ELb1ELb1ELb1ELb0EN3c104HalfEffEEv13SSMParamsBase:
[----:B------:R-:W-:Y:S02]  /*0000*/  IMAD.MOV.U32 R1, RZ, RZ, c[0x0][0x28] ;  /* 0x00000a00ff017624 */ /* 0x000fe400078e00ff */
        /* <DEDUP_REMOVED lines=8> */
[----:B------:R-:W-:Y:S01]  /*0090*/  @P1 MOV R11, c[0x0][0x2b4] ;  /* 0x0000ad00000b1a02 */ /* 0x000fe20000000f00 */
[----:B------:R-:W-:Y:S01]  /*00a0*/  @P1 IMAD.MOV.U32 R10, RZ, RZ, c[0x0][0x2b0] ;  /* 0x0000ac00ff0a1624 */ /* 0x000fe200078e00ff */
[C---:B------:R-:W-:Y:S02]  /*00b0*/  ISETP.NE.U32.AND P0, PT, R8.reuse, RZ, PT ;  /* 0x000000ff0800720c */ /* 0x040fe40003f05070 */
        /* <DEDUP_REMOVED lines=22> */
.L_x_3044:
        /* <DEDUP_REMOVED lines=27> */
.L_x_3045:
        /* <DEDUP_REMOVED lines=11> */
.L_x_3046:
        /* <DEDUP_REMOVED lines=21> */
[----:B------:R-:W-:Y:S01]  /*05d0*/  ISETP.NE.AND.EX P5, PT, RZ, c[0x0][0x284], PT, P5 ;  /* 0x0000a100ff007a0c */ /* 0x000fe20003fa5350 */
[----:B------:R-:W-:Y:S01]  /*05e0*/  @P2 IMAD.MOV.U32 R4, RZ, RZ, c[0x0][0x2c4] ;  /* 0x0000b100ff042624 */ /* 0x000fe200078e00ff */
[----:B------:R-:W-:-:S02]  /*05f0*/  @P1 LEA.HI.X.SX32 R7, R0, c[0x0][0x2bc], 0x1, P4 ;  /* 0x0000af0000071a11 */ /* 0x000fc400020f0eff */
[----:B------:R-:W-:Y:S01]  /*0600*/  ISETP.EQ.U32.AND P4, PT, R2, RZ, PT ;  /* 0x000000ff0200720c */ /* 0x000fe20003f82070 */
[----:B------:R-:W-:Y:S02]  /*0610*/  HFMA2.MMA R13, -RZ, RZ, 0, 0 ;  /* 0x00000000ff0d7435 */ /* 0x000fe400000001ff */
[----:B------:R0:W5:Y:S01]  /*0620*/  @P1 LDG.E.U8 R34, [R6.64] ;  /* 0x0000000406221981 */ /* 0x000162000c1e1100 */
[----:B------:R-:W-:Y:S02]  /*0630*/  ISETP.EQ.OR.EX P4, PT, R4, RZ, !P6, P4 ;  /* 0x000000ff0400720c */ /* 0x000fe40007782740 */
[C---:B------:R-:W-:Y:S02]  /*0640*/  @P3 LEA R8, P1, R55.reuse, c[0x0][0x268], 0x2 ;  /* 0x00009a0037083a11 */ /* 0x040fe400078210ff */
[----:B------:R-:W-:Y:S02]  /*0650*/  @P2 MOV R13, c[0x0][0x2c0] ;  /* 0x0000b000000d2a02 */ /* 0x000fe40000000f00 */
[----:B------:R-:W-:-:S02]  /*0660*/  @P3 LEA.HI.X R9, R55, c[0x0][0x26c], R54, 0x2, P1 ;  /* 0x00009b0037093a11 */ /* 0x000fc400008f1436 */
[C---:B------:R-:W-:Y:S01]  /*0670*/  @P5 LEA R10, P1, R55.reuse, c[0x0][0x280], 0x2 ;  /* 0x0000a000370a5a11 */ /* 0x040fe200078210ff */
[----:B------:R-:W-:Y:S02]  /*0680*/  IMAD.MOV.U32 R2, RZ, RZ, RZ ;  /* 0x000000ffff027224 */ /* 0x000fe400078e00ff */
[----:B------:R-:W-:Y:S01]  /*0690*/  @P2 IMAD.MOV.U32 R2, RZ, RZ, c[0x0][0x2c4] ;  /* 0x0000b100ff022624 */ /* 0x000fe200078e00ff */
[----:B------:R-:W-:Y:S02]  /*06a0*/  @P5 LEA.HI.X R11, R55, c[0x0][0x284], R54, 0x2, P1 ;  /* 0x0000a100370b5a11 */ /* 0x000fe400008f1436 */
[C---:B0-----:R-:W-:Y:S02]  /*06b0*/  @!P4 LEA R6, P1, R0.reuse, R13, 0x2 ;  /* 0x0000000d0006c211 */ /* 0x041fe400078210ff */
[----:B------:R-:W-:Y:S02]  /*06c0*/  IABS R13, c[0x0][0x174] ;  /* 0x00005d00000d7a13 */ /* 0x000fe40000000000 */
[----:B------:R-:W-:-:S02]  /*06d0*/  @!P4 LEA.HI.X R7, R0, R2, R3, 0x2, P1 ;  /* 0x000000020007c211 */ /* 0x000fc400008f1403 */
        /* <DEDUP_REMOVED lines=12> */
[----:B-1----:R-:W-:-:S04]  /*07a0*/  IMAD.MOV R12, RZ, RZ, -R5 ;  /* 0x000000ffff0c7224 */ /* 0x002fc800078e0a05 */
[----:B---3--:R-:W-:-:S05]  /*07b0*/  IMAD R9, R12, R13, RZ ;  /* 0x0000000d0c097224 */ /* 0x008fca00078e02ff */
[----:B------:R-:W-:-:S06]  /*07c0*/  IMAD.HI.U32 R5, R5, R9, R4 ;  /* 0x0000000905057227 */ /* 0x000fcc00078e0004 */
[----:B------:R-:W-:-:S04]  /*07d0*/  IMAD.HI.U32 R12, R5, R6, RZ ;  /* 0x00000006050c7227 */ /* 0x000fc800078e00ff */
[----:B------:R-:W-:-:S04]  /*07e0*/  IMAD.MOV R2, RZ, RZ, -R12 ;  /* 0x000000ffff027224 */ /* 0x000fc800078e0a0c */
        /* <DEDUP_REMOVED lines=9> */
[----:B------:R-:W-:-:S06]  /*0880*/  IMAD R13, R3, c[0x0][0x1e0], RZ ;  /* 0x00007800030d7a24 */ /* 0x000fcc00078e02ff */
[----:B------:R-:W-:-:S04]  /*0890*/  @P1 IADD3 R12, R12, 0x1, RZ ;  /* 0x000000010c0c1810 */ /* 0x000fc80007ffe0ff */
[----:B------:R-:W-:Y:S02]  /*08a0*/  @!P4 IADD3 R12, -R12, RZ, RZ ;  /* 0x000000ff0c0cc210 */ /* 0x000fe40007ffe1ff */
[----:B------:R-:W-:Y:S01]  /*08b0*/  @!P2 LOP3.LUT R12, RZ, c[0x0][0x174], RZ, 0x33, !PT ;  /* 0x00005d00ff0caa12 */ /* 0x000fe200078e33ff */
[----:B------:R-:W-:-:S03]  /*08c0*/  IMAD.WIDE.U32 R4, R0, c[0x0][0x1e0], RZ ;  /* 0x0000780000047a25 */ /* 0x000fc600078e00ff */
[----:B------:R-:W-:Y:S01]  /*08d0*/  SHF.R.S32.HI R2, RZ, 0x1f, R12 ;  /* 0x0000001fff027819 */ /* 0x000fe2000001140c */
[C---:B------:R-:W-:Y:S02]  /*08e0*/  IMAD R17, R0.reuse, c[0x0][0x1a4], R15 ;  /* 0x0000690000117a24 */ /* 0x040fe400078e020f */
[C---:B------:R-:W-:Y:S02]  /*08f0*/  IMAD R13, R0.reuse, c[0x0][0x1e4], R13 ;  /* 0x00007900000d7a24 */ /* 0x040fe400078e020d */
[----:B------:R-:W-:-:S04]  /*0900*/  IMAD.WIDE.U32 R8, R0, c[0x0][0x1a0], RZ ;  /* 0x0000680000087a25 */ /* 0x000fc800078e00ff */
[----:B------:R-:W-:Y:S02]  /*0910*/  IMAD R15, R3, c[0x0][0x1f0], RZ ;  /* 0x00007c00030f7a24 */ /* 0x000fe400078e02ff */
[----:B------:R-:W-:Y:S02]  /*0920*/  IMAD.IADD R5, R5, 0x1, R13 ;  /* 0x0000000105057824 */ /* 0x000fe400078e020d */
        /* <DEDUP_REMOVED lines=10> */
[----:B------:R-:W-:Y:S01]  /*09d0*/  IMAD R27, R55, c[0x0][0x1fc], R16 ;  /* 0x00007f00371b7a24 */ /* 0x000fe200078e0210 */
        /* <DEDUP_REMOVED lines=20> */
[----:B------:R-:W-:-:S02]  /*0b20*/  ISETP.NE.AND.EX P2, PT, RZ, c[0x0][0x2cc], PT, P2 ;  /* 0x0000b300ff007a0c */ /* 0x000fc40003f45320 */
[----:B------:R-:W-:Y:S01]  /*0b30*/  ISETP.NE.AND.EX P1, PT, RZ, c[0x0][0x2e4], PT, P1 ;  /* 0x0000b900ff007a0c */ /* 0x000fe20003f25310 */
[----:B------:R-:W-:Y:S01]  /*0b40*/  IMAD R15, R2, c[0x0][0x1d8], RZ ;  /* 0x00007600020f7a24 */ /* 0x000fe200078e02ff */
[----:B------:R-:W-:Y:S01]  /*0b50*/  IADD3 R11, R11, R19, RZ ;  /* 0x000000130b0b7210 */ /* 0x000fe20007ffe0ff */
[----:B------:R-:W-:Y:S01]  /*0b60*/  HFMA2.MMA R47, -RZ, RZ, 0, 0 ;  /* 0x00000000ff2f7435 */ /* 0x000fe200000001ff */
[----:B------:R-:W-:Y:S01]  /*0b70*/  MOV R21, RZ ;  /* 0x000000ff00157202 */ /* 0x000fe20000000f00 */
        /* <DEDUP_REMOVED lines=62> */
.L_x_3047:
        /* <DEDUP_REMOVED lines=18> */
.L_x_3048:
        /* <DEDUP_REMOVED lines=8> */
[----:B0-----:R-:W-:Y:S01]  /*1100*/  IMAD.SHL.U32 R16, R18, 0x4, RZ ;  /* 0x0000000412107824 */ /* 0x001fe200078e00ff */
[----:B------:R-:W-:-:S04]  /*1110*/  SHF.R.S32.HI R9, RZ, 0x1f, R18 ;  /* 0x0000001fff097819 */ /* 0x000fc80000011412 */
[C---:B------:R-:W-:Y:S02]  /*1120*/  IADD3 R12, R16.reuse, 0x1, RZ ;  /* 0x00000001100c7810 */ /* 0x040fe40007ffe0ff */
[C---:B------:R-:W-:Y:S02]  /*1130*/  IADD3 R10, R16.reuse, 0x2, RZ ;  /* 0x00000002100a7810 */ /* 0x040fe40007ffe0ff */
[----:B-1----:R-:W-:Y:S02]  /*1140*/  IADD3 R8, R16, 0x3, RZ ;  /* 0x0000000310087810 */ /* 0x002fe40007ffe0ff */
.L_x_3067:
        /* <DEDUP_REMOVED lines=10> */
[----:B0-----:R-:W-:Y:S05]  /*11f0*/  @!P0 EXIT ;  /* 0x000000000000894d */ /* 0x001fea0003800000 */
[----:B------:R-:W-:Y:S01]  /*1200*/  BAR.SYNC.DEFER_BLOCKING 0x0 ;  /* 0x0000000000007b1d */ /* 0x000fe20000010000 */
[C---:B------:R-:W-:Y:S02]  /*1210*/  SHF.L.U32 R6, R18.reuse, 0x3, RZ ;  /* 0x0000000312067819 */ /* 0x040fe400000006ff */
[----:B------:R-:W-:Y:S02]  /*1220*/  SHF.L.U64.HI R4, R18, 0x3, R9 ;  /* 0x0000000312047819 */ /* 0x000fe40000010209 */
[----:B------:R-:W-:-:S05]  /*1230*/  IADD3 R48, P0, R30, R6, RZ ;  /* 0x000000061e307210 */ /* 0x000fca0007f1e0ff */
[----:B------:R-:W-:-:S06]  /*1240*/  IMAD.X R49, R27, 0x1, R4, P0 ;  /* 0x000000011b317824 */ /* 0x000fcc00000e0604 */
[----:B------:R-:W2:Y:S01]  /*1250*/  LDG.E.64 R48, [R48.64] ;  /* 0x0000000430307981 */ /* 0x000ea2000c1e1b00 */
[----:B------:R-:W-:-:S04]  /*1260*/  IADD3 R2, P0, R32, R6, RZ ;  /* 0x0000000620027210 */ /* 0x000fc80007f1e0ff */
[----:B------:R-:W-:-:S06]  /*1270*/  IADD3.X R3, R29, R4, RZ, P0, !PT ;  /* 0x000000041d037210 */ /* 0x000fcc00007fe4ff */
[----:B------:R-:W5:Y:S01]  /*1280*/  LDG.E.64 R2, [R2.64] ;  /* 0x0000000402027981 */ /* 0x000f62000c1e1b00 */
[----:B------:R-:W-:Y:S01]  /*1290*/  ULDC.U8 UR6, c[0x0][0x188] ;  /* 0x0000620000067ab9 */ /* 0x000fe20000000000 */
[----:B------:R-:W-:Y:S01]  /*12a0*/  IMAD.MOV.U32 R52, RZ, RZ, c[0x0][0x16c] ;  /* 0x00005b00ff347624 */ /* 0x000fe200078e00ff */
[----:B------:R-:W-:Y:S04]  /*12b0*/  BSSY B0, `(.L_x_3049) ;  /* 0x000003a000007945 */ /* 0x000fe80003800000 */
[----:B------:R-:W-:Y:S02]  /*12c0*/  ISETP.GE.AND P4, PT, R52, 0x1, PT ;  /* 0x000000013400780c */ /* 0x000fe40003f86270 */
[----:B--2---:R-:W-:Y:S01]  /*12d0*/  MOV R0, R48 ;  /* 0x0000003000007202 */ /* 0x004fe20000000f00 */
[--C-:B------:R-:W-:Y:S01]  /*12e0*/  IMAD.MOV.U32 R5, RZ, RZ, R49.reuse ;  /* 0x000000ffff057224 */ /* 0x100fe200078e0031 */
[----:B------:R-:W-:-:S02]  /*12f0*/  SHF.R.U64 R51, R48, 0x10, R49 ;  /* 0x0000001030337819 */ /* 0x000fc40000001231 */
[----:B------:R-:W-:Y:S01]  /*1300*/  SHF.R.U32.HI R50, RZ, 0x10, R49 ;  /* 0x00000010ff327819 */ /* 0x000fe20000011631 */
[----:B------:R-:W-:Y:S01]  /*1310*/  HADD2.F32 R0, -RZ, R0.H0_H0 ;  /* 0x20000000ff007230 */ /* 0x000fe20000004100 */
[----:B------:R-:W-:Y:S01]  /*1320*/  IMAD.MOV.U32 R49, RZ, RZ, R29 ;  /* 0x000000ffff317224 */ /* 0x000fe200078e001d */
[----:B------:R-:W-:Y:S02]  /*1330*/  HADD2.F32 R48, -RZ, R51.H0_H0 ;  /* 0x20000033ff307230 */ /* 0x000fe40000004100 */
[----:B------:R-:W-:Y:S01]  /*1340*/  HADD2.F32 R64, -RZ, R5.H0_H0 ;  /* 0x20000005ff407230 */ /* 0x000fe20000004100 */
[--C-:B------:R-:W-:Y:S01]  /*1350*/  FADD.FTZ R66, R0, R31.reuse ;  /* 0x0000001f00427221 */ /* 0x100fe20000010000 */
[----:B------:R-:W-:Y:S01]  /*1360*/  HADD2.F32 R50, -RZ, R50.H0_H0 ;  /* 0x20000032ff327230 */ /* 0x000fe20000004100 */
[--C-:B------:R-:W-:Y:S01]  /*1370*/  FADD.FTZ R65, R48, R31.reuse ;  /* 0x0000001f30417221 */ /* 0x100fe20000010000 */
[----:B------:R-:W-:Y:S01]  /*1380*/  MOV R48, R32 ;  /* 0x0000002000307202 */ /* 0x000fe20000000f00 */
[--C-:B------:R-:W-:Y:S01]  /*1390*/  FADD.FTZ R64, R64, R31.reuse ;  /* 0x0000001f40407221 */ /* 0x100fe20000010000 */
[----:B------:R-:W-:Y:S01]  /*13a0*/  FSETP.GTU.FTZ.AND P1, PT, R66, 20, PT ;  /* 0x41a000004200780b */ /* 0x000fe20003f3c000 */
[----:B------:R-:W-:Y:S01]  /*13b0*/  FADD.FTZ R63, R50, R31 ;  /* 0x0000001f323f7221 */ /* 0x000fe20000010000 */
[----:B------:R-:W-:Y:S01]  /*13c0*/  FSETP.GTU.FTZ.AND P2, PT, R65, 20, PT ;  /* 0x41a000004100780b */ /* 0x000fe20003f5c000 */
[----:B------:R-:W-:Y:S01]  /*13d0*/  IMAD.WIDE R48, R7, 0x2, R48 ;  /* 0x0000000207307825 */ /* 0x000fe200078e0230 */
[----:B------:R-:W-:-:S02]  /*13e0*/  ISETP.EQ.OR P1, PT, RZ, UR6, P1 ;  /* 0x00000006ff007c0c */ /* 0x000fc40008f22670 */
[----:B------:R-:W-:Y:S02]  /*13f0*/  FSETP.GTU.FTZ.AND P3, PT, R64, 20, PT ;  /* 0x41a000004000780b */ /* 0x000fe40003f7c000 */
[----:B------:R-:W-:Y:S02]  /*1400*/  FSETP.GTU.FTZ.AND P0, PT, R63, 20, PT ;  /* 0x41a000003f00780b */ /* 0x000fe40003f1c000 */
[----:B------:R-:W-:Y:S02]  /*1410*/  ISETP.EQ.OR P2, PT, RZ, UR6, P2 ;  /* 0x00000006ff007c0c */ /* 0x000fe40009742670 */
[----:B------:R-:W-:Y:S02]  /*1420*/  ISETP.EQ.OR P3, PT, RZ, UR6, P3 ;  /* 0x00000006ff007c0c */ /* 0x000fe40009f62670 */
[----:B------:R-:W-:Y:S02]  /*1430*/  ISETP.EQ.OR P0, PT, RZ, UR6, P0 ;  /* 0x00000006ff007c0c */ /* 0x000fe40008702670 */
[----:B------:R-:W-:Y:S01]  /*1440*/  MOV R32, R48 ;  /* 0x0000003000207202 */ /* 0x000fe20000000f00 */
[----:B------:R-:W-:Y:S05]  /*1450*/  @P1 BRA `(.L_x_3050) ;  /* 0x000001f000001947 */ /* 0x000fea0003800000 */
[----:B------:R-:W-:Y:S02]  /*1460*/  FMUL.FTZ R66, R66, 1.4426950216293334961 ;  /* 0x3fb8aa3b42427820 */ /* 0x000fe40000410000 */
[----:B------:R-:W-:-:S02]  /*1470*/  IMAD.MOV.U32 R50, RZ, RZ, 0x3e800000 ;  /* 0x3e800000ff327424 */ /* 0x000fc400078e00ff */
        /* <DEDUP_REMOVED lines=29> */
.L_x_3050:
[----:B------:R-:W-:Y:S05]  /*1650*/  BSYNC B0 ;  /* 0x0000000000007941 */ /* 0x000fea0003800000 */
.L_x_3049:
        /* <DEDUP_REMOVED lines=33> */
.L_x_3052:
[----:B------:R-:W-:Y:S05]  /*1870*/  BSYNC B0 ;  /* 0x0000000000007941 */ /* 0x000fea0003800000 */
.L_x_3051:
        /* <DEDUP_REMOVED lines=33> */
.L_x_3054:
[----:B------:R-:W-:Y:S05]  /*1a90*/  BSYNC B0 ;  /* 0x0000000000007941 */ /* 0x000fea0003800000 */
.L_x_3053:
        /* <DEDUP_REMOVED lines=33> */
.L_x_3056:
[----:B------:R-:W-:Y:S05]  /*1cb0*/  BSYNC B0 ;  /* 0x0000000000007941 */ /* 0x000fea0003800000 */
.L_x_3055:
[----:B------:R-:W-:Y:S01]  /*1cc0*/  IMAD.MOV.U32 R29, RZ, RZ, R49 ;  /* 0x000000ffff1d7224 */ /* 0x000fe200078e0031 */
[----:B-----5:R-:W-:Y:S01]  /*1cd0*/  MOV R0, R2 ;  /* 0x0000000200007202 */ /* 0x020fe20000000f00 */
[----:B------:R-:W-:Y:S01]  /*1ce0*/  IMAD.MOV.U32 R49, RZ, RZ, R27 ;  /* 0x000000ffff317224 */ /* 0x000fe200078e001b */
[--C-:B------:R-:W-:Y:S01]  /*1cf0*/  SHF.R.U64 R27, R2, 0x10, R3.reuse ;  /* 0x00000010021b7819 */ /* 0x100fe20000001203 */
[--C-:B------:R-:W-:Y:S01]  /*1d00*/  IMAD.MOV.U32 R5, RZ, RZ, R3.reuse ;  /* 0x000000ffff057224 */ /* 0x100fe200078e0003 */
[----:B------:R-:W-:Y:S01]  /*1d10*/  MOV R48, R30 ;  /* 0x0000001e00307202 */ /* 0x000fe20000000f00 */
[----:B------:R-:W-:Y:S01]  /*1d20*/  HADD2.F32 R61, -RZ, R0.H0_H0 ;  /* 0x20000000ff3d7230 */ /* 0x000fe20000004100 */
[----:B------:R-:W-:Y:S01]  /*1d30*/  SHF.R.U32.HI R2, RZ, 0x10, R3 ;  /* 0x00000010ff027819 */ /* 0x000fe20000011603 */
[----:B------:R-:W-:Y:S01]  /*1d40*/  HADD2.F32 R60, -RZ, R27.H0_H0 ;  /* 0x2000001bff3c7230 */ /* 0x000fe20000004100 */
[----:B------:R-:W-:Y:S01]  /*1d50*/  BAR.SYNC.DEFER_BLOCKING 0x0 ;  /* 0x0000000000007b1d */ /* 0x000fe20000010000 */
[----:B------:R-:W-:Y:S01]  /*1d60*/  IMAD.WIDE R48, R7, 0x2, R48 ;  /* 0x0000000207307825 */ /* 0x000fe200078e0230 */
[----:B------:R-:W-:-:S02]  /*1d70*/  HADD2.F32 R62, -RZ, R5.H0_H0 ;  /* 0x20000005ff3e7230 */ /* 0x000fc40000004100 */
[----:B------:R-:W-:Y:S01]  /*1d80*/  HADD2.F32 R58, -RZ, R2.H0_H0 ;  /* 0x20000002ff3a7230 */ /* 0x000fe20000004100 */
[----:B------:R-:W-:Y:S01]  /*1d90*/  IMAD.MOV.U32 R27, RZ, RZ, R49 ;  /* 0x000000ffff1b7224 */ /* 0x000fe200078e0031 */
[----:B------:R-:W-:Y:S01]  /*1da0*/  MOV R30, R48 ;  /* 0x00000030001e7202 */ /* 0x000fe20000000f00 */
        /* <DEDUP_REMOVED lines=9> */
[----:B------:R-:W-:-:S03]  /*1e40*/  FMUL.FTZ R58, R58, R63 ;  /* 0x0000003f3a3a7220 */ /* 0x000fc60000410000 */
.L_x_3065:
[----:B------:R-:W-:Y:S01]  /*1e50*/  SHF.R.S32.HI R57, RZ, 0x1f, R59 ;  /* 0x0000001fff397819 */ /* 0x000fe2000001143b */
[----:B01----:R-:W-:Y:S01]  /*1e60*/  IMAD.MOV.U32 R48, RZ, RZ, R42 ;  /* 0x000000ffff307224 */ /* 0x003fe200078e002a */
[----:B------:R-:W-:-:S03]  /*1e70*/  MOV R49, R15 ;  /* 0x0000000f00317202 */ /* 0x000fc60000000f00 */
[----:B------:R-:W-:Y:S02]  /*1e80*/  IMAD R4, R57, c[0x0][0x198], RZ ;  /* 0x0000660039047a24 */ /* 0x000fe400078e02ff */
[----:B------:R-:W-:-:S04]  /*1e90*/  IMAD.WIDE.U32 R48, R59, c[0x0][0x198], R48 ;  /* 0x000066003b307a25 */ /* 0x000fc800078e0030 */
[----:B------:R-:W-:Y:S01]  /*1ea0*/  IMAD R51, R59, c[0x0][0x19c], R4 ;  /* 0x000067003b337a24 */ /* 0x000fe200078e0204 */
[C---:B------:R-:W-:Y:S01]  /*1eb0*/  LEA R52, P0, R48.reuse, c[0x0][0x250], 0x2 ;  /* 0x0000940030347a11 */ /* 0x040fe200078010ff */
[----:B------:R-:W-:Y:S02]  /*1ec0*/  IMAD R4, R57, c[0x0][0x1b0], RZ ;  /* 0x00006c0039047a24 */ /* 0x000fe400078e02ff */
[----:B------:R-:W-:Y:S02]  /*1ed0*/  IMAD.IADD R49, R49, 0x1, R51 ;  /* 0x0000000131317824 */ /* 0x000fe400078e0233 */
[C---:B------:R-:W-:Y:S02]  /*1ee0*/  IMAD R71, R59.reuse, c[0x0][0x1b4], R4 ;  /* 0x00006d003b477a24 */ /* 0x040fe400078e0204 */
[----:B------:R-:W-:Y:S01]  /*1ef0*/  IMAD.WIDE.U32 R50, R59, c[0x0][0x1b0], RZ ;  /* 0x00006c003b327a25 */ /* 0x000fe200078e00ff */
[----:B------:R-:W-:-:S03]  /*1f00*/  LEA.HI.X R53, R48, c[0x0][0x254], R49, 0x2, P0 ;  /* 0x0000950030357a11 */ /* 0x000fc600000f1431 */
[----:B------:R-:W-:Y:S01]  /*1f10*/  IMAD R4, R57, c[0x0][0x1d0], RZ ;  /* 0x0000740039047a24 */ /* 0x000fe200078e02ff */
[C---:B------:R-:W-:Y:S01]  /*1f20*/  LEA R69, P0, R50.reuse, R28, 0x1 ;  /* 0x0000001c32457211 */ /* 0x040fe200078008ff */
[----:B------:R-:W-:Y:S01]  /*1f30*/  IMAD.WIDE.U32 R48, R59, c[0x0][0x1d0], RZ ;  /* 0x000074003b307a25 */ /* 0x000fe200078e00ff */
[----:B------:R-:W-:Y:S01]  /*1f40*/  IADD3 R71, R51, R71, RZ ;  /* 0x0000004733477210 */ /* 0x000fe20007ffe0ff */
[----:B------:R0:W2:Y:S02]  /*1f50*/  LDG.E R67, [R52.64] ;  /* 0x0000000434437981 */ /* 0x0000a4000c1e1900 */
[----:B------:R-:W-:Y:S01]  /*1f60*/  IMAD R73, R59, c[0x0][0x1d4], R4 ;  /* 0x000075003b497a24 */ /* 0x000fe200078e0204 */
[----:B------:R-:W-:Y:S01]  /*1f70*/  LEA.HI.X R71, R50, R25, R71, 0x1, P0 ;  /* 0x0000001932477211 */ /* 0x000fe200000f0c47 */
[----:B------:R-:W-:Y:S01]  /*1f80*/  IMAD.SHL.U32 R6, R18, 0x8, RZ ;  /* 0x0000000812067824 */ /* 0x000fe200078e00ff */
[----:B------:R-:W-:Y:S02]  /*1f90*/  LEA R51, P1, R48, R26, 0x1 ;  /* 0x0000001a30337211 */ /* 0x000fe400078208ff */
[----:B------:R-:W-:-:S02]  /*1fa0*/  IADD3 R49, R49, R73, RZ ;  /* 0x0000004931317210 */ /* 0x000fc40007ffe0ff */
[----:B------:R-:W-:Y:S02]  /*1fb0*/  SHF.L.U64.HI R4, R18, 0x3, R9 ;  /* 0x0000000312047819 */ /* 0x000fe40000010209 */
[-C--:B------:R-:W-:Y:S02]  /*1fc0*/  IADD3 R50, P0, R69, R6.reuse, RZ ;  /* 0x0000000645327210 */ /* 0x080fe40007f1e0ff */
[----:B------:R-:W-:Y:S02]  /*1fd0*/  LEA.HI.X R49, R48, R23, R49, 0x1, P1 ;  /* 0x0000001730317211 */ /* 0x000fe400008f0c31 */
[----:B0-----:R-:W-:Y:S01]  /*1fe0*/  IADD3 R52, P1, R51, R6, RZ ;  /* 0x0000000633347210 */ /* 0x001fe20007f3e0ff */
[----:B------:R-:W-:-:S03]  /*1ff0*/  IMAD.X R51, R71, 0x1, R4, P0 ;  /* 0x0000000147337824 */ /* 0x000fc600000e0604 */
[----:B------:R-:W-:-:S03]  /*2000*/  IADD3.X R53, R49, R4, RZ, P1, !PT ;  /* 0x0000000431357210 */ /* 0x000fc60000ffe4ff */
[----:B------:R-:W3:Y:S04]  /*2010*/  LDG.E.64 R50, [R50.64] ;  /* 0x0000000432327981 */ /* 0x000ee8000c1e1b00 */
[----:B------:R-:W4:Y:S01]  /*2020*/  LDG.E.64 R52, [R52.64] ;  /* 0x0000000434347981 */ /* 0x000f22000c1e1b00 */
[----:B------:R-:W-:Y:S02]  /*2030*/  ISETP.NE.AND P4, PT, R11, RZ, PT ;  /* 0x000000ff0b00720c */ /* 0x000fe40003f85270 */
[-C--:B------:R-:W-:Y:S02]  /*2040*/  ISETP.GE.U32.AND P0, PT, R16, R7.reuse, PT ;  /* 0x000000071000720c */ /* 0x080fe40003f06070 */
[-C--:B------:R-:W-:Y:S02]  /*2050*/  ISETP.GE.U32.AND P1, PT, R12, R7.reuse, PT ;  /* 0x000000070c00720c */ /* 0x080fe40003f26070 */
[----:B------:R-:W-:-:S02]  /*2060*/  ISETP.GE.U32.AND P2, PT, R10, R7, PT ;  /* 0x000000070a00720c */ /* 0x000fc40003f46070 */
[----:B------:R-:W-:-:S05]  /*2070*/  ISETP.GE.U32.AND P3, PT, R8, R7, PT ;  /* 0x000000070800720c */ /* 0x000fca0003f66070 */
[----:B------:R0:W1:Y:S01]  /*2080*/  @P4 LDS.64 R48, [R59.X8+0x220] ;  /* 0x000220003b304984 */ /* 0x0000620000008a00 */
[----:B--2---:R-:W-:-:S04]  /*2090*/  FMUL.FTZ R67, R67, 1.4426950216293334961 ;  /* 0x3fb8aa3b43437820 */ /* 0x004fc80000410000 */
[C---:B------:R-:W-:Y:S02]  /*20a0*/  FMUL.FTZ R68, R67.reuse, R66 ;  /* 0x0000004243447220 */ /* 0x040fe40000410000 */
[C---:B------:R-:W-:Y:S02]  /*20b0*/  FMUL.FTZ R76, R67.reuse, R64 ;  /* 0x00000040434c7220 */ /* 0x040fe40000410000 */
[C---:B------:R-:W-:Y:S01]  /*20c0*/  FMUL.FTZ R70, R67.reuse, R65 ;  /* 0x0000004143467220 */ /* 0x040fe20000410000 */
[----:B------:R4:W2:Y:S01]  /*20d0*/  MUFU.EX2 R74, R68 ;  /* 0x00000044004a7308 */ /* 0x0008a20000000800 */
[----:B------:R-:W-:-:S07]  /*20e0*/  FMUL.FTZ R78, R67, R63 ;  /* 0x0000003f434e7220 */ /* 0x000fce0000410000 */
[----:B------:R5:W0:Y:S01]  /*20f0*/  MUFU.EX2 R75, R70 ;  /* 0x00000046004b7308 */ /* 0x000a220000000800 */
[--C-:B---3--:R-:W-:Y:S02]  /*2100*/  HADD2.F32 R72, -RZ, R50.reuse.H0_H0 ;  /* 0x20000032ff487230 */ /* 0x108fe40000004100 */
[----:B------:R-:W-:-:S05]  /*2110*/  HADD2.F32 R69, -RZ, R50.H1_H1 ;  /* 0x30000032ff457230 */ /* 0x000fca0000004100 */
[----:B------:R-:W3:Y:S01]  /*2120*/  MUFU.EX2 R76, R76 ;  /* 0x0000004c004c7308 */ /* 0x000ee20000000800 */
[--C-:B------:R-:W-:Y:S01]  /*2130*/  HADD2.F32 R73, -RZ, R51.reuse.H0_H0 ;  /* 0x20000033ff497230 */ /* 0x100fe20000004100 */
[----:B------:R-:W-:Y:S01]  /*2140*/  FMUL.FTZ R72, R61, R72 ;  /* 0x000000483d487220 */ /* 0x000fe20000410000 */
[----:B------:R-:W-:Y:S01]  /*2150*/  HADD2.F32 R51, -RZ, R51.H1_H1 ;  /* 0x30000033ff337230 */ /* 0x000fe20000004100 */
[----:B------:R-:W-:Y:S01]  /*2160*/  FMUL.FTZ R77, R60, R69 ;  /* 0x000000453c4d7220 */ /* 0x000fe20000410000 */
[--C-:B----4-:R-:W-:Y:S02]  /*2170*/  HADD2.F32 R68, -RZ, R52.reuse.H0_H0 ;  /* 0x20000034ff447230 */ /* 0x110fe40000004100 */
[----:B------:R-:W-:Y:S01]  /*2180*/  HADD2.F32 R67, -RZ, R52.H1_H1 ;  /* 0x30000034ff437230 */ /* 0x000fe20000004100 */
[----:B------:R4:W1:Y:S01]  /*2190*/  MUFU.EX2 R50, R78 ;  /* 0x0000004e00327308 */ /* 0x0008620000000800 */
[----:B------:R-:W-:Y:S01]  /*21a0*/  FMUL.FTZ R51, R58, R51 ;  /* 0x000000333a337220 */ /* 0x000fe20000410000 */
[--C-:B-----5:R-:W-:Y:S01]  /*21b0*/  HADD2.F32 R70, -RZ, R53.reuse.H0_H0 ;  /* 0x20000035ff467230 */ /* 0x120fe20000004100 */
[----:B------:R-:W-:Y:S01]  /*21c0*/  FSEL R77, R77, RZ, !P1 ;  /* 0x000000ff4d4d7208 */ /* 0x000fe20004800000 */
[----:B------:R-:W-:Y:S01]  /*21d0*/  HADD2.F32 R71, -RZ, R53.H1_H1 ;  /* 0x30000035ff477230 */ /* 0x000fe20000004100 */
[----:B----4-:R-:W-:Y:S01]  /*21e0*/  FMUL.FTZ R78, R62, R73 ;  /* 0x000000493e4e7220 */ /* 0x010fe20000410000 */
[----:B--2---:R-:W-:-:S02]  /*21f0*/  FSEL R73, R74, 1, !P0 ;  /* 0x3f8000004a497808 */ /* 0x004fc40004000000 */
[----:B0-----:R-:W-:Y:S02]  /*2200*/  FSEL R74, R75, 1, !P1 ;  /* 0x3f8000004b4a7808 */ /* 0x001fe40004800000 */
[----:B---3--:R-:W-:Y:S02]  /*2210*/  FSEL R75, R76, 1, !P2 ;  /* 0x3f8000004c4b7808 */ /* 0x008fe40005000000 */
[----:B------:R-:W-:Y:S02]  /*2220*/  FSEL R76, R72, RZ, !P0 ;  /* 0x000000ff484c7208 */ /* 0x000fe40004000000 */
[----:B-1----:R-:W-:Y:S02]  /*2230*/  FSEL R69, R50, 1, !P3 ;  /* 0x3f80000032457808 */ /* 0x002fe40005800000 */
[----:B------:R-:W-:Y:S02]  /*2240*/  FSEL R78, R78, RZ, !P2 ;  /* 0x000000ff4e4e7208 */ /* 0x000fe40005000000 */
[----:B------:R-:W-:Y:S01]  /*2250*/  FSEL R72, R51, RZ, !P3 ;  /* 0x000000ff33487208 */ /* 0x000fe20005800000 */
[----:B------:R-:W-:Y:S05]  /*2260*/  @P4 BRA `(.L_x_3058) ;  /* 0x000001d000004947 */ /* 0x000fea0003800000 */
[----:B------:R-:W0:Y:S01]  /*2270*/  LDC.U8 R48, c[0x0][0x189] ;  /* 0x00006240ff307b82 */ /* 0x000e220000000000 */
[----:B------:R-:W-:-:S02]  /*2280*/  LOP3.LUT P0, R49, R34, 0xff, RZ, 0xc0, !PT ;  /* 0x000000ff22317812 */ /* 0x000fc4000780c0ff */
        /* <DEDUP_REMOVED lines=16> */
.L_x_3059:
        /* <DEDUP_REMOVED lines=11> */
.L_x_3058:
[-C--:B------:R-:W-:Y:S01]  /*2440*/  FFMA.FTZ R50, R76, R74.reuse, R77 ;  /* 0x0000004a4c327223 */ /* 0x080fe2000001004d */
        /* <DEDUP_REMOVED lines=70> */
.L_x_3062:
        /* <DEDUP_REMOVED lines=31> */
.L_x_3063:
[----:B------:R0:W5:Y:S02]  /*2aa0*/  LDG.E R73, [R46.64] ;  /* 0x000000042e497981 */ /* 0x000164000c1e1900 */
.L_x_3064:
        /* <DEDUP_REMOVED lines=14> */
.L_x_3061:
[----:B------:R-:W-:Y:S05]  /*2b90*/  BSYNC B0 ;  /* 0x0000000000007941 */ /* 0x000fea0003800000 */
.L_x_3060:
[----:B------:R-:W-:Y:S01]  /*2ba0*/  IADD3 R59, R59, 0x1, RZ ;  /* 0x000000013b3b7810 */ /* 0x000fe20007ffe0ff */
[----:B------:R-:W-:Y:S02]  /*2bb0*/  FFMA.FTZ R5, R68, R76, R5 ;  /* 0x0000004c44057223 */ /* 0x000fe40000010005 */
[----:B------:R-:W-:Y:S01]  /*2bc0*/  FFMA.FTZ R2, R67, R74, R2 ;  /* 0x0000004a43027223 */ /* 0x000fe20000010002 */
[----:B------:R-:W-:Y:S01]  /*2bd0*/  ISETP.GE.AND P0, PT, R59, c[0x0][0x16c], PT ;  /* 0x00005b003b007a0c */ /* 0x000fe20003f06270 */
[----:B------:R-:W-:Y:S02]  /*2be0*/  FFMA.FTZ R3, R70, R75, R3 ;  /* 0x0000004b46037223 */ /* 0x000fe40000010003 */
[----:B------:R-:W-:-:S10]  /*2bf0*/  FFMA.FTZ R0, R71, R69, R0 ;  /* 0x0000004547007223 */ /* 0x000fd40000010000 */
[----:B------:R-:W-:Y:S05]  /*2c00*/  @!P0 BRA `(.L_x_3065) ;  /* 0xfffff24000008947 */ /* 0x000fea000383ffff */
.L_x_3057:
[----:B------:R-:W2:Y:S01]  /*2c10*/  S2R R57, SR_CTAID.X ;  /* 0x0000000000397919 */ /* 0x000ea20000002500 */
[----:B01----:R-:W-:Y:S02]  /*2c20*/  SHF.R.S32.HI R53, RZ, 0x1f, R14 ;  /* 0x0000001fff357819 */ /* 0x003fe4000001140e */
[----:B------:R-:W-:Y:S01]  /*2c30*/  MOV R52, R14 ;  /* 0x0000000e00347202 */ /* 0x000fe20000000f00 */
[----:B------:R-:W-:Y:S01]  /*2c40*/  BAR.SYNC.DEFER_BLOCKING 0x0 ;  /* 0x0000000000007b1d */ /* 0x000fe20000010000 */
[----:B--2---:R-:W-:-:S03]  /*2c50*/  SHF.R.S32.HI R60, RZ, 0x1f, R57 ;  /* 0x0000001fff3c7819 */ /* 0x004fc60000011439 */
[----:B------:R-:W-:-:S04]  /*2c60*/  IMAD.WIDE.U32 R48, R57, c[0x0][0x200], R52 ;  /* 0x0000800039307a25 */ /* 0x000fc800078e0034 */
[C---:B------:R-:W-:Y:S02]  /*2c70*/  IMAD R62, R60.reuse, c[0x0][0x200], RZ ;  /* 0x000080003c3e7a24 */ /* 0x040fe400078e02ff */
[----:B------:R-:W-:Y:S02]  /*2c80*/  IMAD R58, R60, c[0x0][0x210], RZ ;  /* 0x000084003c3a7a24 */ /* 0x000fe400078e02ff */
[C---:B------:R-:W-:Y:S02]  /*2c90*/  IMAD R61, R57.reuse, c[0x0][0x204], R62 ;  /* 0x00008100393d7a24 */ /* 0x040fe400078e023e */
[----:B------:R-:W-:-:S03]  /*2ca0*/  IMAD.WIDE.U32 R50, R57, c[0x0][0x210], R52 ;  /* 0x0000840039327a25 */ /* 0x000fc600078e0034 */
[----:B------:R-:W-:Y:S01]  /*2cb0*/  IADD3 R49, R49, R61, RZ ;  /* 0x0000003d31317210 */ /* 0x000fe20007ffe0ff */
[----:B------:R-:W-:Y:S02]  /*2cc0*/  IMAD R59, R57, c[0x0][0x214], R58 ;  /* 0x00008500393b7a24 */ /* 0x000fe400078e023a */
[C---:B------:R-:W-:Y:S02]  /*2cd0*/  IMAD R62, R54.reuse, c[0x0][0x208], RZ ;  /* 0x00008200363e7a24 */ /* 0x040fe400078e02ff */
[----:B------:R-:W-:Y:S02]  /*2ce0*/  IMAD.IADD R51, R51, 0x1, R59 ;  /* 0x0000000133337824 */ /* 0x000fe400078e023b */
[----:B------:R-:W-:Y:S02]  /*2cf0*/  IMAD R58, R54, c[0x0][0x218], RZ ;  /* 0x00008600363a7a24 */ /* 0x000fe400078e02ff */
[C---:B------:R-:W-:Y:S02]  /*2d00*/  IMAD R59, R55.reuse, c[0x0][0x20c], R62 ;  /* 0x00008300373b7a24 */ /* 0x040fe400078e023e */
[----:B------:R-:W-:-:S04]  /*2d10*/  IMAD.WIDE.U32 R48, R55, c[0x0][0x208], R48 ;  /* 0x0000820037307a25 */ /* 0x000fc800078e0030 */
[----:B------:R-:W-:Y:S01]  /*2d20*/  IMAD R61, R55, c[0x0][0x21c], R58 ;  /* 0x00008700373d7a24 */ /* 0x000fe200078e023a */
[----:B------:R-:W-:Y:S01]  /*2d30*/  IADD3 R49, R49, R59, RZ ;  /* 0x0000003b31317210 */ /* 0x000fe20007ffe0ff */
[----:B------:R-:W-:-:S04]  /*2d40*/  IMAD.WIDE.U32 R50, R55, c[0x0][0x218], R50 ;  /* 0x0000860037327a25 */ /* 0x000fc800078e0032 */
[----:B------:R-:W-:Y:S01]  /*2d50*/  IMAD.IADD R61, R51, 0x1, R61 ;  /* 0x00000001333d7824 */ /* 0x000fe200078e023d */
[----:B------:R-:W-:Y:S02]  /*2d60*/  LEA R59, P0, R50, c[0x0][0x288], 0x1 ;  /* 0x0000a200323b7a11 */ /* 0x000fe400078008ff */
[----:B------:R-:W-:Y:S02]  /*2d70*/  LEA R51, P1, R48, c[0x0][0x298], 0x1 ;  /* 0x0000a60030337a11 */ /* 0x000fe400078208ff */
[----:B------:R-:W-:Y:S02]  /*2d80*/  LEA.HI.X R61, R50, c[0x0][0x28c], R61, 0x1, P0 ;  /* 0x0000a300323d7a11 */ /* 0x000fe400000f0c3d */
[----:B------:R-:W-:Y:S02]  /*2d90*/  LEA.HI.X R49, R48, c[0x0][0x29c], R49, 0x1, P1 ;  /* 0x0000a70030317a11 */ /* 0x000fe400008f0c31 */
[-C--:B------:R-:W-:Y:S02]  /*2da0*/  IADD3 R58, P0, R59, R6.reuse, RZ ;  /* 0x000000063b3a7210 */ /* 0x080fe40007f1e0ff */
[----:B------:R-:W-:-:S02]  /*2db0*/  IADD3 R50, P1, R51, R6, RZ ;  /* 0x0000000633327210 */ /* 0x000fc40007f3e0ff */
[----:B------:R-:W-:Y:S01]  /*2dc0*/  F2FP.PACK_AB R48, R2, R5 ;  /* 0x000000050230723e */ /* 0x000fe200000000ff */
[----:B------:R-:W-:Y:S01]  /*2dd0*/  IMAD.X R59, R61, 0x1, R4, P0 ;  /* 0x000000013d3b7824 */ /* 0x000fe200000e0604 */
[----:B------:R-:W-:Y:S02]  /*2de0*/  IADD3.X R51, R49, R4, RZ, P1, !PT ;  /* 0x0000000431337210 */ /* 0x000fe40000ffe4ff */
[----:B------:R-:W-:-:S05]  /*2df0*/  F2FP.PACK_AB R49, R0, R3 ;  /* 0x000000030031723e */ /* 0x000fca00000000ff */
[----:B------:R0:W-:Y:S04]  /*2e00*/  STG.E.64 [R58.64], R48 ;  /* 0x000000303a007986 */ /* 0x0001e8000c101b04 */
[----:B------:R-:W-:Y:S06]  /*2e10*/  BAR.SYNC.DEFER_BLOCKING 0x0 ;  /* 0x0000000000007b1d */ /* 0x000fec0000010000 */
[----:B------:R-:W2:Y:S01]  /*2e20*/  LDG.E.64 R50, [R50.64] ;  /* 0x0000000432327981 */ /* 0x000ea2000c1e1b00 */
[----:B------:R-:W-:Y:S01]  /*2e30*/  IMAD R60, R60, c[0x0][0x220], RZ ;  /* 0x000088003c3c7a24 */ /* 0x000fe200078e02ff */
[----:B------:R-:W-:Y:S01]  /*2e40*/  IADD3 R11, R11, 0x1, RZ ;  /* 0x000000010b0b7810 */ /* 0x000fe20007ffe0ff */
[----:B0-----:R-:W-:Y:S01]  /*2e50*/  IMAD.WIDE.U32 R48, R57, c[0x0][0x220], R52 ;  /* 0x0000880039307a25 */ /* 0x001fe200078e0034 */
[----:B------:R-:W-:-:S03]  /*2e60*/  IADD3 R22, R7, R22, RZ ;  /* 0x0000001607167210 */ /* 0x000fc60007ffe0ff */
[----:B------:R-:W-:Y:S02]  /*2e70*/  IMAD R57, R57, c[0x0][0x224], R60 ;  /* 0x0000890039397a24 */ /* 0x000fe400078e023c */
[----:B------:R-:W-:Y:S02]  /*2e80*/  IMAD R60, R54, c[0x0][0x228], RZ ;  /* 0x00008a00363c7a24 */ /* 0x000fe400078e02ff */
[----:B------:R-:W-:Y:S02]  /*2e90*/  IMAD.IADD R49, R49, 0x1, R57 ;  /* 0x0000000131317824 */ /* 0x000fe400078e0239 */
[C---:B------:R-:W-:Y:S02]  /*2ea0*/  IMAD R53, R55.reuse, c[0x0][0x22c], R60 ;  /* 0x00008b0037357a24 */ /* 0x040fe400078e023c */
[----:B------:R-:W-:-:S04]  /*2eb0*/  IMAD.WIDE.U32 R48, R55, c[0x0][0x228], R48 ;  /* 0x00008a0037307a25 */ /* 0x000fc800078e0030 */
[----:B------:R-:W-:Y:S01]  /*2ec0*/  IMAD.IADD R14, R7, 0x1, R14 ;  /* 0x00000001070e7824 */ /* 0x000fe200078e020e */
[----:B------:R-:W-:Y:S01]  /*2ed0*/  IADD3 R53, R49, R53, RZ ;  /* 0x0000003531357210 */ /* 0x000fe20007ffe0ff */
[----:B------:R-:W-:Y:S01]  /*2ee0*/  BAR.SYNC.DEFER_BLOCKING 0x0 ;  /* 0x0000000000007b1d */ /* 0x000fe20000010000 */
[----:B------:R-:W-:-:S04]  /*2ef0*/  LEA R49, P0, R48, c[0x0][0x2a0], 0x1 ;  /* 0x0000a80030317a11 */ /* 0x000fc800078008ff */
[----:B------:R-:W-:Y:S02]  /*2f00*/  LEA.HI.X R53, R48, c[0x0][0x2a4], R53, 0x1, P0 ;  /* 0x0000a90030357a11 */ /* 0x000fe400000f0c35 */
[----:B------:R-:W-:Y:S02]  /*2f10*/  IADD3 R48, P0, R49, R6, RZ ;  /* 0x0000000631307210 */ /* 0x000fe40007f1e0ff */
[--C-:B--2---:R-:W-:Y:S01]  /*2f20*/  SHF.R.U32.HI R66, RZ, 0x10, R51.reuse ;  /* 0x00000010ff427819 */ /* 0x104fe20000011633 */
[----:B------:R-:W-:Y:S01]  /*2f30*/  HADD2.F32 R61, -RZ, R51.H0_H0 ;  /* 0x20000033ff3d7230 */ /* 0x000fe20000004100 */
[----:B------:R-:W-:Y:S01]  /*2f40*/  SHF.R.U64 R64, R50, 0x10, R51 ;  /* 0x0000001032407819 */ /* 0x000fe20000001233 */
[----:B------:R-:W-:Y:S02]  /*2f50*/  HADD2.F32 R62, -RZ, R50.H0_H0 ;  /* 0x20000032ff3e7230 */ /* 0x000fe40000004100 */
[----:B------:R-:W-:Y:S01]  /*2f60*/  HADD2.F32 R59, -RZ, R66.H0_H0 ;  /* 0x20000042ff3b7230 */ /* 0x000fe20000004100 */
[----:B------:R-:W-:Y:S01]  /*2f70*/  FMUL.FTZ R65, R61, -1.4426950216293334961 ;  /* 0xbfb8aa3b3d417820 */ /* 0x000fe20000410000 */
[----:B------:R-:W-:Y:S01]  /*2f80*/  HADD2.F32 R64, -RZ, R64.H0_H0 ;  /* 0x20000040ff407230 */ /* 0x000fe20000004100 */
[----:B------:R-:W-:-:S02]  /*2f90*/  FMUL.FTZ R63, R62, -1.4426950216293334961 ;  /* 0xbfb8aa3b3e3f7820 */ /* 0x000fc40000410000 */
        /* <DEDUP_REMOVED lines=11> */
[----:B------:R-:W0:Y:S08]  /*3050*/  MUFU.RCP R63, R50 ;  /* 0x00000032003f7308 */ /* 0x000e300000001000 */
[----:B------:R-:W2:Y:S01]  /*3060*/  MUFU.RCP R51, R52 ;  /* 0x0000003400337308 */ /* 0x000ea20000001000 */
[----:B-1----:R-:W-:-:S04]  /*3070*/  FMUL.FTZ R6, R61, R58 ;  /* 0x0000003a3d067220 */ /* 0x002fc80000410000 */
[----:B------:R-:W-:-:S03]  /*3080*/  FMUL.FTZ R6, R6, R3 ;  /* 0x0000000306067220 */ /* 0x000fc60000410000 */
[----:B------:R-:W1:Y:S01]  /*3090*/  MUFU.RCP R66, R66 ;  /* 0x0000004200427308 */ /* 0x000e620000001000 */
[----:B0-----:R-:W-:-:S04]  /*30a0*/  FMUL.FTZ R62, R62, R63 ;  /* 0x0000003f3e3e7220 */ /* 0x001fc80000410000 */
[----:B------:R-:W-:Y:S02]  /*30b0*/  FMUL.FTZ R62, R62, R5 ;  /* 0x000000053e3e7220 */ /* 0x000fe40000410000 */
[----:B------:R-:W-:Y:S02]  /*30c0*/  IMAD.MOV.U32 R5, RZ, RZ, R23 ;  /* 0x000000ffff057224 */ /* 0x000fe400078e0017 */
[----:B--2---:R-:W-:-:S04]  /*30d0*/  FMUL.FTZ R49, R64, R51 ;  /* 0x0000003340317220 */ /* 0x004fc80000410000 */
[----:B------:R-:W-:Y:S01]  /*30e0*/  FMUL.FTZ R3, R49, R2 ;  /* 0x0000000231037220 */ /* 0x000fe20000410000 */
[----:B------:R-:W-:Y:S01]  /*30f0*/  MOV R2, R28 ;  /* 0x0000001c00027202 */ /* 0x000fe20000000f00 */
[----:B------:R-:W-:Y:S01]  /*3100*/  IMAD.X R49, R53, 0x1, R4, P0 ;  /* 0x0000000135317824 */ /* 0x000fe200000e0604 */
[----:B------:R-:W-:Y:S01]  /*3110*/  ISETP.GE.AND P0, PT, R11, R20, PT ;  /* 0x000000140b00720c */ /* 0x000fe20003f06270 */
[----:B-1----:R-:W-:Y:S01]  /*3120*/  FMUL.FTZ R59, R59, R66 ;  /* 0x000000423b3b7220 */ /* 0x002fe20000410000 */
[----:B------:R-:W-:Y:S01]  /*3130*/  F2FP.PACK_AB R58, R3, R62 ;  /* 0x0000003e033a723e */ /* 0x000fe200000000ff */
[----:B------:R-:W-:Y:S01]  /*3140*/  IMAD.MOV.U32 R3, RZ, RZ, R25 ;  /* 0x000000ffff037224 */ /* 0x000fe200078e0019 */
[----:B------:R-:W-:Y:S01]  /*3150*/  MOV R4, R26 ;  /* 0x0000001a00047202 */ /* 0x000fe20000000f00 */
[----:B------:R-:W-:Y:S02]  /*3160*/  FMUL.FTZ R59, R59, R0 ;  /* 0x000000003b3b7220 */ /* 0x000fe40000410000 */
[----:B------:R-:W-:-:S03]  /*3170*/  IMAD.WIDE R2, R7, 0x2, R2 ;  /* 0x0000000207027825 */ /* 0x000fc600078e0202 */
[----:B------:R-:W-:Y:S01]  /*3180*/  F2FP.PACK_AB R59, R59, R6 ;  /* 0x000000063b3b723e */ /* 0x000fe200000000ff */
[----:B------:R-:W-:Y:S01]  /*3190*/  IMAD.WIDE R4, R7, 0x2, R4 ;  /* 0x0000000207047825 */ /* 0x000fe200078e0204 */
[----:B------:R-:W-:-:S03]  /*31a0*/  MOV R28, R2 ;  /* 0x00000002001c7202 */ /* 0x000fc60000000f00 */
[----:B------:R0:W-:Y:S01]  /*31b0*/  STG.E.64 [R48.64], R58 ;  /* 0x0000003a30007986 */ /* 0x0001e2000c101b04 */
[----:B------:R-:W-:Y:S01]  /*31c0*/  IMAD.MOV.U32 R25, RZ, RZ, R3 ;  /* 0x000000ffff197224 */ /* 0x000fe200078e0003 */
[----:B------:R-:W-:Y:S01]  /*31d0*/  MOV R26, R4 ;  /* 0x00000004001a7202 */ /* 0x000fe20000000f00 */
[----:B------:R-:W-:Y:S01]  /*31e0*/  IMAD.MOV.U32 R23, RZ, RZ, R5 ;  /* 0x000000ffff177224 */ /* 0x000fe200078e0005 */
[----:B------:R-:W-:Y:S01]  /*31f0*/  @P0 CALL.REL.NOINC `(.L_x_3066) ;  /* 0x0000001000000944 */ /* 0x000fe20003c00000 */
[----:B------:R-:W-:Y:S05]  /*3200*/  BRA `(.L_x_3067) ;  /* 0xffffdf4000007947 */ /* 0x000fea000383ffff */
.L_x_3066:
[----:B------:R-:W-:Y:S05]  /*3210*/  EXIT ;  /* 0x000000000000794d */ /* 0x000fea0003800000 */
.L_x_3068:
        /* <DEDUP_REMOVED lines=14> */
.L_x_8880:


//--------------------- .text._Z25selective_scan_fwd_kernelI32Selective_Scan_fwd_kernel_traitsILi32ELi4ELi1ELb1ELb1ELb1ELb1ELb1EN3c104HalfEffEEv13SSMParamsBase --------------------------
	.section	.text._Z25selective_scan_fwd_kernelI32Selective_Scan_fwd_kernel_traitsILi32ELi4ELi1ELb1ELb1ELb1ELb1ELb1EN3c104HalfEffEEv13SSMParamsBase,"ax",@progbits
	.sectioninfo	@"SHI_REGISTERS=90"
	.align	128
        .global         _Z25selective_scan_fwd_kernelI32Selective_Scan_fwd_kernel_traitsILi32ELi4ELi1ELb1ELb1ELb1ELb1ELb1EN3c104HalfEffEEv13SSMParamsBase
        .type           _Z25selective_scan_fwd_kernelI32Selective_Scan_fwd_kernel_traitsILi32ELi4ELi1ELb1ELb1ELb1ELb1ELb1EN3c104HalfEffEEv13SSMParamsBase,@function
        .size           _Z25selective_scan_fwd_kernelI32Selective_Scan_fwd_kernel_traitsILi32ELi4ELi1ELb1ELb1ELb1ELb1ELb1EN3c104HalfEffEEv13SSMParamsBase,(.L_x_8881 - _Z25selective_scan_fwd_kernelI32Selective_Scan_fwd_kernel_traitsILi32ELi4ELi1ELb1ELb1ELb1ELb1ELb1EN3c104HalfEffEEv13SSMParamsBase)
        .other          _Z25selective_scan_fwd_kernelI32Selective_Scan_fwd_kernel_traitsILi32ELi4ELi1ELb1ELb1ELb1ELb1ELb1EN3c104HalfEffEEv13SSMParamsBase,@"STO_CUDA_ENTRY STV_DEFAULT"
_Z25selective_scan_fwd_kernelI32Selective_Scan_fwd_kernel_traitsILi32ELi4ELi1ELb1ELb1ELb1ELb1ELb1EN3c104HalfEffEEv13SSMParamsBase:
.text._Z25selective_scan_fwd_kernelI32Selective_Scan_fwd_kernel_traitsILi32ELi4ELi1ELb1ELb1ELb1ELb1ELb1EN3c104HalfEffEEv13SSMParamsBase:
        /* <DEDUP_REMOVED lines=35> */
.L_x_3069:
        /* <DEDUP_REMOVED lines=29> */
.L_x_3070:
        /* <DEDUP_REMOVED lines=11> */
.L_x_3071:
        /* <DEDUP_REMOVED lines=178> */
.L_x_3072:
        /* <DEDUP_REMOVED lines=18> */
.L_x_3073:
        /* <DEDUP_REMOVED lines=18> */
.L_x_3096:
        /* <DEDUP_REMOVED lines=98> */
.L_x_3075:
[----:B------:R-:W-:Y:S05]  /*1830*/  BSYNC B0 ;  /* 0x0000000000007941 */ /* 0x000fea0003800000 */
.L_x_3074:
        /* <DEDUP_REMOVED lines=39> */
.L_x_3077:
[----:B------:R-:W-:Y:S05]  /*1ab0*/  BSYNC B0 ;  /* 0x0000000000007941 */ /* 0x000fea0003800000 */
.L_x_3076:
        /* <DEDUP_REMOVED lines=33> */
.L_x_3079:
[----:B------:R-:W-:Y:S05]  /*1cd0*/  BSYNC B0 ;  /* 0x0000000000007941 */ /* 0x000fea0003800000 */
.L_x_3078:
        /* <DEDUP_REMOVED lines=33> */
.L_x_3081:
[----:B------:R-:W-:Y:S05]  /*1ef0*/  BSYNC B0 ;  /* 0x0000000000007941 */ /* 0x000fea0003800000 */
.L_x_3080:
        /* <DEDUP_REMOVED lines=17> */
.L_x_3090:
        /* <DEDUP_REMOVED lines=109> */
.L_x_3084:
        /* <DEDUP_REMOVED lines=13> */
.L_x_3083:
        /* <DEDUP_REMOVED lines=73> */
.L_x_3087:
        /* <DEDUP_REMOVED lines=32> */
.L_x_3088:
[----:B------:R0:W5:Y:S02]  /*2e40*/  LDG.E R81, [R46.64] ;  /* 0x000000042e517981 */ /* 0x000164000c1e1900 */
.L_x_3089:
        /* <DEDUP_REMOVED lines=16> */
.L_x_3086:
[----:B------:R-:W-:Y:S05]  /*2f50*/  BSYNC B0 ;  /* 0x0000000000007941 */ /* 0x000fea0003800000 */
.L_x_3085:
        /* <DEDUP_REMOVED lines=8> */
.L_x_3082:
        /* <DEDUP_REMOVED lines=48> */
.L_x_3092:
[----:B------:R-:W-:Y:S05]  /*32e0*/  BSYNC B0 ;  /* 0x0000000000007941 */ /* 0x000fea0003800000 */
.L_x_3091:
        /* <DEDUP_REMOVED lines=91> */
.L_x_3094:
[----:B------:R-:W-:Y:S05]  /*38a0*/  BSYNC B0 ;  /* 0x0000000000007941 */ /* 0x000fea0003800000 */
.L_x_3093:
        /* <DEDUP_REMOVED lines=23> */
.L_x_3095:
[----:B------:R-:W-:Y:S05]  /*3a20*/  EXIT ;  /* 0x000000000000794d */ /* 0x000fea0003800000 */
.L_x_3097:
        /* <DEDUP_REMOVED lines=13> */
.L_x_8881:


//--------------------- .text._Z25selective_scan_fwd_kernelI32Selective_Scan_fwd_kernel_traitsILi64ELi16ELi1ELb0ELb1ELb1ELb0ELb0EN3c104HalfEffEEv13SSMParamsBase --------------------------
	.section	.text._Z25selective_scan_fwd_kernelI32Selective_Scan_fwd_kernel_traitsILi64ELi16ELi1ELb0ELb1ELb1ELb0ELb0EN3c104HalfEffEEv13SSMParamsBase,"ax",@progbits
	.sectioninfo	@"SHI_REGISTERS=168"
	.align	128
        .global         _Z25selective_scan_fwd_kernelI32Selective_Scan_fwd_kernel_traitsILi64ELi16ELi1ELb0ELb1ELb1ELb0ELb0EN3c104HalfEffEEv13SSMParamsBase
        .type           _Z25selective_scan_fwd_kernelI32Selective_Scan_fwd_kernel_traitsILi64ELi16ELi1ELb0ELb1ELb1ELb0ELb0EN3c104HalfEffEEv13SSMParamsBase,@function
        .size           _Z25selective_scan_fwd_kernelI32Selective_Scan_fwd_kernel_traitsILi64ELi16ELi1ELb0ELb1ELb1ELb0ELb0EN3c104HalfEffEEv13SSMParamsBase,(.L_x_8882 - _Z25selective_scan_fwd_kernelI32Selective_Scan_fwd_kernel_traitsILi64ELi16ELi1ELb0ELb1ELb1ELb0ELb0EN3c104HalfEffEEv13SSMParamsBase)
        .other          _Z25selective_scan_fwd_kernelI32Selective_Scan_fwd_kernel_traitsILi64ELi16ELi1ELb0ELb1ELb1ELb0ELb0EN3c104HalfEffEEv13SSMParamsBase,@"STO_CUDA_ENTRY STV_DEFAULT"
_Z25selective_scan_fwd_kernelI32Selective_Scan_fwd_kernel_traitsILi64ELi16ELi1ELb0ELb1ELb1ELb0ELb0EN3c104HalfEffEEv13SSMParamsBase:
.text._Z25selective_scan_fwd_kernelI32Selective_Scan_fwd_kernel_traitsILi64ELi16ELi1ELb0ELb1ELb1ELb0ELb0EN3c104HalfEffEEv13SSMParamsBase:
[----:B------:R-:W-:Y:S02]  /*0000*/  IMAD.MOV.U32 R1, RZ, RZ, c[0x0][0x28] ;  /* 0x00000a00ff017624 */ /* 0x000fe400078e00ff */
[----:B------:R-:W-:Y:S01]  /*0010*/  ISETP.NE.U32.AND P1, PT, RZ, c[0x0][0x2b0], PT ;  /* 0x0000ac00ff007a0c */ /* 0x000fe20003f25070 */
[----:B------:R-:W-:Y:S01]  /*0020*/  IMAD.MOV.U32 R9, RZ, RZ, RZ ;  /* 0x000000ffff097224 */ /* 0x000fe200078e00ff */
[----:B------:R-:W0:Y:S01]  /*0030*/  S2R R27, SR_CTAID.X ;  /* 0x00000000001b7919 */ /* 0x000e220000002500 */
[----:B------:R-:W-:Y:S01]  /*0040*/  CS2R R12, SRZ ;  /* 0x00000000000c7805 */ /* 0x000fe2000001ff00 */
        /* <DEDUP_REMOVED lines=30> */
.L_x_3098:
        /* <DEDUP_REMOVED lines=27> */
.L_x_3099:
        /* <DEDUP_REMOVED lines=11> */
.L_x_3100:
        /* <DEDUP_REMOVED lines=16> */
[----:B------:R-:W-:-:S02]  /*0590*/  IABS R22, c[0x0][0x174] ;  /* 0x00005d0000167a13 */ /* 0x000fc40000000000 */
[----:B------:R-:W-:Y:S02]  /*05a0*/  ISETP.NE.AND.EX P3, PT, RZ, c[0x0][0x26c], PT, P3 ;  /* 0x00009b00ff007a0c */ /* 0x000fe40003f65330 */
[----:B------:R-:W-:-:S03]  /*05b0*/  ISETP.NE.U32.AND P5, PT, RZ, c[0x0][0x280], PT ;  /* 0x0000a000ff007a0c */ /* 0x000fc60003fa5070 */
[C---:B------:R-:W-:Y:S02]  /*05c0*/  @P1 IADD3 R10, P4, R27.reuse, c[0x0][0x2b8], RZ ;  /* 0x0000ae001b0a1a10 */ /* 0x040fe40007f9e0ff */
[----:B------:R-:W-:Y:S02]  /*05d0*/  @P2 IMAD.MOV.U32 R9, RZ, RZ, c[0x0][0x2c0] ;  /* 0x0000b000ff092624 */ /* 0x000fe400078e00ff */
[----:B------:R-:W-:Y:S01]  /*05e0*/  @P2 IMAD.MOV.U32 R12, RZ, RZ, c[0x0][0x2c4] ;  /* 0x0000b100ff0c2624 */ /* 0x000fe200078e00ff */
[----:B------:R-:W-:Y:S02]  /*05f0*/  @P1 LEA.HI.X.SX32 R11, R27, c[0x0][0x2bc], 0x1, P4 ;  /* 0x0000af001b0b1a11 */ /* 0x000fe400020f0eff */
[----:B------:R-:W-:Y:S01]  /*0600*/  ISETP.EQ.U32.AND P4, PT, R9, RZ, PT ;  /* 0x000000ff0900720c */ /* 0x000fe20003f82070 */
[----:B------:R-:W0:Y:S01]  /*0610*/  I2F.RP R20, R22 ;  /* 0x0000001600147306 */ /* 0x000e220000209400 */
[----:B------:R-:W-:Y:S02]  /*0620*/  ISETP.NE.AND.EX P5, PT, RZ, c[0x0][0x284], PT, P5 ;  /* 0x0000a100ff007a0c */ /* 0x000fe40003fa5350 */
[----:B------:R-:W-:-:S02]  /*0630*/  ISETP.EQ.OR.EX P4, PT, R12, RZ, !P6, P4 ;  /* 0x000000ff0c00720c */ /* 0x000fc40007782740 */
[----:B------:R-:W-:Y:S01]  /*0640*/  PRMT R9, RZ, 0x7610, R9 ;  /* 0x00007610ff097816 */ /* 0x000fe20000000009 */
[----:B------:R-:W-:-:S05]  /*0650*/  CS2R R18, SRZ ;  /* 0x0000000000127805 */ /* 0x000fca000001ff00 */
[----:B------:R1:W5:Y:S01]  /*0660*/  @P1 LDG.E.U8 R9, [R10.64] ;  /* 0x000000040a091981 */ /* 0x000362000c1e1100 */
[C---:B------:R-:W-:Y:S02]  /*0670*/  @P3 LEA R14, P1, R2.reuse, c[0x0][0x268], 0x2 ;  /* 0x00009a00020e3a11 */ /* 0x040fe400078210ff */
[----:B------:R-:W-:Y:S01]  /*0680*/  @P2 MOV R18, c[0x0][0x2c0] ;  /* 0x0000b00000122a02 */ /* 0x000fe20000000f00 */
[----:B0-----:R-:W0:Y:S01]  /*0690*/  MUFU.RCP R20, R20 ;  /* 0x0000001400147308 */ /* 0x001e220000001000 */
[C-C-:B------:R-:W-:Y:S02]  /*06a0*/  @P3 LEA.HI.X R15, R2.reuse, c[0x0][0x26c], R3.reuse, 0x2, P1 ;  /* 0x00009b00020f3a11 */ /* 0x140fe400008f1403 */
[C---:B------:R-:W-:Y:S01]  /*06b0*/  @P5 LEA R16, P1, R2.reuse, c[0x0][0x280], 0x2 ;  /* 0x0000a00002105a11 */ /* 0x040fe200078210ff */
[----:B-1----:R-:W-:Y:S01]  /*06c0*/  CS2R R10, SRZ ;  /* 0x00000000000a7805 */ /* 0x002fe2000001ff00 */
[----:B------:R-:W-:Y:S02]  /*06d0*/  @P2 IMAD.MOV.U32 R19, RZ, RZ, c[0x0][0x2c4] ;  /* 0x0000b100ff132624 */ /* 0x000fe400078e00ff */
[----:B------:R-:W-:-:S02]  /*06e0*/  @P5 LEA.HI.X R17, R2, c[0x0][0x284], R3, 0x2, P1 ;  /* 0x0000a10002115a11 */ /* 0x000fc400008f1403 */
[C---:B------:R-:W-:Y:S01]  /*06f0*/  @!P4 LEA R18, P1, R27.reuse, R18, 0x2 ;  /* 0x000000121b12c211 */ /* 0x040fe200078210ff */
[----:B------:R1:W5:Y:S01]  /*0700*/  @P3 LDG.E R10, [R14.64] ;  /* 0x000000040e0a3981 */ /* 0x000362000c1e1900 */
[----:B------:R-:W-:Y:S02]  /*0710*/  IMAD.MOV.U32 R31, RZ, RZ, RZ ;  /* 0x000000ffff1f7224 */ /* 0x000fe400078e00ff */
[----:B------:R-:W-:Y:S01]  /*0720*/  @!P4 LEA.HI.X R19, R27, R19, R30, 0x2, P1 ;  /* 0x000000131b13c211 */ /* 0x000fe200008f141e */
[----:B------:R3:W5:Y:S04]  /*0730*/  @P5 LDG.E R11, [R16.64] ;  /* 0x00000004100b5981 */ /* 0x000768000c1e1900 */
[----:B------:R4:W5:Y:S01]  /*0740*/  @!P4 LDG.E R31, [R18.64] ;  /* 0x00000004121fc981 */ /* 0x000962000c1e1900 */
[----:B-1----:R-:W-:Y:S01]  /*0750*/  IABS R14, R2 ;  /* 0x00000002000e7213 */ /* 0x002fe20000000000 */
[----:B---3--:R-:W-:-:S04]  /*0760*/  IMAD R16, R30, c[0x0][0x1e0], RZ ;  /* 0x000078001e107a24 */ /* 0x008fc800078e02ff */
[----:B------:R-:W-:Y:S01]  /*0770*/  IMAD R17, R27, c[0x0][0x1e4], R16 ;  /* 0x000079001b117a24 */ /* 0x000fe200078e0210 */
[----:B------:R-:W-:Y:S01]  /*0780*/  LOP3.LUT R16, R2, c[0x0][0x174], RZ, 0x3c, !PT ;  /* 0x00005d0002107a12 */ /* 0x000fe200078e3cff */
[----:B--2---:R-:W-:-:S05]  /*0790*/  @!P0 IMAD.WIDE R12, R13, 0x4, R86 ;  /* 0x000000040d0c8825 */ /* 0x004fca00078e0256 */
[----:B------:R0:W2:Y:S02]  /*07a0*/  @!P0 LDG.E R8, [R12.64] ;  /* 0x000000040c088981 */ /* 0x0000a4000c1e1900 */
[----:B0-----:R-:W-:-:S04]  /*07b0*/  IADD3 R12, R20, 0xffffffe, RZ ;  /* 0x0ffffffe140c7810 */ /* 0x001fc80007ffe0ff */
        /* <DEDUP_REMOVED lines=8> */
[----:B------:R-:W-:-:S13]  /*0840*/  ISETP.GT.U32.AND P2, PT, R22, R13, PT ;  /* 0x0000000d1600720c */ /* 0x000fda0003f44070 */
[----:B------:R-:W-:-:S05]  /*0850*/  @!P2 IMAD.IADD R13, R13, 0x1, -R22 ;  /* 0x000000010d0da824 */ /* 0x000fca00078e0a16 */
[----:B------:R-:W-:Y:S01]  /*0860*/  ISETP.GE.U32.AND P1, PT, R13, R22, PT ;  /* 0x000000160d00720c */ /* 0x000fe20003f26070 */
[----:B------:R-:W-:Y:S01]  /*0870*/  IMAD R12, R30, c[0x0][0x1a0], RZ ;  /* 0x000068001e0c7a24 */ /* 0x000fe200078e02ff */
[----:B------:R-:W-:Y:S01]  /*0880*/  ISETP.GE.AND P3, PT, R16, RZ, PT ;  /* 0x000000ff1000720c */ /* 0x000fe20003f66270 */
[C---:B------:R-:W-:Y:S01]  /*0890*/  IMAD.WIDE.U32 R14, R27.reuse, c[0x0][0x1a0], RZ ;  /* 0x000068001b0e7a25 */ /* 0x040fe200078e00ff */
[----:B------:R-:W-:Y:S02]  /*08a0*/  @!P2 IADD3 R18, R18, 0x1, RZ ;  /* 0x000000011212a810 */ /* 0x000fe40007ffe0ff */
[----:B------:R-:W-:Y:S01]  /*08b0*/  ISETP.NE.AND P2, PT, RZ, c[0x0][0x174], PT ;  /* 0x00005d00ff007a0c */ /* 0x000fe20003f45270 */
[C---:B------:R-:W-:Y:S02]  /*08c0*/  IMAD R21, R27.reuse, c[0x0][0x1a4], R12 ;  /* 0x000069001b157a24 */ /* 0x040fe400078e020c */
[----:B------:R-:W-:-:S04]  /*08d0*/  IMAD.WIDE.U32 R12, R27, c[0x0][0x1e0], RZ ;  /* 0x000078001b0c7a25 */ /* 0x000fc800078e00ff */
[----:B------:R-:W-:Y:S01]  /*08e0*/  @P1 IADD3 R18, R18, 0x1, RZ ;  /* 0x0000000112121810 */ /* 0x000fe20007ffe0ff */
[----:B------:R-:W-:Y:S02]  /*08f0*/  IMAD.MOV.U32 R20, RZ, RZ, R14 ;  /* 0x000000ffff147224 */ /* 0x000fe400078e000e */
[----:B------:R-:W-:Y:S01]  /*0900*/  IMAD R14, R30, c[0x0][0x1f0], RZ ;  /* 0x00007c001e0e7a24 */ /* 0x000fe200078e02ff */
[----:B------:R-:W-:Y:S01]  /*0910*/  IADD3 R21, R15, R21, RZ ;  /* 0x000000150f157210 */ /* 0x000fe20007ffe0ff */
[----:B------:R-:W-:Y:S02]  /*0920*/  IMAD.IADD R13, R13, 0x1, R17 ;  /* 0x000000010d0d7824 */ /* 0x000fe400078e0211 */
[----:B------:R-:W-:Y:S02]  /*0930*/  IMAD.MOV.U32 R25, RZ, RZ, R18 ;  /* 0x000000ffff197224 */ /* 0x000fe400078e0012 */
[----:B------:R-:W-:-:S04]  /*0940*/  IMAD.WIDE.U32 R16, R27, c[0x0][0x1f0], RZ ;  /* 0x00007c001b107a25 */ /* 0x000fc800078e00ff */
[----:B------:R-:W-:Y:S02]  /*0950*/  IMAD R19, R27, c[0x0][0x1f4], R14 ;  /* 0x00007d001b137a24 */ /* 0x000fe400078e020e */
[----:B------:R-:W-:Y:S02]  /*0960*/  IMAD R15, R3, c[0x0][0x1e8], RZ ;  /* 0x00007a00030f7a24 */ /* 0x000fe400078e02ff */
[----:B------:R-:W-:Y:S02]  /*0970*/  IMAD R24, R30, c[0x0][0x1c0], RZ ;  /* 0x000070001e187a24 */ /* 0x000fe400078e02ff */
[----:B------:R-:W-:Y:S01]  /*0980*/  @!P3 IMAD.MOV R25, RZ, RZ, -R25 ;  /* 0x000000ffff19b224 */ /* 0x000fe200078e0a19 */
[----:B------:R-:W-:Y:S01]  /*0990*/  @!P2 LOP3.LUT R25, RZ, c[0x0][0x174], RZ, 0x33, !PT ;  /* 0x00005d00ff19aa12 */ /* 0x000fe200078e33ff */
[----:B------:R-:W-:Y:S02]  /*09a0*/  IMAD.IADD R17, R17, 0x1, R19 ;  /* 0x0000000111117824 */ /* 0x000fe400078e0213 */
[----:B------:R-:W-:-:S02]  /*09b0*/  IMAD R19, R2, c[0x0][0x1ec], R15 ;  /* 0x00007b0002137a24 */ /* 0x000fc400078e020f */
[----:B------:R-:W-:-:S04]  /*09c0*/  IMAD.WIDE.U32 R14, R2, c[0x0][0x1e8], R12 ;  /* 0x00007a00020e7a25 */ /* 0x000fc800078e000c */
[----:B------:R-:W-:Y:S01]  /*09d0*/  IMAD R33, R27, c[0x0][0x1c4], R24 ;  /* 0x000071001b217a24 */ /* 0x000fe200078e0218 */
[----:B------:R-:W-:Y:S02]  /*09e0*/  SHF.R.S32.HI R24, RZ, 0x1f, R25 ;  /* 0x0000001fff187819 */ /* 0x000fe40000011419 */
[----:B------:R-:W-:Y:S01]  /*09f0*/  IADD3 R13, R15, R19, RZ ;  /* 0x000000130f0d7210 */ /* 0x000fe20007ffe0ff */
[----:B------:R-:W-:-:S04]  /*0a00*/  IMAD.WIDE.U32 R18, R2, c[0x0][0x1f8], R16 ;  /* 0x00007e0002127a25 */ /* 0x000fc800078e0010 */
        /* <DEDUP_REMOVED lines=8> */
[----:B------:R-:W-:Y:S01]  /*0a90*/  LEA R16, P2, R20, c[0x0][0x258], 0x1 ;  /* 0x0000960014107a11 */ /* 0x000fe200078408ff */
[----:B------:R-:W-:Y:S01]  /*0aa0*/  IMAD.IADD R15, R19, 0x1, R29 ;  /* 0x00000001130f7824 */ /* 0x000fe200078e021d */
[----:B------:R-:W-:Y:S02]  /*0ab0*/  LEA R14, P1, R18, c[0x0][0x278], 0x1 ;  /* 0x00009e00120e7a11 */ /* 0x000fe400078208ff */
[----:B------:R-:W-:Y:S02]  /*0ac0*/  ISETP.NE.U32.AND P3, PT, RZ, c[0x0][0x2d8], PT ;  /* 0x0000b600ff007a0c */ /* 0x000fe40003f65070 */
[----:B------:R-:W-:-:S02]  /*0ad0*/  LEA.HI.X R17, R20, c[0x0][0x25c], R17, 0x1, P2 ;  /* 0x0000970014117a11 */ /* 0x000fc400010f0c11 */
[----:B------:R-:W-:Y:S02]  /*0ae0*/  LEA.HI.X R15, R18, c[0x0][0x27c], R15, 0x1, P1 ;  /* 0x00009f00120f7a11 */ /* 0x000fe400008f0c0f */
[----:B------:R-:W-:Y:S02]  /*0af0*/  ISETP.NE.U32.AND P2, PT, RZ, c[0x0][0x2c8], PT ;  /* 0x0000b200ff007a0c */ /* 0x000fe40003f45070 */
[----:B------:R-:W-:Y:S02]  /*0b00*/  ISETP.NE.AND.EX P3, PT, RZ, c[0x0][0x2dc], PT, P3 ;  /* 0x0000b700ff007a0c */ /* 0x000fe40003f65330 */
[----:B------:R-:W-:Y:S01]  /*0b10*/  ISETP.NE.U32.AND P1, PT, RZ, c[0x0][0x2e0], PT ;  /* 0x0000b800ff007a0c */ /* 0x000fe20003f25070 */
[----:B------:R-:W-:Y:S01]  /*0b20*/  IMAD.WIDE.U32 R22, R27, c[0x0][0x1c0], RZ ;  /* 0x000070001b167a25 */ /* 0x000fe200078e00ff */
[----:B------:R-:W-:Y:S02]  /*0b30*/  ISETP.NE.AND.EX P2, PT, RZ, c[0x0][0x2cc], PT, P2 ;  /* 0x0000b300ff007a0c */ /* 0x000fe40003f45320 */
[----:B------:R-:W-:Y:S01]  /*0b40*/  ISETP.NE.AND.EX P1, PT, RZ, c[0x0][0x2e4], PT, P1 ;  /* 0x0000b900ff007a0c */ /* 0x000fe20003f25310 */
[----:B------:R-:W-:-:S02]  /*0b50*/  IMAD.IADD R23, R23, 0x1, R33 ;  /* 0x0000000117177824 */ /* 0x000fc400078e0221 */
[----:B------:R-:W-:Y:S01]  /*0b60*/  IMAD R24, R24, c[0x0][0x1d8], RZ ;  /* 0x0000760018187a24 */ /* 0x000fe200078e02ff */
[----:B------:R-:W-:Y:S01]  /*0b70*/  CS2R R20, SRZ ;  /* 0x0000000000147805 */ /* 0x000fe2000001ff00 */
        /* <DEDUP_REMOVED lines=27> */
[-C--:B------:R-:W-:Y:S02]  /*0d30*/  IABS R29, R22.reuse ;  /* 0x00000016001d7213 */ /* 0x080fe40000000000 */
[----:B------:R-:W-:Y:S02]  /*0d40*/  IADD3 R23, R22, c[0x0][0x168], RZ ;  /* 0x00005a0016177a10 */ /* 0x000fe40007ffe0ff */
[----:B------:R-:W0:Y:S01]  /*0d50*/  I2F.RP R26, R29 ;  /* 0x0000001d001a7306 */ /* 0x000e220000209400 */
[----:B------:R-:W-:Y:S02]  /*0d60*/  IABS R32, R22 ;  /* 0x0000001600207213 */ /* 0x000fe40000000000 */
[----:B------:R-:W-:-:S05]  /*0d70*/  IADD3 R23, R23, -0x1, RZ ;  /* 0xffffffff17177810 */ /* 0x000fca0007ffe0ff */
[----:B0-----:R-:W0:Y:S02]  /*0d80*/  MUFU.RCP R26, R26 ;  /* 0x0000001a001a7308 */ /* 0x001e240000001000 */
[----:B0-----:R-:W-:Y:S01]  /*0d90*/  IADD3 R24, R26, 0xffffffe, RZ ;  /* 0x0ffffffe1a187810 */ /* 0x001fe20007ffe0ff */
[----:B------:R-:W-:-:S05]  /*0da0*/  IMAD.MOV R26, RZ, RZ, -R32 ;  /* 0x000000ffff1a7224 */ /* 0x000fca00078e0a20 */
[----:B------:R0:W1:Y:S02]  /*0db0*/  F2I.FTZ.U32.TRUNC.NTZ R25, R24 ;  /* 0x0000001800197305 */ /* 0x000064000021f000 */
[----:B0-----:R-:W-:Y:S02]  /*0dc0*/  IMAD.MOV.U32 R24, RZ, RZ, RZ ;  /* 0x000000ffff187224 */ /* 0x001fe400078e00ff */
[----:B-1----:R-:W-:-:S04]  /*0dd0*/  IMAD.MOV R28, RZ, RZ, -R25 ;  /* 0x000000ffff1c7224 */ /* 0x002fc800078e0a19 */
[----:B-----5:R-:W-:Y:S01]  /*0de0*/  IMAD R31, R28, R29, RZ ;  /* 0x0000001d1c1f7224 */ /* 0x020fe200078e02ff */
[----:B------:R-:W-:Y:S02]  /*0df0*/  IABS R28, R23 ;  /* 0x00000017001c7213 */ /* 0x000fe40000000000 */
[----:B------:R-:W-:Y:S01]  /*0e00*/  LOP3.LUT R23, R23, R22, RZ, 0x3c, !PT ;  /* 0x0000001617177212 */ /* 0x000fe200078e3cff */
[----:B------:R-:W-:-:S03]  /*0e10*/  IMAD.HI.U32 R25, R25, R31, R24 ;  /* 0x0000001f19197227 */ /* 0x000fc600078e0018 */
[----:B------:R-:W-:Y:S01]  /*0e20*/  ISETP.GE.AND P2, PT, R23, RZ, PT ;  /* 0x000000ff1700720c */ /* 0x000fe20003f46270 */
[----:B------:R-:W-:Y:S02]  /*0e30*/  IMAD.MOV.U32 R24, RZ, RZ, R28 ;  /* 0x000000ffff187224 */ /* 0x000fe400078e001c */
[----:B------:R-:W-:Y:S02]  /*0e40*/  IMAD.MOV.U32 R23, RZ, RZ, RZ ;  /* 0x000000ffff177224 */ /* 0x000fe400078e00ff */
[----:B------:R-:W-:-:S04]  /*0e50*/  IMAD.HI.U32 R25, R25, R24, RZ ;  /* 0x0000001819197227 */ /* 0x000fc800078e00ff */
[----:B------:R-:W-:-:S05]  /*0e60*/  IMAD R24, R25, R26, R24 ;  /* 0x0000001a19187224 */ /* 0x000fca00078e0218 */
[----:B------:R-:W-:-:S13]  /*0e70*/  ISETP.GT.U32.AND P1, PT, R29, R24, PT ;  /* 0x000000181d00720c */ /* 0x000fda0003f24070 */
[-C--:B------:R-:W-:Y:S02]  /*0e80*/  @!P1 IADD3 R24, R24, -R29.reuse, RZ ;  /* 0x8000001d18189210 */ /* 0x080fe40007ffe0ff */
[----:B------:R-:W-:Y:S02]  /*0e90*/  @!P1 IADD3 R25, R25, 0x1, RZ ;  /* 0x0000000119199810 */ /* 0x000fe40007ffe0ff */
[----:B------:R-:W-:Y:S01]  /*0ea0*/  ISETP.GE.U32.AND P0, PT, R24, R29, PT ;  /* 0x0000001d1800720c */ /* 0x000fe20003f06070 */
[----:B------:R-:W-:Y:S01]  /*0eb0*/  IMAD.MOV.U32 R24, RZ, RZ, RZ ;  /* 0x000000ffff187224 */ /* 0x000fe200078e00ff */
[----:B------:R-:W-:-:S11]  /*0ec0*/  ISETP.NE.AND P1, PT, R22, RZ, PT ;  /* 0x000000ff1600720c */ /* 0x000fd60003f25270 */
[----:B------:R-:W-:-:S05]  /*0ed0*/  @P0 IADD3 R25, R25, 0x1, RZ ;  /* 0x0000000119190810 */ /* 0x000fca0007ffe0ff */
[----:B------:R-:W-:Y:S01]  /*0ee0*/  @!P2 IMAD.MOV R25, RZ, RZ, -R25 ;  /* 0x000000ffff19a224 */ /* 0x000fe200078e0a19 */
[----:B------:R-:W-:Y:S01]  /*0ef0*/  @!P1 LOP3.LUT R25, RZ, R22, RZ, 0x33, !PT ;  /* 0x00000016ff199212 */ /* 0x000fe200078e33ff */
[----:B------:R-:W-:Y:S05]  /*0f00*/  BRA `(.L_x_3102) ;  /* 0x0000012000007947 */ /* 0x000fea0003800000 */
.L_x_3101:
        /* <DEDUP_REMOVED lines=10> */
[----:B---3--:R-:W-:Y:S02]  /*0fb0*/  IMAD.IADD R35, R25, 0x1, -R24 ;  /* 0x0000000119237824 */ /* 0x008fe400078e0a18 */
[----:B--2---:R-:W-:-:S03]  /*0fc0*/  IMAD.IADD R25, R26, 0x1, -R23 ;  /* 0x000000011a197824 */ /* 0x004fc600078e0a17 */
[----:B------:R-:W-:Y:S02]  /*0fd0*/  ISETP.GT.AND P0, PT, R22, R35, PT ;  /* 0x000000231600720c */ /* 0x000fe40003f04270 */
[----:B------:R-:W-:Y:S02]  /*0fe0*/  IADD3 R35, -R35, R22, RZ ;  /* 0x0000001623237210 */ /* 0x000fe40007ffe1ff */
[----:B------:R-:W-:-:S04]  /*0ff0*/  ISETP.GT.AND P0, PT, R25, RZ, P0 ;  /* 0x000000ff1900720c */ /* 0x000fc80000704270 */
[----:B------:R-:W-:Y:S02]  /*1000*/  SEL R35, R35, RZ, P0 ;  /* 0x000000ff23237207 */ /* 0x000fe40000000000 */
[----:B------:R-:W-:-:S03]  /*1010*/  IADD3 R25, R25, 0x1, RZ ;  /* 0x0000000119197810 */ /* 0x000fc60007ffe0ff */
[----:B-----5:R-:W-:Y:S02]  /*1020*/  IMAD R24, R31, R22, R35 ;  /* 0x000000161f187224 */ /* 0x020fe400078e0223 */
.L_x_3102:
[----:B------:R-:W-:-:S13]  /*1030*/  ISETP.GE.AND P0, PT, R25, 0x1, PT ;  /* 0x000000011900780c */ /* 0x000fda0003f06270 */
[----:B------:R-:W-:Y:S05]  /*1040*/  @!P0 EXIT ;  /* 0x000000000000894d */ /* 0x000fea0003800000 */
[----:B------:R-:W0:Y:S01]  /*1050*/  S2R R26, SR_LANEID ;  /* 0x00000000001a7919 */ /* 0x000e220000000000 */
[----:B------:R-:W-:Y:S01]  /*1060*/  LEA R82, P0, R27, R82, 0x2 ;  /* 0x000000521b527211 */ /* 0x000fe200078010ff */
[----:B------:R-:W-:-:S03]  /*1070*/  IMAD.MOV.U32 R28, RZ, RZ, RZ ;  /* 0x000000ffff1c7224 */ /* 0x000fc600078e00ff */
[----:B------:R-:W-:Y:S01]  /*1080*/  LEA.HI.X R83, R27, R34, R30, 0x2, P0 ;  /* 0x000000221b537211 */ /* 0x000fe200000f141e */
[----:B------:R-:W-:Y:S02]  /*1090*/  IMAD.MOV.U32 R27, RZ, RZ, RZ ;  /* 0x000000ffff1b7224 */ /* 0x000fe400078e00ff */
.L_x_3149:
[----:B------:R-:W-:-:S04]  /*10a0*/  ISETP.NE.U32.AND P0, PT, R20, RZ, PT ;  /* 0x000000ff1400720c */ /* 0x000fc80003f05070 */
[----:B------:R-:W-:-:S13]  /*10b0*/  ISETP.NE.AND.EX P0, PT, R21, RZ, PT, P0 ;  /* 0x000000ff1500720c */ /* 0x000fda0003f05300 */
[----:B-1----:R-:W-:-:S04]  /*10c0*/  @P0 IMAD.IADD R31, R28, 0x1, R23 ;  /* 0x000000011c1f0824 */ /* 0x002fc800078e0217 */
        /* <DEDUP_REMOVED lines=8> */
[----:B------:R-:W1:Y:S01]  /*1150*/  S2R R30, SR_TID.X ;  /* 0x00000000001e7919 */ /* 0x000e620000002100 */
[----:B------:R-:W-:Y:S02]  /*1160*/  LOP3.LUT R32, R32, 0xfffffbff, RZ, 0xc0, !PT ;  /* 0xfffffbff20207812 */ /* 0x000fe400078ec0ff */
        /* <DEDUP_REMOVED lines=26> */
[-C--:B------:R-:W-:Y:S01]  /*1310*/  ISETP.GE.AND P2, PT, R34, R29.reuse, PT ;  /* 0x0000001d2200720c */ /* 0x080fe20003f46270 */
[C---:B------:R-:W-:Y:S01]  /*1320*/  IMAD.WIDE R34, R80.reuse, 0x2, R12 ;  /* 0x0000000250227825 */ /* 0x040fe200078e020c */
[----:B------:R-:W-:Y:S02]  /*1330*/  LOP3.LUT R36, R80, 0xa0, RZ, 0xfc, !PT ;  /* 0x000000a050247812 */ /* 0x000fe400078efcff */
[----:B------:R-:W-:Y:S02]  /*1340*/  @P5 LOP3.LUT R32, R32, 0x400, RZ, 0xfc, !PT ;  /* 0x0000040020205812 */ /* 0x000fe400078efcff */
[----:B------:R-:W-:Y:S01]  /*1350*/  ISETP.GE.AND P1, PT, R36, R29, PT ;  /* 0x0000001d2400720c */ /* 0x000fe20003f26270 */
[----:B------:R1:W2:Y:S01]  /*1360*/  @!P5 LDG.E.U16 R41, [R34.64+0x40] ;  /* 0x000040042229d981 */ /* 0x0002a2000c1e1500 */
[----:B------:R-:W-:Y:S02]  /*1370*/  LOP3.LUT R32, R32, 0xfffffdff, RZ, 0xc0, !PT ;  /* 0xfffffdff20207812 */ /* 0x000fe400078ec0ff */
[----:B------:R-:W-:Y:S01]  /*1380*/  LOP3.LUT R40, R80, 0xc0, RZ, 0xfc, !PT ;  /* 0x000000c050287812 */ /* 0x000fe200078efcff */
[----:B------:R1:W3:Y:S01]  /*1390*/  @!P4 LDG.E.U16 R42, [R34.64+0x80] ;  /* 0x00008004222ac981 */ /* 0x0002e2000c1e1500 */
[----:B------:R-:W-:-:S02]  /*13a0*/  @P4 LOP3.LUT R32, R32, 0x200, RZ, 0xfc, !PT ;  /* 0x0000020020204812 */ /* 0x000fc400078efcff */
[-C--:B------:R-:W-:Y:S01]  /*13b0*/  ISETP.GE.AND P0, PT, R40, R29.reuse, PT ;  /* 0x0000001d2800720c */ /* 0x080fe20003f06270 */
[----:B------:R1:W4:Y:S01]  /*13c0*/  @!P3 LDG.E.U16 R43, [R34.64+0xc0] ;  /* 0x0000c004222bb981 */ /* 0x000322000c1e1500 */
[----:B------:R-:W-:Y:S02]  /*13d0*/  LOP3.LUT R32, R32, 0xfffffeff, RZ, 0xc0, !PT ;  /* 0xfffffeff20207812 */ /* 0x000fe400078ec0ff */
[----:B------:R-:W-:Y:S01]  /*13e0*/  ISETP.GE.AND P6, PT, R80, R29, PT ;  /* 0x0000001d5000720c */ /* 0x000fe20003fc6270 */
[----:B------:R1:W5:Y:S01]  /*13f0*/  @!P2 LDG.E.U16 R48, [R34.64+0x100] ;  /* 0x000100042230a981 */ /* 0x000362000c1e1500 */
[----:B------:R-:W-:Y:S02]  /*1400*/  @P3 LOP3.LUT R32, R32, 0x100, RZ, 0xfc, !PT ;  /* 0x0000010020203812 */ /* 0x000fe400078efcff */
[----:B------:R-:W-:Y:S01]  /*1410*/  LOP3.LUT R36, R80, 0xe0, RZ, 0xfc, !PT ;  /* 0x000000e050247812 */ /* 0x000fe200078efcff */
[----:B------:R1:W2:Y:S01]  /*1420*/  @!P1 LDG.E.U16 R51, [R34.64+0x140] ;  /* 0x0001400422339981 */ /* 0x0002a2000c1e1500 */
[----:B------:R-:W-:-:S02]  /*1430*/  LOP3.LUT R32, R32, 0xffffff7f, RZ, 0xc0, !PT ;  /* 0xffffff7f20207812 */ /* 0x000fc400078ec0ff */
[----:B------:R-:W-:Y:S01]  /*1440*/  LOP3.LUT R38, R80, 0x100, RZ, 0xfc, !PT ;  /* 0x0000010050267812 */ /* 0x000fe200078efcff */
[----:B------:R1:W2:Y:S01]  /*1450*/  @!P0 LDG.E.U16 R52, [R34.64+0x180] ;  /* 0x0001800422348981 */ /* 0x0002a2000c1e1500 */
[----:B------:R-:W-:Y:S02]  /*1460*/  @P2 LOP3.LUT R32, R32, 0x80, RZ, 0xfc, !PT ;  /* 0x0000008020202812 */ /* 0x000fe400078efcff */
[----:B------:R-:W-:Y:S02]  /*1470*/  PRMT R40, RZ, 0x7610, R40 ;  /* 0x00007610ff287816 */ /* 0x000fe40000000028 */
[----:B------:R-:W-:Y:S02]  /*1480*/  LOP3.LUT R32, R32, 0xffffffbf, RZ, 0xc0, !PT ;  /* 0xffffffbf20207812 */ /* 0x000fe400078ec0ff */
[----:B------:R-:W-:Y:S02]  /*1490*/  LOP3.LUT R44, R80, 0x120, RZ, 0xfc, !PT ;  /* 0x00000120502c7812 */ /* 0x000fe400078efcff */
[----:B------:R-:W-:Y:S01]  /*14a0*/  @P1 LOP3.LUT R32, R32, 0x40, RZ, 0xfc, !PT ;  /* 0x0000004020201812 */ /* 0x000fe200078efcff */
[----:B------:R1:W2:Y:S01]  /*14b0*/  @!P6 LDG.E.U16 R40, [R34.64] ;  /* 0x000000042228e981 */ /* 0x0002a2000c1e1500 */
[----:B------:R-:W-:-:S02]  /*14c0*/  LOP3.LUT R46, R80, 0x140, RZ, 0xfc, !PT ;  /* 0x00000140502e7812 */ /* 0x000fc400078efcff */
[----:B------:R-:W-:Y:S02]  /*14d0*/  LOP3.LUT R32, R32, 0xffffffdf, RZ, 0xc0, !PT ;  /* 0xffffffdf20207812 */ /* 0x000fe400078ec0ff */
        /* <DEDUP_REMOVED lines=14> */
[-C--:B------:R-:W-:Y:S02]  /*15c0*/  ISETP.GE.AND P5, PT, R46, R29.reuse, PT ;  /* 0x0000001d2e00720c */ /* 0x080fe40003fa6270 */
[----:B------:R-:W-:Y:S02]  /*15d0*/  LOP3.LUT R68, R80, 0x1e0, RZ, 0xfc, !PT ;  /* 0x000001e050447812 */ /* 0x000fe400078efcff */
[-C--:B------:R-:W-:Y:S02]  /*15e0*/  ISETP.GE.AND P4, PT, R50, R29.reuse, PT ;  /* 0x0000001d3200720c */ /* 0x080fe40003f86270 */
[-C--:B------:R-:W-:Y:S01]  /*15f0*/  ISETP.GE.AND P3, PT, R62, R29.reuse, PT ;  /* 0x0000001d3e00720c */ /* 0x080fe20003f66270 */
[----:B------:R1:W5:Y:S01]  /*1600*/  @!P0 LDG.E.U16 R54, [R34.64+0x200] ;  /* 0x0002000422368981 */ /* 0x000362000c1e1500 */
[----:B------:R-:W-:-:S02]  /*1610*/  ISETP.GE.AND P2, PT, R64, R29, PT ;  /* 0x0000001d4000720c */ /* 0x000fc40003f46270 */
[----:B------:R-:W-:Y:S01]  /*1620*/  @P0 LOP3.LUT R32, R32, 0x8, RZ, 0xfc, !PT ;  /* 0x0000000820200812 */ /* 0x000fe200078efcff */
[----:B------:R1:W5:Y:S01]  /*1630*/  @!P6 LDG.E.U16 R55, [R34.64+0x240] ;  /* 0x000240042237e981 */ /* 0x000362000c1e1500 */
[-C--:B------:R-:W-:Y:S02]  /*1640*/  ISETP.GE.AND P1, PT, R66, R29.reuse, PT ;  /* 0x0000001d4200720c */ /* 0x080fe40003f26270 */
[----:B------:R-:W-:Y:S01]  /*1650*/  ISETP.GE.AND P0, PT, R68, R29, PT ;  /* 0x0000001d4400720c */ /* 0x000fe20003f06270 */
[----:B------:R1:W5:Y:S01]  /*1660*/  @!P5 LDG.E.U16 R56, [R34.64+0x280] ;  /* 0x000280042238d981 */ /* 0x000362000c1e1500 */
[----:B------:R-:W-:-:S03]  /*1670*/  PRMT R61, RZ, 0x7610, R61 ;  /* 0x00007610ff3d7816 */ /* 0x000fc6000000003d */
        /* <DEDUP_REMOVED lines=9> */
[C---:B------:R-:W-:Y:S02]  /*1710*/  IADD3 R39, R36.reuse, 0x40, RZ ;  /* 0x0000004024277810 */ /* 0x040fe40007ffe0ff */
[----:B------:R-:W-:Y:S02]  /*1720*/  P2R R100, PR, RZ, 0x40 ;  /* 0x00000040ff647803 */ /* 0x000fe40000000000 */
[----:B------:R-:W-:Y:S02]  /*1730*/  IADD3 R45, R36, 0x60, RZ ;  /* 0x00000060242d7810 */ /* 0x000fe40007ffe0ff */
[----:B------:R-:W-:-:S02]  /*1740*/  LOP3.LUT P6, RZ, R32, 0x8, RZ, 0xc0, !PT ;  /* 0x0000000820ff7812 */ /* 0x000fc400078cc0ff */
[C---:B------:R-:W-:Y:S02]  /*1750*/  IADD3 R47, R36.reuse, 0x80, RZ ;  /* 0x00000080242f7810 */ /* 0x040fe40007ffe0ff */
[CC--:B------:R-:W-:Y:S02]  /*1760*/  LEA.HI.SX32 R33, R36.reuse, R36.reuse, 0x1b ;  /* 0x0000002424217211 */ /* 0x0c0fe400078fdaff */
[C---:B------:R-:W-:Y:S02]  /*1770*/  IADD3 R49, R36.reuse, 0xa0, RZ ;  /* 0x000000a024317810 */ /* 0x040fe40007ffe0ff */
[-C--:B-1----:R-:W-:Y:S02]  /*1780*/  LEA.HI.SX32 R34, R37, R36.reuse, 0x1b ;  /* 0x0000002425227211 */ /* 0x082fe400078fdaff */
[----:B------:R-:W-:Y:S02]  /*1790*/  IADD3 R63, R36, 0xc0, RZ ;  /* 0x000000c0243f7810 */ /* 0x000fe40007ffe0ff */
[----:B------:R-:W-:-:S02]  /*17a0*/  LEA.HI.SX32 R35, R39, R36, 0x1b ;  /* 0x0000002427237211 */ /* 0x000fc400078fdaff */
        /* <DEDUP_REMOVED lines=9> */
[-C--:B------:R-:W-:Y:S02]  /*1840*/  LEA.HI.SX32 R45, R45, R36.reuse, 0x1b ;  /* 0x000000242d2d7211 */ /* 0x080fe400078fdaff */
[----:B------:R-:W-:Y:S02]  /*1850*/  P2R R99, PR, RZ, 0x40 ;  /* 0x00000040ff637803 */ /* 0x000fe40000000000 */
[----:B------:R-:W-:Y:S01]  /*1860*/  LEA.HI.SX32 R37, R47, R36, 0x1b ;  /* 0x000000242f257211 */ /* 0x000fe200078fdaff */
[----:B------:R-:W-:Y:S01]  /*1870*/  IMAD.SHL.U32 R34, R34, 0x2, RZ ;  /* 0x0000000222227824 */ /* 0x000fe200078e00ff */
[----:B------:R-:W-:-:S02]  /*1880*/  LOP3.LUT P6, RZ, R32, 0x10, RZ, 0xc0, !PT ;  /* 0x0000001020ff7812 */ /* 0x000fc400078cc0ff */
[----:B------:R-:W-:Y:S02]  /*1890*/  SHF.L.U32 R33, R33, 0x1, RZ ;  /* 0x0000000121217819 */ /* 0x000fe400000006ff */
[-C--:B------:R-:W-:Y:S01]  /*18a0*/  LEA.HI.SX32 R38, R49, R36.reuse, 0x1b ;  /* 0x0000002431267211 */ /* 0x080fe200078fdaff */
[----:B------:R-:W-:Y:S01]  /*18b0*/  IMAD.SHL.U32 R35, R35, 0x2, RZ ;  /* 0x0000000223237824 */ /* 0x000fe200078e00ff */
[-C--:B------:R-:W-:Y:S02]  /*18c0*/  LEA.HI.SX32 R39, R63, R36.reuse, 0x1b ;  /* 0x000000243f277211 */ /* 0x080fe400078fdaff */
[-C--:B------:R-:W-:Y:S02]  /*18d0*/  LEA.HI.SX32 R44, R65, R36.reuse, 0x1b ;  /* 0x00000024412c7211 */ /* 0x080fe400078fdaff */
[-C--:B------:R-:W-:Y:S02]  /*18e0*/  LEA.HI.SX32 R67, R67, R36.reuse, 0x1b ;  /* 0x0000002443437211 */ /* 0x080fe400078fdaff */
[----:B------:R-:W-:-:S02]  /*18f0*/  LEA.HI.SX32 R46, R69, R36, 0x1b ;  /* 0x00000024452e7211 */ /* 0x000fc400078fdaff */
[-C--:B------:R-:W-:Y:S02]  /*1900*/  LEA.HI.SX32 R47, R71, R36.reuse, 0x1b ;  /* 0x00000024472f7211 */ /* 0x080fe400078fdaff */
[-C--:B------:R-:W-:Y:S02]  /*1910*/  LEA.HI.SX32 R73, R73, R36.reuse, 0x1b ;  /* 0x0000002449497211 */ /* 0x080fe400078fdaff */
[-C--:B------:R-:W-:Y:S02]  /*1920*/  LEA.HI.SX32 R49, R75, R36.reuse, 0x1b ;  /* 0x000000244b317211 */ /* 0x080fe400078fdaff */
[-C--:B------:R-:W-:Y:S02]  /*1930*/  LEA.HI.SX32 R50, R77, R36.reuse, 0x1b ;  /* 0x000000244d327211 */ /* 0x080fe400078fdaff */
[-C--:B------:R-:W-:Y:S02]  /*1940*/  LEA.HI.SX32 R79, R79, R36.reuse, 0x1b ;  /* 0x000000244f4f7211 */ /* 0x080fe400078fdaff */
[----:B------:R-:W-:Y:S01]  /*1950*/  LEA.HI.SX32 R89, R89, R36, 0x1b ;  /* 0x0000002459597211 */ /* 0x000fe200078fdaff */
[----:B------:R-:W-:Y:S01]  /*1960*/  IMAD.SHL.U32 R36, R45, 0x2, RZ ;  /* 0x000000022d247824 */ /* 0x000fe200078e00ff */
[----:B------:R-:W-:Y:S01]  /*1970*/  P2R R98, PR, RZ, 0x40 ;  /* 0x00000040ff627803 */ /* 0x000fe20000000000 */
[----:B------:R-:W-:Y:S01]  /*1980*/  IMAD.SHL.U32 R37, R37, 0x2, RZ ;  /* 0x0000000225257824 */ /* 0x000fe200078e00ff */
[----:B------:R-:W-:Y:S01]  /*1990*/  LOP3.LUT P6, RZ, R32, 0x20, RZ, 0xc0, !PT ;  /* 0x0000002020ff7812 */ /* 0x000fe200078cc0ff */
[----:B------:R-:W-:Y:S01]  /*19a0*/  IMAD.SHL.U32 R38, R38, 0x2, RZ ;  /* 0x0000000226267824 */ /* 0x000fe200078e00ff */
[----:B------:R-:W-:Y:S01]  /*19b0*/  SHF.L.U32 R44, R44, 0x1, RZ ;  /* 0x000000012c2c7819 */ /* 0x000fe200000006ff */
[----:B------:R-:W-:Y:S01]  /*19c0*/  IMAD.SHL.U32 R39, R39, 0x2, RZ ;  /* 0x0000000227277824 */ /* 0x000fe200078e00ff */
[----:B------:R-:W-:Y:S01]  /*19d0*/  P2R R97, PR, RZ, 0x40 ;  /* 0x00000040ff617803 */ /* 0x000fe20000000000 */
[----:B------:R-:W-:Y:S01]  /*19e0*/  IMAD.SHL.U32 R45, R67, 0x2, RZ ;  /* 0x00000002432d7824 */ /* 0x000fe200078e00ff */
[----:B------:R-:W-:Y:S01]  /*19f0*/  LOP3.LUT P6, RZ, R32, 0x40, RZ, 0xc0, !PT ;  /* 0x0000004020ff7812 */ /* 0x000fe200078cc0ff */
[----:B------:R-:W-:-:S02]  /*1a00*/  IMAD.SHL.U32 R46, R46, 0x2, RZ ;  /* 0x000000022e2e7824 */ /* 0x000fc400078e00ff */
        /* <DEDUP_REMOVED lines=12> */
[----:B------:R-:W-:Y:S02]  /*1ad0*/  LOP3.LUT P6, RZ, R32, 0x800, RZ, 0xc0, !PT ;  /* 0x0000080020ff7812 */ /* 0x000fe400078cc0ff */
[----:B------:R-:W-:Y:S02]  /*1ae0*/  PRMT R63, RZ, 0x7610, R63 ;  /* 0x00007610ff3f7816 */ /* 0x000fe4000000003f */
[----:B------:R-:W-:Y:S01]  /*1af0*/  PRMT R62, RZ, 0x7610, R62 ;  /* 0x00007610ff3e7816 */ /* 0x000fe2000000003e */
[----:B--2---:R0:W-:Y:S04]  /*1b00*/  STS.U16 [R33], R40 ;  /* 0x0000002821007388 */ /* 0x0041e80000000400 */
[----:B------:R-:W-:Y:S04]  /*1b10*/  STS.U16 [R34+0x40], R41 ;  /* 0x0000402922007388 */ /* 0x000fe80000000400 */
[----:B---3--:R-:W-:Y:S01]  /*1b20*/  STS.U16 [R35+0x80], R42 ;  /* 0x0000802a23007388 */ /* 0x008fe20000000400 */
[----:B0-----:R-:W-:-:S03]  /*1b30*/  IMAD R40, R26, 0x10, R31 ;  /* 0x000000101a287824 */ /* 0x001fc600078e021f */
[----:B----4-:R-:W-:Y:S04]  /*1b40*/  STS.U16 [R36+0xc0], R43 ;  /* 0x0000c02b24007388 */ /* 0x010fe80000000400 */
[----:B-----5:R0:W-:Y:S04]  /*1b50*/  STS.U16 [R37+0x100], R48 ;  /* 0x0001003025007388 */ /* 0x0201e80000000400 */
[----:B------:R1:W-:Y:S04]  /*1b60*/  STS.U16 [R38+0x140], R51 ;  /* 0x0001403326007388 */ /* 0x0003e80000000400 */
[----:B------:R2:W-:Y:S01]  /*1b70*/  STS.U16 [R39+0x180], R52 ;  /* 0x0001803427007388 */ /* 0x0005e20000000400 */
[----:B0-----:R-:W-:-:S03]  /*1b80*/  IMAD.SHL.U32 R48, R73, 0x2, RZ ;  /* 0x0000000249307824 */ /* 0x001fc600078e00ff */
[----:B------:R0:W-:Y:S01]  /*1b90*/  STS.U16 [R44+0x1c0], R53 ;  /* 0x0001c0352c007388 */ /* 0x0001e20000000400 */
[----:B-1----:R-:W-:Y:S01]  /*1ba0*/  SHF.L.U32 R51, R79, 0x1, RZ ;  /* 0x000000014f337819 */ /* 0x002fe200000006ff */
[----:B--2---:R-:W-:Y:S01]  /*1bb0*/  IMAD.SHL.U32 R52, R89, 0x2, RZ ;  /* 0x0000000259347824 */ /* 0x004fe200078e00ff */
[----:B0-----:R-:W-:Y:S01]  /*1bc0*/  LEA.HI.SX32 R53, R40, R40, 0x1b ;  /* 0x0000002828357211 */ /* 0x001fe200078fdaff */
[----:B------:R0:W-:Y:S04]  /*1bd0*/  STS.U16 [R45+0x200], R54 ;  /* 0x000200362d007388 */ /* 0x0001e80000000400 */
[----:B------:R1:W-:Y:S01]  /*1be0*/  STS.U16 [R46+0x240], R55 ;  /* 0x000240372e007388 */ /* 0x0003e20000000400 */
[----:B------:R-:W-:-:S03]  /*1bf0*/  IMAD.SHL.U32 R53, R53, 0x2, RZ ;  /* 0x0000000235357824 */ /* 0x000fc600078e00ff */
[----:B------:R2:W-:Y:S04]  /*1c00*/  STS.U16 [R47+0x280], R56 ;  /* 0x000280382f007388 */ /* 0x0005e80000000400 */
[----:B------:R3:W-:Y:S04]  /*1c10*/  STS.U16 [R48+0x2c0], R57 ;  /* 0x0002c03930007388 */ /* 0x0007e80000000400 */
        /* <DEDUP_REMOVED lines=21> */
[----:B0-----:R-:W-:Y:S01]  /*1d70*/  PRMT R54, RZ, 0x7610, R54 ;  /* 0x00007610ff367816 */ /* 0x001fe20000000036 */
[----:B------:R-:W-:-:S02]  /*1d80*/  IMAD.WIDE R40, R80, 0x2, R14 ;  /* 0x0000000250287825 */ /* 0x000fc400078e020e */
[----:B------:R-:W-:Y:S01]  /*1d90*/  BAR.SYNC.DEFER_BLOCKING 0x0 ;  /* 0x0000000000007b1d */ /* 0x000fe20000010000 */
[----:B-1----:R-:W-:-:S05]  /*1da0*/  PRMT R55, RZ, 0x7610, R55 ;  /* 0x00007610ff377816 */ /* 0x002fca0000000037 */
[----:B------:R-:W5:Y:S01]  /*1db0*/  @!P6 LDG.E.U16 R54, [R40.64] ;  /* 0x000000042836e981 */ /* 0x000f62000c1e1500 */
        /* <DEDUP_REMOVED lines=15> */
[----:B------:R-:W4:Y:S01]  /*1eb0*/  @!P6 LDG.E.U16 R58, [R40.64+0x180] ;  /* 0x00018004283ae981 */ /* 0x000f22000c1e1500 */
[----:B------:R-:W-:Y:S02]  /*1ec0*/  ISETP.NE.AND P6, PT, R98, RZ, PT ;  /* 0x000000ff6200720c */ /* 0x000fe40003fc5270 */
[----:B------:R-:W-:-:S11]  /*1ed0*/  PRMT R60, RZ, 0x7610, R60 ;  /* 0x00007610ff3c7816 */ /* 0x000fd6000000003c */
[----:B------:R-:W4:Y:S01]  /*1ee0*/  @!P6 LDG.E.U16 R59, [R40.64+0x1c0] ;  /* 0x0001c004283be981 */ /* 0x000f22000c1e1500 */
[----:B------:R-:W-:Y:S02]  /*1ef0*/  ISETP.NE.AND P6, PT, R99, RZ, PT ;  /* 0x000000ff6300720c */ /* 0x000fe40003fc5270 */
[----:B------:R-:W-:Y:S02]  /*1f00*/  PRMT R65, RZ, 0x7610, R65 ;  /* 0x00007610ff417816 */ /* 0x000fe40000000041 */
[----:B------:R-:W-:Y:S02]  /*1f10*/  PRMT R64, RZ, 0x7610, R64 ;  /* 0x00007610ff407816 */ /* 0x000fe40000000040 */
        /* <DEDUP_REMOVED lines=14> */
[----:B------:R-:W-:Y:S01]  /*2000*/  LOP3.LUT R32, R32, 0xfffffffd, RZ, 0xc0, !PT ;  /* 0xfffffffd20207812 */ /* 0x000fe200078ec0ff */
[----:B------:R-:W-:-:S03]  /*2010*/  ULDC.U8 UR6, c[0x0][0x188] ;  /* 0x0000620000067ab9 */ /* 0x000fc60000000000 */
[----:B------:R-:W-:Y:S01]  /*2020*/  @P5 LOP3.LUT R32, R32, 0x2, RZ, 0xfc, !PT ;  /* 0x0000000220205812 */ /* 0x000fe200078efcff */
[----:B------:R-:W-:Y:S01]  /*2030*/  BSSY B0, `(.L_x_3103) ;  /* 0x0000048000007945 */ /* 0x000fe20003800000 */
[----:B-----5:R-:W-:Y:S04]  /*2040*/  STS.U16 [R33], R54 ;  /* 0x0000003621007388 */ /* 0x020fe80000000400 */
[----:B--2---:R-:W-:Y:S04]  /*2050*/  STS.U16 [R34+0x40], R55 ;  /* 0x0000403722007388 */ /* 0x004fe80000000400 */
        /* <DEDUP_REMOVED lines=69> */
.L_x_3104:
[----:B---34-:R-:W-:Y:S05]  /*24b0*/  BSYNC B0 ;  /* 0x0000000000007941 */ /* 0x018fea0003800000 */
.L_x_3103:
        /* <DEDUP_REMOVED lines=37> */
.L_x_3106:
[----:B------:R-:W-:Y:S05]  /*2710*/  BSYNC B0 ;  /* 0x0000000000007941 */ /* 0x000fea0003800000 */
.L_x_3105:
        /* <DEDUP_REMOVED lines=37> */
.L_x_3108:
[----:B------:R-:W-:Y:S05]  /*2970*/  BSYNC B0 ;  /* 0x0000000000007941 */ /* 0x000fea0003800000 */
.L_x_3107:
        /* <DEDUP_REMOVED lines=37> */
.L_x_3110:
[----:B------:R-:W-:Y:S05]  /*2bd0*/  BSYNC B0 ;  /* 0x0000000000007941 */ /* 0x000fea0003800000 */
.L_x_3109:
        /* <DEDUP_REMOVED lines=37> */
.L_x_3112:
[----:B------:R-:W-:Y:S05]  /*2e30*/  BSYNC B0 ;  /* 0x0000000000007941 */ /* 0x000fea0003800000 */
.L_x_3111:
        /* <DEDUP_REMOVED lines=37> */
.L_x_3114:
[----:B------:R-:W-:Y:S05]  /*3090*/  BSYNC B0 ;  /* 0x0000000000007941 */ /* 0x000fea0003800000 */
.L_x_3113:
        /* <DEDUP_REMOVED lines=37> */
.L_x_3116:
[----:B------:R-:W-:Y:S05]  /*32f0*/  BSYNC B0 ;  /* 0x0000000000007941 */ /* 0x000fea0003800000 */
.L_x_3115:
        /* <DEDUP_REMOVED lines=37> */
.L_x_3118:
[----:B------:R-:W-:Y:S05]  /*3550*/  BSYNC B0 ;  /* 0x0000000000007941 */ /* 0x000fea0003800000 */
.L_x_3117:
        /* <DEDUP_REMOVED lines=37> */
.L_x_3120:
[----:B------:R-:W-:Y:S05]  /*37b0*/  BSYNC B0 ;  /* 0x0000000000007941 */ /* 0x000fea0003800000 */
.L_x_3119:
        /* <DEDUP_REMOVED lines=37> */
.L_x_3122:
[----:B------:R-:W-:Y:S05]  /*3a10*/  BSYNC B0 ;  /* 0x0000000000007941 */ /* 0x000fea0003800000 */
.L_x_3121:
        /* <DEDUP_REMOVED lines=39> */
.L_x_3124:
[----:B------:R-:W-:Y:S05]  /*3c90*/  BSYNC B0 ;  /* 0x0000000000007941 */ /* 0x000fea0003800000 */
.L_x_3123:
[----:B------:R-:W-:Y:S01]  /*3ca0*/  FSETP.GTU.FTZ.AND P5, PT, R65, 20, PT ;  /* 0x41a000004100780b */ /* 0x000fe20003fbc000 */
[----:B------:R-:W-:Y:S01]  /*3cb0*/  HADD2.F32 R66, -RZ, R66.H0_H0 ;  /* 0x20000042ff427230 */ /* 0x000fe20000004100 */
[----:B------:R-:W-:Y:S01]  /*3cc0*/  BSSY B0, `(.L_x_3125) ;  /* 0x0000024000007945 */ /* 0x000fe20003800000 */
[----:B------:R-:W-:Y:S02]  /*3cd0*/  MOV R98, c[0x0][0x16c] ;  /* 0x00005b0000627a02 */ /* 0x000fe40000000f00 */
        /* <DEDUP_REMOVED lines=34> */
.L_x_3126:
[----:B------:R-:W-:Y:S05]  /*3f00*/  BSYNC B0 ;  /* 0x0000000000007941 */ /* 0x000fea0003800000 */
.L_x_3125:
        /* <DEDUP_REMOVED lines=42> */
.L_x_3128:
[----:B------:R-:W-:Y:S05]  /*41b0*/  BSYNC B0 ;  /* 0x0000000000007941 */ /* 0x000fea0003800000 */
.L_x_3127:
        /* <DEDUP_REMOVED lines=42> */
.L_x_3130:
[----:B------:R-:W-:Y:S05]  /*4460*/  BSYNC B0 ;  /* 0x0000000000007941 */ /* 0x000fea0003800000 */
.L_x_3129:
        /* <DEDUP_REMOVED lines=42> */
.L_x_3132:
[----:B------:R-:W-:Y:S05]  /*4710*/  BSYNC B0 ;  /* 0x0000000000007941 */ /* 0x000fea0003800000 */
.L_x_3131:
        /* <DEDUP_REMOVED lines=42> */
.L_x_3134:
[----:B------:R-:W-:Y:S05]  /*49c0*/  BSYNC B0 ;  /* 0x0000000000007941 */ /* 0x000fea0003800000 */
.L_x_3133:
        /* <DEDUP_REMOVED lines=30> */
.L_x_3145:
[----:B------:R-:W-:Y:S01]  /*4bb0*/  SHF.R.S32.HI R114, RZ, 0x1f, R115 ;  /* 0x0000001fff727819 */ /* 0x000fe20000011473 */
[----:B-1----:R-:W-:Y:S01]  /*4bc0*/  IMAD.WIDE.U32 R90, R2, c[0x0][0x190], RZ ;  /* 0x00006400025a7a25 */ /* 0x002fe200078e00ff */
[--C-:B------:R-:W-:Y:S02]  /*4bd0*/  SHF.R.S32.HI R81, RZ, 0x1f, R80.reuse ;  /* 0x0000001fff517819 */ /* 0x100fe40000011450 */
[----:B------:R-:W-:Y:S01]  /*4be0*/  P2R R133, PR, RZ, 0x10 ;  /* 0x00000010ff857803 */ /* 0x000fe20000000000 */
[----:B------:R-:W-:Y:S01]  /*4bf0*/  IMAD R30, R114, c[0x0][0x1b0], RZ ;  /* 0x00006c00721e7a24 */ /* 0x000fe200078e02ff */
[----:B------:R-:W-:Y:S01]  /*4c00*/  LOP3.LUT P4, RZ, R32, 0x80, RZ, 0xc0, !PT ;  /* 0x0000008020ff7812 */ /* 0x000fe2000788c0ff */
[----:B------:R-:W-:Y:S01]  /*4c10*/  IMAD.WIDE.U32 R40, R115, c[0x0][0x1b0], R80 ;  /* 0x00006c0073287a25 */ /* 0x000fe200078e0050 */
[----:B------:R-:W-:-:S02]  /*4c20*/  PRMT R117, RZ, 0x7610, R117 ;  /* 0x00007610ff757816 */ /* 0x000fc40000000075 */
[----:B------:R-:W-:Y:S01]  /*4c30*/  P2R R132, PR, RZ, 0x10 ;  /* 0x00000010ff847803 */ /* 0x000fe20000000000 */
[C---:B------:R-:W-:Y:S01]  /*4c40*/  IMAD R43, R115.reuse, c[0x0][0x1b4], R30 ;  /* 0x00006d00732b7a24 */ /* 0x040fe200078e021e */
[----:B------:R-:W-:Y:S01]  /*4c50*/  LEA R42, P5, R40, R16, 0x1 ;  /* 0x00000010282a7211 */ /* 0x000fe200078a08ff */
[----:B0-----:R-:W-:Y:S01]  /*4c60*/  IMAD.WIDE.U32 R88, R115, c[0x0][0x1d0], R80 ;  /* 0x0000740073587a25 */ /* 0x001fe200078e0050 */
[C---:B------:R-:W-:Y:S02]  /*4c70*/  LOP3.LUT P4, RZ, R32.reuse, 0x100, RZ, 0xc0, !PT ;  /* 0x0000010020ff7812 */ /* 0x040fe4000788c0ff */
[----:B------:R-:W-:Y:S01]  /*4c80*/  P2R R134, PR, RZ, 0x8 ;  /* 0x00000008ff867803 */ /* 0x000fe20000000000 */
[----:B------:R-:W-:Y:S01]  /*4c90*/  IMAD.IADD R30, R41, 0x1, R43 ;  /* 0x00000001291e7824 */ /* 0x000fe200078e022b */
[----:B------:R-:W-:Y:S02]  /*4ca0*/  P2R R131, PR, RZ, 0x10 ;  /* 0x00000010ff837803 */ /* 0x000fe40000000000 */
[----:B------:R-:W-:-:S02]  /*4cb0*/  LOP3.LUT P4, RZ, R32, 0x200, RZ, 0xc0, !PT ;  /* 0x0000020020ff7812 */ /* 0x000fc4000788c0ff */
[----:B------:R-:W-:Y:S01]  /*4cc0*/  LEA.HI.X R43, R40, R17, R30, 0x1, P5 ;  /* 0x00000011282b7211 */ /* 0x000fe200028f0c1e */
[----:B------:R-:W-:Y:S01]  /*4cd0*/  IMAD R30, R114, c[0x0][0x1d0], RZ ;  /* 0x00007400721e7a24 */ /* 0x000fe200078e02ff */
[----:B------:R-:W-:Y:S02]  /*4ce0*/  P2R R130, PR, RZ, 0x10 ;  /* 0x00000010ff827803 */ /* 0x000fe40000000000 */
[----:B------:R-:W-:Y:S01]  /*4cf0*/  LOP3.LUT P4, RZ, R32, 0x400, RZ, 0xc0, !PT ;  /* 0x0000040020ff7812 */ /* 0x000fe2000788c0ff */
[----:B------:R-:W-:Y:S01]  /*4d00*/  IMAD R41, R115, c[0x0][0x1d4], R30 ;  /* 0x0000750073297a24 */ /* 0x000fe200078e021e */
[----:B------:R-:W-:Y:S02]  /*4d10*/  LEA R40, P5, R88, R18, 0x1 ;  /* 0x0000001258287211 */ /* 0x000fe400078a08ff */
[----:B------:R-:W-:Y:S01]  /*4d20*/  P2R R128, PR, RZ, 0x10 ;  /* 0x00000010ff807803 */ /* 0x000fe20000000000 */
[----:B------:R-:W-:Y:S01]  /*4d30*/  IMAD.IADD R30, R89, 0x1, R41 ;  /* 0x00000001591e7824 */ /* 0x000fe200078e0229 */
[C---:B------:R-:W-:Y:S01]  /*4d40*/  LOP3.LUT P4, RZ, R32.reuse, 0x800, RZ, 0xc0, !PT ;  /* 0x0000080020ff7812 */ /* 0x040fe2000788c0ff */
[----:B------:R-:W-:Y:S01]  /*4d50*/  IMAD R89, R3, c[0x0][0x190], RZ ;  /* 0x0000640003597a24 */ /* 0x000fe200078e02ff */
[----:B------:R-:W-:-:S02]  /*4d60*/  LOP3.LUT P3, RZ, R32, 0x40, RZ, 0xc0, !PT ;  /* 0x0000004020ff7812 */ /* 0x000fc4000786c0ff */
[----:B------:R-:W-:Y:S01]  /*4d70*/  LEA.HI.X R41, R88, R19, R30, 0x1, P5 ;  /* 0x0000001358297211 */ /* 0x000fe200028f0c1e */
[----:B------:R-:W-:Y:S01]  /*4d80*/  IMAD R89, R2, c[0x0][0x194], R89 ;  /* 0x0000650002597a24 */ /* 0x000fe200078e0259 */
[----:B------:R-:W-:Y:S01]  /*4d90*/  P2R R135, PR, RZ, 0x4 ;  /* 0x00000004ff877803 */ /* 0x000fe20000000000 */
[----:B------:R-:W-:Y:S01]  /*4da0*/  IMAD R30, R114, c[0x0][0x198], RZ ;  /* 0x00006600721e7a24 */ /* 0x000fe200078e02ff */
[C---:B------:R-:W-:Y:S02]  /*4db0*/  LOP3.LUT P2, RZ, R32.reuse, 0x20, RZ, 0xc0, !PT ;  /* 0x0000002020ff7812 */ /* 0x040fe4000784c0ff */
[----:B------:R-:W-:Y:S01]  /*4dc0*/  IADD3 R91, R91, R89, RZ ;  /* 0x000000595b5b7210 */ /* 0x000fe20007ffe0ff */
[C-C-:B------:R-:W-:Y:S01]  /*4dd0*/  IMAD R89, R115.reuse, c[0x0][0x19c], R30.reuse ;  /* 0x0000670073597a24 */ /* 0x140fe200078e021e */
[----:B------:R-:W-:Y:S02]  /*4de0*/  PRMT R30, RZ, 0x7610, R30 ;  /* 0x00007610ff1e7816 */ /* 0x000fe4000000001e */
[----:B------:R-:W-:Y:S01]  /*4df0*/  P2R R136, PR, RZ, 0x2 ;  /* 0x00000002ff887803 */ /* 0x000fe20000000000 */
[----:B------:R-:W-:Y:S01]  /*4e00*/  IMAD.WIDE.U32 R90, R115, c[0x0][0x198], R90 ;  /* 0x00006600735a7a25 */ /* 0x000fe200078e005a */
[----:B------:R-:W-:-:S02]  /*4e10*/  LOP3.LUT P1, RZ, R32, 0x10, RZ, 0xc0, !PT ;  /* 0x0000001020ff7812 */ /* 0x000fc4000782c0ff */
[----:B------:R-:W2:Y:S01]  /*4e20*/  @!P4 LDG.E.U16 R30, [R42.64] ;  /* 0x000000042a1ec981 */ /* 0x000ea2000c1e1500 */
[----:B------:R-:W-:Y:S01]  /*4e30*/  ISETP.NE.AND P4, PT, R128, RZ, PT ;  /* 0x000000ff8000720c */ /* 0x000fe20003f85270 */
[----:B------:R-:W-:Y:S01]  /*4e40*/  IMAD.IADD R89, R91, 0x1, R89 ;  /* 0x000000015b597824 */ /* 0x000fe200078e0259 */
[----:B------:R-:W-:Y:S02]  /*4e50*/  PRMT R91, RZ, 0x7610, R91 ;  /* 0x00007610ff5b7816 */ /* 0x000fe4000000005b */
[C---:B------:R-:W-:Y:S02]  /*4e60*/  LEA R88, P5, R90.reuse, c[0x0][0x250], 0x2 ;  /* 0x000094005a587a11 */ /* 0x040fe400078a10ff */
[----:B------:R-:W-:Y:S02]  /*4e70*/  P2R R137, PR, RZ, 0x1 ;  /* 0x00000001ff897803 */ /* 0x000fe40000000000 */
[----:B------:R-:W-:Y:S02]  /*4e80*/  LEA.HI.X R89, R90, c[0x0][0x254], R89, 0x2, P5 ;  /* 0x000095005a597a11 */ /* 0x000fe400028f1459 */
[----:B------:R-:W-:-:S02]  /*4e90*/  PRMT R90, RZ, 0x7610, R90 ;  /* 0x00007610ff5a7816 */ /* 0x000fc4000000005a */
[----:B------:R-:W-:Y:S01]  /*4ea0*/  LOP3.LUT P0, RZ, R32, 0x8, RZ, 0xc0, !PT ;  /* 0x0000000820ff7812 */ /* 0x000fe2000780c0ff */
[----:B------:R-:W3:Y:S01]  /*4eb0*/  @!P4 LDG.E.U16 R91, [R42.64+0x40] ;  /* 0x000040042a5bc981 */ /* 0x000ee2000c1e1500 */
[----:B------:R-:W-:Y:S02]  /*4ec0*/  ISETP.NE.AND P4, PT, R130, RZ, PT ;  /* 0x000000ff8200720c */ /* 0x000fe40003f85270 */
[----:B------:R-:W-:Y:S01]  /*4ed0*/  PRMT R116, RZ, 0x7610, R116 ;  /* 0x00007610ff747816 */ /* 0x000fe20000000074 */
[----:B------:R-:W4:Y:S01]  /*4ee0*/  LDG.E R88, [R88.64] ;  /* 0x0000000458587981 */ /* 0x000f22000c1e1900 */
[----:B------:R-:W-:Y:S02]  /*4ef0*/  PRMT R119, RZ, 0x7610, R119 ;  /* 0x00007610ff777816 */ /* 0x000fe40000000077 */
[----:B------:R-:W-:Y:S02]  /*4f00*/  PRMT R118, RZ, 0x7610, R118 ;  /* 0x00007610ff767816 */ /* 0x000fe40000000076 */
[----:B------:R-:W-:-:S02]  /*4f10*/  PRMT R121, RZ, 0x7610, R121 ;  /* 0x00007610ff797816 */ /* 0x000fc40000000079 */
[----:B------:R-:W-:Y:S01]  /*4f20*/  PRMT R120, RZ, 0x7610, R120 ;  /* 0x00007610ff787816 */ /* 0x000fe20000000078 */
[----:B------:R-:W5:Y:S01]  /*4f30*/  @!P3 LDG.E.U16 R119, [R42.64+0x140] ;  /* 0x000140042a77b981 */ /* 0x000f62000c1e1500 */
[C---:B------:R-:W-:Y:S02]  /*4f40*/  LOP3.LUT P5, RZ, R32.reuse, 0x4, RZ, 0xc0, !PT ;  /* 0x0000000420ff7812 */ /* 0x040fe400078ac0ff */
[----:B------:R-:W-:Y:S01]  /*4f50*/  LOP3.LUT P6, RZ, R32, 0x2, RZ, 0xc0, !PT ;  /* 0x0000000220ff7812 */ /* 0x000fe200078cc0ff */
[----:B------:R-:W4:Y:S01]  /*4f60*/  @!P4 LDG.E.U16 R90, [R42.64+0x80] ;  /* 0x000080042a5ac981 */ /* 0x000f22000c1e1500 */
[----:B------:R-:W-:Y:S02]  /*4f70*/  ISETP.NE.AND P4, PT, R131, RZ, PT ;  /* 0x000000ff8300720c */ /* 0x000fe40003f85270 */
[----:B------:R-:W-:Y:S01]  /*4f80*/  PRMT R123, RZ, 0x7610, R123 ;  /* 0x00007610ff7b7816 */ /* 0x000fe2000000007b */
[----:B------:R-:W5:Y:S01]  /*4f90*/  @!P2 LDG.E.U16 R118, [R42.64+0x180] ;  /* 0x000180042a76a981 */ /* 0x000f62000c1e1500 */
[----:B------:R-:W-:-:S02]  /*4fa0*/  PRMT R122, RZ, 0x7610, R122 ;  /* 0x00007610ff7a7816 */ /* 0x000fc4000000007a */
[----:B------:R-:W-:Y:S01]  /*4fb0*/  PRMT R125, RZ, 0x7610, R125 ;  /* 0x00007610ff7d7816 */ /* 0x000fe2000000007d */
        /* <DEDUP_REMOVED lines=9> */
[----:B------:R-:W5:Y:S01]  /*5050*/  @!P5 LDG.E.U16 R123, [R42.64+0x240] ;  /* 0x000240042a7bd981 */ /* 0x000f62000c1e1500 */
[----:B------:R-:W-:Y:S02]  /*5060*/  ISETP.NE.AND P2, PT, R135, RZ, PT ;  /* 0x000000ff8700720c */ /* 0x000fe40003f45270 */
[----:B------:R-:W-:Y:S01]  /*5070*/  ISETP.NE.AND P1, PT, R136, RZ, PT ;  /* 0x000000ff8800720c */ /* 0x000fe20003f25270 */
[----:B------:R-:W5:Y:S01]  /*5080*/  @!P6 LDG.E.U16 R122, [R42.64+0x280] ;  /* 0x000280042a7ae981 */ /* 0x000f62000c1e1500 */
[----:B------:R-:W-:-:S05]  /*5090*/  ISETP.NE.AND P0, PT, R137, RZ, PT ;  /* 0x000000ff8900720c */ /* 0x000fca0003f05270 */
[----:B------:R-:W5:Y:S01]  /*50a0*/  @!P4 LDG.E.U16 R116, [R42.64+0x100] ;  /* 0x000100042a74c981 */ /* 0x000f62000c1e1500 */
[----:B------:R-:W-:-:S03]  /*50b0*/  ISETP.NE.AND P4, PT, R133, RZ, PT ;  /* 0x000000ff8500720c */ /* 0x000fc60003f85270 */
[----:B------:R-:W5:Y:S04]  /*50c0*/  @!P3 LDG.E.U16 R124, [R42.64+0x300] ;  /* 0x000300042a7cb981 */ /* 0x000f68000c1e1500 */
[----:B------:R-:W5:Y:S04]  /*50d0*/  @!P2 LDG.E.U16 R127, [R42.64+0x340] ;  /* 0x000340042a7fa981 */ /* 0x000f68000c1e1500 */
[----:B------:R-:W5:Y:S04]  /*50e0*/  @!P1 LDG.E.U16 R126, [R42.64+0x380] ;  /* 0x000380042a7e9981 */ /* 0x000f68000c1e1500 */
[----:B------:R-:W5:Y:S04]  /*50f0*/  @!P4 LDG.E.U16 R125, [R42.64+0x2c0] ;  /* 0x0002c0042a7dc981 */ /* 0x000f68000c1e1500 */
[----:B------:R-:W5:Y:S04]  /*5100*/  @!P0 LDG.E.U16 R129, [R42.64+0x3c0] ;  /* 0x0003c0042a818981 */ /* 0x000f68000c1e1500 */
[----:B--2---:R0:W-:Y:S04]  /*5110*/  STS.U16 [R33], R30 ;  /* 0x0000001e21007388 */ /* 0x0041e80000000400 */
        /* <DEDUP_REMOVED lines=16> */
[----:B------:R-:W1:Y:S04]  /*5220*/  LDS.U16 R42, [R53] ;  /* 0x00000000352a7984 */ /* 0x000e680000000400 */
[----:B------:R-:W2:Y:S04]  /*5230*/  LDS.U16 R43, [R53+0x2] ;  /* 0x00000200352b7984 */ /* 0x000ea80000000400 */
[----:B0-----:R-:W0:Y:S01]  /*5240*/  S2R R30, SR_TID.X ;  /* 0x00000000001e7919 */ /* 0x001e220000002100 */
[----:B------:R-:W-:-:S04]  /*5250*/  FMUL.FTZ R33, R88, 1.4426950216293334961 ;  /* 0x3fb8aa3b58217820 */ /* 0x000fc80000410000 */
[----:B------:R-:W-:-:S06]  /*5260*/  FMUL.FTZ R89, R33, R54 ;  /* 0x0000003621597220 */ /* 0x000fcc0000410000 */
[----:B------:R-:W3:Y:S01]  /*5270*/  MUFU.EX2 R89, R89 ;  /* 0x0000005900597308 */ /* 0x000ee20000000800 */
[----:B-1----:R-:W-:Y:S01]  /*5280*/  HADD2.F32 R88, -RZ, R42.H0_H0 ;  /* 0x2000002aff587230 */ /* 0x002fe20000004100 */
[----:B0-----:R-:W-:-:S04]  /*5290*/  IMAD.SHL.U32 R42, R30, 0x10, RZ ;  /* 0x000000101e2a7824 */ /* 0x001fc800078e00ff */
[----:B------:R-:W-:Y:S01]  /*52a0*/  FMUL.FTZ R88, R105, R88 ;  /* 0x0000005869587220 */ /* 0x000fe20000410000 */
[----:B------:R-:W-:Y:S01]  /*52b0*/  ISETP.GE.U32.AND P5, PT, R42, R29, PT ;  /* 0x0000001d2a00720c */ /* 0x000fe20003fa6070 */
[----:B--2---:R-:W-:-:S03]  /*52c0*/  HADD2.F32 R43, -RZ, R43.H0_H0 ;  /* 0x2000002bff2b7230 */ /* 0x004fc60000004100 */
[----:B------:R-:W-:Y:S02]  /*52d0*/  FSEL R117, R88, RZ, !P5 ;  /* 0x000000ff58757208 */ /* 0x000fe40006800000 */
[----:B------:R-:W-:Y:S01]  /*52e0*/  IADD3 R88, R42, 0x1, RZ ;  /* 0x000000012a587810 */ /* 0x000fe20007ffe0ff */
[----:B------:R-:W-:Y:S01]  /*52f0*/  FMUL.FTZ R43, R106, R43 ;  /* 0x0000002b6a2b7220 */ /* 0x000fe20000410000 */
[----:B---3--:R-:W-:Y:S02]  /*5300*/  FSEL R116, R89, 1, !P5 ;  /* 0x3f80000059747808 */ /* 0x008fe40006800000 */
[----:B------:R-:W-:-:S04]  /*5310*/  ISETP.GE.U32.AND P5, PT, R88, R29, PT ;  /* 0x0000001d5800720c */ /* 0x000fc80003fa6070 */
        /* <DEDUP_REMOVED lines=105> */
[----:B------:R-:W-:Y:S02]  /*59b0*/  ISETP.GE.U32.AND P5, PT, R88, R29, PT ;  /* 0x0000001d5800720c */ /* 0x000fe40003fa6070 */
[----:B------:R-:W-:Y:S02]  /*59c0*/  P2R R151, PR, RZ, 0x40 ;  /* 0x00000040ff977803 */ /* 0x000fe40000000000 */
[----:B------:R-:W-:Y:S01]  /*59d0*/  LOP3.LUT P6, RZ, R32, 0x8, RZ, 0xc0, !PT ;  /* 0x0000000820ff7812 */ /* 0x000fe200078cc0ff */
        /* <DEDUP_REMOVED lines=13> */
[----:B------:R-:W-:Y:S01]  /*5ab0*/  FMUL.FTZ R89, R33, R68 ;  /* 0x0000004421597220 */ /* 0x000fe20000410000 */
[----:B------:R-:W1:Y:S02]  /*5ac0*/  MUFU.EX2 R90, R90 ;  /* 0x0000005a005a7308 */ /* 0x000e640000000800 */
[----:B------:R-:W-:Y:S02]  /*5ad0*/  P2R R159, PR, RZ, 0x40 ;  /* 0x00000040ff9f7803 */ /* 0x000fe40000000000 */
[----:B------:R-:W-:-:S04]  /*5ae0*/  LOP3.LUT P6, RZ, R32, 0x100, RZ, 0xc0, !PT ;  /* 0x0000010020ff7812 */ /* 0x000fc800078cc0ff */
[----:B------:R-:W-:Y:S01]  /*5af0*/  P2R R158, PR, RZ, 0x40 ;  /* 0x00000040ff9e7803 */ /* 0x000fe20000000000 */
[----:B------:R-:W2:Y:S01]  /*5b00*/  MUFU.EX2 R89, R89 ;  /* 0x0000005900597308 */ /* 0x000ea20000000800 */
[----:B------:R-:W-:-:S04]  /*5b10*/  LOP3.LUT P6, RZ, R32, 0x200, RZ, 0xc0, !PT ;  /* 0x0000020020ff7812 */ /* 0x000fc800078cc0ff */
[----:B------:R-:W-:Y:S02]  /*5b20*/  P2R R157, PR, RZ, 0x40 ;  /* 0x00000040ff9d7803 */ /* 0x000fe40000000000 */
[----:B------:R-:W-:Y:S01]  /*5b30*/  LOP3.LUT P6, RZ, R32, 0x400, RZ, 0xc0, !PT ;  /* 0x0000040020ff7812 */ /* 0x000fe200078cc0ff */
[----:B0-----:R-:W-:Y:S01]  /*5b40*/  HADD2.F32 R43, -RZ, R43.H0_H0 ;  /* 0x2000002bff2b7230 */ /* 0x001fe20000004100 */
[----:B------:R-:W-:Y:S02]  /*5b50*/  IADD3 R88, R42, 0xe, RZ ;  /* 0x0000000e2a587810 */ /* 0x000fe40007ffe0ff */
[----:B------:R-:W-:Y:S02]  /*5b60*/  P2R R156, PR, RZ, 0x40 ;  /* 0x00000040ff9c7803 */ /* 0x000fe40000000000 */
[----:B------:R-:W-:Y:S01]  /*5b70*/  LOP3.LUT P6, RZ, R32, 0x800, RZ, 0xc0, !PT ;  /* 0x0000080020ff7812 */ /* 0x000fe200078cc0ff */
[----:B------:R-:W-:Y:S01]  /*5b80*/  FMUL.FTZ R43, R98, R43 ;  /* 0x0000002b622b7220 */ /* 0x000fe20000410000 */
[----:B-1----:R-:W-:-:S02]  /*5b90*/  FSEL R142, R90, 1, !P5 ;  /* 0x3f8000005a8e7808 */ /* 0x002fc40006800000 */
[-C--:B------:R-:W-:Y:S02]  /*5ba0*/  ISETP.GE.U32.AND P5, PT, R88, R29.reuse, PT ;  /* 0x0000001d5800720c */ /* 0x080fe40003fa6070 */
[----:B------:R-:W-:Y:S02]  /*5bb0*/  IADD3 R42, R42, 0xf, RZ ;  /* 0x0000000f2a2a7810 */ /* 0x000fe40007ffe0ff */
[----:B--2---:R-:W-:Y:S02]  /*5bc0*/  FSEL R144, R89, 1, !P5 ;  /* 0x3f80000059907808 */ /* 0x004fe40006800000 */
[----:B------:R-:W-:Y:S02]  /*5bd0*/  FSEL R145, R43, RZ, !P5 ;  /* 0x000000ff2b917208 */ /* 0x000fe40006800000 */
[----:B------:R-:W-:Y:S01]  /*5be0*/  ISETP.GE.U32.AND P5, PT, R42, R29, PT ;  /* 0x0000001d2a00720c */ /* 0x000fe20003fa6070 */
[----:B------:R-:W0:Y:S01]  /*5bf0*/  LDS.U16 R43, [R53+0x1e] ;  /* 0x00001e00352b7984 */ /* 0x000e220000000400 */
[----:B------:R-:W-:-:S06]  /*5c00*/  PRMT R42, RZ, 0x7610, R42 ;  /* 0x00007610ff2a7816 */ /* 0x000fcc000000002a */
[----:B------:R-:W2:Y:S01]  /*5c10*/  @!P6 LDG.E.U16 R42, [R40.64] ;  /* 0x00000004282ae981 */ /* 0x000ea2000c1e1500 */
[----:B------:R-:W-:Y:S02]  /*5c20*/  ISETP.NE.AND P6, PT, R156, RZ, PT ;  /* 0x000000ff9c00720c */ /* 0x000fe40003fc5270 */
[----:B------:R-:W-:Y:S02]  /*5c30*/  PRMT R163, RZ, 0x7610, R163 ;  /* 0x00007610ffa37816 */ /* 0x000fe400000000a3 */
[----:B------:R-:W-:-:S09]  /*5c40*/  PRMT R162, RZ, 0x7610, R162 ;  /* 0x00007610ffa27816 */ /* 0x000fd200000000a2 */
[----:B------:R-:W3:Y:S01]  /*5c50*/  @!P6 LDG.E.U16 R163, [R40.64+0x40] ;  /* 0x0000400428a3e981 */ /* 0x000ee2000c1e1500 */
[----:B------:R-:W-:Y:S02]  /*5c60*/  ISETP.NE.AND P6, PT, R157, RZ, PT ;  /* 0x000000ff9d00720c */ /* 0x000fe40003fc5270 */
[----:B------:R-:W-:-:S11]  /*5c70*/  PRMT R161, RZ, 0x7610, R161 ;  /* 0x00007610ffa17816 */ /* 0x000fd600000000a1 */
[----:B------:R-:W4:Y:S01]  /*5c80*/  @!P6 LDG.E.U16 R162, [R40.64+0x80] ;  /* 0x0000800428a2e981 */ /* 0x000f22000c1e1500 */
        /* <DEDUP_REMOVED lines=9> */
[----:B------:R-:W-:Y:S01]  /*5d20*/  ISETP.NE.AND P6, PT, R154, RZ, PT ;  /* 0x000000ff9a00720c */ /* 0x000fe20003fc5270 */
[----:B------:R-:W-:Y:S01]  /*5d30*/  FMUL.FTZ R33, R33, R69 ;  /* 0x0000004521217220 */ /* 0x000fe20000410000 */
[----:B------:R-:W-:-:S11]  /*5d40*/  PRMT R91, RZ, 0x7610, R91 ;  /* 0x00007610ff5b7816 */ /* 0x000fd6000000005b */
[----:B------:R-:W5:Y:S01]  /*5d50*/  @!P6 LDG.E.U16 R150, [R40.64+0x180] ;  /* 0x000180042896e981 */ /* 0x000f62000c1e1500 */
[----:B------:R-:W-:Y:S01]  /*5d60*/  ISETP.NE.AND P6, PT, R153, RZ, PT ;  /* 0x000000ff9900720c */ /* 0x000fe20003fc5270 */
[----:B------:R-:W1:Y:S01]  /*5d70*/  MUFU.EX2 R33, R33 ;  /* 0x0000002100217308 */ /* 0x000e620000000800 */
[----:B0-----:R-:W-:Y:S01]  /*5d80*/  HADD2.F32 R88, -RZ, R43.H0_H0 ;  /* 0x2000002bff587230 */ /* 0x001fe20000004100 */
[----:B------:R-:W-:-:S10]  /*5d90*/  PRMT R148, RZ, 0x7610, R148 ;  /* 0x00007610ff947816 */ /* 0x000fd40000000094 */
[----:B------:R-:W5:Y:S01]  /*5da0*/  @!P6 LDG.E.U16 R91, [R40.64+0x1c0] ;  /* 0x0001c004285be981 */ /* 0x000f62000c1e1500 */
[----:B------:R-:W-:Y:S01]  /*5db0*/  ISETP.NE.AND P6, PT, R152, RZ, PT ;  /* 0x000000ff9800720c */ /* 0x000fe20003fc5270 */
[----:B------:R-:W-:Y:S01]  /*5dc0*/  FMUL.FTZ R88, R113, R88 ;  /* 0x0000005871587220 */ /* 0x000fe20000410000 */
[----:B-1----:R-:W-:-:S04]  /*5dd0*/  FSEL R146, R33, 1, !P5 ;  /* 0x3f80000021927808 */ /* 0x002fc80006800000 */
[----:B------:R-:W-:Y:S02]  /*5de0*/  FSEL R147, R88, RZ, !P5 ;  /* 0x000000ff58937208 */ /* 0x000fe40006800000 */
[----:B------:R-:W-:-:S05]  /*5df0*/  LOP3.LUT P5, RZ, R32, 0x4, RZ, 0xc0, !PT ;  /* 0x0000000420ff7812 */ /* 0x000fca00078ac0ff */
[----:B------:R-:W5:Y:S01]  /*5e00*/  @!P6 LDG.E.U16 R148, [R40.64+0x200] ;  /* 0x000200042894e981 */ /* 0x000f62000c1e1500 */
[----:B------:R-:W-:Y:S02]  /*5e10*/  ISETP.NE.AND P6, PT, R151, RZ, PT ;  /* 0x000000ff9700720c */ /* 0x000fe40003fc5270 */
[----:B------:R-:W-:Y:S02]  /*5e20*/  PRMT R89, RZ, 0x7610, R89 ;  /* 0x00007610ff597816 */ /* 0x000fe40000000059 */
[----:B------:R-:W-:Y:S02]  /*5e30*/  PRMT R90, RZ, 0x7610, R90 ;  /* 0x00007610ff5a7816 */ /* 0x000fe4000000005a */
[----:B------:R-:W-:Y:S02]  /*5e40*/  PRMT R43, RZ, 0x7610, R43 ;  /* 0x00007610ff2b7816 */ /* 0x000fe4000000002b */
[----:B------:R-:W-:Y:S01]  /*5e50*/  PRMT R88, RZ, 0x7610, R88 ;  /* 0x00007610ff587816 */ /* 0x000fe20000000058 */
[----:B------:R-:W5:Y:S01]  /*5e60*/  @!P5 LDG.E.U16 R89, [R40.64+0x240] ;  /* 0x000240042859d981 */ /* 0x000f62000c1e1500 */
[----:B------:R-:W-:-:S02]  /*5e70*/  PRMT R151, RZ, 0x7610, R151 ;  /* 0x00007610ff977816 */ /* 0x000fc40000000097 */
        /* <DEDUP_REMOVED lines=81> */
.L_x_3137:
[----:B------:R-:W-:Y:S02]  /*6390*/  IMAD R41, R0, c[0x0][0x230], RZ ;  /* 0x00008c0000297a24 */ /* 0x000fe400078e02ff */
[----:B------:R-:W-:-:S04]  /*63a0*/  IMAD.WIDE.U32 R42, R8, c[0x0][0x230], R4 ;  /* 0x00008c00082a7a25 */ /* 0x000fc800078e0004 */
[----:B------:R-:W-:Y:S02]  /*63b0*/  IMAD R41, R8, c[0x0][0x234], R41 ;  /* 0x00008d0008297a24 */ /* 0x000fe400078e0229 */
        /* <DEDUP_REMOVED lines=8> */
.L_x_3136:
        /* <DEDUP_REMOVED lines=63> */
[----:B0-----:R-:W-:-:S04]  /*6830*/  SHF.R.U32.HI R90, RZ, 0x5, R30 ;  /* 0x00000005ff5a7819 */ /* 0x001fc8000001161e */
[----:B------:R-:W-:-:S04]  /*6840*/  ISETP.NE.AND P5, PT, R90, RZ, PT ;  /* 0x000000ff5a00720c */ /* 0x000fc80003fa5270 */
[----:B------:R-:W-:Y:S01]  /*6850*/  ISETP.NE.AND P6, PT, R26, RZ, P5 ;  /* 0x000000ff1a00720c */ /* 0x000fe20002fc5270 */
[----:B------:R-:W0:Y:S08]  /*6860*/  LDS.128 R40, [0x1080] ;  /* 0x00108000ff287984 */ /* 0x000e300000000c00 */
[----:B------:R-:W-:Y:S02]  /*6870*/  @P5 IMAD.MOV.U32 R90, RZ, RZ, R88 ;  /* 0x000000ffff5a5224 */ /* 0x000fe400078e0058 */
[----:B0-----:R-:W-:-:S02]  /*6880*/  FFMA.FTZ R43, R41, R42, R43 ;  /* 0x0000002a292b7223 */ /* 0x001fc4000001002b */
[C---:B------:R-:W-:Y:S01]  /*6890*/  @P6 FFMA.FTZ R41, R165.reuse, R41, R164 ;  /* 0x00000029a5296223 */ /* 0x040fe200000100a4 */
[----:B------:R-:W-:Y:S01]  /*68a0*/  @P5 ISETP.NE.AND P6, PT, R26, RZ, PT ;  /* 0x000000ff1a00520c */ /* 0x000fe20003fc5270 */
[----:B------:R-:W-:Y:S02]  /*68b0*/  @P5 FMUL.FTZ R91, R165, R40 ;  /* 0x00000028a55b5220 */ /* 0x000fe40000410000 */
[----:B------:R-:W-:-:S03]  /*68c0*/  @P5 IMAD.MOV.U32 R164, RZ, RZ, R41 ;  /* 0x000000ffffa45224 */ /* 0x000fc600078e0029 */
[----:B------:R-:W-:-:S05]  /*68d0*/  @P5 FSEL R91, R40, R91, !P6 ;  /* 0x0000005b285b5208 */ /* 0x000fca0007000000 */
[----:B------:R-:W-:Y:S01]  /*68e0*/  @P5 IMAD.MOV.U32 R165, RZ, RZ, R91 ;  /* 0x000000ffffa55224 */ /* 0x000fe200078e005b */
[----:B-----5:R-:W-:Y:S01]  /*68f0*/  @P5 MOV R91, R89 ;  /* 0x00000059005b5202 */ /* 0x020fe20000000f00 */
[----:B------:R-:W-:Y:S05]  /*6900*/  @P5 BRA `(.L_x_3139) ;  /* 0x0000007000005947 */ /* 0x000fea0003800000 */
[----:B------:R-:W-:Y:S01]  /*6910*/  ISETP.NE.AND P5, PT, R26, RZ, PT ;  /* 0x000000ff1a00720c */ /* 0x000fe20003fa5270 */
[----:B------:R-:W-:-:S04]  /*6920*/  FMUL.FTZ R40, R40, R42 ;  /* 0x0000002a28287220 */ /* 0x000fc80000410000 */
[C---:B------:R-:W-:Y:S02]  /*6930*/  FFMA.FTZ R91, R40.reuse, R89, R43 ;  /* 0x00000059285b7223 */ /* 0x040fe4000001002b */
[----:B------:R-:W-:-:S06]  /*6940*/  FMUL.FTZ R90, R40, R88 ;  /* 0x00000058285a7220 */ /* 0x000fcc0000410000 */
[----:B------:R0:W-:Y:S01]  /*6950*/  @!P5 STS.64 [0x1098], R88 ;  /* 0x00109858ff00d388 */ /* 0x0001e20000000a00 */
[----:B------:R-:W-:Y:S02]  /*6960*/  @!P5 IMAD.MOV.U32 R165, RZ, RZ, R88 ;  /* 0x000000ffffa5d224 */ /* 0x000fe400078e0058 */
[----:B------:R-:W-:Y:S02]  /*6970*/  @!P5 IMAD.MOV.U32 R164, RZ, RZ, R89 ;  /* 0x000000ffffa4d224 */ /* 0x000fe400078e0059 */
.L_x_3139:
[----:B------:R-:W-:Y:S05]  /*6980*/  BSYNC B0 ;  /* 0x0000000000007941 */ /* 0x000fea0003800000 */
.L_x_3138:
        /* <DEDUP_REMOVED lines=25> */
[----:B------:R-:W-:Y:S01]  /*6b20*/  ULDC.U8 UR6, c[0x0][0x189] ;  /* 0x0000624000067ab9 */ /* 0x000fe20000000000 */
[----:B------:R-:W-:Y:S02]  /*6b30*/  LOP3.LUT R32, R32, 0xfffffffe, RZ, 0xc0, !PT ;  /* 0xfffffffe20207812 */ /* 0x000fe400078ec0ff */
[----:B------:R-:W-:Y:S02]  /*6b40*/  ISETP.NE.AND.EX P5, PT, R7, RZ, PT, P5 ;  /* 0x000000ff0700720c */ /* 0x000fe40003fa5350 */
[----:B------:R-:W-:-:S13]  /*6b50*/  ISETP.NE.AND P6, PT, RZ, UR6, PT ;  /* 0x00000006ff007c0c */ /* 0x000fda000bfc5270 */
[----:B------:R-:W-:Y:S01]  /*6b60*/  @P6 LOP3.LUT R32, R32, 0x1, RZ, 0xfc, !PT ;  /* 0x0000000120206812 */ /* 0x000fe200078efcff */
        /* <DEDUP_REMOVED lines=12> */
.L_x_3142:
[----:B-1----:R-:W-:-:S04]  /*6c30*/  IADD3 R41, R25, -0x1, RZ ;  /* 0xffffffff19297810 */ /* 0x002fc80007ffe0ff */
[----:B------:R-:W-:-:S13]  /*6c40*/  ISETP.NE.AND P5, PT, R28, R41, PT ;  /* 0x000000291c00720c */ /* 0x000fda0003fa5270 */
[----:B------:R-:W-:Y:S05]  /*6c50*/  @!P5 BRA `(.L_x_3143) ;  /* 0x000001d00000d947 */ /* 0x000fea0003800000 */
[-C--:B------:R-:W-:Y:S02]  /*6c60*/  IABS R42, R22.reuse ;  /* 0x00000016002a7213 */ /* 0x080fe40000000000 */
[----:B------:R-:W-:Y:S02]  /*6c70*/  IADD3 R43, R24, -0x1, R29 ;  /* 0xffffffff182b7810 */ /* 0x000fe40007ffe01d */
[----:B0-----:R-:W0:Y:S01]  /*6c80*/  I2F.RP R88, R42 ;  /* 0x0000002a00587306 */ /* 0x001e220000209400 */
        /* <DEDUP_REMOVED lines=26> */
.L_x_3143:
[----:B0-----:R0:W5:Y:S02]  /*6e30*/  LDG.E R89, [R82.64] ;  /* 0x0000000452597981 */ /* 0x001164000c1e1900 */
.L_x_3144:
        /* <DEDUP_REMOVED lines=9> */
[----:B------:R-:W-:-:S04]  /*6ed0*/  IMAD.WIDE.U32 R42, R115, c[0x0][0x240], R40 ;  /* 0x00009000732a7a25 */ /* 0x000fc800078e0028 */
[----:B------:R-:W-:Y:S01]  /*6ee0*/  IMAD.IADD R41, R117, 0x1, R43 ;  /* 0x0000000175297824 */ /* 0x000fe200078e022b */
[----:B------:R-:W-:-:S04]  /*6ef0*/  LEA R40, P5, R42, c[0x0][0x290], 0x2 ;  /* 0x0000a4002a287a11 */ /* 0x000fc800078a10ff */
[----:B------:R-:W-:-:S05]  /*6f00*/  LEA.HI.X R41, R42, c[0x0][0x294], R41, 0x2, P5 ;  /* 0x0000a5002a297a11 */ /* 0x000fca00028f1429 */
[----:B------:R1:W-:Y:S04]  /*6f10*/  STG.E [R40.64], R91 ;  /* 0x0000005b28007986 */ /* 0x0003e8000c101904 */
.L_x_3141:
[----:B------:R-:W-:Y:S05]  /*6f20*/  BSYNC B0 ;  /* 0x0000000000007941 */ /* 0x000fea0003800000 */
.L_x_3140:
        /* <DEDUP_REMOVED lines=20> */
.L_x_3135:
[----:B------:R-:W-:Y:S01]  /*7070*/  BAR.SYNC.DEFER_BLOCKING 0x0 ;  /* 0x0000000000007b1d */ /* 0x000fe20000010000 */
[----:B------:R-:W-:Y:S02]  /*7080*/  F2FP.PACK_AB R70, R71, R70 ;  /* 0x000000464746723e */ /* 0x000fe400000000ff */
[----:B------:R-:W-:-:S02]  /*7090*/  F2FP.PACK_AB R72, R73, R72 ;  /* 0x000000484948723e */ /* 0x000fc400000000ff */
[----:B------:R-:W-:Y:S01]  /*70a0*/  F2FP.PACK_AB R74, R75, R74 ;  /* 0x0000004a4b4a723e */ /* 0x000fe200000000ff */
[----:B------:R-:W2:Y:S01]  /*70b0*/  S2R R73, SR_CTAID.X ;  /* 0x0000000000497919 */ /* 0x000ea20000002500 */
[----:B------:R-:W-:Y:S01]  /*70c0*/  ISETP.NE.AND P0, PT, R30, RZ, PT ;  /* 0x000000ff1e00720c */ /* 0x000fe20003f05270 */
[----:B------:R-:W-:Y:S01]  /*70d0*/  BSSY B0, `(.L_x_3146) ;  /* 0x0000045000007945 */ /* 0x000fe20003800000 */
[----:B------:R-:W-:Y:S02]  /*70e0*/  PRMT R30, R70, 0x7632, R30 ;  /* 0x00007632461e7816 */ /* 0x000fe4000000001e */
[----:B------:R-:W-:Y:S02]  /*70f0*/  PRMT R31, R72, 0x7632, R31 ;  /* 0x00007632481f7816 */ /* 0x000fe4000000001f */
[----:B-1----:R-:W-:Y:S02]  /*7100*/  PRMT R40, R74, 0x7632, R40 ;  /* 0x000076324a287816 */ /* 0x002fe40000000028 */
        /* <DEDUP_REMOVED lines=10> */
[----:B-1----:R-:W-:-:S03]  /*71b0*/  PRMT R30, R76, 0x7632, R30 ;  /* 0x000076324c1e7816 */ /* 0x002fc6000000001e */
[----:B------:R-:W-:Y:S01]  /*71c0*/  STS.U16 [R53], R70 ;  /* 0x0000004635007388 */ /* 0x000fe20000000400 */
[----:B---3--:R-:W-:-:S03]  /*71d0*/  PRMT R31, R92, 0x7632, R31 ;  /* 0x000076325c1f7816 */ /* 0x008fc6000000001f */
[----:B------:R-:W-:Y:S01]  /*71e0*/  STS.U16 [R53+0x4], R72 ;  /* 0x0000044835007388 */ /* 0x000fe20000000400 */
[----:B----4-:R-:W-:-:S03]  /*71f0*/  PRMT R40, R94, 0x7632, R40 ;  /* 0x000076325e287816 */ /* 0x010fc60000000028 */
        /* <DEDUP_REMOVED lines=8> */
[----:B------:R-:W-:Y:S01]  /*7280*/  STS.U16 [R53+0x1a], R40 ;  /* 0x00001a2835007388 */ /* 0x000fe20000000400 */
[----:B--2---:R-:W-:-:S03]  /*7290*/  IMAD.WIDE.U32 R30, R73, c[0x0][0x210], RZ ;  /* 0x00008400491e7a25 */ /* 0x004fc600078e00ff */
[----:B------:R-:W-:Y:S04]  /*72a0*/  STS.U16 [R53+0x1c], R96 ;  /* 0x00001c6035007388 */ /* 0x000fe80000000400 */
[----:B------:R-:W-:Y:S01]  /*72b0*/  STS.U16 [R53+0x1e], R42 ;  /* 0x00001e2a35007388 */ /* 0x000fe20000000400 */
[----:B------:R-:W-:-:S06]  /*72c0*/  NOP ;  /* 0x0000000000007918 */ /* 0x000fcc0000000000 */
[----:B------:R-:W-:Y:S04]  /*72d0*/  LDS.U16 R33, [R33] ;  /* 0x0000000021217984 */ /* 0x000fe80000000400 */
[----:B------:R1:W-:Y:S04]  /*72e0*/  LDS.U16 R41, [R34+0x40] ;  /* 0x0000400022297984 */ /* 0x0003e80000000400 */
[----:B------:R-:W-:Y:S04]  /*72f0*/  LDS.U16 R43, [R35+0x80] ;  /* 0x00008000232b7984 */ /* 0x000fe80000000400 */
[----:B------:R-:W-:Y:S01]  /*7300*/  LDS.U16 R55, [R36+0xc0] ;  /* 0x0000c00024377984 */ /* 0x000fe20000000400 */
[----:B-1----:R-:W-:-:S03]  /*7310*/  SHF.R.S32.HI R34, RZ, 0x1f, R73 ;  /* 0x0000001fff227819 */ /* 0x002fc60000011449 */
[----:B------:R1:W-:Y:S02]  /*7320*/  LDS.U16 R57, [R37+0x100] ;  /* 0x0001000025397984 */ /* 0x0003e40000000400 */
[----:B------:R-:W-:Y:S02]  /*7330*/  IMAD R34, R34, c[0x0][0x210], RZ ;  /* 0x0000840022227a24 */ /* 0x000fe400078e02ff */
[----:B------:R-:W-:Y:S04]  /*7340*/  LDS.U16 R59, [R38+0x140] ;  /* 0x00014000263b7984 */ /* 0x000fe80000000400 */
[----:B------:R-:W-:Y:S01]  /*7350*/  LDS.U16 R39, [R39+0x180] ;  /* 0x0001800027277984 */ /* 0x000fe20000000400 */
[----:B-1----:R-:W-:-:S03]  /*7360*/  IMAD R37, R73, c[0x0][0x214], R34 ;  /* 0x0000850049257a24 */ /* 0x002fc600078e0222 */
        /* <DEDUP_REMOVED lines=12> */
[----:B------:R-:W1:Y:S02]  /*7430*/  LDS R69, [0x840] ;  /* 0x00084000ff457984 */ /* 0x000e640000000800 */
[----:B-1----:R-:W-:-:S13]  /*7440*/  ISETP.GE.AND P0, PT, R80, R69, PT ;  /* 0x000000455000720c */ /* 0x002fda0003f06270 */
        /* <DEDUP_REMOVED lines=13> */
.L_x_3147:
[----:B------:R-:W-:Y:S05]  /*7520*/  BSYNC B0 ;  /* 0x0000000000007941 */ /* 0x000fea0003800000 */
.L_x_3146:
[----:B------:R-:W-:Y:S01]  /*7530*/  MOV R34, R30 ;  /* 0x0000001e00227202 */ /* 0x000fe20000000f00 */
[----:B------:R-:W-:Y:S01]  /*7540*/  IMAD.MOV.U32 R35, RZ, RZ, R71 ;  /* 0x000000ffff237224 */ /* 0x000fe200078e0047 */
[----:B-1----:R-:W-:Y:S01]  /*7550*/  LOP3.LUT R36, R80, 0x20, RZ, 0xfc, !PT ;  /* 0x0000002050247812 */ /* 0x002fe200078efcff */
        /* <DEDUP_REMOVED lines=62> */
.L_x_3148:
[----:B------:R-:W-:Y:S05]  /*7940*/  EXIT ;  /* 0x000000000000794d */ /* 0x000fea0003800000 */
.L_x_3150:
        /* <DEDUP_REMOVED lines=11> */
.L_x_8882:


//--------------------- .text._Z25selective_scan_fwd_kernelI32Selective_Scan_fwd_kernel_traitsILi64ELi16ELi1ELb0ELb1ELb1ELb0ELb1EN3c104HalfEffEEv13SSMParamsBase --------------------------
	.section	.text._Z25selective_scan_fwd_kernelI32Selective_Scan_fwd_kernel_traitsILi64ELi16ELi1ELb0ELb1ELb1ELb0ELb1EN3c104HalfEffEEv13SSMParamsBase,"ax",@progbits
	.sectioninfo	@"SHI_REGISTERS=168"
	.align	128
        .global         _Z25selective_scan_fwd_kernelI32Selective_Scan_fwd_kernel_traitsILi64ELi16ELi1ELb0ELb1ELb1ELb0ELb1EN3c104HalfEffEEv13SSMParamsBase
        .type           _Z25selective_scan_fwd_kernelI32Selective_Scan_fwd_kernel_traitsILi64ELi16ELi1ELb0ELb1ELb1ELb0ELb1EN3c104HalfEffEEv13SSMParamsBase,@function
        .size           _Z25selective_scan_fwd_kernelI32Selective_Scan_fwd_kernel_traitsILi64ELi16ELi1ELb0ELb1ELb1ELb0ELb1EN3c104HalfEffEEv13SSMParamsBase,(.L_x_8883 - _Z25selective_scan_fwd_kernelI32Selective_Scan_fwd_kernel_traitsILi64ELi16ELi1ELb0ELb1ELb1ELb0ELb1EN3c104HalfEffEEv13SSMParamsBase)
        .other          _Z25selective_scan_fwd_kernelI32Selective_Scan_fwd_kernel_traitsILi64ELi16ELi1ELb0ELb1ELb1ELb0ELb1EN3c104HalfEffEEv13SSMParamsBase,@"STO_CUDA_ENTRY STV_DEFAULT"
_Z25selective_scan_fwd_kernelI32Selective_Scan_fwd_kernel_traitsILi64ELi16ELi1ELb0ELb1ELb1ELb0ELb1EN3c104HalfEffEEv13SSMParamsBase:
.text._Z25selective_scan_fwd_kernelI32Selective_Scan_fwd_kernel_traitsILi64ELi16ELi1ELb0ELb1ELb1ELb0ELb1EN3c104HalfEffEEv13SSMParamsBase:
        /* <DEDUP_REMOVED lines=35> */
.L_x_3151:
        /* <DEDUP_REMOVED lines=28> */
.L_x_3152:
        /* <DEDUP_REMOVED lines=11> */
.L_x_3153:
        /* <DEDUP_REMOVED lines=36> */
[----:B------:R-:W-:Y:S02]  /*06e0*/  IMAD.MOV.U32 R147, RZ, RZ, RZ ;  /* 0x000000ffff937224 */ /* 0x000fe400078e00ff */
[----:B------:R-:W-:Y:S02]  /*06f0*/  IMAD.MOV.U32 R75, RZ, RZ, RZ ;  /* 0x000000ffff4b7224 */ /* 0x000fe400078e00ff */
        /* <DEDUP_REMOVED lines=39> */
[C---:B------:R-:W-:Y:S02]  /*0970*/  IMAD R12, R15.reuse, c[0x0][0x1f0], RZ ;  /* 0x00007c000f0c7a24 */ /* 0x040fe400078e02ff */
[----:B------:R-:W-:Y:S02]  /*0980*/  IMAD R14, R15, c[0x0][0x1c0], RZ ;  /* 0x000070000f0e7a24 */ /* 0x000fe400078e02ff */
[----:B------:R-:W-:Y:S02]  /*0990*/  IMAD.IADD R9, R7, 0x1, R9 ;  /* 0x0000000107097824 */ /* 0x000fe400078e0209 */
[----:B------:R-:W-:Y:S02]  /*09a0*/  IMAD.IADD R5, R5, 0x1, R11 ;  /* 0x0000000105057824 */ /* 0x000fe400078e020b */
[----:B------:R-:W-:Y:S02]  /*09b0*/  IMAD.MOV.U32 R8, RZ, RZ, R6 ;  /* 0x000000ffff087224 */ /* 0x000fe400078e0006 */
[----:B------:R-:W-:-:S02]  /*09c0*/  IMAD R15, R163, c[0x0][0x1e8], RZ ;  /* 0x00007a00a30f7a24 */ /* 0x000fc400078e02ff */
        /* <DEDUP_REMOVED lines=11> */
[----:B------:R-:W-:Y:S02]  /*0a80*/  IMAD R6, R12, c[0x0][0x1b8], RZ ;  /* 0x00006e000c067a24 */ /* 0x000fe400078e02ff */
[----:B------:R-:W-:Y:S01]  /*0a90*/  IMAD R17, R163, c[0x0][0x1f8], RZ ;  /* 0x00007e00a3117a24 */ /* 0x000fe200078e02ff */
[----:B------:R-:W-:Y:S01]  /*0aa0*/  LEA.HI.X R154, R154, c[0x0][0x274], R5, 0x1, P1 ;  /* 0x00009d009a9a7a11 */ /* 0x000fe200008f0c05 */
[----:B------:R-:W-:-:S04]  /*0ab0*/  IMAD.WIDE.U32 R4, R13, c[0x0][0x1b8], R8 ;  /* 0x00006e000d047a25 */ /* 0x000fc800078e0008 */
[----:B------:R-:W-:Y:S02]  /*0ac0*/  IMAD R79, R13, c[0x0][0x1bc], R6 ;  /* 0x00006f000d4f7a24 */ /* 0x000fe400078e0206 */
[----:B------:R-:W-:Y:S01]  /*0ad0*/  IMAD R17, R162, c[0x0][0x1fc], R17 ;  /* 0x00007f00a2117a24 */ /* 0x000fe200078e0211 */
[----:B------:R-:W-:Y:S02]  /*0ae0*/  LEA R90, P2, R4, c[0x0][0x258], 0x1 ;  /* 0x00009600045a7a11 */ /* 0x000fe400078408ff */
[----:B------:R-:W-:Y:S01]  /*0af0*/  IADD3 R79, R5, R79, RZ ;  /* 0x0000004f054f7210 */ /* 0x000fe20007ffe0ff */
        /* <DEDUP_REMOVED lines=9> */
[----:B------:R-:W-:-:S03]  /*0b90*/  ISETP.NE.AND.EX P2, PT, RZ, c[0x0][0x2cc], PT, P2 ;  /* 0x0000b300ff007a0c */ /* 0x000fc60003f45320 */
[----:B------:R-:W-:Y:S01]  /*0ba0*/  IMAD R19, R153, c[0x0][0x1c4], R14 ;  /* 0x0000710099137a24 */ /* 0x000fe200078e020e */
[----:B------:R-:W-:Y:S01]  /*0bb0*/  ISETP.NE.AND.EX P1, PT, RZ, c[0x0][0x2e4], PT, P1 ;  /* 0x0000b900ff007a0c */ /* 0x000fe20003f25310 */
[----:B------:R-:W-:Y:S02]  /*0bc0*/  IMAD R12, R12, c[0x0][0x1d8], RZ ;  /* 0x000076000c0c7a24 */ /* 0x000fe400078e02ff */
[----:B------:R-:W-:Y:S01]  /*0bd0*/  IMAD.IADD R11, R11, 0x1, R19 ;  /* 0x000000010b0b7824 */ /* 0x000fe200078e0213 */
[----:B------:R-:W-:Y:S01]  /*0be0*/  HFMA2.MMA R164, -RZ, RZ, 0, 0 ;  /* 0x00000000ffa47435 */ /* 0x000fe200000001ff */
[C---:B------:R-:W-:Y:S02]  /*0bf0*/  IMAD R77, R13.reuse, c[0x0][0x1dc], R12 ;  /* 0x000077000d4d7a24 */ /* 0x040fe400078e020c */
[----:B------:R-:W-:-:S04]  /*0c00*/  IMAD.WIDE.U32 R6, R13, c[0x0][0x1d8], R10 ;  /* 0x000076000d067a25 */ /* 0x000fc800078e000a */
[----:B------:R-:W-:Y:S02]  /*0c10*/  IMAD.MOV.U32 R159, RZ, RZ, RZ ;  /* 0x000000ffff9f7224 */ /* 0x000fe400078e00ff */
[----:B------:R-:W-:Y:S01]  /*0c20*/  @P3 IMAD.MOV.U32 R159, RZ, RZ, c[0x0][0x2d8] ;  /* 0x0000b600ff9f3624 */ /* 0x000fe200078e00ff */
[----:B------:R-:W-:Y:S01]  /*0c30*/  LEA R78, P4, R6, c[0x0][0x260], 0x1 ;  /* 0x00009800064e7a11 */ /* 0x000fe200078808ff */
[----:B------:R-:W-:Y:S02]  /*0c40*/  IMAD.IADD R77, R7, 0x1, R77 ;  /* 0x00000001074d7824 */ /* 0x000fe400078e024d */
        /* <DEDUP_REMOVED lines=13> */
[----:B----4-:R-:W-:Y:S01]  /*0d20*/  IMAD.IADD R165, R2, 0x1, -R153 ;  /* 0x0000000102a57824 */ /* 0x010fe200078e0a99 */
[----:B------:R-:W-:Y:S01]  /*0d30*/  MOV R2, RZ ;  /* 0x000000ff00027202 */ /* 0x000fe20000000f00 */
[----:B------:R-:W-:Y:S01]  /*0d40*/  IMAD.MOV.U32 R7, RZ, RZ, RZ ;  /* 0x000000ffff077224 */ /* 0x000fe200078e00ff */
[----:B------:R-:W-:Y:S01]  /*0d50*/  SEL R76, R76, 0x800, P6 ;  /* 0x000008004c4c7807 */ /* 0x000fe20003000000 */
[----:B------:R-:W-:-:S02]  /*0d60*/  @P3 IMAD.MOV.U32 R160, RZ, RZ, c[0x0][0x2d8] ;  /* 0x0000b600ffa03624 */ /* 0x000fc400078e00ff */
[----:B------:R-:W-:Y:S02]  /*0d70*/  @P3 IMAD.MOV.U32 R161, RZ, RZ, c[0x0][0x2dc] ;  /* 0x0000b700ffa13624 */ /* 0x000fe400078e00ff */
[----:B------:R-:W-:Y:S02]  /*0d80*/  @P1 IMAD.MOV.U32 R7, RZ, RZ, c[0x0][0x2e0] ;  /* 0x0000b800ff071624 */ /* 0x000fe400078e00ff */
[----:B------:R-:W-:Y:S01]  /*0d90*/  @P1 IMAD.MOV.U32 R2, RZ, RZ, c[0x0][0x2e4] ;  /* 0x0000b900ff021624 */ /* 0x000fe200078e00ff */
[----:B--2---:R-:W-:Y:S01]  /*0da0*/  @!P0 SHF.R.S32.HI R96, RZ, 0x1f, R91 ;  /* 0x0000001fff608819 */ /* 0x004fe2000001145b */
[----:B------:R-:W-:Y:S05]  /*0db0*/  @P4 BRA P2, `(.L_x_3154) ;  /* 0x000001e000004947 */ /* 0x000fea0001000000 */
[-C--:B------:R-:W-:Y:S01]  /*0dc0*/  IABS R9, R76.reuse ;  /* 0x0000004c00097213 */ /* 0x080fe20000000000 */
[----:B-----5:R-:W-:Y:S01]  /*0dd0*/  IMAD.MOV.U32 R75, RZ, RZ, RZ ;  /* 0x000000ffff4b7224 */ /* 0x020fe200078e00ff */
[----:B------:R-:W-:Y:S02]  /*0de0*/  IADD3 R7, R165, -0x1, R76 ;  /* 0xffffffffa5077810 */ /* 0x000fe40007ffe04c */
[----:B------:R-:W0:Y:S01]  /*0df0*/  I2F.RP R2, R9 ;  /* 0x0000000900027306 */ /* 0x000e220000209400 */
[----:B------:R-:W-:-:S02]  /*0e00*/  IABS R10, R76 ;  /* 0x0000004c000a7213 */ /* 0x000fc40000000000 */
[----:B------:R-:W-:-:S03]  /*0e10*/  MOV R158, RZ ;  /* 0x000000ff009e7202 */ /* 0x000fc60000000f00 */
[----:B------:R-:W-:Y:S02]  /*0e20*/  IMAD.MOV R10, RZ, RZ, -R10 ;  /* 0x000000ffff0a7224 */ /* 0x000fe400078e0a0a */
        /* <DEDUP_REMOVED lines=23> */
.L_x_3154:
        /* <DEDUP_REMOVED lines=18> */
.L_x_3155:
[----:B------:R-:W-:-:S13]  /*10c0*/  ISETP.GE.AND P0, PT, R74, 0x1, PT ;  /* 0x000000014a00780c */ /* 0x000fda0003f06270 */
[----:B------:R-:W-:Y:S05]  /*10d0*/  @!P0 EXIT ;  /* 0x000000000000894d */ /* 0x000fea0003800000 */
[----:B------:R-:W0:Y:S01]  /*10e0*/  S2R R73, SR_LANEID ;  /* 0x0000000000497919 */ /* 0x000e220000000000 */
[C---:B------:R-:W-:Y:S01]  /*10f0*/  LEA R82, P0, R0.reuse, R83, 0x2 ;  /* 0x0000005300527211 */ /* 0x040fe200078010ff */
[----:B------:R-:W-:Y:S02]  /*1100*/  IMAD.MOV.U32 R72, RZ, RZ, RZ ;  /* 0x000000ffff487224 */ /* 0x000fe400078e00ff */
[----:B------:R-:W-:Y:S01]  /*1110*/  IMAD.MOV.U32 R151, RZ, RZ, RZ ;  /* 0x000000ffff977224 */ /* 0x000fe200078e00ff */
[----:B------:R-:W-:Y:S02]  /*1120*/  LEA.HI.X R83, R0, R8, R3, 0x2, P0 ;  /* 0x0000000800537211 */ /* 0x000fe400000f1403 */
.L_x_3202:
[----:B------:R-:W-:-:S04]  /*1130*/  ISETP.NE.U32.AND P0, PT, R159, RZ, PT ;  /* 0x000000ff9f00720c */ /* 0x000fc80003f05070 */
[----:B------:R-:W-:-:S13]  /*1140*/  ISETP.NE.AND.EX P0, PT, R164, RZ, PT, P0 ;  /* 0x000000ffa400720c */ /* 0x000fda0003f05300 */
[----:B------:R-:W-:-:S04]  /*1150*/  @P0 IMAD.IADD R3, R72, 0x1, R158 ;  /* 0x0000000148030824 */ /* 0x000fc800078e029e */
[----:B------:R-:W-:-:S05]  /*1160*/  @P0 IMAD.WIDE R2, R3, 0x4, R160 ;  /* 0x0000000403020825 */ /* 0x000fca00078e02a0 */
[----:B--2---:R-:W2:Y:S04]  /*1170*/  @P0 LDG.E R71, [R2.64] ;  /* 0x0000000402470981 */ /* 0x004ea8000c1e1900 */
[----:B------:R-:W2:Y:S01]  /*1180*/  @P0 LDG.E R0, [R2.64+0x4] ;  /* 0x0000040402000981 */ /* 0x000ea2000c1e1900 */
[----:B------:R-:W-:Y:S02]  /*1190*/  @!P0 IMAD.IADD R5, R165, 0x1, -R151 ;  /* 0x00000001a5058824 */ /* 0x000fe400078e0a97 */
        /* <DEDUP_REMOVED lines=17> */
[----:B------:R-:W-:-:S02]  /*12b0*/  PRMT R12, RZ, 0x7610, R12 ;  /* 0x00007610ff0c7816 */ /* 0x000fc4000000000c */
[C---:B-1----:R-:W-:Y:S02]  /*12c0*/  SHF.L.U32 R150, R152.reuse, 0x4, RZ ;  /* 0x0000000498967819 */ /* 0x042fe400000006ff */
[----:B------:R-:W-:Y:S02]  /*12d0*/  LOP3.LUT R85, R152, 0x1f, RZ, 0xc0, !PT ;  /* 0x0000001f98557812 */ /* 0x000fe400078ec0ff */
[----:B------:R-:W-:Y:S02]  /*12e0*/  LOP3.LUT R150, R150, 0xfffffe00, RZ, 0xc0, !PT ;  /* 0xfffffe0096967812 */ /* 0x000fe400078ec0ff */
[----:B------:R-:W-:Y:S02]  /*12f0*/  PRMT R15, RZ, 0x7610, R15 ;  /* 0x00007610ff0f7816 */ /* 0x000fe4000000000f */
[----:B------:R-:W-:Y:S02]  /*1300*/  LOP3.LUT R84, R150, R85, RZ, 0xfc, !PT ;  /* 0x0000005596547212 */ /* 0x000fe400078efcff */
[----:B------:R-:W-:-:S02]  /*1310*/  PRMT R14, RZ, 0x7610, R14 ;  /* 0x00007610ff0e7816 */ /* 0x000fc4000000000e */
[C---:B------:R-:W-:Y:S02]  /*1320*/  LOP3.LUT R0, R84.reuse, 0x20, RZ, 0xfc, !PT ;  /* 0x0000002054007812 */ /* 0x040fe400078efcff */
[----:B------:R-:W-:Y:S02]  /*1330*/  LOP3.LUT R2, R84, 0x40, RZ, 0xfc, !PT ;  /* 0x0000004054027812 */ /* 0x000fe400078efcff */
[-C--:B------:R-:W-:Y:S02]  /*1340*/  ISETP.GE.AND P5, PT, R0, R71.reuse, PT ;  /* 0x000000470000720c */ /* 0x080fe40003fa6270 */
[----:B------:R-:W-:Y:S02]  /*1350*/  ISETP.GE.AND P4, PT, R2, R71, PT ;  /* 0x000000470200720c */ /* 0x000fe40003f86270 */
[C---:B------:R-:W-:Y:S02]  /*1360*/  LOP3.LUT R4, R84.reuse, 0x60, RZ, 0xfc, !PT ;  /* 0x0000006054047812 */ /* 0x040fe400078efcff */
[----:B------:R-:W-:-:S02]  /*1370*/  LOP3.LUT R0, R84, 0x80, RZ, 0xfc, !PT ;  /* 0x0000008054007812 */ /* 0x000fc400078efcff */
[-C--:B------:R-:W-:Y:S02]  /*1380*/  ISETP.GE.AND P3, PT, R4, R71.reuse, PT ;  /* 0x000000470400720c */ /* 0x080fe40003f66270 */
[-C--:B------:R-:W-:Y:S02]  /*1390*/  ISETP.GE.AND P2, PT, R0, R71.reuse, PT ;  /* 0x000000470000720c */ /* 0x080fe40003f46270 */
[----:B------:R-:W-:Y:S02]  /*13a0*/  LOP3.LUT R2, R84, 0xa0, RZ, 0xfc, !PT ;  /* 0x000000a054027812 */ /* 0x000fe400078efcff */
[----:B------:R-:W-:Y:S02]  /*13b0*/  @P5 LOP3.LUT R70, R70, 0x400, RZ, 0xfc, !PT ;  /* 0x0000040046465812 */ /* 0x000fe400078efcff */
[----:B------:R-:W-:Y:S01]  /*13c0*/  ISETP.GE.AND P1, PT, R2, R71, PT ;  /* 0x000000470200720c */ /* 0x000fe20003f26270 */
[----:B------:R-:W-:Y:S01]  /*13d0*/  IMAD.WIDE R2, R84, 0x2, R154 ;  /* 0x0000000254027825 */ /* 0x000fe200078e029a */
[----:B------:R-:W-:-:S02]  /*13e0*/  LOP3.LUT R70, R70, 0xfffffdff, RZ, 0xc0, !PT ;  /* 0xfffffdff46467812 */ /* 0x000fc400078ec0ff */
[----:B------:R-:W-:Y:S02]  /*13f0*/  LOP3.LUT R6, R84, 0xc0, RZ, 0xfc, !PT ;  /* 0x000000c054067812 */ /* 0x000fe400078efcff */
        /* <DEDUP_REMOVED lines=51> */
[----:B------:R-:W-:Y:S02]  /*1730*/  PRMT R16, RZ, 0x7610, R16 ;  /* 0x00007610ff107816 */ /* 0x000fe40000000010 */
[----:B------:R-:W-:Y:S01]  /*1740*/  PRMT R19, RZ, 0x7610, R19 ;  /* 0x00007610ff137816 */ /* 0x000fe20000000013 */
        /* <DEDUP_REMOVED lines=35> */
[----:B------:R-:W-:Y:S02]  /*1980*/  IADD3 R41, R18, 0x180, RZ ;  /* 0x0000018012297810 */ /* 0x000fe40007ffe0ff */
[-C--:B------:R-:W-:Y:S01]  /*1990*/  LEA.HI.SX32 R35, R35, R18.reuse, 0x1b ;  /* 0x0000001223237211 */ /* 0x080fe200078fdaff */
[----:B------:R-:W-:Y:S01]  /*19a0*/  IMAD.SHL.U32 R64, R29, 0x2, RZ ;  /* 0x000000021d407824 */ /* 0x000fe200078e00ff */
[----:B------:R-:W-:Y:S02]  /*19b0*/  LOP3.LUT P6, RZ, R70, 0x20, RZ, 0xc0, !PT ;  /* 0x0000002046ff7812 */ /* 0x000fe400078cc0ff */
[----:B------:R-:W-:Y:S02]  /*19c0*/  IADD3 R43, R18, 0x1a0, RZ ;  /* 0x000001a0122b7810 */ /* 0x000fe40007ffe0ff */
[----:B------:R-:W-:-:S02]  /*19d0*/  LEA.HI.SX32 R3, R3, R18, 0x1b ;  /* 0x0000001203037211 */ /* 0x000fc400078fdaff */
[----:B------:R-:W-:Y:S01]  /*19e0*/  SHF.L.U32 R65, R27, 0x1, RZ ;  /* 0x000000011b417819 */ /* 0x000fe200000006ff */
[----:B------:R-:W-:Y:S01]  /*19f0*/  IMAD.SHL.U32 R63, R31, 0x2, RZ ;  /* 0x000000021f3f7824 */ /* 0x000fe200078e00ff */
[C---:B------:R-:W-:Y:S01]  /*1a00*/  IADD3 R45, R18.reuse, 0x1c0, RZ ;  /* 0x000001c0122d7810 */ /* 0x040fe20007ffe0ff */
        /* <DEDUP_REMOVED lines=8> */
[-C--:B------:R-:W-:Y:S02]  /*1a90*/  LEA.HI.SX32 R43, R43, R18.reuse, 0x1b ;  /* 0x000000122b2b7211 */ /* 0x080fe400078fdaff */
[C---:B------:R-:W-:Y:S02]  /*1aa0*/  LOP3.LUT P6, RZ, R70.reuse, 0x40, RZ, 0xc0, !PT ;  /* 0x0000004046ff7812 */ /* 0x040fe400078cc0ff */
[-C--:B------:R-:W-:Y:S01]  /*1ab0*/  LEA.HI.SX32 R45, R45, R18.reuse, 0x1b ;  /* 0x000000122d2d7211 */ /* 0x080fe200078fdaff */
[----:B------:R-:W-:Y:S01]  /*1ac0*/  IMAD.SHL.U32 R58, R39, 0x2, RZ ;  /* 0x00000002273a7824 */ /* 0x000fe200078e00ff */
[----:B------:R-:W-:Y:S02]  /*1ad0*/  LEA.HI.SX32 R47, R47, R18, 0x1b ;  /* 0x000000122f2f7211 */ /* 0x000fe400078fdaff */
[----:B------:R-:W-:Y:S01]  /*1ae0*/  SHF.L.U32 R59, R37, 0x1, RZ ;  /* 0x00000001253b7819 */ /* 0x000fe200000006ff */
[----:B------:R-:W-:Y:S01]  /*1af0*/  IMAD.SHL.U32 R57, R41, 0x2, RZ ;  /* 0x0000000229397824 */ /* 0x000fe200078e00ff */
[----:B------:R-:W-:Y:S01]  /*1b00*/  P2R R44, PR, RZ, 0x40 ;  /* 0x00000040ff2c7803 */ /* 0x000fe20000000000 */
[----:B------:R-:W-:Y:S01]  /*1b10*/  IMAD.SHL.U32 R56, R43, 0x2, RZ ;  /* 0x000000022b387824 */ /* 0x000fe200078e00ff */
[----:B------:R-:W-:Y:S01]  /*1b20*/  LOP3.LUT P6, RZ, R70, 0x80, RZ, 0xc0, !PT ;  /* 0x0000008046ff7812 */ /* 0x000fe200078cc0ff */
[----:B------:R-:W-:-:S02]  /*1b30*/  IMAD.SHL.U32 R55, R45, 0x2, RZ ;  /* 0x000000022d377824 */ /* 0x000fc400078e00ff */
[----:B------:R-:W-:Y:S01]  /*1b40*/  IMAD.SHL.U32 R54, R47, 0x2, RZ ;  /* 0x000000022f367824 */ /* 0x000fe200078e00ff */
        /* <DEDUP_REMOVED lines=18> */
[----:B0-----:R-:W-:-:S03]  /*1c70*/  LEA R0, R73, R150, 0x4 ;  /* 0x0000009649007211 */ /* 0x001fc600078e20ff */
        /* <DEDUP_REMOVED lines=146> */
.L_x_3157:
[----:B---34-:R-:W-:Y:S05]  /*25a0*/  BSYNC B0 ;  /* 0x0000000000007941 */ /* 0x018fea0003800000 */
.L_x_3156:
        /* <DEDUP_REMOVED lines=37> */
.L_x_3159:
[----:B------:R-:W-:Y:S05]  /*2800*/  BSYNC B0 ;  /* 0x0000000000007941 */ /* 0x000fea0003800000 */
.L_x_3158:
        /* <DEDUP_REMOVED lines=37> */
.L_x_3161:
[----:B------:R-:W-:Y:S05]  /*2a60*/  BSYNC B0 ;  /* 0x0000000000007941 */ /* 0x000fea0003800000 */
.L_x_3160:
        /* <DEDUP_REMOVED lines=37> */
.L_x_3163:
[----:B------:R-:W-:Y:S05]  /*2cc0*/  BSYNC B0 ;  /* 0x0000000000007941 */ /* 0x000fea0003800000 */
.L_x_3162:
        /* <DEDUP_REMOVED lines=37> */
.L_x_3165:
[----:B------:R-:W-:Y:S05]  /*2f20*/  BSYNC B0 ;  /* 0x0000000000007941 */ /* 0x000fea0003800000 */
.L_x_3164:
        /* <DEDUP_REMOVED lines=37> */
.L_x_3167:
[----:B------:R-:W-:Y:S05]  /*3180*/  BSYNC B0 ;  /* 0x0000000000007941 */ /* 0x000fea0003800000 */
.L_x_3166:
        /* <DEDUP_REMOVED lines=37> */
.L_x_3169:
[----:B------:R-:W-:Y:S05]  /*33e0*/  BSYNC B0 ;  /* 0x0000000000007941 */ /* 0x000fea0003800000 */
.L_x_3168:
        /* <DEDUP_REMOVED lines=37> */
.L_x_3171:
[----:B------:R-:W-:Y:S05]  /*3640*/  BSYNC B0 ;  /* 0x0000000000007941 */ /* 0x000fea0003800000 */
.L_x_3170:
        /* <DEDUP_REMOVED lines=37> */
.L_x_3173:
[----:B------:R-:W-:Y:S05]  /*38a0*/  BSYNC B0 ;  /* 0x0000000000007941 */ /* 0x000fea0003800000 */
.L_x_3172:
        /* <DEDUP_REMOVED lines=37> */
.L_x_3175:
[----:B------:R-:W-:Y:S05]  /*3b00*/  BSYNC B0 ;  /* 0x0000000000007941 */ /* 0x000fea0003800000 */
.L_x_3174:
        /* <DEDUP_REMOVED lines=39> */
.L_x_3177:
[----:B------:R-:W-:Y:S05]  /*3d80*/  BSYNC B0 ;  /* 0x0000000000007941 */ /* 0x000fea0003800000 */
.L_x_3176:
        /* <DEDUP_REMOVED lines=42> */
.L_x_3179:
[----:B------:R-:W-:Y:S05]  /*4030*/  BSYNC B0 ;  /* 0x0000000000007941 */ /* 0x000fea0003800000 */
.L_x_3178:
        /* <DEDUP_REMOVED lines=42> */
.L_x_3181:
[----:B------:R-:W-:Y:S05]  /*42e0*/  BSYNC B0 ;  /* 0x0000000000007941 */ /* 0x000fea0003800000 */
.L_x_3180:
        /* <DEDUP_REMOVED lines=42> */
.L_x_3183:
[----:B------:R-:W-:Y:S05]  /*4590*/  BSYNC B0 ;  /* 0x0000000000007941 */ /* 0x000fea0003800000 */
.L_x_3182:
        /* <DEDUP_REMOVED lines=42> */
.L_x_3185:
[----:B------:R-:W-:Y:S05]  /*4840*/  BSYNC B0 ;  /* 0x0000000000007941 */ /* 0x000fea0003800000 */
.L_x_3184:
        /* <DEDUP_REMOVED lines=42> */
.L_x_3187:
[----:B------:R-:W-:Y:S05]  /*4af0*/  BSYNC B0 ;  /* 0x0000000000007941 */ /* 0x000fea0003800000 */
.L_x_3186:
        /* <DEDUP_REMOVED lines=30> */
.L_x_3198:
        /* <DEDUP_REMOVED lines=12> */
[----:B------:R-:W-:Y:S02]  /*4da0*/  LOP3.LUT P4, RZ, R70, 0x100, RZ, 0xc0, !PT ;  /* 0x0000010046ff7812 */ /* 0x000fe4000788c0ff */
[----:B------:R-:W-:Y:S01]  /*4db0*/  IADD3 R41, R43, R41, RZ ;  /* 0x000000292b297210 */ /* 0x000fe20007ffe0ff */
[----:B------:R-:W-:Y:S01]  /*4dc0*/  IMAD R43, R97, c[0x0][0x1d0], RZ ;  /* 0x00007400612b7a24 */ /* 0x000fe200078e02ff */
[----:B------:R-:W-:Y:S01]  /*4dd0*/  P2R R100, PR, RZ, 0x10 ;  /* 0x00000010ff647803 */ /* 0x000fe20000000000 */
[----:B------:R-:W-:Y:S01]  /*4de0*/  IMAD R89, R162, c[0x0][0x194], R89 ;  /* 0x00006500a2597a24 */ /* 0x000fe200078e0259 */
[----:B------:R-:W-:Y:S01]  /*4df0*/  LEA.HI.X R41, R42, R79, R41, 0x1, P5 ;  /* 0x0000004f2a297211 */ /* 0x000fe200028f0c29 */
[----:B------:R-:W-:Y:S01]  /*4e00*/  IMAD R43, R0, c[0x0][0x1d4], R43 ;  /* 0x00007500002b7a24 */ /* 0x000fe200078e022b */
[----:B------:R-:W-:-:S02]  /*4e10*/  LEA R42, P5, R86, R78, 0x1 ;  /* 0x0000004e562a7211 */ /* 0x000fc400078a08ff */
[----:B------:R-:W-:Y:S01]  /*4e20*/  LOP3.LUT P4, RZ, R70, 0x200, RZ, 0xc0, !PT ;  /* 0x0000020046ff7812 */ /* 0x000fe2000788c0ff */
[----:B------:R-:W-:Y:S01]  /*4e30*/  IMAD.IADD R43, R87, 0x1, R43 ;  /* 0x00000001572b7824 */ /* 0x000fe200078e022b */
[----:B------:R-:W-:Y:S02]  /*4e40*/  PRMT R107, RZ, 0x7610, R107 ;  /* 0x00007610ff6b7816 */ /* 0x000fe4000000006b */
[----:B------:R-:W-:Y:S02]  /*4e50*/  P2R R99, PR, RZ, 0x10 ;  /* 0x00000010ff637803 */ /* 0x000fe40000000000 */
[----:B------:R-:W-:Y:S01]  /*4e60*/  LEA.HI.X R43, R86, R77, R43, 0x1, P5 ;  /* 0x0000004d562b7211 */ /* 0x000fe200028f0c2b */
[----:B------:R-:W-:Y:S01]  /*4e70*/  IMAD.WIDE.U32 R86, R162, c[0x0][0x190], RZ ;  /* 0x00006400a2567a25 */ /* 0x000fe200078e00ff */
[C---:B------:R-:W-:Y:S02]  /*4e80*/  LOP3.LUT P4, RZ, R70.reuse, 0x400, RZ, 0xc0, !PT ;  /* 0x0000040046ff7812 */ /* 0x040fe4000788c0ff */
[----:B------:R-:W-:Y:S01]  /*4e90*/  P2R R103, PR, RZ, 0x8 ;  /* 0x00000008ff677803 */ /* 0x000fe20000000000 */
[----:B------:R-:W-:Y:S01]  /*4ea0*/  IMAD.IADD R87, R87, 0x1, R89 ;  /* 0x0000000157577824 */ /* 0x000fe200078e0259 */
[----:B------:R-:W-:Y:S01]  /*4eb0*/  P2R R98, PR, RZ, 0x10 ;  /* 0x00000010ff627803 */ /* 0x000fe20000000000 */
[----:B------:R-:W-:Y:S01]  /*4ec0*/  IMAD R89, R97, c[0x0][0x198], RZ ;  /* 0x0000660061597a24 */ /* 0x000fe200078e02ff */
[----:B------:R-:W-:Y:S01]  /*4ed0*/  LOP3.LUT P4, RZ, R70, 0x800, RZ, 0xc0, !PT ;  /* 0x0000080046ff7812 */ /* 0x000fe2000788c0ff */
        /* <DEDUP_REMOVED lines=13> */
[----:B------:R-:W-:Y:S02]  /*4fb0*/  P2R R106, PR, RZ, 0x1 ;  /* 0x00000001ff6a7803 */ /* 0x000fe40000000000 */
[----:B------:R-:W-:Y:S01]  /*4fc0*/  LOP3.LUT P0, RZ, R70, 0x8, RZ, 0xc0, !PT ;  /* 0x0000000846ff7812 */ /* 0x000fe2000780c0ff */
[----:B------:R-:W3:Y:S01]  /*4fd0*/  @!P4 LDG.E.U16 R86, [R40.64] ;  /* 0x000000042856c981 */ /* 0x000ee2000c1e1500 */
        /* <DEDUP_REMOVED lines=12> */
[----:B------:R-:W2:Y:S01]  /*50a0*/  @!P2 LDG.E.U16 R112, [R40.64+0x180] ;  /* 0x000180042870a981 */ /* 0x000ea2000c1e1500 */
[----:B------:R-:W-:Y:S02]  /*50b0*/  PRMT R116, RZ, 0x7610, R116 ;  /* 0x00007610ff747816 */ /* 0x000fe40000000074 */
[----:B------:R-:W-:Y:S01]  /*50c0*/  PRMT R115, RZ, 0x7610, R115 ;  /* 0x00007610ff737816 */ /* 0x000fe20000000073 */
[----:B------:R-:W2:Y:S01]  /*50d0*/  @!P1 LDG.E.U16 R111, [R40.64+0x1c0] ;  /* 0x0001c004286f9981 */ /* 0x000ea2000c1e1500 */
[----:B------:R-:W-:Y:S02]  /*50e0*/  PRMT R118, RZ, 0x7610, R118 ;  /* 0x00007610ff767816 */ /* 0x000fe40000000076 */
[----:B------:R-:W-:Y:S01]  /*50f0*/  PRMT R117, RZ, 0x7610, R117 ;  /* 0x00007610ff757816 */ /* 0x000fe20000000075 */
[----:B------:R-:W2:Y:S01]  /*5100*/  @!P0 LDG.E.U16 R114, [R40.64+0x200] ;  /* 0x0002000428728981 */ /* 0x000ea2000c1e1500 */
[----:B------:R-:W-:-:S02]  /*5110*/  PRMT R120, RZ, 0x7610, R120 ;  /* 0x00007610ff787816 */ /* 0x000fc40000000078 */
[----:B------:R-:W-:Y:S01]  /*5120*/  PRMT R119, RZ, 0x7610, R119 ;  /* 0x00007610ff777816 */ /* 0x000fe20000000077 */
[----:B------:R-:W2:Y:S01]  /*5130*/  @!P4 LDG.E.U16 R108, [R40.64+0x80] ;  /* 0x00008004286cc981 */ /* 0x000ea2000c1e1500 */
[----:B------:R-:W-:Y:S02]  /*5140*/  ISETP.NE.AND P4, PT, R100, RZ, PT ;  /* 0x000000ff6400720c */ /* 0x000fe40003f85270 */
[----:B------:R-:W-:Y:S01]  /*5150*/  ISETP.NE.AND P3, PT, R103, RZ, PT ;  /* 0x000000ff6700720c */ /* 0x000fe20003f65270 */
[----:B------:R-:W4:Y:S01]  /*5160*/  @!P5 LDG.E.U16 R113, [R40.64+0x240] ;  /* 0x000240042871d981 */ /* 0x000f22000c1e1500 */
[----:B------:R-:W-:-:S03]  /*5170*/  ISETP.NE.AND P2, PT, R104, RZ, PT ;  /* 0x000000ff6800720c */ /* 0x000fc60003f45270 */
[----:B------:R-:W4:Y:S06]  /*5180*/  @!P6 LDG.E.U16 R116, [R40.64+0x280] ;  /* 0x000280042874e981 */ /* 0x000f2c000c1e1500 */
[----:B------:R-:W4:Y:S01]  /*5190*/  @!P4 LDG.E.U16 R107, [R40.64+0xc0] ;  /* 0x0000c004286bc981 */ /* 0x000f22000c1e1500 */
[----:B------:R-:W-:Y:S02]  /*51a0*/  ISETP.NE.AND P4, PT, R101, RZ, PT ;  /* 0x000000ff6500720c */ /* 0x000fe40003f85270 */
[----:B------:R-:W-:Y:S01]  /*51b0*/  ISETP.NE.AND P1, PT, R105, RZ, PT ;  /* 0x000000ff6900720c */ /* 0x000fe20003f25270 */
[----:B------:R-:W4:Y:S01]  /*51c0*/  @!P3 LDG.E.U16 R118, [R40.64+0x300] ;  /* 0x000300042876b981 */ /* 0x000f22000c1e1500 */
[----:B------:R-:W-:-:S03]  /*51d0*/  ISETP.NE.AND P0, PT, R106, RZ, PT ;  /* 0x000000ff6a00720c */ /* 0x000fc60003f05270 */
[----:B------:R-:W4:Y:S06]  /*51e0*/  @!P2 LDG.E.U16 R117, [R40.64+0x340] ;  /* 0x000340042875a981 */ /* 0x000f2c000c1e1500 */
[----:B------:R-:W4:Y:S01]  /*51f0*/  @!P4 LDG.E.U16 R110, [R40.64+0x100] ;  /* 0x00010004286ec981 */ /* 0x000f22000c1e1500 */
[----:B------:R-:W-:-:S03]  /*5200*/  ISETP.NE.AND P4, PT, R102, RZ, PT ;  /* 0x000000ff6600720c */ /* 0x000fc60003f85270 */
[----:B------:R-:W4:Y:S04]  /*5210*/  @!P1 LDG.E.U16 R120, [R40.64+0x380] ;  /* 0x0003800428789981 */ /* 0x000f28000c1e1500 */
[----:B------:R-:W4:Y:S06]  /*5220*/  @!P0 LDG.E.U16 R119, [R40.64+0x3c0] ;  /* 0x0003c00428778981 */ /* 0x000f2c000c1e1500 */
[----:B------:R-:W4:Y:S04]  /*5230*/  @!P4 LDG.E.U16 R115, [R40.64+0x2c0] ;  /* 0x0002c0042873c981 */ /* 0x000f28000c1e1500 */
[----:B------:R-:W0:Y:S04]  /*5240*/  S2R R152, SR_TID.X ;  /* 0x0000000000987919 */ /* 0x000e280000002100 */
[----:B---3--:R0:W-:Y:S04]  /*5250*/  STS.U16 [R69], R86 ;  /* 0x0000005645007388 */ /* 0x0081e80000000400 */
[----:B-----5:R-:W-:Y:S04]  /*5260*/  STS.U16 [R68+0x40], R87 ;  /* 0x0000405744007388 */ /* 0x020fe80000000400 */
[----:B--2---:R-:W-:Y:S04]  /*5270*/  STS.U16 [R67+0x80], R108 ;  /* 0x0000806c43007388 */ /* 0x004fe80000000400 */
        /* <DEDUP_REMOVED lines=121> */
[----:B------:R-:W-:Y:S01]  /*5a10*/  FMUL.FTZ R87, R40, R37 ;  /* 0x0000002528577220 */ /* 0x000fe20000410000 */
[----:B------:R-:W-:Y:S02]  /*5a20*/  P2R R98, PR, RZ, 0x40 ;  /* 0x00000040ff627803 */ /* 0x000fe40000000000 */
[----:B------:R-:W-:-:S03]  /*5a30*/  LOP3.LUT P6, RZ, R70, 0x8, RZ, 0xc0, !PT ;  /* 0x0000000846ff7812 */ /* 0x000fc600078cc0ff */
[----:B------:R-:W1:Y:S01]  /*5a40*/  MUFU.EX2 R87, R87 ;  /* 0x0000005700577308 */ /* 0x000e620000000800 */
[----:B------:R-:W-:Y:S02]  /*5a50*/  P2R R99, PR, RZ, 0x40 ;  /* 0x00000040ff637803 */ /* 0x000fe40000000000 */
[----:B------:R-:W-:-:S04]  /*5a60*/  LOP3.LUT P6, RZ, R70, 0x10, RZ, 0xc0, !PT ;  /* 0x0000001046ff7812 */ /* 0x000fc800078cc0ff */
[----:B------:R-:W-:Y:S02]  /*5a70*/  P2R R100, PR, RZ, 0x40 ;  /* 0x00000040ff647803 */ /* 0x000fe40000000000 */
[----:B------:R-:W-:Y:S02]  /*5a80*/  LOP3.LUT P6, RZ, R70, 0x20, RZ, 0xc0, !PT ;  /* 0x0000002046ff7812 */ /* 0x000fe400078cc0ff */
[----:B------:R-:W-:Y:S02]  /*5a90*/  IADD3 R88, R86, 0xc, RZ ;  /* 0x0000000c56587810 */ /* 0x000fe40007ffe0ff */
[----:B------:R-:W-:Y:S02]  /*5aa0*/  P2R R101, PR, RZ, 0x40 ;  /* 0x00000040ff657803 */ /* 0x000fe40000000000 */
[----:B------:R-:W-:Y:S02]  /*5ab0*/  LOP3.LUT P6, RZ, R70, 0x40, RZ, 0xc0, !PT ;  /* 0x0000004046ff7812 */ /* 0x000fe400078cc0ff */
[----:B-1----:R-:W-:Y:S01]  /*5ac0*/  FSEL R136, R87, 1, !P5 ;  /* 0x3f80000057887808 */ /* 0x002fe20006800000 */
[----:B------:R-:W-:Y:S01]  /*5ad0*/  FMUL.FTZ R69, R40, R36 ;  /* 0x0000002428457220 */ /* 0x000fe20000410000 */
[----:B------:R-:W-:-:S02]  /*5ae0*/  ISETP.GE.U32.AND P5, PT, R88, R71, PT ;  /* 0x000000475800720c */ /* 0x000fc40003fa6070 */
[----:B------:R-:W-:Y:S02]  /*5af0*/  P2R R102, PR, RZ, 0x40 ;  /* 0x00000040ff667803 */ /* 0x000fe40000000000 */
[----:B------:R-:W-:Y:S01]  /*5b00*/  LOP3.LUT P6, RZ, R70, 0x80, RZ, 0xc0, !PT ;  /* 0x0000008046ff7812 */ /* 0x000fe200078cc0ff */
[----:B0-----:R-:W-:-:S05]  /*5b10*/  HADD2.F32 R41, -RZ, R41.H0_H0 ;  /* 0x20000029ff297230 */ /* 0x001fca0000004100 */
[----:B------:R-:W-:Y:S01]  /*5b20*/  FMUL.FTZ R41, R16, R41 ;  /* 0x0000002910297220 */ /* 0x000fe20000410000 */
[----:B------:R-:W-:Y:S01]  /*5b30*/  P2R R106, PR, RZ, 0x40 ;  /* 0x00000040ff6a7803 */ /* 0x000fe20000000000 */
[----:B------:R-:W-:-:S03]  /*5b40*/  FMUL.FTZ R87, R40, R35 ;  /* 0x0000002328577220 */ /* 0x000fc60000410000 */
[----:B------:R-:W-:Y:S02]  /*5b50*/  FSEL R139, R41, RZ, !P5 ;  /* 0x000000ff298b7208 */ /* 0x000fe40006800000 */
[----:B------:R-:W0:Y:S01]  /*5b60*/  LDS.U16 R41, [R53+0x1a] ;  /* 0x00001a0035297984 */ /* 0x000e220000000400 */
[----:B------:R-:W1:Y:S01]  /*5b70*/  MUFU.EX2 R69, R69 ;  /* 0x0000004500457308 */ /* 0x000e620000000800 */
[----:B------:R-:W-:-:S04]  /*5b80*/  LOP3.LUT P6, RZ, R70, 0x100, RZ, 0xc0, !PT ;  /* 0x0000010046ff7812 */ /* 0x000fc800078cc0ff */
[----:B------:R-:W-:Y:S02]  /*5b90*/  P2R R105, PR, RZ, 0x40 ;  /* 0x00000040ff697803 */ /* 0x000fe40000000000 */
[C---:B------:R-:W-:Y:S01]  /*5ba0*/  LOP3.LUT P6, RZ, R70.reuse, 0x200, RZ, 0xc0, !PT ;  /* 0x0000020046ff7812 */ /* 0x040fe200078cc0ff */
[----:B------:R-:W2:Y:S03]  /*5bb0*/  MUFU.EX2 R87, R87 ;  /* 0x0000005700577308 */ /* 0x000ea60000000800 */
[----:B------:R-:W-:Y:S02]  /*5bc0*/  P2R R104, PR, RZ, 0x40 ;  /* 0x00000040ff687803 */ /* 0x000fe40000000000 */
[----:B------:R-:W-:Y:S02]  /*5bd0*/  LOP3.LUT P6, RZ, R70, 0x400, RZ, 0xc0, !PT ;  /* 0x0000040046ff7812 */ /* 0x000fe400078cc0ff */
[----:B------:R-:W-:-:S02]  /*5be0*/  IADD3 R108, R86, 0xd, RZ ;  /* 0x0000000d566c7810 */ /* 0x000fc40007ffe0ff */
[----:B------:R-:W-:Y:S02]  /*5bf0*/  P2R R103, PR, RZ, 0x40 ;  /* 0x00000040ff677803 */ /* 0x000fe40000000000 */
[----:B------:R-:W-:Y:S02]  /*5c00*/  LOP3.LUT P6, RZ, R70, 0x800, RZ, 0xc0, !PT ;  /* 0x0000080046ff7812 */ /* 0x000fe400078cc0ff */
[----:B-1----:R-:W-:Y:S02]  /*5c10*/  FSEL R138, R69, 1, !P5 ;  /* 0x3f800000458a7808 */ /* 0x002fe40006800000 */
        /* <DEDUP_REMOVED lines=140> */
.L_x_3190:
        /* <DEDUP_REMOVED lines=13> */
.L_x_3189:
        /* <DEDUP_REMOVED lines=66> */
[----:B0-----:R-:W0:Y:S02]  /*69d0*/  LDS.128 R40, [0x1080] ;  /* 0x00108000ff287984 */ /* 0x001e240000000c00 */
        /* <DEDUP_REMOVED lines=15> */
.L_x_3192:
[----:B------:R-:W-:Y:S05]  /*6ad0*/  BSYNC B0 ;  /* 0x0000000000007941 */ /* 0x000fea0003800000 */
.L_x_3191:
        /* <DEDUP_REMOVED lines=44> */
.L_x_3195:
        /* <DEDUP_REMOVED lines=32> */
.L_x_3196:
[----:B------:R0:W5:Y:S02]  /*6fa0*/  LDG.E R41, [R82.64] ;  /* 0x0000000452297981 */ /* 0x000164000c1e1900 */
.L_x_3197:
        /* <DEDUP_REMOVED lines=16> */
.L_x_3194:
[----:B------:R-:W-:Y:S05]  /*70b0*/  BSYNC B0 ;  /* 0x0000000000007941 */ /* 0x000fea0003800000 */
.L_x_3193:
        /* <DEDUP_REMOVED lines=20> */
.L_x_3188:
[----:B------:R-:W-:Y:S01]  /*7200*/  BAR.SYNC.DEFER_BLOCKING 0x0 ;  /* 0x0000000000007b1d */ /* 0x000fe20000010000 */
[----:B------:R-:W-:Y:S02]  /*7210*/  F2FP.PACK_AB R31, R31, R32 ;  /* 0x000000201f1f723e */ /* 0x000fe400000000ff */
[----:B------:R-:W-:-:S02]  /*7220*/  F2FP.PACK_AB R29, R29, R30 ;  /* 0x0000001e1d1d723e */ /* 0x000fc400000000ff */
[----:B------:R-:W-:Y:S01]  /*7230*/  F2FP.PACK_AB R27, R27, R28 ;  /* 0x0000001c1b1b723e */ /* 0x000fe200000000ff */
[----:B------:R-:W-:Y:S01]  /*7240*/  BSSY B0, `(.L_x_3199) ;  /* 0x0000046000007945 */ /* 0x000fe20003800000 */
[----:B------:R-:W-:Y:S02]  /*7250*/  PRMT R0, R31, 0x7632, R0 ;  /* 0x000076321f007816 */ /* 0x000fe40000000000 */
        /* <DEDUP_REMOVED lines=11> */
[----:B------:R3:W-:Y:S01]  /*7310*/  STS.U16 [R53+0x6], R2 ;  /* 0x0000060235007388 */ /* 0x0007e20000000400 */
[----:B------:R-:W-:-:S03]  /*7320*/  SHF.R.S32.HI R40, RZ, 0x1f, R153 ;  /* 0x0000001fff287819 */ /* 0x000fc60000011499 */
[----:B------:R4:W-:Y:S01]  /*7330*/  STS.U16 [R53+0xa], R3 ;  /* 0x00000a0335007388 */ /* 0x0009e20000000400 */
[----:B--2---:R-:W-:-:S03]  /*7340*/  PRMT R0, R25, 0x7632, R0 ;  /* 0x0000763219007816 */ /* 0x004fc60000000000 */
[----:B------:R-:W-:Y:S01]  /*7350*/  STS.U16 [R53], R31 ;  /* 0x0000001f35007388 */ /* 0x000fe20000000400 */
[----:B---3--:R-:W-:-:S03]  /*7360*/  PRMT R2, R21, 0x7632, R2 ;  /* 0x0000763215027816 */ /* 0x008fc60000000002 */
[----:B------:R-:W-:Y:S01]  /*7370*/  STS.U16 [R53+0x4], R29 ;  /* 0x0000041d35007388 */ /* 0x000fe20000000400 */
[----:B----4-:R-:W-:-:S03]  /*7380*/  PRMT R3, R19, 0x7632, R3 ;  /* 0x0000763213037816 */ /* 0x010fc60000000003 */
[----:B------:R-:W-:Y:S04]  /*7390*/  STS.U16 [R53+0x8], R27 ;  /* 0x0000081b35007388 */ /* 0x000fe80000000400 */
[----:B------:R-:W-:Y:S04]  /*73a0*/  STS.U16 [R53+0xc], R25 ;  /* 0x00000c1935007388 */ /* 0x000fe80000000400 */
[----:B------:R2:W-:Y:S04]  /*73b0*/  STS.U16 [R53+0xe], R0 ;  /* 0x00000e0035007388 */ /* 0x0005e80000000400 */
[----:B------:R-:W-:Y:S04]  /*73c0*/  STS.U16 [R53+0x10], R23 ;  /* 0x0000101735007388 */ /* 0x000fe80000000400 */
[----:B------:R-:W-:Y:S01]  /*73d0*/  STS.U16 [R53+0x12], R4 ;  /* 0x0000120435007388 */ /* 0x000fe20000000400 */
[----:B--2---:R-:W-:-:S03]  /*73e0*/  IMAD R0, R40, c[0x0][0x210], RZ ;  /* 0x0000840028007a24 */ /* 0x004fc600078e02ff */
        /* <DEDUP_REMOVED lines=42> */
[----:B------:R2:W-:Y:S04]  /*7690*/  STG.E.U16 [R6.64], R69 ;  /* 0x0000004506007986 */ /* 0x0005e8000c101504 */
.L_x_3200:
[----:B------:R-:W-:Y:S05]  /*76a0*/  BSYNC B0 ;  /* 0x0000000000007941 */ /* 0x000fea0003800000 */
.L_x_3199:
[----:B------:R-:W-:Y:S01]  /*76b0*/  IMAD.MOV.U32 R4, RZ, RZ, R2 ;  /* 0x000000ffff047224 */ /* 0x000fe200078e0002 */
[----:B------:R-:W-:Y:S01]  /*76c0*/  LOP3.LUT R0, R84, 0x20, RZ, 0xfc, !PT ;  /* 0x0000002054007812 */ /* 0x000fe200078efcff */
[----:B------:R-:W-:Y:S01]  /*76d0*/  IMAD.MOV.U32 R5, RZ, RZ, R27 ;  /* 0x000000ffff057224 */ /* 0x000fe200078e001b */
[----:B------:R-:W-:Y:S01]  /*76e0*/  SHF.R.S32.HI R27, RZ, 0x1f, R151 ;  /* 0x0000001fff1b7819 */ /* 0x000fe20000011497 */
[----:B--2---:R-:W-:Y:S01]  /*76f0*/  IMAD R7, R163, c[0x0][0x218], RZ ;  /* 0x00008600a3077a24 */ /* 0x004fe200078e02ff */
[-C--:B------:R-:W-:Y:S01]  /*7700*/  ISETP.GE.AND P3, PT, R0, R25.reuse, PT ;  /* 0x000000190000720c */ /* 0x080fe20003f66270 */
[----:B------:R-:W-:Y:S01]  /*7710*/  IMAD.WIDE.U32 R4, R162, c[0x0][0x218], R4 ;  /* 0x00008600a2047a25 */ /* 0x000fe200078e0004 */
[C---:B------:R-:W-:Y:S02]  /*7720*/  LOP3.LUT R6, R84.reuse, 0x40, RZ, 0xfc, !PT ;  /* 0x0000004054067812 */ /* 0x040fe400078efcff */
[----:B------:R-:W-:Y:S01]  /*7730*/  LOP3.LUT R8, R84, 0x60, RZ, 0xfc, !PT ;  /* 0x0000006054087812 */ /* 0x000fe200078efcff */
[----:B------:R-:W-:Y:S01]  /*7740*/  IMAD.MOV.U32 R3, RZ, RZ, 0x2 ;  /* 0x00000002ff037424 */ /* 0x000fe200078e00ff */
[----:B------:R-:W-:Y:S01]  /*7750*/  ISETP.GE.AND P4, PT, R6, R25, PT ;  /* 0x000000190600720c */ /* 0x000fe20003f86270 */
[----:B------:R-:W-:Y:S01]  /*7760*/  IMAD R0, R162, c[0x0][0x21c], R7 ;  /* 0x00008700a2007a24 */ /* 0x000fe200078e0207 */
[----:B------:R-:W-:Y:S01]  /*7770*/  IADD3 R7, P0, R151, R4, RZ ;  /* 0x0000000497077210 */ /* 0x000fe20007f1e0ff */
        /* <DEDUP_REMOVED lines=59> */
.L_x_3201:
[----:B------:R-:W-:Y:S05]  /*7b30*/  EXIT ;  /* 0x000000000000794d */ /* 0x000fea0003800000 */
.L_x_3203:
        /* <DEDUP_REMOVED lines=12> */
.L_x_8883:


//--------------------- .text._Z25selective_scan_fwd_kernelI32Selective_Scan_fwd_kernel_traitsILi64ELi16ELi1ELb0ELb1ELb1ELb1ELb0EN3c104HalfEffEEv13SSMParamsBase --------------------------
	.section	.text._Z25selective_scan_fwd_kernelI32Selective_Scan_fwd_kernel_traitsILi64ELi16ELi1ELb0ELb1ELb1ELb1ELb0EN3c104HalfEffEEv13SSMParamsBase,"ax",@progbits
	.sectioninfo	@"SHI_REGISTERS=168"
	.align	128
        .global         _Z25selective_scan_fwd_kernelI32Selective_Scan_fwd_kernel_traitsILi64ELi16ELi1ELb0ELb1ELb1ELb1ELb0EN3c104HalfEffEEv13SSMParamsBase
        .type           _Z25selective_scan_fwd_kernelI32Selective_Scan_fwd_kernel_traitsILi64ELi16ELi1ELb0ELb1ELb1ELb1ELb0EN3c104HalfEffEEv13SSMParamsBase,@function
        .size           _Z25selective_scan_fwd_kernelI32Selective_Scan_fwd_kernel_traitsILi64ELi16ELi1ELb0ELb1ELb1ELb1ELb0EN3c104HalfEffEEv13SSMParamsBase,(.L_x_8884 - _Z25selective_scan_fwd_kernelI32Selective_Scan_fwd_kernel_traitsILi64ELi16ELi1ELb0ELb1ELb1ELb1ELb0EN3c104HalfEffEEv13SSMParamsBase)
        .other          _Z25selective_scan_fwd_kernelI32Selective_Scan_fwd_kernel_traitsILi64ELi16ELi1ELb0ELb1ELb1ELb1ELb0EN3c104HalfEffEEv13SSMParamsBase,@"STO_CUDA_ENTRY STV_DEFAULT"
_Z25selective_scan_fwd_kernelI32Selective_Scan_fwd_kernel_traitsILi64ELi16ELi1ELb0ELb1ELb1ELb1ELb0EN3c104HalfEffEEv13SSMParamsBase:
.text._Z25selective_scan_fwd_kernelI32Selective_Scan_fwd_kernel_traitsILi64ELi16ELi1ELb0ELb1ELb1ELb1ELb0EN3c104HalfEffEEv13SSMParamsBase:
        /* <DEDUP_REMOVED lines=35> */
.L_x_3204:
        /* <DEDUP_REMOVED lines=27> */
.L_x_3205:
        /* <DEDUP_REMOVED lines=11> */
.L_x_3206:
        /* <DEDUP_REMOVED lines=30> */
[C---:B------:R-:W-:Y:S01]  /*0670*/  @P3 LEA R14, P1, R2.reuse, c[0x0][0x268], 0x2 ;  /* 0x00009a00020e3a11 */ /* 0x040fe200078210ff */
[----:B------:R-:W-:Y:S01]  /*0680*/  @P2 IMAD.MOV.U32 R18, RZ, RZ, c[0x0][0x2c0] ;  /* 0x0000b000ff122624 */ /* 0x000fe200078e00ff */
[----:B0-----:R-:W0:Y:S02]  /*0690*/  MUFU.RCP R20, R20 ;  /* 0x0000001400147308 */ /* 0x001e240000001000 */
        /* <DEDUP_REMOVED lines=19> */
[----:B0-----:R-:W-:Y:S01]  /*07d0*/  MOV R12, RZ ;  /* 0x000000ff000c7202 */ /* 0x001fe20000000f00 */
        /* <DEDUP_REMOVED lines=18> */
[----:B------:R-:W-:Y:S02]  /*0900*/  IMAD R14, R30, c[0x0][0x1f0], RZ ;  /* 0x00007c001e0e7a24 */ /* 0x000fe400078e02ff */
[----:B------:R-:W-:Y:S02]  /*0910*/  IMAD.IADD R13, R13, 0x1, R17 ;  /* 0x000000010d0d7824 */ /* 0x000fe400078e0211 */
[----:B------:R-:W-:Y:S02]  /*0920*/  IMAD.MOV.U32 R25, RZ, RZ, R18 ;  /* 0x000000ffff197224 */ /* 0x000fe400078e0012 */
[----:B------:R-:W-:-:S04]  /*0930*/  IMAD.WIDE.U32 R16, R27, c[0x0][0x1f0], RZ ;  /* 0x00007c001b107a25 */ /* 0x000fc800078e00ff */
[----:B------:R-:W-:Y:S02]  /*0940*/  IMAD R19, R27, c[0x0][0x1f4], R14 ;  /* 0x00007d001b137a24 */ /* 0x000fe400078e020e */
[----:B------:R-:W-:Y:S02]  /*0950*/  IMAD.IADD R21, R15, 0x1, R21 ;  /* 0x000000010f157824 */ /* 0x000fe400078e0215 */
[----:B------:R-:W-:Y:S02]  /*0960*/  IMAD R15, R3, c[0x0][0x1e8], RZ ;  /* 0x00007a00030f7a24 */ /* 0x000fe400078e02ff */
[----:B------:R-:W-:Y:S02]  /*0970*/  IMAD R24, R30, c[0x0][0x1c0], RZ ;  /* 0x000070001e187a24 */ /* 0x000fe400078e02ff */
[----:B------:R-:W-:Y:S01]  /*0980*/  @!P3 IMAD.MOV R25, RZ, RZ, -R25 ;  /* 0x000000ffff19b224 */ /* 0x000fe200078e0a19 */
[----:B------:R-:W-:Y:S02]  /*0990*/  @!P2 LOP3.LUT R25, RZ, c[0x0][0x174], RZ, 0x33, !PT ;  /* 0x00005d00ff19aa12 */ /* 0x000fe400078e33ff */
[----:B------:R-:W-:Y:S01]  /*09a0*/  IADD3 R17, R17, R19, RZ ;  /* 0x0000001311117210 */ /* 0x000fe20007ffe0ff */
[----:B------:R-:W-:-:S02]  /*09b0*/  IMAD R19, R2, c[0x0][0x1ec], R15 ;  /* 0x00007b0002137a24 */ /* 0x000fc400078e020f */
[----:B------:R-:W-:Y:S01]  /*09c0*/  IMAD R33, R27, c[0x0][0x1c4], R24 ;  /* 0x000071001b217a24 */ /* 0x000fe200078e0218 */
[----:B------:R-:W-:Y:S01]  /*09d0*/  SHF.R.S32.HI R24, RZ, 0x1f, R25 ;  /* 0x0000001fff187819 */ /* 0x000fe20000011419 */
[----:B------:R-:W-:-:S04]  /*09e0*/  IMAD.WIDE.U32 R14, R2, c[0x0][0x1e8], R12 ;  /* 0x00007a00020e7a25 */ /* 0x000fc800078e000c */
[----:B------:R-:W-:Y:S02]  /*09f0*/  IMAD.IADD R13, R15, 0x1, R19 ;  /* 0x000000010f0d7824 */ /* 0x000fe400078e0213 */
        /* <DEDUP_REMOVED lines=72> */
[----:B------:R-:W-:Y:S01]  /*0e80*/  @!P1 IMAD.IADD R24, R24, 0x1, -R29 ;  /* 0x0000000118189824 */ /* 0x000fe200078e0a1d */
[----:B------:R-:W-:Y:S02]  /*0e90*/  @!P1 IADD3 R25, R25, 0x1, RZ ;  /* 0x0000000119199810 */ /* 0x000fe40007ffe0ff */
[----:B------:R-:W-:Y:S02]  /*0ea0*/  ISETP.NE.AND P1, PT, R22, RZ, PT ;  /* 0x000000ff1600720c */ /* 0x000fe40003f25270 */
[----:B------:R-:W-:Y:S01]  /*0eb0*/  ISETP.GE.U32.AND P0, PT, R24, R29, PT ;  /* 0x0000001d1800720c */ /* 0x000fe20003f06070 */
[----:B------:R-:W-:-:S12]  /*0ec0*/  IMAD.MOV.U32 R24, RZ, RZ, RZ ;  /* 0x000000ffff187224 */ /* 0x000fd800078e00ff */
[----:B------:R-:W-:-:S04]  /*0ed0*/  @P0 IADD3 R25, R25, 0x1, RZ ;  /* 0x0000000119190810 */ /* 0x000fc80007ffe0ff */
[----:B------:R-:W-:Y:S02]  /*0ee0*/  @!P2 IADD3 R25, -R25, RZ, RZ ;  /* 0x000000ff1919a210 */ /* 0x000fe40007ffe1ff */
[----:B------:R-:W-:Y:S01]  /*0ef0*/  @!P1 LOP3.LUT R25, RZ, R22, RZ, 0x33, !PT ;  /* 0x00000016ff199212 */ /* 0x000fe200078e33ff */
[----:B------:R-:W-:Y:S05]  /*0f00*/  BRA `(.L_x_3208) ;  /* 0x0000012000007947 */ /* 0x000fea0003800000 */
.L_x_3207:
        /* <DEDUP_REMOVED lines=12> */
[C---:B------:R-:W-:Y:S01]  /*0fd0*/  ISETP.GT.AND P0, PT, R22.reuse, R35, PT ;  /* 0x000000231600720c */ /* 0x040fe20003f04270 */
[----:B------:R-:W-:-:S03]  /*0fe0*/  IMAD.IADD R35, R22, 0x1, -R35 ;  /* 0x0000000116237824 */ /* 0x000fc600078e0a23 */
[----:B------:R-:W-:-:S04]  /*0ff0*/  ISETP.GT.AND P0, PT, R25, RZ, P0 ;  /* 0x000000ff1900720c */ /* 0x000fc80000704270 */
[----:B------:R-:W-:Y:S02]  /*1000*/  SEL R35, R35, RZ, P0 ;  /* 0x000000ff23237207 */ /* 0x000fe40000000000 */
[----:B------:R-:W-:-:S03]  /*1010*/  IADD3 R25, R25, 0x1, RZ ;  /* 0x0000000119197810 */ /* 0x000fc60007ffe0ff */
[----:B-----5:R-:W-:Y:S02]  /*1020*/  IMAD R24, R31, R22, R35 ;  /* 0x000000161f187224 */ /* 0x020fe400078e0223 */
.L_x_3208:
[----:B------:R-:W-:-:S13]  /*1030*/  ISETP.GE.AND P0, PT, R25, 0x1, PT ;  /* 0x000000011900780c */ /* 0x000fda0003f06270 */
[----:B------:R-:W-:Y:S05]  /*1040*/  @!P0 EXIT ;  /* 0x000000000000894d */ /* 0x000fea0003800000 */
[----:B------:R-:W0:Y:S01]  /*1050*/  S2R R26, SR_LANEID ;  /* 0x00000000001a7919 */ /* 0x000e220000000000 */
[----:B------:R-:W-:Y:S01]  /*1060*/  LEA R82, P0, R27, R82, 0x2 ;  /* 0x000000521b527211 */ /* 0x000fe200078010ff */
[----:B------:R-:W-:-:S03]  /*1070*/  IMAD.MOV.U32 R28, RZ, RZ, RZ ;  /* 0x000000ffff1c7224 */ /* 0x000fc600078e00ff */
[----:B------:R-:W-:Y:S01]  /*1080*/  LEA.HI.X R83, R27, R34, R30, 0x2, P0 ;  /* 0x000000221b537211 */ /* 0x000fe200000f141e */
[----:B------:R-:W-:Y:S02]  /*1090*/  HFMA2.MMA R30, -RZ, RZ, 0, 0 ;  /* 0x00000000ff1e7435 */ /* 0x000fe400000001ff */
.L_x_3257:
        /* <DEDUP_REMOVED lines=49> */
[----:B------:R-:W-:Y:S01]  /*13b0*/  ISETP.GE.AND P0, PT, R40, R27, PT ;  /* 0x0000001b2800720c */ /* 0x000fe20003f06270 */
[----:B------:R1:W4:Y:S01]  /*13c0*/  @!P3 LDG.E.U16 R43, [R34.64+0xc0] ;  /* 0x0000c004222bb981 */ /* 0x000322000c1e1500 */
[----:B------:R-:W-:Y:S02]  /*13d0*/  LOP3.LUT R32, R32, 0xfffffdff, RZ, 0xc0, !PT ;  /* 0xfffffdff20207812 */ /* 0x000fe400078ec0ff */
[----:B------:R-:W-:Y:S01]  /*13e0*/  LOP3.LUT R36, R80, 0xe0, RZ, 0xfc, !PT ;  /* 0x000000e050247812 */ /* 0x000fe200078efcff */
        /* <DEDUP_REMOVED lines=8> */
[----:B------:R-:W-:Y:S02]  /*1470*/  ISETP.GE.AND P4, PT, R80, R27, PT ;  /* 0x0000001b5000720c */ /* 0x000fe40003f86270 */
[----:B------:R-:W-:Y:S02]  /*1480*/  LOP3.LUT R32, R32, 0xffffff7f, RZ, 0xc0, !PT ;  /* 0xffffff7f20207812 */ /* 0x000fe400078ec0ff */
[----:B------:R-:W-:Y:S02]  /*1490*/  LOP3.LUT R46, R80, 0x140, RZ, 0xfc, !PT ;  /* 0x00000140502e7812 */ /* 0x000fe400078efcff */
[----:B------:R-:W-:-:S02]  /*14a0*/  @P1 LOP3.LUT R32, R32, 0x80, RZ, 0xfc, !PT ;  /* 0x0000008020201812 */ /* 0x000fc400078efcff */
[----:B------:R-:W-:Y:S02]  /*14b0*/  PRMT R40, RZ, 0x7610, R40 ;  /* 0x00007610ff287816 */ /* 0x000fe40000000028 */
[----:B------:R-:W-:Y:S02]  /*14c0*/  LOP3.LUT R32, R32, 0xffffffbf, RZ, 0xc0, !PT ;  /* 0xffffffbf20207812 */ /* 0x000fe400078ec0ff */
[----:B------:R-:W-:Y:S02]  /*14d0*/  LOP3.LUT R50, R80, 0x160, RZ, 0xfc, !PT ;  /* 0x0000016050327812 */ /* 0x000fe400078efcff */
[----:B------:R-:W-:Y:S01]  /*14e0*/  @P0 LOP3.LUT R32, R32, 0x40, RZ, 0xfc, !PT ;  /* 0x0000004020200812 */ /* 0x000fe200078efcff */
[----:B------:R1:W2:Y:S01]  /*14f0*/  @!P4 LDG.E.U16 R40, [R34.64] ;  /* 0x000000042228c981 */ /* 0x0002a2000c1e1500 */
[----:B------:R-:W-:Y:S02]  /*1500*/  ISETP.GE.AND P0, PT, R36, R27, PT ;  /* 0x0000001b2400720c */ /* 0x000fe40003f06270 */
[----:B------:R-:W-:-:S02]  /*1510*/  LOP3.LUT R32, R32, 0xffffffdf, RZ, 0xc0, !PT ;  /* 0xffffffdf20207812 */ /* 0x000fc400078ec0ff */
[C---:B------:R-:W-:Y:S02]  /*1520*/  LOP3.LUT R62, R80.reuse, 0x180, RZ, 0xfc, !PT ;  /* 0x00000180503e7812 */ /* 0x040fe400078efcff */
[C---:B------:R-:W-:Y:S02]  /*1530*/  LOP3.LUT R64, R80.reuse, 0x1a0, RZ, 0xfc, !PT ;  /* 0x000001a050407812 */ /* 0x040fe400078efcff */
[C---:B------:R-:W-:Y:S02]  /*1540*/  LOP3.LUT R66, R80.reuse, 0x1c0, RZ, 0xfc, !PT ;  /* 0x000001c050427812 */ /* 0x040fe400078efcff */
[----:B------:R-:W-:Y:S02]  /*1550*/  LOP3.LUT R68, R80, 0x1e0, RZ, 0xfc, !PT ;  /* 0x000001e050447812 */ /* 0x000fe400078efcff */
[----:B------:R-:W-:Y:S01]  /*1560*/  PRMT R61, RZ, 0x7610, R61 ;  /* 0x00007610ff3d7816 */ /* 0x000fe2000000003d */
[----:B------:R1:W5:Y:S01]  /*1570*/  @!P0 LDG.E.U16 R53, [R34.64+0x1c0] ;  /* 0x0001c00422358981 */ /* 0x000362000c1e1500 */
[----:B------:R-:W-:-:S02]  /*1580*/  @P0 LOP3.LUT R32, R32, 0x20, RZ, 0xfc, !PT ;  /* 0x0000002020200812 */ /* 0x000fc400078efcff */
[----:B------:R-:W-:Y:S02]  /*1590*/  ISETP.GE.AND P0, PT, R38, R27, PT ;  /* 0x0000001b2600720c */ /* 0x000fe40003f06270 */
        /* <DEDUP_REMOVED lines=26> */
[----:B------:R-:W-:-:S02]  /*1740*/  LEA.HI.SX32 R33, R36, R36, 0x1b ;  /* 0x0000002424217211 */ /* 0x000fc400078fdaff */
[C---:B------:R-:W-:Y:S02]  /*1750*/  IADD3 R45, R36.reuse, 0x60, RZ ;  /* 0x00000060242d7810 */ /* 0x040fe40007ffe0ff */
[C---:B------:R-:W-:Y:S02]  /*1760*/  IADD3 R47, R36.reuse, 0x80, RZ ;  /* 0x00000080242f7810 */ /* 0x040fe40007ffe0ff */
[C---:B------:R-:W-:Y:S02]  /*1770*/  IADD3 R49, R36.reuse, 0xa0, RZ ;  /* 0x000000a024317810 */ /* 0x040fe40007ffe0ff */
[-C--:B-1----:R-:W-:Y:S02]  /*1780*/  LEA.HI.SX32 R34, R37, R36.reuse, 0x1b ;  /* 0x0000002425227211 */ /* 0x082fe400078fdaff */
[----:B------:R-:W-:Y:S02]  /*1790*/  IADD3 R63, R36, 0xc0, RZ ;  /* 0x000000c0243f7810 */ /* 0x000fe40007ffe0ff */
[----:B------:R-:W-:-:S02]  /*17a0*/  LEA.HI.SX32 R35, R39, R36, 0x1b ;  /* 0x0000002427237211 */ /* 0x000fc400078fdaff */
[----:B------:R-:W-:Y:S02]  /*17b0*/  P2R R99, PR, RZ, 0x40 ;  /* 0x00000040ff637803 */ /* 0x000fe40000000000 */
        /* <DEDUP_REMOVED lines=8> */
[----:B------:R-:W-:Y:S01]  /*1840*/  IADD3 R89, R36, 0x1e0, RZ ;  /* 0x000001e024597810 */ /* 0x000fe20007ffe0ff */
[----:B------:R-:W-:Y:S01]  /*1850*/  IMAD.SHL.U32 R33, R33, 0x2, RZ ;  /* 0x0000000221217824 */ /* 0x000fe200078e00ff */
[----:B------:R-:W-:Y:S02]  /*1860*/  LOP3.LUT P6, RZ, R32, 0x10, RZ, 0xc0, !PT ;  /* 0x0000001020ff7812 */ /* 0x000fe400078cc0ff */
[----:B------:R-:W-:-:S02]  /*1870*/  LEA.HI.SX32 R45, R45, R36, 0x1b ;  /* 0x000000242d2d7211 */ /* 0x000fc400078fdaff */
[-C--:B------:R-:W-:Y:S01]  /*1880*/  LEA.HI.SX32 R37, R47, R36.reuse, 0x1b ;  /* 0x000000242f257211 */ /* 0x080fe200078fdaff */
[----:B------:R-:W-:Y:S01]  /*1890*/  IMAD.SHL.U32 R34, R34, 0x2, RZ ;  /* 0x0000000222227824 */ /* 0x000fe200078e00ff */
        /* <DEDUP_REMOVED lines=13> */
[----:B------:R-:W-:-:S02]  /*1970*/  P2R R98, PR, RZ, 0x40 ;  /* 0x00000040ff627803 */ /* 0x000fc40000000000 */
[----:B------:R-:W-:Y:S01]  /*1980*/  SHF.L.U32 R36, R45, 0x1, RZ ;  /* 0x000000012d247819 */ /* 0x000fe200000006ff */
[----:B------:R-:W-:Y:S01]  /*1990*/  IMAD.SHL.U32 R38, R38, 0x2, RZ ;  /* 0x0000000226267824 */ /* 0x000fe200078e00ff */
[----:B------:R-:W-:Y:S01]  /*19a0*/  LOP3.LUT P6, RZ, R32, 0x20, RZ, 0xc0, !PT ;  /* 0x0000002020ff7812 */ /* 0x000fe200078cc0ff */
[----:B------:R-:W-:Y:S02]  /*19b0*/  IMAD.SHL.U32 R39, R39, 0x2, RZ ;  /* 0x0000000227277824 */ /* 0x000fe400078e00ff */
        /* <DEDUP_REMOVED lines=30> */
[----:B-1----:R-:W-:-:S03]  /*1ba0*/  IMAD.SHL.U32 R51, R79, 0x2, RZ ;  /* 0x000000024f337824 */ /* 0x002fc600078e00ff */
[----:B------:R-:W-:Y:S01]  /*1bb0*/  STS.U16 [R45+0x200], R54 ;  /* 0x000200362d007388 */ /* 0x000fe20000000400 */
[----:B--2---:R-:W-:Y:S01]  /*1bc0*/  IMAD.SHL.U32 R52, R89, 0x2, RZ ;  /* 0x0000000259347824 */ /* 0x004fe200078e00ff */
[----:B0-----:R-:W-:-:S04]  /*1bd0*/  LEA.HI.SX32 R53, R40, R40, 0x1b ;  /* 0x0000002828357211 */ /* 0x001fc800078fdaff */
[----:B------:R-:W-:Y:S01]  /*1be0*/  SHF.L.U32 R53, R53, 0x1, RZ ;  /* 0x0000000135357819 */ /* 0x000fe200000006ff */
[----:B------:R0:W-:Y:S04]  /*1bf0*/  STS.U16 [R46+0x240], R55 ;  /* 0x000240372e007388 */ /* 0x0001e80000000400 */
        /* <DEDUP_REMOVED lines=27> */
[----:B------:R-:W5:Y:S01]  /*1db0*/  @!P6 LDG.E.U16 R55, [R40.64+0x40] ;  /* 0x000040042837e981 */ /* 0x000f62000c1e1500 */
[----:B------:R-:W-:-:S13]  /*1dc0*/  ISETP.NE.AND P6, PT, R92, RZ, PT ;  /* 0x000000ff5c00720c */ /* 0x000fda0003fc5270 */
[----:B------:R-:W5:Y:S01]  /*1dd0*/  @!P6 LDG.E.U16 R56, [R40.64+0x80] ;  /* 0x000080042838e981 */ /* 0x000f62000c1e1500 */
[----:B------:R-:W-:-:S13]  /*1de0*/  ISETP.NE.AND P6, PT, R93, RZ, PT ;  /* 0x000000ff5d00720c */ /* 0x000fda0003fc5270 */
        /* <DEDUP_REMOVED lines=37> */
[----:B--2---:R-:W-:Y:S04]  /*2040*/  STS.U16 [R33], R54 ;  /* 0x0000003621007388 */ /* 0x004fe80000000400 */
[----:B-----5:R-:W-:Y:S04]  /*2050*/  STS.U16 [R34+0x40], R55 ;  /* 0x0000403722007388 */ /* 0x020fe80000000400 */
        /* <DEDUP_REMOVED lines=69> */
.L_x_3210:
[----:B---34-:R-:W-:Y:S05]  /*24b0*/  BSYNC B0 ;  /* 0x0000000000007941 */ /* 0x018fea0003800000 */
.L_x_3209:
        /* <DEDUP_REMOVED lines=37> */
.L_x_3212:
[----:B------:R-:W-:Y:S05]  /*2710*/  BSYNC B0 ;  /* 0x0000000000007941 */ /* 0x000fea0003800000 */
.L_x_3211:
        /* <DEDUP_REMOVED lines=37> */
.L_x_3214:
[----:B------:R-:W-:Y:S05]  /*2970*/  BSYNC B0 ;  /* 0x0000000000007941 */ /* 0x000fea0003800000 */
.L_x_3213:
        /* <DEDUP_REMOVED lines=37> */
.L_x_3216:
[----:B------:R-:W-:Y:S05]  /*2bd0*/  BSYNC B0 ;  /* 0x0000000000007941 */ /* 0x000fea0003800000 */
.L_x_3215:
        /* <DEDUP_REMOVED lines=37> */
.L_x_3218:
[----:B------:R-:W-:Y:S05]  /*2e30*/  BSYNC B0 ;  /* 0x0000000000007941 */ /* 0x000fea0003800000 */
.L_x_3217:
        /* <DEDUP_REMOVED lines=37> */
.L_x_3220:
[----:B------:R-:W-:Y:S05]  /*3090*/  BSYNC B0 ;  /* 0x0000000000007941 */ /* 0x000fea0003800000 */
.L_x_3219:
        /* <DEDUP_REMOVED lines=37> */
.L_x_3222:
[----:B------:R-:W-:Y:S05]  /*32f0*/  BSYNC B0 ;  /* 0x0000000000007941 */ /* 0x000fea0003800000 */
.L_x_3221:
        /* <DEDUP_REMOVED lines=37> */
.L_x_3224:
[----:B------:R-:W-:Y:S05]  /*3550*/  BSYNC B0 ;  /* 0x0000000000007941 */ /* 0x000fea0003800000 */
.L_x_3223:
        /* <DEDUP_REMOVED lines=37> */
.L_x_3226:
[----:B------:R-:W-:Y:S05]  /*37b0*/  BSYNC B0 ;  /* 0x0000000000007941 */ /* 0x000fea0003800000 */
.L_x_3225:
        /* <DEDUP_REMOVED lines=37> */
.L_x_3228:
[----:B------:R-:W-:Y:S05]  /*3a10*/  BSYNC B0 ;  /* 0x0000000000007941 */ /* 0x000fea0003800000 */
.L_x_3227:
        /* <DEDUP_REMOVED lines=39> */
.L_x_3230:
[----:B------:R-:W-:Y:S05]  /*3c90*/  BSYNC B0 ;  /* 0x0000000000007941 */ /* 0x000fea0003800000 */
.L_x_3229:
        /* <DEDUP_REMOVED lines=38> */
.L_x_3232:
[----:B------:R-:W-:Y:S05]  /*3f00*/  BSYNC B0 ;  /* 0x0000000000007941 */ /* 0x000fea0003800000 */
.L_x_3231:
        /* <DEDUP_REMOVED lines=42> */
.L_x_3234:
[----:B------:R-:W-:Y:S05]  /*41b0*/  BSYNC B0 ;  /* 0x0000000000007941 */ /* 0x000fea0003800000 */
.L_x_3233:
        /* <DEDUP_REMOVED lines=42> */
.L_x_3236:
[----:B------:R-:W-:Y:S05]  /*4460*/  BSYNC B0 ;  /* 0x0000000000007941 */ /* 0x000fea0003800000 */
.L_x_3235:
        /* <DEDUP_REMOVED lines=42> */
.L_x_3238:
[----:B------:R-:W-:Y:S05]  /*4710*/  BSYNC B0 ;  /* 0x0000000000007941 */ /* 0x000fea0003800000 */
.L_x_3237:
        /* <DEDUP_REMOVED lines=42> */
.L_x_3240:
[----:B------:R-:W-:Y:S05]  /*49c0*/  BSYNC B0 ;  /* 0x0000000000007941 */ /* 0x000fea0003800000 */
.L_x_3239:
        /* <DEDUP_REMOVED lines=30> */
.L_x_3251:
[----:B------:R-:W-:Y:S01]  /*4bb0*/  SHF.R.S32.HI R114, RZ, 0x1f, R115 ;  /* 0x0000001fff727819 */ /* 0x000fe20000011473 */
[----:B-1----:R-:W-:Y:S01]  /*4bc0*/  IMAD.WIDE.U32 R90, R2, c[0x0][0x190], RZ ;  /* 0x00006400025a7a25 */ /* 0x002fe200078e00ff */
[--C-:B------:R-:W-:Y:S02]  /*4bd0*/  SHF.R.S32.HI R81, RZ, 0x1f, R80.reuse ;  /* 0x0000001fff517819 */ /* 0x100fe40000011450 */
[----:B------:R-:W-:Y:S01]  /*4be0*/  P2R R134, PR, RZ, 0x8 ;  /* 0x00000008ff867803 */ /* 0x000fe20000000000 */
[----:B------:R-:W-:Y:S01]  /*4bf0*/  IMAD R40, R114, c[0x0][0x1b0], RZ ;  /* 0x00006c0072287a24 */ /* 0x000fe200078e02ff */
[----:B------:R-:W-:Y:S01]  /*4c00*/  LOP3.LUT P3, RZ, R32, 0x40, RZ, 0xc0, !PT ;  /* 0x0000004020ff7812 */ /* 0x000fe2000786c0ff */
[----:B0-----:R-:W-:Y:S01]  /*4c10*/  IMAD.WIDE.U32 R88, R115, c[0x0][0x1d0], R80 ;  /* 0x0000740073587a25 */ /* 0x001fe200078e0050 */
[----:B------:R-:W-:-:S02]  /*4c20*/  PRMT R116, RZ, 0x7610, R116 ;  /* 0x00007610ff747816 */ /* 0x000fc40000000074 */
[----:B------:R-:W-:Y:S01]  /*4c30*/  P2R R133, PR, RZ, 0x8 ;  /* 0x00000008ff857803 */ /* 0x000fe20000000000 */
[C---:B------:R-:W-:Y:S01]  /*4c40*/  IMAD R29, R115.reuse, c[0x0][0x1b4], R40 ;  /* 0x00006d00731d7a24 */ /* 0x040fe200078e0228 */
[----:B------:R-:W-:Y:S01]  /*4c50*/  LOP3.LUT P3, RZ, R32, 0x80, RZ, 0xc0, !PT ;  /* 0x0000008020ff7812 */ /* 0x000fe2000786c0ff */
[----:B------:R-:W-:Y:S01]  /*4c60*/  IMAD.WIDE.U32 R40, R115, c[0x0][0x1b0], R80 ;  /* 0x00006c0073287a25 */ /* 0x000fe200078e0050 */
[----:B------:R-:W-:Y:S02]  /*4c70*/  PRMT R118, RZ, 0x7610, R118 ;  /* 0x00007610ff767816 */ /* 0x000fe40000000076 */
[----:B------:R-:W-:Y:S01]  /*4c80*/  P2R R132, PR, RZ, 0x8 ;  /* 0x00000008ff847803 */ /* 0x000fe20000000000 */
[----:B------:R-:W-:Y:S01]  /*4c90*/  IMAD.IADD R29, R41, 0x1, R29 ;  /* 0x00000001291d7824 */ /* 0x000fe200078e021d */
[----:B------:R-:W-:Y:S02]  /*4ca0*/  LEA R42, P5, R40, R16, 0x1 ;  /* 0x00000010282a7211 */ /* 0x000fe400078a08ff */
        /* <DEDUP_REMOVED lines=9> */
[----:B------:R-:W-:-:S02]  /*4d40*/  LOP3.LUT P3, RZ, R32, 0x400, RZ, 0xc0, !PT ;  /* 0x0000040020ff7812 */ /* 0x000fc4000786c0ff */
[----:B------:R-:W-:Y:S02]  /*4d50*/  PRMT R117, RZ, 0x7610, R117 ;  /* 0x00007610ff757816 */ /* 0x000fe40000000075 */
[----:B------:R-:W-:Y:S01]  /*4d60*/  LEA.HI.X R41, R88, R19, R29, 0x1, P5 ;  /* 0x0000001358297211 */ /* 0x000fe200028f0c1d */
[----:B------:R-:W-:Y:S01]  /*4d70*/  IMAD R29, R3, c[0x0][0x190], RZ ;  /* 0x00006400031d7a24 */ /* 0x000fe200078e02ff */
[----:B------:R-:W-:Y:S01]  /*4d80*/  P2R R129, PR, RZ, 0x8 ;  /* 0x00000008ff817803 */ /* 0x000fe20000000000 */
[----:B------:R-:W-:Y:S01]  /*4d90*/  IMAD R88, R114, c[0x0][0x198], RZ ;  /* 0x0000660072587a24 */ /* 0x000fe200078e02ff */
[----:B------:R-:W-:Y:S01]  /*4da0*/  LOP3.LUT P3, RZ, R32, 0x800, RZ, 0xc0, !PT ;  /* 0x0000080020ff7812 */ /* 0x000fe2000786c0ff */
[----:B------:R-:W-:Y:S01]  /*4db0*/  IMAD R29, R2, c[0x0][0x194], R29 ;  /* 0x00006500021d7a24 */ /* 0x000fe200078e021d */
[----:B------:R-:W-:Y:S02]  /*4dc0*/  P2R R135, PR, RZ, 0x4 ;  /* 0x00000004ff877803 */ /* 0x000fe40000000000 */
[C---:B------:R-:W-:Y:S01]  /*4dd0*/  LOP3.LUT P2, RZ, R32.reuse, 0x20, RZ, 0xc0, !PT ;  /* 0x0000002020ff7812 */ /* 0x040fe2000784c0ff */
[----:B------:R-:W-:Y:S01]  /*4de0*/  IMAD.IADD R91, R91, 0x1, R29 ;  /* 0x000000015b5b7824 */ /* 0x000fe200078e021d */
[----:B------:R-:W-:Y:S01]  /*4df0*/  P2R R136, PR, RZ, 0x2 ;  /* 0x00000002ff887803 */ /* 0x000fe20000000000 */
[C---:B------:R-:W-:Y:S01]  /*4e00*/  IMAD R29, R115.reuse, c[0x0][0x19c], R88 ;  /* 0x00006700731d7a24 */ /* 0x040fe200078e0258 */
[----:B------:R-:W-:Y:S01]  /*4e10*/  LOP3.LUT P1, RZ, R32, 0x10, RZ, 0xc0, !PT ;  /* 0x0000001020ff7812 */ /* 0x000fe2000782c0ff */
[----:B------:R-:W-:Y:S01]  /*4e20*/  IMAD.WIDE.U32 R90, R115, c[0x0][0x198], R90 ;  /* 0x00006600735a7a25 */ /* 0x000fe200078e005a */
[----:B------:R-:W-:-:S02]  /*4e30*/  P2R R137, PR, RZ, 0x1 ;  /* 0x00000001ff897803 */ /* 0x000fc40000000000 */
[----:B------:R-:W-:Y:S02]  /*4e40*/  LOP3.LUT P0, RZ, R32, 0x8, RZ, 0xc0, !PT ;  /* 0x0000000820ff7812 */ /* 0x000fe4000780c0ff */
[----:B------:R-:W-:Y:S02]  /*4e50*/  IADD3 R29, R91, R29, RZ ;  /* 0x0000001d5b1d7210 */ /* 0x000fe40007ffe0ff */
[C---:B------:R-:W-:Y:S02]  /*4e60*/  LEA R88, P5, R90.reuse, c[0x0][0x250], 0x2 ;  /* 0x000094005a587a11 */ /* 0x040fe400078a10ff */
[----:B------:R-:W-:Y:S02]  /*4e70*/  PRMT R91, RZ, 0x7610, R91 ;  /* 0x00007610ff5b7816 */ /* 0x000fe4000000005b */
[--C-:B------:R-:W-:Y:S02]  /*4e80*/  LEA.HI.X R89, R90, c[0x0][0x254], R29.reuse, 0x2, P5 ;  /* 0x000095005a597a11 */ /* 0x100fe400028f141d */
[----:B------:R-:W-:-:S02]  /*4e90*/  PRMT R29, RZ, 0x7610, R29 ;  /* 0x00007610ff1d7816 */ /* 0x000fc4000000001d */
[----:B------:R-:W-:Y:S01]  /*4ea0*/  PRMT R120, RZ, 0x7610, R120 ;  /* 0x00007610ff787816 */ /* 0x000fe20000000078 */
[----:B------:R-:W2:Y:S01]  /*4eb0*/  LDG.E R88, [R88.64] ;  /* 0x0000000458587981 */ /* 0x000ea2000c1e1900 */
[----:B------:R-:W-:Y:S02]  /*4ec0*/  PRMT R119, RZ, 0x7610, R119 ;  /* 0x00007610ff777816 */ /* 0x000fe40000000077 */
[----:B------:R-:W-:Y:S01]  /*4ed0*/  PRMT R90, RZ, 0x7610, R90 ;  /* 0x00007610ff5a7816 */ /* 0x000fe2000000005a */
[----:B------:R-:W3:Y:S01]  /*4ee0*/  @!P3 LDG.E.U16 R29, [R42.64+0x40] ;  /* 0x000040042a1db981 */ /* 0x000ee2000c1e1500 */
[----:B------:R-:W-:Y:S02]  /*4ef0*/  ISETP.NE.AND P3, PT, R129, RZ, PT ;  /* 0x000000ff8100720c */ /* 0x000fe40003f65270 */
[----:B------:R-:W-:Y:S01]  /*4f00*/  PRMT R122, RZ, 0x7610, R122 ;  /* 0x00007610ff7a7816 */ /* 0x000fe2000000007a */
[----:B------:R-:W4:Y:S01]  /*4f10*/  @!P2 LDG.E.U16 R119, [R42.64+0x1c0] ;  /* 0x0001c0042a77a981 */ /* 0x000f22000c1e1500 */
[----:B------:R-:W-:-:S02]  /*4f20*/  PRMT R121, RZ, 0x7610, R121 ;  /* 0x00007610ff797816 */ /* 0x000fc40000000079 */
[C---:B------:R-:W-:Y:S01]  /*4f30*/  LOP3.LUT P5, RZ, R32.reuse, 0x4, RZ, 0xc0, !PT ;  /* 0x0000000420ff7812 */ /* 0x040fe200078ac0ff */
[----:B------:R-:W5:Y:S01]  /*4f40*/  @!P4 LDG.E.U16 R90, [R42.64] ;  /* 0x000000042a5ac981 */ /* 0x000f62000c1e1500 */
[----:B------:R-:W-:Y:S02]  /*4f50*/  LOP3.LUT P6, RZ, R32, 0x2, RZ, 0xc0, !PT ;  /* 0x0000000220ff7812 */ /* 0x000fe400078cc0ff */
[----:B------:R-:W-:Y:S01]  /*4f60*/  PRMT R124, RZ, 0x7610, R124 ;  /* 0x00007610ff7c7816 */ /* 0x000fe2000000007c */
[----:B------:R-:W2:Y:S01]  /*4f70*/  @!P1 LDG.E.U16 R122, [R42.64+0x200] ;  /* 0x000200042a7a9981 */ /* 0x000ea2000c1e1500 */
[----:B------:R-:W-:Y:S02]  /*4f80*/  PRMT R123, RZ, 0x7610, R123 ;  /* 0x00007610ff7b7816 */ /* 0x000fe4000000007b */
        /* <DEDUP_REMOVED lines=15> */
[----:B------:R-:W4:Y:S06]  /*5080*/  @!P1 LDG.E.U16 R128, [R42.64+0x380] ;  /* 0x000380042a809981 */ /* 0x000f2c000c1e1500 */
[----:B------:R-:W4:Y:S01]  /*5090*/  @!P3 LDG.E.U16 R118, [R42.64+0x100] ;  /* 0x000100042a76b981 */ /* 0x000f22000c1e1500 */
[----:B------:R-:W-:-:S03]  /*50a0*/  ISETP.NE.AND P3, PT, R132, RZ, PT ;  /* 0x000000ff8400720c */ /* 0x000fc60003f65270 */
[----:B------:R-:W4:Y:S10]  /*50b0*/  @!P0 LDG.E.U16 R127, [R42.64+0x3c0] ;  /* 0x0003c0042a7f8981 */ /* 0x000f34000c1e1500 */
[----:B------:R-:W4:Y:S01]  /*50c0*/  @!P3 LDG.E.U16 R117, [R42.64+0x140] ;  /* 0x000140042a75b981 */ /* 0x000f22000c1e1500 */
[----:B------:R-:W-:-:S13]  /*50d0*/  ISETP.NE.AND P3, PT, R133, RZ, PT ;  /* 0x000000ff8500720c */ /* 0x000fda0003f65270 */
[----:B------:R-:W4:Y:S01]  /*50e0*/  @!P3 LDG.E.U16 R120, [R42.64+0x180] ;  /* 0x000180042a78b981 */ /* 0x000f22000c1e1500 */
[----:B------:R-:W-:-:S13]  /*50f0*/  ISETP.NE.AND P3, PT, R134, RZ, PT ;  /* 0x000000ff8600720c */ /* 0x000fda0003f65270 */
[----:B------:R-:W4:Y:S04]  /*5100*/  @!P3 LDG.E.U16 R126, [R42.64+0x300] ;  /* 0x000300042a7eb981 */ /* 0x000f28000c1e1500 */
[----:B-----5:R-:W-:Y:S04]  /*5110*/  STS.U16 [R33], R90 ;  /* 0x0000005a21007388 */ /* 0x020fe80000000400 */
[----:B---3--:R0:W-:Y:S04]  /*5120*/  STS.U16 [R34+0x40], R29 ;  /* 0x0000401d22007388 */ /* 0x0081e80000000400 */
        /* <DEDUP_REMOVED lines=116> */
[----:B------:R-:W-:Y:S02]  /*5870*/  P2R R151, PR, RZ, 0x40 ;  /* 0x00000040ff977803 */ /* 0x000fe40000000000 */
[----:B------:R-:W-:Y:S01]  /*5880*/  LOP3.LUT P6, RZ, R32, 0x8, RZ, 0xc0, !PT ;  /* 0x0000000820ff7812 */ /* 0x000fe200078cc0ff */
[----:B0-----:R-:W-:Y:S02]  /*5890*/  HADD2.F32 R88, -RZ, R43.H0_H0 ;  /* 0x2000002bff587230 */ /* 0x001fe40000004100 */
[----:B------:R-:W0:Y:S01]  /*58a0*/  LDS.U16 R43, [R53+0x18] ;  /* 0x00001800352b7984 */ /* 0x000e220000000400 */
[----:B------:R-:W-:Y:S02]  /*58b0*/  IADD3 R90, R42, 0xb, RZ ;  /* 0x0000000b2a5a7810 */ /* 0x000fe40007ffe0ff */
[----:B------:R-:W-:Y:S01]  /*58c0*/  P2R R152, PR, RZ, 0x40 ;  /* 0x00000040ff987803 */ /* 0x000fe20000000000 */
[----:B------:R-:W-:Y:S01]  /*58d0*/  FMUL.FTZ R88, R111, R88 ;  /* 0x000000586f587220 */ /* 0x000fe20000410000 */
[----:B------:R-:W-:-:S02]  /*58e0*/  LOP3.LUT P6, RZ, R32, 0x10, RZ, 0xc0, !PT ;  /* 0x0000001020ff7812 */ /* 0x000fc400078cc0ff */
[----:B-1----:R-:W-:Y:S02]  /*58f0*/  FSEL R136, R89, 1, !P5 ;  /* 0x3f80000059887808 */ /* 0x002fe40006800000 */
[----:B------:R-:W-:Y:S02]  /*5900*/  ISETP.GE.U32.AND P5, PT, R90, R27, PT ;  /* 0x0000001b5a00720c */ /* 0x000fe40003fa6070 */
[----:B------:R-:W-:Y:S02]  /*5910*/  P2R R153, PR, RZ, 0x40 ;  /* 0x00000040ff997803 */ /* 0x000fe40000000000 */
[----:B------:R-:W-:Y:S02]  /*5920*/  LOP3.LUT P6, RZ, R32, 0x20, RZ, 0xc0, !PT ;  /* 0x0000002020ff7812 */ /* 0x000fe400078cc0ff */
[----:B------:R-:W-:Y:S02]  /*5930*/  FSEL R139, R88, RZ, !P5 ;  /* 0x000000ff588b7208 */ /* 0x000fe40006800000 */
[----:B------:R-:W-:-:S02]  /*5940*/  P2R R154, PR, RZ, 0x40 ;  /* 0x00000040ff9a7803 */ /* 0x000fc40000000000 */
[----:B------:R-:W-:-:S04]  /*5950*/  LOP3.LUT P6, RZ, R32, 0x40, RZ, 0xc0, !PT ;  /* 0x0000004020ff7812 */ /* 0x000fc800078cc0ff */
[----:B------:R-:W-:Y:S02]  /*5960*/  P2R R155, PR, RZ, 0x40 ;  /* 0x00000040ff9b7803 */ /* 0x000fe40000000000 */
[C---:B------:R-:W-:Y:S01]  /*5970*/  LOP3.LUT P6, RZ, R32.reuse, 0x80, RZ, 0xc0, !PT ;  /* 0x0000008020ff7812 */ /* 0x040fe200078cc0ff */
[----:B0-----:R-:W-:Y:S02]  /*5980*/  HADD2.F32 R88, -RZ, R43.H0_H0 ;  /* 0x2000002bff587230 */ /* 0x001fe40000004100 */
[----:B------:R-:W0:Y:S01]  /*5990*/  LDS.U16 R43, [R53+0x1a] ;  /* 0x00001a00352b7984 */ /* 0x000e220000000400 */
[----:B------:R-:W-:Y:S01]  /*59a0*/  P2R R156, PR, RZ, 0x40 ;  /* 0x00000040ff9c7803 */ /* 0x000fe20000000000 */
[----:B------:R-:W-:Y:S01]  /*59b0*/  FMUL.FTZ R91, R33, R65 ;  /* 0x00000041215b7220 */ /* 0x000fe20000410000 */
[----:B------:R-:W-:-:S04]  /*59c0*/  LOP3.LUT P6, RZ, R32, 0x100, RZ, 0xc0, !PT ;  /* 0x0000010020ff7812 */ /* 0x000fc800078cc0ff */
[----:B------:R-:W-:Y:S02]  /*59d0*/  P2R R159, PR, RZ, 0x40 ;  /* 0x00000040ff9f7803 */ /* 0x000fe40000000000 */
[C---:B------:R-:W-:Y:S01]  /*59e0*/  LOP3.LUT P6, RZ, R32.reuse, 0x200, RZ, 0xc0, !PT ;  /* 0x0000020020ff7812 */ /* 0x040fe200078cc0ff */
[----:B------:R-:W1:Y:S01]  /*59f0*/  MUFU.EX2 R91, R91 ;  /* 0x0000005b005b7308 */ /* 0x000e620000000800 */
[----:B------:R-:W-:Y:S02]  /*5a00*/  FMUL.FTZ R89, R33, R66 ;  /* 0x0000004221597220 */ /* 0x000fe40000410000 */
[----:B------:R-:W-:Y:S02]  /*5a10*/  P2R R158, PR, RZ, 0x40 ;  /* 0x00000040ff9e7803 */ /* 0x000fe40000000000 */
[----:B------:R-:W-:-:S04]  /*5a20*/  LOP3.LUT P6, RZ, R32, 0x400, RZ, 0xc0, !PT ;  /* 0x0000040020ff7812 */ /* 0x000fc800078cc0ff */
[----:B------:R-:W-:Y:S01]  /*5a30*/  P2R R157, PR, RZ, 0x40 ;  /* 0x00000040ff9d7803 */ /* 0x000fe20000000000 */
[----:B------:R-:W2:Y:S01]  /*5a40*/  MUFU.EX2 R89, R89 ;  /* 0x0000005900597308 */ /* 0x000ea20000000800 */
[----:B------:R-:W-:Y:S02]  /*5a50*/  LOP3.LUT P6, RZ, R32, 0x800, RZ, 0xc0, !PT ;  /* 0x0000080020ff7812 */ /* 0x000fe400078cc0ff */
[----:B------:R-:W-:Y:S01]  /*5a60*/  IADD3 R90, R42, 0xc, RZ ;  /* 0x0000000c2a5a7810 */ /* 0x000fe20007ffe0ff */
[----:B------:R-:W-:Y:S01]  /*5a70*/  FMUL.FTZ R88, R99, R88 ;  /* 0x0000005863587220 */ /* 0x000fe20000410000 */
[----:B------:R-:W-:Y:S02]  /*5a80*/  PRMT R163, RZ, 0x7610, R163 ;  /* 0x00007610ffa37816 */ /* 0x000fe400000000a3 */
[----:B-1----:R-:W-:Y:S02]  /*5a90*/  FSEL R138, R91, 1, !P5 ;  /* 0x3f8000005b8a7808 */ /* 0x002fe40006800000 */
[----:B------:R-:W-:-:S04]  /*5aa0*/  ISETP.GE.U32.AND P5, PT, R90, R27, PT ;  /* 0x0000001b5a00720c */ /* 0x000fc80003fa6070 */
[----:B------:R-:W-:Y:S01]  /*5ab0*/  FSEL R141, R88, RZ, !P5 ;  /* 0x000000ff588d7208 */ /* 0x000fe20006800000 */
[----:B------:R-:W3:Y:S01]  /*5ac0*/  @!P6 LDG.E.U16 R163, [R40.64+0x40] ;  /* 0x0000400428a3e981 */ /* 0x000ee2000c1e1500 */
[----:B------:R-:W-:Y:S02]  /*5ad0*/  IADD3 R88, R42, 0xd, RZ ;  /* 0x0000000d2a587810 */ /* 0x000fe40007ffe0ff */
[----:B------:R-:W-:Y:S01]  /*5ae0*/  ISETP.NE.AND P6, PT, R157, RZ, PT ;  /* 0x000000ff9d00720c */ /* 0x000fe20003fc5270 */
[----:B0-----:R-:W-:Y:S01]  /*5af0*/  HADD2.F32 R43, -RZ, R43.H0_H0 ;  /* 0x2000002bff2b7230 */ /* 0x001fe20000004100 */
[----:B--2---:R-:W-:Y:S02]  /*5b00*/  FSEL R140, R89, 1, !P5 ;  /* 0x3f800000598c7808 */ /* 0x004fe40006800000 */
[----:B------:R-:W-:Y:S02]  /*5b10*/  ISETP.GE.U32.AND P5, PT, R88, R27, PT ;  /* 0x0000001b5800720c */ /* 0x000fe40003fa6070 */
[----:B------:R-:W-:Y:S01]  /*5b20*/  FMUL.FTZ R43, R112, R43 ;  /* 0x0000002b702b7220 */ /* 0x000fe20000410000 */
[----:B------:R-:W-:-:S04]  /*5b30*/  PRMT R162, RZ, 0x7610, R162 ;  /* 0x00007610ffa27816 */ /* 0x000fc800000000a2 */
[----:B------:R-:W-:Y:S02]  /*5b40*/  FSEL R143, R43, RZ, !P5 ;  /* 0x000000ff2b8f7208 */ /* 0x000fe40006800000 */
[----:B------:R-:W0:Y:S04]  /*5b50*/  LDS.U16 R43, [R53+0x1c] ;  /* 0x00001c00352b7984 */ /* 0x000e280000000400 */
[----:B------:R-:W2:Y:S01]  /*5b60*/  @!P6 LDG.E.U16 R162, [R40.64+0x80] ;  /* 0x0000800428a2e981 */ /* 0x000ea2000c1e1500 */
[----:B------:R-:W-:Y:S02]  /*5b70*/  ISETP.NE.AND P6, PT, R158, RZ, PT ;  /* 0x000000ff9e00720c */ /* 0x000fe40003fc5270 */
[----:B------:R-:W-:Y:S01]  /*5b80*/  PRMT R161, RZ, 0x7610, R161 ;  /* 0x00007610ffa17816 */ /* 0x000fe200000000a1 */
[----:B------:R-:W-:Y:S01]  /*5b90*/  FMUL.FTZ R90, R33, R67 ;  /* 0x00000043215a7220 */ /* 0x000fe20000410000 */
[----:B------:R-:W-:-:S09]  /*5ba0*/  PRMT R160, RZ, 0x7610, R160 ;  /* 0x00007610ffa07816 */ /* 0x000fd200000000a0 */
[----:B------:R-:W4:Y:S01]  /*5bb0*/  @!P6 LDG.E.U16 R161, [R40.64+0xc0] ;  /* 0x0000c00428a1e981 */ /* 0x000f22000c1e1500 */
[----:B------:R-:W-:Y:S01]  /*5bc0*/  ISETP.NE.AND P6, PT, R159, RZ, PT ;  /* 0x000000ff9f00720c */ /* 0x000fe20003fc5270 */
[----:B------:R-:W1:Y:S01]  /*5bd0*/  MUFU.EX2 R90, R90 ;  /* 0x0000005a005a7308 */ /* 0x000e620000000800 */
[----:B------:R-:W-:-:S11]  /*5be0*/  PRMT R149, RZ, 0x7610, R149 ;  /* 0x00007610ff957816 */ /* 0x000fd60000000095 */
[----:B------:R-:W5:Y:S01]  /*5bf0*/  @!P6 LDG.E.U16 R160, [R40.64+0x100] ;  /* 0x0001000428a0e981 */ /* 0x000f62000c1e1500 */
[----:B------:R-:W-:Y:S02]  /*5c00*/  ISETP.NE.AND P6, PT, R156, RZ, PT ;  /* 0x000000ff9c00720c */ /* 0x000fe40003fc5270 */
[----:B------:R-:W-:Y:S01]  /*5c10*/  IADD3 R88, R42, 0xe, RZ ;  /* 0x0000000e2a587810 */ /* 0x000fe20007ffe0ff */
[----:B0-----:R-:W-:Y:S01]  /*5c20*/  HADD2.F32 R43, -RZ, R43.H0_H0 ;  /* 0x2000002bff2b7230 */ /* 0x001fe20000004100 */
[----:B-1----:R-:W-:Y:S02]  /*5c30*/  FSEL R142, R90, 1, !P5 ;  /* 0x3f8000005a8e7808 */ /* 0x002fe40006800000 */
[----:B------:R-:W-:Y:S02]  /*5c40*/  ISETP.GE.U32.AND P5, PT, R88, R27, PT ;  /* 0x0000001b5800720c */ /* 0x000fe40003fa6070 */
[----:B------:R-:W-:-:S05]  /*5c50*/  FMUL.FTZ R43, R98, R43 ;  /* 0x0000002b622b7220 */ /* 0x000fca0000410000 */
[----:B------:R-:W2:Y:S01]  /*5c60*/  @!P6 LDG.E.U16 R149, [R40.64+0x140] ;  /* 0x000140042895e981 */ /* 0x000ea2000c1e1500 */
[----:B------:R-:W-:Y:S02]  /*5c70*/  ISETP.NE.AND P6, PT, R155, RZ, PT ;  /* 0x000000ff9b00720c */ /* 0x000fe40003fc5270 */
[----:B------:R-:W-:Y:S02]  /*5c80*/  FSEL R145, R43, RZ, !P5 ;  /* 0x000000ff2b917208 */ /* 0x000fe40006800000 */
[----:B------:R-:W0:Y:S01]  /*5c90*/  LDS.U16 R43, [R53+0x1e] ;  /* 0x00001e00352b7984 */ /* 0x000e220000000400 */
[----:B------:R-:W-:-:S08]  /*5ca0*/  PRMT R150, RZ, 0x7610, R150 ;  /* 0x00007610ff967816 */ /* 0x000fd00000000096 */
[----:B------:R-:W2:Y:S01]  /*5cb0*/  @!P6 LDG.E.U16 R150, [R40.64+0x180] ;  /* 0x000180042896e981 */ /* 0x000ea2000c1e1500 */
[----:B------:R-:W-:Y:S02]  /*5cc0*/  ISETP.NE.AND P6, PT, R154, RZ, PT ;  /* 0x000000ff9a00720c */ /* 0x000fe40003fc5270 */
[----:B------:R-:W-:Y:S01]  /*5cd0*/  PRMT R91, RZ, 0x7610, R91 ;  /* 0x00007610ff5b7816 */ /* 0x000fe2000000005b */
[C---:B------:R-:W-:Y:S02]  /*5ce0*/  FMUL.FTZ R89, R33.reuse, R68 ;  /* 0x0000004421597220 */ /* 0x040fe40000410000 */
[----:B------:R-:W-:-:S08]  /*5cf0*/  FMUL.FTZ R33, R33, R69 ;  /* 0x0000004521217220 */ /* 0x000fd00000410000 */
[----:B------:R-:W2:Y:S01]  /*5d00*/  @!P6 LDG.E.U16 R91, [R40.64+0x1c0] ;  /* 0x0001c004285be981 */ /* 0x000ea2000c1e1500 */
[----:B------:R-:W-:Y:S01]  /*5d10*/  ISETP.NE.AND P6, PT, R153, RZ, PT ;  /* 0x000000ff9900720c */ /* 0x000fe20003fc5270 */
[----:B------:R-:W1:Y:S01]  /*5d20*/  MUFU.EX2 R89, R89 ;  /* 0x0000005900597308 */ /* 0x000e620000000800 */
[----:B------:R-:W-:-:S07]  /*5d30*/  PRMT R148, RZ, 0x7610, R148 ;  /* 0x00007610ff947816 */ /* 0x000fce0000000094 */
[----:B------:R-:W1:Y:S04]  /*5d40*/  MUFU.EX2 R33, R33 ;  /* 0x0000002100217308 */ /* 0x000e680000000800 */
[----:B------:R-:W2:Y:S01]  /*5d50*/  @!P6 LDG.E.U16 R148, [R40.64+0x200] ;  /* 0x000200042894e981 */ /* 0x000ea2000c1e1500 */
[----:B------:R-:W-:Y:S01]  /*5d60*/  ISETP.NE.AND P6, PT, R152, RZ, PT ;  /* 0x000000ff9800720c */ /* 0x000fe20003fc5270 */
[----:B0-----:R-:W-:Y:S01]  /*5d70*/  HADD2.F32 R88, -RZ, R43.H0_H0 ;  /* 0x2000002bff587230 */ /* 0x001fe20000004100 */
[----:B------:R-:W-:Y:S02]  /*5d80*/  IADD3 R42, R42, 0xf, RZ ;  /* 0x0000000f2a2a7810 */ /* 0x000fe40007ffe0ff */
[----:B-1----:R-:W-:Y:S02]  /*5d90*/  FSEL R144, R89, 1, !P5 ;  /* 0x3f80000059907808 */ /* 0x002fe40006800000 */
[----:B------:R-:W-:Y:S01]  /*5da0*/  FMUL.FTZ R88, R113, R88 ;  /* 0x0000005871587220 */ /* 0x000fe20000410000 */
[----:B------:R-:W-:-:S02]  /*5db0*/  PRMT R89, RZ, 0x7610, R89 ;  /* 0x00007610ff597816 */ /* 0x000fc40000000059 */
[----:B------:R-:W-:Y:S02]  /*5dc0*/  ISETP.GE.U32.AND P5, PT, R42, R27, PT ;  /* 0x0000001b2a00720c */ /* 0x000fe40003fa6070 */
[----:B------:R-:W-:Y:S02]  /*5dd0*/  PRMT R42, RZ, 0x7610, R42 ;  /* 0x00007610ff2a7816 */ /* 0x000fe4000000002a */
[----:B------:R-:W-:Y:S01]  /*5de0*/  FSEL R146, R33, 1, !P5 ;  /* 0x3f80000021927808 */ /* 0x000fe20006800000 */
[----:B------:R-:W2:Y:S01]  /*5df0*/  @!P6 LDG.E.U16 R89, [R40.64+0x240] ;  /* 0x000240042859e981 */ /* 0x000ea2000c1e1500 */
[----:B------:R-:W-:Y:S02]  /*5e00*/  FSEL R147, R88, RZ, !P5 ;  /* 0x000000ff58937208 */ /* 0x000fe40006800000 */
[----:B------:R-:W-:Y:S01]  /*5e10*/  LOP3.LUT P5, RZ, R32, 0x4, RZ, 0xc0, !PT ;  /* 0x0000000420ff7812 */ /* 0x000fe200078ac0ff */
[----:B------:R-:W2:Y:S01]  /*5e20*/  @!P4 LDG.E.U16 R42, [R40.64] ;  /* 0x00000004282ac981 */ /* 0x000ea2000c1e1500 */
[----:B------:R-:W-:-:S02]  /*5e30*/  ISETP.NE.AND P6, PT, R151, RZ, PT ;  /* 0x000000ff9700720c */ /* 0x000fc40003fc5270 */
[----:B------:R-:W-:Y:S02]  /*5e40*/  PRMT R90, RZ, 0x7610, R90 ;  /* 0x00007610ff5a7816 */ /* 0x000fe4000000005a */
[----:B------:R-:W-:Y:S02]  /*5e50*/  PRMT R43, RZ, 0x7610, R43 ;  /* 0x00007610ff2b7816 */ /* 0x000fe4000000002b */
[----:B------:R-:W-:Y:S02]  /*5e60*/  PRMT R88, RZ, 0x7610, R88 ;  /* 0x00007610ff587816 */ /* 0x000fe40000000058 */
[----:B------:R-:W-:Y:S02]  /*5e70*/  PRMT R151, RZ, 0x7610, R151 ;  /* 0x00007610ff977816 */ /* 0x000fe40000000097 */
[----:B------:R-:W-:Y:S01]  /*5e80*/  PRMT R152, RZ, 0x7610, R152 ;  /* 0x00007610ff987816 */ /* 0x000fe20000000098 */
[----:B------:R-:W4:Y:S01]  /*5e90*/  @!P5 LDG.E.U16 R90, [R40.64+0x280] ;  /* 0x00028004285ad981 */ /* 0x000f22000c1e1500 */
        /* <DEDUP_REMOVED lines=12> */
[----:B------:R-:W-:Y:S04]  /*5f60*/  STS.U16 [R35+0x8c0], R162 ;  /* 0x0008c0a223007388 */ /* 0x000fe80000000400 */
        /* <DEDUP_REMOVED lines=66> */
.L_x_3243:
        /* <DEDUP_REMOVED lines=11> */
.L_x_3242:
        /* <DEDUP_REMOVED lines=74> */
[----:B------:R-:W-:Y:S02]  /*68e0*/  @P5 IMAD.MOV.U32 R165, RZ, RZ, R91 ;  /* 0x000000ffffa55224 */ /* 0x000fe400078e005b */
[----:B-----5:R-:W-:Y:S01]  /*68f0*/  @P5 IMAD.MOV.U32 R91, RZ, RZ, R89 ;  /* 0x000000ffff5b5224 */ /* 0x020fe200078e0059 */
        /* <DEDUP_REMOVED lines=8> */
.L_x_3245:
[----:B------:R-:W-:Y:S05]  /*6980*/  BSYNC B0 ;  /* 0x0000000000007941 */ /* 0x000fea0003800000 */
.L_x_3244:
        /* <DEDUP_REMOVED lines=42> */
.L_x_3248:
        /* <DEDUP_REMOVED lines=32> */
.L_x_3249:
[----:B0-----:R0:W5:Y:S02]  /*6e30*/  LDG.E R89, [R82.64] ;  /* 0x0000000452597981 */ /* 0x001164000c1e1900 */
.L_x_3250:
        /* <DEDUP_REMOVED lines=14> */
.L_x_3247:
[----:B------:R-:W-:Y:S05]  /*6f20*/  BSYNC B0 ;  /* 0x0000000000007941 */ /* 0x000fea0003800000 */
.L_x_3246:
        /* <DEDUP_REMOVED lines=20> */
.L_x_3241:
[----:B------:R-:W2:Y:S01]  /*7070*/  S2R R63, SR_CTAID.X ;  /* 0x00000000003f7919 */ /* 0x000ea20000002500 */
[C---:B------:R-:W-:Y:S01]  /*7080*/  IMAD R43, R3.reuse, c[0x0][0x218], RZ ;  /* 0x00008600032b7a24 */ /* 0x040fe200078e02ff */
[----:B------:R-:W-:Y:S01]  /*7090*/  SHF.R.S32.HI R31, RZ, 0x1f, R30 ;  /* 0x0000001fff1f7819 */ /* 0x000fe2000001141e */
[----:B------:R-:W-:Y:S01]  /*70a0*/  IMAD R57, R3, c[0x0][0x208], RZ ;  /* 0x0000820003397a24 */ /* 0x000fe200078e02ff */
[----:B------:R-:W-:Y:S01]  /*70b0*/  SHF.R.S32.HI R67, RZ, 0x1f, R80 ;  /* 0x0000001fff437819 */ /* 0x000fe20000011450 */
[C---:B------:R-:W-:Y:S01]  /*70c0*/  IMAD R43, R2.reuse, c[0x0][0x21c], R43 ;  /* 0x00008700022b7a24 */ /* 0x040fe200078e022b */
[----:B------:R-:W-:Y:S01]  /*70d0*/  BAR.SYNC.DEFER_BLOCKING 0x0 ;  /* 0x0000000000007b1d */ /* 0x000fe20000010000 */
[----:B------:R-:W-:Y:S01]  /*70e0*/  IMAD R57, R2, c[0x0][0x20c], R57 ;  /* 0x0000830002397a24 */ /* 0x000fe200078e0239 */
[----:B------:R-:W-:Y:S01]  /*70f0*/  ISETP.NE.AND P6, PT, R29, RZ, PT ;  /* 0x000000ff1d00720c */ /* 0x000fe20003fc5270 */
[----:B------:R-:W-:Y:S01]  /*7100*/  IMAD.MOV.U32 R65, RZ, RZ, 0x2 ;  /* 0x00000002ff417424 */ /* 0x000fe200078e00ff */
[----:B------:R-:W-:-:S02]  /*7110*/  LOP3.LUT R29, R80, 0x20, RZ, 0xfc, !PT ;  /* 0x00000020501d7812 */ /* 0x000fc400078efcff */
[----:B------:R-:W-:Y:S01]  /*7120*/  BSSY B0, `(.L_x_3252) ;  /* 0x0000063000007945 */ /* 0x000fe20003800000 */
[----:B--2---:R-:W-:Y:S01]  /*7130*/  SHF.R.S32.HI R62, RZ, 0x1f, R63 ;  /* 0x0000001fff3e7819 */ /* 0x004fe2000001143f */
[----:B-1----:R-:W-:-:S04]  /*7140*/  IMAD.WIDE.U32 R40, R63, c[0x0][0x210], RZ ;  /* 0x000084003f287a25 */ /* 0x002fc800078e00ff */
[----:B------:R-:W-:-:S04]  /*7150*/  IMAD R42, R62, c[0x0][0x210], RZ ;  /* 0x000084003e2a7a24 */ /* 0x000fc800078e02ff */
[----:B------:R-:W-:Y:S02]  /*7160*/  IMAD R61, R63, c[0x0][0x214], R42 ;  /* 0x000085003f3d7a24 */ /* 0x000fe400078e022a */
[----:B------:R-:W-:Y:S02]  /*7170*/  IMAD R42, R62, c[0x0][0x200], RZ ;  /* 0x000080003e2a7a24 */ /* 0x000fe400078e02ff */
[----:B------:R-:W-:-:S04]  /*7180*/  IMAD.IADD R41, R41, 0x1, R61 ;  /* 0x0000000129297824 */ /* 0x000fc800078e023d */
        /* <DEDUP_REMOVED lines=21> */
[----:B------:R-:W-:Y:S02]  /*72e0*/  @!P4 LEA.HI.X R43, R58, c[0x0][0x29c], R59, 0x1, P5 ;  /* 0x0000a7003a2bca11 */ /* 0x000fe400028f0c3b */
[----:B------:R-:W-:Y:S02]  /*72f0*/  F2FP.PACK_AB R58, R71, R70 ;  /* 0x00000046473a723e */ /* 0x000fe400000000ff */
[----:B------:R-:W-:Y:S02]  /*7300*/  IADD3 R40, P5, R80, R30, RZ ;  /* 0x0000001e50287210 */ /* 0x000fe40007fbe0ff */
[C---:B------:R-:W-:Y:S02]  /*7310*/  PRMT R60, R58.reuse, 0x7610, R60 ;  /* 0x000076103a3c7816 */ /* 0x040fe4000000003c */
[----:B------:R-:W-:Y:S01]  /*7320*/  PRMT R64, R58, 0x7632, R64 ;  /* 0x000076323a407816 */ /* 0x000fe20000000040 */
[----:B------:R-:W-:Y:S01]  /*7330*/  IMAD.X R41, R67, 0x1, R31, P5 ;  /* 0x0000000143297824 */ /* 0x000fe200028e061f */
[----:B------:R-:W-:Y:S01]  /*7340*/  F2FP.PACK_AB R58, R75, R74 ;  /* 0x0000004a4b3a723e */ /* 0x000fe200000000ff */
[----:B------:R-:W-:Y:S01]  /*7350*/  STS.U16 [R53], R60 ;  /* 0x0000003c35007388 */ /* 0x000fe20000000400 */
[----:B------:R-:W-:-:S02]  /*7360*/  F2FP.PACK_AB R59, R73, R72 ;  /* 0x00000048493b723e */ /* 0x000fc400000000ff */
[C---:B------:R-:W-:Y:S01]  /*7370*/  PRMT R68, R58.reuse, 0x7610, R68 ;  /* 0x000076103a447816 */ /* 0x040fe20000000044 */
[----:B------:R1:W-:Y:S01]  /*7380*/  STS.U16 [R53+0x2], R64 ;  /* 0x0000024035007388 */ /* 0x0003e20000000400 */
[----:B------:R-:W-:Y:S02]  /*7390*/  PRMT R69, R58, 0x7632, R69 ;  /* 0x000076323a457816 */ /* 0x000fe40000000045 */
[C---:B------:R-:W-:Y:S01]  /*73a0*/  PRMT R66, R59.reuse, 0x7610, R66 ;  /* 0x000076103b427816 */ /* 0x040fe20000000042 */
[----:B------:R-:W-:Y:S01]  /*73b0*/  STS.U16 [R53+0x8], R68 ;  /* 0x0000084435007388 */ /* 0x000fe20000000400 */
[----:B------:R-:W-:Y:S02]  /*73c0*/  PRMT R67, R59, 0x7632, R67 ;  /* 0x000076323b437816 */ /* 0x000fe40000000043 */
[----:B------:R-:W-:Y:S01]  /*73d0*/  F2FP.PACK_AB R58, R77, R76 ;  /* 0x0000004c4d3a723e */ /* 0x000fe200000000ff */
[----:B------:R2:W-:Y:S01]  /*73e0*/  STS.U16 [R53+0x4], R66 ;  /* 0x0000044235007388 */ /* 0x0005e20000000400 */
[----:B------:R-:W-:-:S02]  /*73f0*/  F2FP.PACK_AB R59, R79, R78 ;  /* 0x0000004e4f3b723e */ /* 0x000fc400000000ff */
[C---:B0-----:R-:W-:Y:S01]  /*7400*/  PRMT R88, R58.reuse, 0x7610, R88 ;  /* 0x000076103a587816 */ /* 0x041fe20000000058 */
[----:B------:R-:W-:Y:S01]  /*7410*/  STS.U16 [R53+0x6], R67 ;  /* 0x0000064335007388 */ /* 0x000fe20000000400 */
[----:B-1----:R-:W-:Y:S02]  /*7420*/  PRMT R64, R58, 0x7632, R64 ;  /* 0x000076323a407816 */ /* 0x002fe40000000040 */
[C---:B------:R-:W-:Y:S01]  /*7430*/  PRMT R89, R59.reuse, 0x7610, R89 ;  /* 0x000076103b597816 */ /* 0x040fe20000000059 */
[----:B------:R0:W-:Y:S01]  /*7440*/  STS.U16 [R53+0xc], R88 ;  /* 0x00000c5835007388 */ /* 0x0001e20000000400 */
[----:B------:R-:W-:Y:S02]  /*7450*/  PRMT R90, R59, 0x7632, R90 ;  /* 0x000076323b5a7816 */ /* 0x000fe4000000005a */
[----:B------:R-:W-:Y:S01]  /*7460*/  F2FP.PACK_AB R60, R93, R92 ;  /* 0x0000005c5d3c723e */ /* 0x000fe200000000ff */
[----:B------:R-:W-:Y:S01]  /*7470*/  STS.U16 [R53+0xa], R69 ;  /* 0x00000a4535007388 */ /* 0x000fe20000000400 */
[----:B------:R-:W-:-:S02]  /*7480*/  F2FP.PACK_AB R58, R95, R94 ;  /* 0x0000005e5f3a723e */ /* 0x000fc400000000ff */
[----:B------:R-:W-:Y:S01]  /*7490*/  F2FP.PACK_AB R59, R97, R96 ;  /* 0x00000060613b723e */ /* 0x000fe200000000ff */
[----:B------:R-:W-:Y:S01]  /*74a0*/  STS.U16 [R53+0xe], R64 ;  /* 0x00000e4035007388 */ /* 0x000fe20000000400 */
[----:B--2---:R-:W-:Y:S02]  /*74b0*/  PRMT R66, R60, 0x7632, R66 ;  /* 0x000076323c427816 */ /* 0x004fe40000000042 */
[----:B------:R-:W-:Y:S01]  /*74c0*/  PRMT R68, R58, 0x7632, R68 ;  /* 0x000076323a447816 */ /* 0x000fe20000000044 */
[----:B------:R-:W-:Y:S01]  /*74d0*/  STS.U16 [R53+0x10], R89 ;  /* 0x0000105935007388 */ /* 0x000fe20000000400 */
[----:B0-----:R-:W-:-:S03]  /*74e0*/  PRMT R88, R59, 0x7632, R88 ;  /* 0x000076323b587816 */ /* 0x001fc60000000058 */
        /* <DEDUP_REMOVED lines=38> */
.L_x_3253:
[----:B------:R-:W-:Y:S05]  /*7750*/  BSYNC B0 ;  /* 0x0000000000007941 */ /* 0x000fea0003800000 */
.L_x_3252:
        /* <DEDUP_REMOVED lines=132> */
[----:B------:R-:W-:Y:S01]  /*7fa0*/  LDS.U16 R107, [R53+0x18] ;  /* 0x00001800356b7984 */ /* 0x000fe20000000400 */
[----:B0-----:R-:W-:-:S03]  /*7fb0*/  HADD2.F32 R100, -RZ, R100.H0_H0 ;  /* 0x20000064ff647230 */ /* 0x001fc60000004100 */
[----:B------:R-:W-:Y:S01]  /*7fc0*/  LDS.U16 R108, [R53+0x10] ;  /* 0x00001000356c7984 */ /* 0x000fe20000000400 */
[----:B-1----:R-:W-:Y:S01]  /*7fd0*/  HADD2.F32 R56, -RZ, R42.H0_H0 ;  /* 0x2000002aff387230 */ /* 0x002fe20000004100 */
[----:B------:R-:W-:Y:S02]  /*7fe0*/  FMUL.FTZ R102, R100, -1.4426950216293334961 ;  /* 0xbfb8aa3b64667820 */ /* 0x000fe40000410000 */
[----:B------:R-:W0:Y:S01]  /*7ff0*/  LDS.U16 R42, [R53+0x12] ;  /* 0x00001200352a7984 */ /* 0x000e220000000400 */
[----:B--2---:R-:W-:Y:S01]  /*8000*/  HADD2.F32 R55, -RZ, R55.H0_H0 ;  /* 0x20000037ff377230 */ /* 0x004fe20000004100 */
[----:B------:R-:W-:Y:S01]  /*8010*/  FMUL.FTZ R106, R56, -1.4426950216293334961 ;  /* 0xbfb8aa3b386a7820 */ /* 0x000fe20000410000 */
[----:B------:R1:W2:Y:S01]  /*8020*/  MUFU.EX2 R110, R102 ;  /* 0x00000066006e7308 */ /* 0x0002a20000000800 */
[----:B------:R-:W-:Y:S02]  /*8030*/  LDS.U16 R103, [R53+0x16] ;  /* 0x0000160035677984 */ /* 0x000fe40000000400 */
[----:B------:R-:W-:-:S05]  /*8040*/  FMUL.FTZ R109, R55, -1.4426950216293334961 ;  /* 0xbfb8aa3b376d7820 */ /* 0x000fca0000410000 */
[----:B------:R2:W-:Y:S01]  /*8050*/  MUFU.EX2 R111, R106 ;  /* 0x0000006a006f7308 */ /* 0x0005e20000000800 */
[----:B-1----:R-:W1:Y:S07]  /*8060*/  LDS.U16 R102, [R53+0x1a] ;  /* 0x00001a0035667984 */ /* 0x002e6e0000000400 */
[----:B------:R3:W-:Y:S01]  /*8070*/  MUFU.EX2 R112, R109 ;  /* 0x0000006d00707308 */ /* 0x0007e20000000800 */
[----:B--2---:R-:W2:Y:S04]  /*8080*/  LDS.U16 R106, [R53+0x1c] ;  /* 0x00001c00356a7984 */ /* 0x004ea80000000400 */
[----:B---3--:R-:W3:Y:S01]  /*8090*/  LDS.U16 R109, [R53+0x1e] ;  /* 0x00001e00356d7984 */ /* 0x008ee20000000400 */
[----:B------:R-:W-:-:S02]  /*80a0*/  HADD2.F32 R101, -RZ, R101.H0_H0 ;  /* 0x20000065ff657230 */ /* 0x000fc40000004100 */
[----:B----4-:R-:W-:-:S03]  /*80b0*/  HADD2.F32 R105, -RZ, R43.H0_H0 ;  /* 0x2000002bff697230 */ /* 0x010fc60000004100 */
[----:B------:R-:W-:Y:S01]  /*80c0*/  FMUL.FTZ R43, R101, -1.4426950216293334961 ;  /* 0xbfb8aa3b652b7820 */ /* 0x000fe20000410000 */
[----:B-----5:R-:W-:-:S03]  /*80d0*/  HADD2.F32 R54, -RZ, R54.H0_H0 ;  /* 0x20000036ff367230 */ /* 0x020fc60000004100 */
[----:B------:R0:W4:Y:S01]  /*80e0*/  MUFU.EX2 R113, R43 ;  /* 0x0000002b00717308 */ /* 0x0001220000000800 */
[----:B------:R-:W-:Y:S01]  /*80f0*/  FMUL.FTZ R114, R105, -1.4426950216293334961 ;  /* 0xbfb8aa3b69727820 */ /* 0x000fe20000410000 */
[----:B------:R-:W-:Y:S02]  /*8100*/  HADD2.F32 R99, -RZ, R99.H0_H0 ;  /* 0x20000063ff637230 */ /* 0x000fe40000004100 */
[----:B------:R-:W-:Y:S02]  /*8110*/  HADD2.F32 R104, -RZ, R104.H0_H0 ;  /* 0x20000068ff687230 */ /* 0x000fe40000004100 */
[----:B------:R-:W-:Y:S02]  /*8120*/  HADD2.F32 R57, -RZ, R57.H0_H0 ;  /* 0x20000039ff397230 */ /* 0x000fe40000004100 */
[----:B0-----:R-:W-:Y:S02]  /*8130*/  HADD2.F32 R43, -RZ, R42.H0_H0 ;  /* 0x2000002aff2b7230 */ /* 0x001fe40000004100 */
[----:B------:R-:W-:-:S02]  /*8140*/  HADD2.F32 R107, -RZ, R107.H0_H0 ;  /* 0x2000006bff6b7230 */ /* 0x000fc40000004100 */
[----:B-1----:R-:W-:Y:S01]  /*8150*/  HADD2.F32 R42, -RZ, R102.H0_H0 ;  /* 0x20000066ff2a7230 */ /* 0x002fe20000004100 */
[----:B------:R-:W-:Y:S01]  /*8160*/  FMUL.FTZ R115, R54, -1.4426950216293334961 ;  /* 0xbfb8aa3b36737820 */ /* 0x000fe20000410000 */
[----:B------:R-:W-:Y:S02]  /*8170*/  HADD2.F32 R108, -RZ, R108.H0_H0 ;  /* 0x2000006cff6c7230 */ /* 0x000fe40000004100 */
[----:B------:R-:W-:Y:S02]  /*8180*/  HADD2.F32 R103, -RZ, R103.H0_H0 ;  /* 0x20000067ff677230 */ /* 0x000fe40000004100 */
[----:B--2---:R-:W-:Y:S01]  /*8190*/  HADD2.F32 R102, -RZ, R106.H0_H0 ;  /* 0x2000006aff667230 */ /* 0x004fe20000004100 */
[----:B------:R-:W-:Y:S01]  /*81a0*/  FMUL.FTZ R116, R99, -1.4426950216293334961 ;  /* 0xbfb8aa3b63747820 */ /* 0x000fe20000410000 */
[----:B------:R-:W0:Y:S01]  /*81b0*/  MUFU.EX2 R114, R114 ;  /* 0x0000007200727308 */ /* 0x000e220000000800 */
[----:B------:R-:W-:Y:S01]  /*81c0*/  FMUL.FTZ R117, R104, -1.4426950216293334961 ;  /* 0xbfb8aa3b68757820 */ /* 0x000fe20000410000 */
[----:B---3--:R-:W-:Y:S01]  /*81d0*/  HADD2.F32 R106, -RZ, R109.H0_H0 ;  /* 0x2000006dff6a7230 */ /* 0x008fe20000004100 */
[----:B------:R-:W-:-:S02]  /*81e0*/  FMUL.FTZ R120, R57, -1.4426950216293334961 ;  /* 0xbfb8aa3b39787820 */ /* 0x000fc40000410000 */
[----:B------:R-:W-:Y:S02]  /*81f0*/  FMUL.FTZ R122, R107, -1.4426950216293334961 ;  /* 0xbfb8aa3b6b7a7820 */ /* 0x000fe40000410000 */
[----:B------:R-:W-:Y:S02]  /*8200*/  FMUL.FTZ R123, R42, -1.4426950216293334961 ;  /* 0xbfb8aa3b2a7b7820 */ /* 0x000fe40000410000 */
[----:B------:R-:W-:Y:S02]  /*8210*/  FMUL.FTZ R109, R106, -1.4426950216293334961 ;  /* 0xbfb8aa3b6a6d7820 */ /* 0x000fe40000410000 */
[----:B------:R-:W-:Y:S02]  /*8220*/  FMUL.FTZ R119, R43, -1.4426950216293334961 ;  /* 0xbfb8aa3b2b777820 */ /* 0x000fe40000410000 */
[----:B------:R-:W-:Y:S02]  /*8230*/  FMUL.FTZ R118, R108, -1.4426950216293334961 ;  /* 0xbfb8aa3b6c767820 */ /* 0x000fe40000410000 */
[----:B------:R-:W-:-:S02]  /*8240*/  FMUL.FTZ R121, R103, -1.4426950216293334961 ;  /* 0xbfb8aa3b67797820 */ /* 0x000fc40000410000 */
[----:B------:R-:W-:Y:S02]  /*8250*/  FMUL.FTZ R124, R102, -1.4426950216293334961 ;  /* 0xbfb8aa3b667c7820 */ /* 0x000fe40000410000 */
[----:B------:R-:W-:Y:S01]  /*8260*/  FADD.FTZ R110, R110, 1 ;  /* 0x3f8000006e6e7421 */ /* 0x000fe20000010000 */
[----:B------:R-:W1:Y:S01]  /*8270*/  MUFU.EX2 R115, R115 ;  /* 0x0000007300737308 */ /* 0x000e620000000800 */
[----:B----4-:R-:W-:-:S07]  /*8280*/  FADD.FTZ R113, R113, 1 ;  /* 0x3f80000071717421 */ /* 0x010fce0000010000 */
[----:B------:R-:W2:Y:S08]  /*8290*/  MUFU.EX2 R116, R116 ;  /* 0x0000007400747308 */ /* 0x000eb00000000800 */
[----:B------:R-:W3:Y:S08]  /*82a0*/  MUFU.EX2 R117, R117 ;  /* 0x0000007500757308 */ /* 0x000ef00000000800 */
[----:B------:R-:W4:Y:S08]  /*82b0*/  MUFU.EX2 R120, R120 ;  /* 0x0000007800787308 */ /* 0x000f300000000800 */
[----:B------:R-:W5:Y:S08]  /*82c0*/  MUFU.EX2 R122, R122 ;  /* 0x0000007a007a7308 */ /* 0x000f700000000800 */
[----:B------:R-:W0:Y:S08]  /*82d0*/  MUFU.EX2 R123, R123 ;  /* 0x0000007b007b7308 */ /* 0x000e300000000800 */
[----:B------:R-:W-:Y:S08]  /*82e0*/  MUFU.EX2 R109, R109 ;  /* 0x0000006d006d7308 */ /* 0x000ff00000000800 */
[----:B------:R-:W0:Y:S08]  /*82f0*/  MUFU.RCP R125, R110 ;  /* 0x0000006e007d7308 */ /* 0x000e300000001000 */
[----:B------:R-:W0:Y:S08]  /*8300*/  MUFU.EX2 R119, R119 ;  /* 0x0000007700777308 */ /* 0x000e300000000800 */
[----:B------:R-:W0:Y:S08]  /*8310*/  MUFU.EX2 R118, R118 ;  /* 0x0000007600767308 */ /* 0x000e300000000800 */
[----:B------:R-:W0:Y:S08]  /*8320*/  MUFU.EX2 R121, R121 ;  /* 0x0000007900797308 */ /* 0x000e300000000800 */
[----:B------:R-:W3:Y:S01]  /*8330*/  MUFU.EX2 R124, R124 ;  /* 0x0000007c007c7308 */ /* 0x000ee20000000800 */
[----:B------:R-:W-:-:S07]  /*8340*/  FADD.FTZ R112, R112, 1 ;  /* 0x3f80000070707421 */ /* 0x000fce0000010000 */
[----:B------:R-:W5:Y:S01]  /*8350*/  MUFU.RCP R126, R113 ;  /* 0x00000071007e7308 */ /* 0x000f620000001000 */
[----:B------:R-:W-:Y:S02]  /*8360*/  FADD.FTZ R111, R111, 1 ;  /* 0x3f8000006f6f7421 */ /* 0x000fe40000010000 */
[----:B0-----:R-:W-:Y:S02]  /*8370*/  FADD.FTZ R114, R114, 1 ;  /* 0x3f80000072727421 */ /* 0x001fe40000010000 */
[----:B-1----:R-:W-:Y:S02]  /*8380*/  FADD.FTZ R115, R115, 1 ;  /* 0x3f80000073737421 */ /* 0x002fe40000010000 */
[----:B--2---:R-:W-:Y:S01]  /*8390*/  FADD.FTZ R116, R116, 1 ;  /* 0x3f80000074747421 */ /* 0x004fe20000010000 */
[----:B------:R0:W1:Y:S01]  /*83a0*/  MUFU.RCP R127, R111 ;  /* 0x0000006f007f7308 */ /* 0x0000620000001000 */
[----:B---3--:R-:W-:Y:S02]  /*83b0*/  FADD.FTZ R117, R117, 1 ;  /* 0x3f80000075757421 */ /* 0x008fe40000010000 */
[----:B----4-:R-:W-:-:S02]  /*83c0*/  FADD.FTZ R120, R120, 1 ;  /* 0x3f80000078787421 */ /* 0x010fc40000010000 */
[----:B-----5:R-:W-:Y:S02]  /*83d0*/  FADD.FTZ R122, R122, 1 ;  /* 0x3f8000007a7a7421 */ /* 0x020fe40000010000 */
[----:B------:R-:W-:Y:S01]  /*83e0*/  FADD.FTZ R123, R123, 1 ;  /* 0x3f8000007b7b7421 */ /* 0x000fe20000010000 */
[----:B------:R-:W2:Y:S01]  /*83f0*/  MUFU.RCP R112, R112 ;  /* 0x0000007000707308 */ /* 0x000ea20000001000 */
[----:B0-----:R-:W-:Y:S02]  /*8400*/  FMUL.FTZ R111, R100, R125 ;  /* 0x0000007d646f7220 */ /* 0x001fe40000410000 */
[----:B------:R-:W-:Y:S02]  /*8410*/  FADD.FTZ R109, R109, 1 ;  /* 0x3f8000006d6d7421 */ /* 0x000fe40000010000 */
[----:B------:R-:W-:Y:S02]  /*8420*/  FADD.FTZ R119, R119, 1 ;  /* 0x3f80000077777421 */ /* 0x000fe40000010000 */
[----:B------:R-:W-:Y:S01]  /*8430*/  FADD.FTZ R118, R118, 1 ;  /* 0x3f80000076767421 */ /* 0x000fe20000010000 */
[----:B------:R-:W0:Y:S01]  /*8440*/  MUFU.RCP R114, R114 ;  /* 0x0000007200727308 */ /* 0x000e220000001000 */
[----:B------:R-:W-:-:S02]  /*8450*/  FADD.FTZ R121, R121, 1 ;  /* 0x3f80000079797421 */ /* 0x000fc40000010000 */
[----:B------:R-:W-:Y:S02]  /*8460*/  FADD.FTZ R124, R124, 1 ;  /* 0x3f8000007c7c7421 */ /* 0x000fe40000010000 */
[----:B------:R-:W-:Y:S02]  /*8470*/  FMUL.FTZ R111, R111, R70 ;  /* 0x000000466f6f7220 */ /* 0x000fe40000410000 */
[----:B------:R-:W-:Y:S01]  /*8480*/  FMUL.FTZ R70, R101, R126 ;  /* 0x0000007e65467220 */ /* 0x000fe20000410000 */
        /* <DEDUP_REMOVED lines=9> */
[----:B------:R-:W3:Y:S08]  /*8520*/  MUFU.RCP R101, R124 ;  /* 0x0000007c00657308 */ /* 0x000ef00000001000 */
[----:B------:R-:W5:Y:S01]  /*8530*/  MUFU.RCP R109, R109 ;  /* 0x0000006d006d7308 */ /* 0x000f620000001000 */
[----:B-1----:R-:W-:-:S02]  /*8540*/  FMUL.FTZ R56, R56, R127 ;  /* 0x0000007f38387220 */ /* 0x002fc40000410000 */
[----:B--2---:R-:W-:Y:S02]  /*8550*/  FMUL.FTZ R55, R55, R112 ;  /* 0x0000007037377220 */ /* 0x004fe40000410000 */
[----:B0-----:R-:W-:Y:S02]  /*8560*/  FMUL.FTZ R105, R105, R114 ;  /* 0x0000007269697220 */ /* 0x001fe40000410000 */
[----:B------:R-:W-:Y:S02]  /*8570*/  FMUL.FTZ R56, R56, R71 ;  /* 0x0000004738387220 */ /* 0x000fe40000410000 */
[----:B------:R-:W-:Y:S02]  /*8580*/  FMUL.FTZ R55, R55, R72 ;  /* 0x0000004837377220 */ /* 0x000fe40000410000 */
[----:B---3--:R-:W-:Y:S02]  /*8590*/  FMUL.FTZ R54, R54, R115 ;  /* 0x0000007336367220 */ /* 0x008fe40000410000 */
[----:B------:R-:W-:-:S02]  /*85a0*/  FMUL.FTZ R105, R105, R74 ;  /* 0x0000004a69697220 */ /* 0x000fc40000410000 */
        /* <DEDUP_REMOVED lines=10> */
[----:B------:R-:W-:Y:S01]  /*8650*/  FMUL.FTZ R70, R70, R73 ;  /* 0x0000004946467220 */ /* 0x000fe20000410000 */
[----:B------:R-:W-:Y:S01]  /*8660*/  F2FP.PACK_AB R56, R56, R111 ;  /* 0x0000006f3838723e */ /* 0x000fe200000000ff */
[----:B------:R-:W-:Y:S01]  /*8670*/  BAR.SYNC.DEFER_BLOCKING 0x0 ;  /* 0x0000000000007b1d */ /* 0x000fe20000010000 */
        /* <DEDUP_REMOVED lines=10> */
[----:B------:R-:W-:Y:S01]  /*8720*/  FMUL.FTZ R106, R106, R97 ;  /* 0x000000616a6a7220 */ /* 0x000fe20000410000 */
[----:B------:R-:W-:Y:S02]  /*8730*/  F2FP.PACK_AB R55, R70, R55 ;  /* 0x000000374637723e */ /* 0x000fe400000000ff */
[----:B------:R-:W-:Y:S02]  /*8740*/  PRMT R70, R56, 0x7632, R70 ;  /* 0x0000763238467816 */ /* 0x000fe40000000046 */
[----:B------:R-:W-:-:S02]  /*8750*/  F2FP.PACK_AB R54, R54, R105 ;  /* 0x000000693636723e */ /* 0x000fc400000000ff */
[----:B------:R-:W-:Y:S02]  /*8760*/  F2FP.PACK_AB R99, R104, R99 ;  /* 0x000000636863723e */ /* 0x000fe400000000ff */
[----:B------:R-:W-:Y:S02]  /*8770*/  F2FP.PACK_AB R71, R72, R71 ;  /* 0x000000474847723e */ /* 0x000fe400000000ff */
[----:B------:R-:W-:Y:S02]  /*8780*/  F2FP.PACK_AB R57, R74, R57 ;  /* 0x000000394a39723e */ /* 0x000fe400000000ff */
[----:B------:R-:W-:Y:S02]  /*8790*/  F2FP.PACK_AB R42, R42, R107 ;  /* 0x0000006b2a2a723e */ /* 0x000fe400000000ff */
[----:B------:R-:W-:Y:S01]  /*87a0*/  F2FP.PACK_AB R43, R106, R43 ;  /* 0x0000002b6a2b723e */ /* 0x000fe200000000ff */
[----:B------:R0:W-:Y:S01]  /*87b0*/  STS.U16 [R53], R56 ;  /* 0x0000003835007388 */ /* 0x0001e20000000400 */
[----:B------:R-:W-:-:S02]  /*87c0*/  PRMT R75, R54, 0x7632, R75 ;  /* 0x00007632364b7816 */ /* 0x000fc4000000004b */
[----:B------:R-:W-:Y:S01]  /*87d0*/  PRMT R73, R55, 0x7632, R73 ;  /* 0x0000763237497816 */ /* 0x000fe20000000049 */
[----:B------:R1:W-:Y:S01]  /*87e0*/  STS.U16 [R53+0x2], R70 ;  /* 0x0000024635007388 */ /* 0x0003e20000000400 */
[----:B------:R-:W-:Y:S02]  /*87f0*/  PRMT R72, R42, 0x7632, R72 ;  /* 0x000076322a487816 */ /* 0x000fe40000000048 */
[C---:B------:R-:W-:Y:S01]  /*8800*/  PRMT R74, R43.reuse, 0x7610, R74 ;  /* 0x000076102b4a7816 */ /* 0x040fe2000000004a */
[----:B------:R2:W-:Y:S01]  /*8810*/  STS.U16 [R53+0x8], R54 ;  /* 0x0000083635007388 */ /* 0x0005e20000000400 */
[----:B------:R-:W-:Y:S02]  /*8820*/  PRMT R76, R43, 0x7632, R76 ;  /* 0x000076322b4c7816 */ /* 0x000fe4000000004c */
[----:B0-----:R-:W-:Y:S02]  /*8830*/  PRMT R56, R99, 0x7632, R56 ;  /* 0x0000763263387816 */ /* 0x001fe40000000038 */
[----:B-1----:R-:W-:-:S02]  /*8840*/  PRMT R70, R71, 0x7632, R70 ;  /* 0x0000763247467816 */ /* 0x002fc40000000046 */
[----:B--2---:R-:W-:Y:S01]  /*8850*/  PRMT R54, R57, 0x7632, R54 ;  /* 0x0000763239367816 */ /* 0x004fe20000000036 */
        /* <DEDUP_REMOVED lines=16> */
[----:B------:R0:W-:Y:S04]  /*8960*/  LDS.U16 R55, [R35+0x80] ;  /* 0x0000800023377984 */ /* 0x0001e80000000400 */
[----:B------:R-:W-:Y:S04]  /*8970*/  LDS.U16 R57, [R36+0xc0] ;  /* 0x0000c00024397984 */ /* 0x000fe80000000400 */
[----:B------:R-:W-:Y:S04]  /*8980*/  LDS.U16 R71, [R37+0x100] ;  /* 0x0001000025477984 */ /* 0x000fe80000000400 */
[----:B------:R-:W-:Y:S04]  /*8990*/  LDS.U16 R73, [R38+0x140] ;  /* 0x0001400026497984 */ /* 0x000fe80000000400 */
[----:B------:R1:W-:Y:S04]  /*89a0*/  LDS.U16 R75, [R39+0x180] ;  /* 0x00018000274b7984 */ /* 0x0003e80000000400 */
        /* <DEDUP_REMOVED lines=11> */
[----:B------:R-:W2:Y:S01]  /*8a60*/  LDS R97, [0x840] ;  /* 0x00084000ff617984 */ /* 0x000ea20000000800 */
[----:B------:R-:W-:Y:S01]  /*8a70*/  IMAD R62, R62, c[0x0][0x220], RZ ;  /* 0x000088003e3e7a24 */ /* 0x000fe200078e02ff */
[----:B------:R-:W-:Y:S01]  /*8a80*/  BSSY B0, `(.L_x_3254) ;  /* 0x0000011000007945 */ /* 0x000fe20003800000 */
[----:B0-----:R-:W-:-:S04]  /*8a90*/  IMAD.WIDE.U32 R34, R63, c[0x0][0x220], RZ ;  /* 0x000088003f227a25 */ /* 0x001fc800078e00ff */
[----:B-1----:R-:W-:-:S04]  /*8aa0*/  IMAD R39, R63, c[0x0][0x224], R62 ;  /* 0x000089003f277a24 */ /* 0x002fc800078e023e */
[----:B------:R-:W-:Y:S01]  /*8ab0*/  IMAD.IADD R99, R35, 0x1, R39 ;  /* 0x0000000123637824 */ /* 0x000fe200078e0227 */
[----:B--2---:R-:W-:-:S13]  /*8ac0*/  ISETP.GE.AND P0, PT, R80, R97, PT ;  /* 0x000000615000720c */ /* 0x004fda0003f06270 */
[----:B------:R-:W-:Y:S05]  /*8ad0*/  @P0 BRA `(.L_x_3255) ;  /* 0x000000b000000947 */ /* 0x000fea0003800000 */
[----:B------:R-:W-:Y:S01]  /*8ae0*/  MOV R37, R41 ;  /* 0x0000002900257202 */ /* 0x000fe20000000f00 */
[----:B------:R-:W-:Y:S02]  /*8af0*/  IMAD.MOV.U32 R36, RZ, RZ, R40 ;  /* 0x000000ffff247224 */ /* 0x000fe400078e0028 */
[----:B------:R-:W-:Y:S02]  /*8b00*/  IMAD R41, R3, c[0x0][0x228], RZ ;  /* 0x00008a0003297a24 */ /* 0x000fe400078e02ff */
        /* <DEDUP_REMOVED lines=8> */
.L_x_3255:
[----:B------:R-:W-:Y:S05]  /*8b90*/  BSYNC B0 ;  /* 0x0000000000007941 */ /* 0x000fea0003800000 */
.L_x_3254:
[----:B------:R-:W-:Y:S01]  /*8ba0*/  IMAD.MOV.U32 R35, RZ, RZ, R99 ;  /* 0x000000ffff237224 */ /* 0x000fe200078e0063 */
[-C--:B------:R-:W-:Y:S01]  /*8bb0*/  ISETP.GE.AND P3, PT, R29, R97.reuse, PT ;  /* 0x000000611d00720c */ /* 0x080fe20003f66270 */
[----:B0-----:R-:W-:Y:S01]  /*8bc0*/  IMAD R33, R3, c[0x0][0x228], RZ ;  /* 0x00008a0003217a24 */ /* 0x001fe200078e02ff */
        /* <DEDUP_REMOVED lines=44> */
.L_x_3256:
[----:B------:R-:W-:Y:S05]  /*8e90*/  EXIT ;  /* 0x000000000000794d */ /* 0x000fea0003800000 */
.L_x_3258:
        /* <DEDUP_REMOVED lines=14> */
.L_x_8884:


//--------------------- .text._Z25selective_scan_fwd_kernelI32Selective_Scan_fwd_kernel_traitsILi64ELi16ELi1ELb0ELb1ELb1ELb1ELb1EN3c104HalfEffEEv13SSMParamsBase --------------------------
	.section	.text._Z25selective_scan_fwd_kernelI32Selective_Scan_fwd_kernel_traitsILi64ELi16ELi1ELb0ELb1ELb1ELb1ELb1EN3c104HalfEffEEv13SSMParamsBase,"ax",@progbits
	.sectioninfo	@"SHI_REGISTERS=168"
	.align	128
        .global         _Z25selective_scan_fwd_kernelI32Selective_Scan_fwd_kernel_traitsILi64ELi16ELi1ELb0ELb1ELb1ELb1ELb1EN3c104HalfEffEEv13SSMParamsBase
        .type           _Z25selective_scan_fwd_kernelI32Selective_Scan_fwd_kernel_traitsILi64ELi16ELi1ELb0ELb1ELb1ELb1ELb1EN3c104HalfEffEEv13SSMParamsBase,@function
        .size           _Z25selective_scan_fwd_kernelI32Selective_Scan_fwd_kernel_traitsILi64ELi16ELi1ELb0ELb1ELb1ELb1ELb1EN3c104HalfEffEEv13SSMParamsBase,(.L_x_8885 - _Z25selective_scan_fwd_kernelI32Selective_Scan_fwd_kernel_traitsILi64ELi16ELi1ELb0ELb1ELb1ELb1ELb1EN3c104HalfEffEEv13SSMParamsBase)
        .other          _Z25selective_scan_fwd_kernelI32Selective_Scan_fwd_kernel_traitsILi64ELi16ELi1ELb0ELb1ELb1ELb1ELb1EN3c104HalfEffEEv13SSMParamsBase,@"STO_CUDA_ENTRY STV_DEFAULT"
_Z25selective_scan_fwd_kernelI32Selective_Scan_fwd_kernel_traitsILi64ELi16ELi1ELb0ELb1ELb1ELb1ELb1EN3c104HalfEffEEv13SSMParamsBase:
.text._Z25selective_scan_fwd_kernelI32Selective_Scan_fwd_kernel_traitsILi64ELi16ELi1ELb0ELb1ELb1ELb1ELb1EN3c104HalfEffEEv13SSMParamsBase:
        /* <DEDUP_REMOVED lines=35> */
.L_x_3259:
        /* <DEDUP_REMOVED lines=28> */
.L_x_3260:
        /* <DEDUP_REMOVED lines=11> */
.L_x_3261:
        /* <DEDUP_REMOVED lines=33> */
[----:B------:R-:W-:Y:S02]  /*06b0*/  @P2 IMAD.MOV.U32 R13, RZ, RZ, c[0x0][0x2c0] ;  /* 0x0000b000ff0d2624 */ /* 0x000fe400078e00ff */
[----:B------:R-:W-:Y:S02]  /*06c0*/  IMAD.MOV.U32 R2, RZ, RZ, RZ ;  /* 0x000000ffff027224 */ /* 0x000fe400078e00ff */
        /* <DEDUP_REMOVED lines=37> */
[C---:B------:R-:W-:Y:S02]  /*0920*/  IMAD R13, R150.reuse, c[0x0][0x1a4], R5 ;  /* 0x00006900960d7a24 */ /* 0x040fe400078e0205 */
[----:B------:R-:W-:-:S02]  /*0930*/  IMAD.WIDE.U32 R6, R150, c[0x0][0x1a0], RZ ;  /* 0x0000680096067a25 */ /* 0x000fc400078e00ff */
[----:B------:R-:W-:Y:S02]  /*0940*/  @P1 IADD3 R10, R10, 0x1, RZ ;  /* 0x000000010a0a1810 */ /* 0x000fe40007ffe0ff */
[----:B------:R-:W-:-:S04]  /*0950*/  IMAD.WIDE.U32 R4, R150, c[0x0][0x1e0], RZ ;  /* 0x0000780096047a25 */ /* 0x000fc800078e00ff */
[----:B------:R-:W-:Y:S02]  /*0960*/  IMAD R11, R150, c[0x0][0x1e4], R9 ;  /* 0x00007900960b7a24 */ /* 0x000fe400078e0209 */
[C---:B------:R-:W-:Y:S02]  /*0970*/  IMAD R15, R14.reuse, c[0x0][0x1c0], RZ ;  /* 0x000070000e0f7a24 */ /* 0x040fe400078e02ff */
[----:B------:R-:W-:Y:S01]  /*0980*/  IMAD.IADD R9, R7, 0x1, R13 ;  /* 0x0000000107097824 */ /* 0x000fe200078e020d */
[----:B------:R-:W-:Y:S01]  /*0990*/  IADD3 R5, R5, R11, RZ ;  /* 0x0000000b05057210 */ /* 0x000fe20007ffe0ff */
[----:B------:R-:W-:Y:S02]  /*09a0*/  IMAD.MOV.U32 R13, RZ, RZ, R10 ;  /* 0x000000ffff0d7224 */ /* 0x000fe400078e000a */
[----:B------:R-:W-:Y:S02]  /*09b0*/  IMAD R11, R14, c[0x0][0x1f0], RZ ;  /* 0x00007c000e0b7a24 */ /* 0x000fe400078e02ff */
[----:B------:R-:W-:-:S02]  /*09c0*/  IMAD R19, R150, c[0x0][0x1c4], R15 ;  /* 0x0000710096137a24 */ /* 0x000fc400078e020f */
[----:B------:R-:W-:Y:S02]  /*09d0*/  IMAD R15, R159, c[0x0][0x1e8], RZ ;  /* 0x00007a009f0f7a24 */ /* 0x000fe400078e02ff */
[----:B------:R-:W-:Y:S02]  /*09e0*/  IMAD.MOV.U32 R8, RZ, RZ, R6 ;  /* 0x000000ffff087224 */ /* 0x000fe400078e0006 */
[----:B------:R-:W-:Y:S01]  /*09f0*/  @!P3 IMAD.MOV R13, RZ, RZ, -R13 ;  /* 0x000000ffff0db224 */ /* 0x000fe200078e0a0d */
[----:B------:R-:W-:Y:S01]  /*0a00*/  @!P2 LOP3.LUT R13, RZ, c[0x0][0x174], RZ, 0x33, !PT ;  /* 0x00005d00ff0daa12 */ /* 0x000fe200078e33ff */
[----:B------:R-:W-:-:S04]  /*0a10*/  IMAD.WIDE.U32 R6, R150, c[0x0][0x1f0], RZ ;  /* 0x00007c0096067a25 */ /* 0x000fc800078e00ff */
[----:B------:R-:W-:Y:S02]  /*0a20*/  IMAD R17, R150, c[0x0][0x1f4], R11 ;  /* 0x00007d0096117a24 */ /* 0x000fe400078e020b */
[C---:B------:R-:W-:Y:S02]  /*0a30*/  IMAD R15, R158.reuse, c[0x0][0x1ec], R15 ;  /* 0x00007b009e0f7a24 */ /* 0x040fe400078e020f */
[----:B------:R-:W-:Y:S01]  /*0a40*/  IMAD.WIDE.U32 R154, R158, c[0x0][0x1e8], R4 ;  /* 0x00007a009e9a7a25 */ /* 0x000fe200078e0004 */
[----:B------:R-:W-:-:S03]  /*0a50*/  SHF.R.S32.HI R2, RZ, 0x1f, R13 ;  /* 0x0000001fff027819 */ /* 0x000fc6000001140d */
[----:B------:R-:W-:Y:S01]  /*0a60*/  IMAD.IADD R7, R7, 0x1, R17 ;  /* 0x0000000107077824 */ /* 0x000fe200078e0211 */
[----:B------:R-:W-:Y:S02]  /*0a70*/  IADD3 R5, R155, R15, RZ ;  /* 0x0000000f9b057210 */ /* 0x000fe40007ffe0ff */
        /* <DEDUP_REMOVED lines=8> */
[----:B------:R-:W-:Y:S01]  /*0b00*/  LEA R90, P2, R4, c[0x0][0x258], 0x1 ;  /* 0x00009600045a7a11 */ /* 0x000fe200078408ff */
[----:B------:R-:W-:Y:S01]  /*0b10*/  IMAD.IADD R79, R5, 0x1, R79 ;  /* 0x00000001054f7824 */ /* 0x000fe200078e024f */
[----:B------:R-:W-:Y:S01]  /*0b20*/  ISETP.NE.U32.AND P3, PT, RZ, c[0x0][0x2d8], PT ;  /* 0x0000b600ff007a0c */ /* 0x000fe20003f65070 */
[----:B------:R-:W-:Y:S01]  /*0b30*/  IMAD.IADD R9, R157, 0x1, R17 ;  /* 0x000000019d097824 */ /* 0x000fe200078e0211 */
[----:B------:R-:W-:Y:S02]  /*0b40*/  LEA R157, P1, R156, c[0x0][0x278], 0x1 ;  /* 0x00009e009c9d7a11 */ /* 0x000fe400078208ff */
[----:B------:R-:W-:Y:S02]  /*0b50*/  LEA.HI.X R79, R4, c[0x0][0x25c], R79, 0x1, P2 ;  /* 0x00009700044f7a11 */ /* 0x000fe400010f0c4f */
[----:B------:R-:W-:-:S02]  /*0b60*/  LEA.HI.X R156, R156, c[0x0][0x27c], R9, 0x1, P1 ;  /* 0x00009f009c9c7a11 */ /* 0x000fc400008f0c09 */
[----:B------:R-:W-:Y:S02]  /*0b70*/  ISETP.NE.U32.AND P2, PT, RZ, c[0x0][0x2c8], PT ;  /* 0x0000b200ff007a0c */ /* 0x000fe40003f45070 */
[----:B------:R-:W-:Y:S02]  /*0b80*/  ISETP.NE.AND.EX P3, PT, RZ, c[0x0][0x2dc], PT, P3 ;  /* 0x0000b700ff007a0c */ /* 0x000fe40003f65330 */
[----:B------:R-:W-:Y:S01]  /*0b90*/  ISETP.NE.U32.AND P1, PT, RZ, c[0x0][0x2e0], PT ;  /* 0x0000b800ff007a0c */ /* 0x000fe20003f25070 */
        /* <DEDUP_REMOVED lines=8> */
[----:B------:R-:W-:Y:S02]  /*0c20*/  IMAD.MOV.U32 R161, RZ, RZ, RZ ;  /* 0x000000ffffa17224 */ /* 0x000fe400078e00ff */
[----:B------:R-:W-:Y:S01]  /*0c30*/  @P3 IMAD.MOV.U32 R161, RZ, RZ, c[0x0][0x2d8] ;  /* 0x0000b600ffa13624 */ /* 0x000fe200078e00ff */
[C---:B------:R-:W-:Y:S01]  /*0c40*/  LEA R78, P4, R6.reuse, c[0x0][0x260], 0x1 ;  /* 0x00009800064e7a11 */ /* 0x040fe200078808ff */
        /* <DEDUP_REMOVED lines=18> */
[----:B----4-:R-:W-:-:S02]  /*0d70*/  IMAD.IADD R165, R165, 0x1, -R150 ;  /* 0x00000001a5a57824 */ /* 0x010fc400078e0a96 */
[----:B------:R-:W-:Y:S02]  /*0d80*/  @P3 IMAD.MOV.U32 R162, RZ, RZ, c[0x0][0x2d8] ;  /* 0x0000b600ffa23624 */ /* 0x000fe400078e00ff */
[----:B------:R-:W-:Y:S02]  /*0d90*/  @P3 IMAD.MOV.U32 R163, RZ, RZ, c[0x0][0x2dc] ;  /* 0x0000b700ffa33624 */ /* 0x000fe400078e00ff */
        /* <DEDUP_REMOVED lines=33> */
.L_x_3262:
        /* <DEDUP_REMOVED lines=18> */
.L_x_3263:
[----:B------:R-:W-:-:S13]  /*10d0*/  ISETP.GE.AND P0, PT, R74, 0x1, PT ;  /* 0x000000014a00780c */ /* 0x000fda0003f06270 */
[----:B------:R-:W-:Y:S05]  /*10e0*/  @!P0 EXIT ;  /* 0x000000000000894d */ /* 0x000fea0003800000 */
[----:B------:R-:W0:Y:S01]  /*10f0*/  S2R R73, SR_LANEID ;  /* 0x0000000000497919 */ /* 0x000e220000000000 */
[C---:B------:R-:W-:Y:S01]  /*1100*/  LEA R82, P0, R0.reuse, R83, 0x2 ;  /* 0x0000005300527211 */ /* 0x040fe200078010ff */
[----:B------:R-:W-:Y:S02]  /*1110*/  IMAD.MOV.U32 R72, RZ, RZ, RZ ;  /* 0x000000ffff487224 */ /* 0x000fe400078e00ff */
[----:B------:R-:W-:Y:S01]  /*1120*/  IMAD.MOV.U32 R152, RZ, RZ, RZ ;  /* 0x000000ffff987224 */ /* 0x000fe200078e00ff */
[----:B------:R-:W-:Y:S02]  /*1130*/  LEA.HI.X R83, R0, R8, R3, 0x2, P0 ;  /* 0x0000000800537211 */ /* 0x000fe400000f1403 */
.L_x_3312:
        /* <DEDUP_REMOVED lines=105> */
[----:B------:R-:W-:Y:S02]  /*17d0*/  IADD3 R21, R18, 0x20, RZ ;  /* 0x0000002012157810 */ /* 0x000fe40007ffe0ff */
[----:B------:R-:W-:Y:S02]  /*17e0*/  P2R R50, PR, RZ, 0x40 ;  /* 0x00000040ff327803 */ /* 0x000fe40000000000 */
[----:B------:R-:W-:Y:S02]  /*17f0*/  LOP3.LUT P6, RZ, R70, 0x8, RZ, 0xc0, !PT ;  /* 0x0000000846ff7812 */ /* 0x000fe400078cc0ff */
[C---:B------:R-:W-:Y:S02]  /*1800*/  IADD3 R23, R18.reuse, 0x40, RZ ;  /* 0x0000004012177810 */ /* 0x040fe40007ffe0ff */
[----:B------:R-:W-:-:S02]  /*1810*/  IADD3 R25, R18, 0x60, RZ ;  /* 0x0000006012197810 */ /* 0x000fc40007ffe0ff */
[CC--:B------:R-:W-:Y:S02]  /*1820*/  LEA.HI.SX32 R69, R18.reuse, R18.reuse, 0x1b ;  /* 0x0000001212457211 */ /* 0x0c0fe400078fdaff */
[C---:B------:R-:W-:Y:S02]  /*1830*/  IADD3 R27, R18.reuse, 0x80, RZ ;  /* 0x00000080121b7810 */ /* 0x040fe40007ffe0ff */
[C---:B------:R-:W-:Y:S02]  /*1840*/  IADD3 R29, R18.reuse, 0xa0, RZ ;  /* 0x000000a0121d7810 */ /* 0x040fe40007ffe0ff */
[----:B------:R-:W-:Y:S02]  /*1850*/  LEA.HI.SX32 R21, R21, R18, 0x1b ;  /* 0x0000001215157211 */ /* 0x000fe400078fdaff */
[----:B------:R-:W-:Y:S02]  /*1860*/  IADD3 R31, R18, 0xc0, RZ ;  /* 0x000000c0121f7810 */ /* 0x000fe40007ffe0ff */
        /* <DEDUP_REMOVED lines=9> */
[C---:B-1----:R-:W-:Y:S02]  /*1900*/  IADD3 R3, R18.reuse, 0x120, RZ ;  /* 0x0000012012037810 */ /* 0x042fe40007ffe0ff */
[-C--:B------:R-:W-:Y:S02]  /*1910*/  LEA.HI.SX32 R29, R29, R18.reuse, 0x1b ;  /* 0x000000121d1d7211 */ /* 0x080fe400078fdaff */
[C---:B------:R-:W-:Y:S02]  /*1920*/  IADD3 R37, R18.reuse, 0x140, RZ ;  /* 0x0000014012257810 */ /* 0x040fe40007ffe0ff */
[-C--:B------:R-:W-:Y:S01]  /*1930*/  LEA.HI.SX32 R31, R31, R18.reuse, 0x1b ;  /* 0x000000121f1f7211 */ /* 0x080fe200078fdaff */
[----:B------:R-:W-:Y:S01]  /*1940*/  IMAD.SHL.U32 R66, R25, 0x2, RZ ;  /* 0x0000000219427824 */ /* 0x000fe200078e00ff */
[----:B------:R-:W-:Y:S02]  /*1950*/  IADD3 R39, R18, 0x160, RZ ;  /* 0x0000016012277810 */ /* 0x000fe40007ffe0ff */
[----:B------:R-:W-:-:S02]  /*1960*/  LEA.HI.SX32 R33, R33, R18, 0x1b ;  /* 0x0000001221217211 */ /* 0x000fc400078fdaff */
[----:B------:R-:W-:Y:S01]  /*1970*/  SHF.L.U32 R67, R23, 0x1, RZ ;  /* 0x0000000117437819 */ /* 0x000fe200000006ff */
[----:B------:R-:W-:Y:S01]  /*1980*/  IMAD.SHL.U32 R65, R27, 0x2, RZ ;  /* 0x000000021b417824 */ /* 0x000fe200078e00ff */
[----:B------:R-:W-:Y:S02]  /*1990*/  P2R R48, PR, RZ, 0x40 ;  /* 0x00000040ff307803 */ /* 0x000fe40000000000 */
[----:B------:R-:W-:Y:S01]  /*19a0*/  IADD3 R41, R18, 0x180, RZ ;  /* 0x0000018012297810 */ /* 0x000fe20007ffe0ff */
[----:B------:R-:W-:Y:S01]  /*19b0*/  IMAD.SHL.U32 R64, R29, 0x2, RZ ;  /* 0x000000021d407824 */ /* 0x000fe200078e00ff */
[----:B------:R-:W-:Y:S02]  /*19c0*/  LOP3.LUT P6, RZ, R70, 0x20, RZ, 0xc0, !PT ;  /* 0x0000002046ff7812 */ /* 0x000fe400078cc0ff */
[----:B------:R-:W-:Y:S02]  /*19d0*/  IADD3 R43, R18, 0x1a0, RZ ;  /* 0x000001a0122b7810 */ /* 0x000fe40007ffe0ff */
[----:B------:R-:W-:-:S02]  /*19e0*/  LEA.HI.SX32 R35, R35, R18, 0x1b ;  /* 0x0000001223237211 */ /* 0x000fc400078fdaff */
[-C--:B------:R-:W-:Y:S01]  /*19f0*/  LEA.HI.SX32 R3, R3, R18.reuse, 0x1b ;  /* 0x0000001203037211 */ /* 0x080fe200078fdaff */
[----:B------:R-:W-:Y:S01]  /*1a00*/  IMAD.SHL.U32 R63, R31, 0x2, RZ ;  /* 0x000000021f3f7824 */ /* 0x000fe200078e00ff */
[-C--:B------:R-:W-:Y:S01]  /*1a10*/  LEA.HI.SX32 R37, R37, R18.reuse, 0x1b ;  /* 0x0000001225257211 */ /* 0x080fe200078fdaff */
[----:B------:R-:W-:Y:S01]  /*1a20*/  IMAD.SHL.U32 R62, R33, 0x2, RZ ;  /* 0x00000002213e7824 */ /* 0x000fe200078e00ff */
[C---:B------:R-:W-:Y:S02]  /*1a30*/  IADD3 R45, R18.reuse, 0x1c0, RZ ;  /* 0x000001c0122d7810 */ /* 0x040fe40007ffe0ff */
[----:B------:R-:W-:Y:S02]  /*1a40*/  IADD3 R47, R18, 0x1e0, RZ ;  /* 0x000001e0122f7810 */ /* 0x000fe40007ffe0ff */
[-C--:B------:R-:W-:Y:S02]  /*1a50*/  LEA.HI.SX32 R39, R39, R18.reuse, 0x1b ;  /* 0x0000001227277211 */ /* 0x080fe400078fdaff */
[----:B------:R-:W-:Y:S01]  /*1a60*/  LEA.HI.SX32 R41, R41, R18, 0x1b ;  /* 0x0000001229297211 */ /* 0x000fe200078fdaff */
[----:B------:R-:W-:Y:S01]  /*1a70*/  IMAD.SHL.U32 R60, R3, 0x2, RZ ;  /* 0x00000002033c7824 */ /* 0x000fe200078e00ff */
[----:B------:R-:W-:-:S02]  /*1a80*/  P2R R46, PR, RZ, 0x40 ;  /* 0x00000040ff2e7803 */ /* 0x000fc40000000000 */
[-C--:B------:R-:W-:Y:S02]  /*1a90*/  LEA.HI.SX32 R43, R43, R18.reuse, 0x1b ;  /* 0x000000122b2b7211 */ /* 0x080fe400078fdaff */
[----:B------:R-:W-:Y:S01]  /*1aa0*/  SHF.L.U32 R61, R35, 0x1, RZ ;  /* 0x00000001233d7819 */ /* 0x000fe200000006ff */
[----:B------:R-:W-:Y:S01]  /*1ab0*/  IMAD.SHL.U32 R59, R37, 0x2, RZ ;  /* 0x00000002253b7824 */ /* 0x000fe200078e00ff */
[C---:B------:R-:W-:Y:S01]  /*1ac0*/  LOP3.LUT P6, RZ, R70.reuse, 0x40, RZ, 0xc0, !PT ;  /* 0x0000004046ff7812 */ /* 0x040fe200078cc0ff */
[----:B------:R-:W-:Y:S01]  /*1ad0*/  IMAD.SHL.U32 R58, R39, 0x2, RZ ;  /* 0x00000002273a7824 */ /* 0x000fe200078e00ff */
[-C--:B------:R-:W-:Y:S02]  /*1ae0*/  LEA.HI.SX32 R45, R45, R18.reuse, 0x1b ;  /* 0x000000122d2d7211 */ /* 0x080fe400078fdaff */
[----:B------:R-:W-:Y:S01]  /*1af0*/  LEA.HI.SX32 R47, R47, R18, 0x1b ;  /* 0x000000122f2f7211 */ /* 0x000fe200078fdaff */
[----:B------:R-:W-:Y:S01]  /*1b00*/  IMAD.SHL.U32 R57, R41, 0x2, RZ ;  /* 0x0000000229397824 */ /* 0x000fe200078e00ff */
[----:B------:R-:W-:Y:S01]  /*1b10*/  P2R R44, PR, RZ, 0x40 ;  /* 0x00000040ff2c7803 */ /* 0x000fe20000000000 */
[----:B------:R-:W-:Y:S01]  /*1b20*/  IMAD.SHL.U32 R56, R43, 0x2, RZ ;  /* 0x000000022b387824 */ /* 0x000fe200078e00ff */
[----:B------:R-:W-:Y:S01]  /*1b30*/  LOP3.LUT P6, RZ, R70, 0x80, RZ, 0xc0, !PT ;  /* 0x0000008046ff7812 */ /* 0x000fe200078cc0ff */
[----:B------:R-:W-:Y:S01]  /*1b40*/  IMAD.SHL.U32 R54, R47, 0x2, RZ ;  /* 0x000000022f367824 */ /* 0x000fe200078e00ff */
[----:B------:R-:W-:-:S02]  /*1b50*/  SHF.L.U32 R55, R45, 0x1, RZ ;  /* 0x000000012d377819 */ /* 0x000fc400000006ff */
        /* <DEDUP_REMOVED lines=165> */
.L_x_3265:
[----:B---34-:R-:W-:Y:S05]  /*25b0*/  BSYNC B0 ;  /* 0x0000000000007941 */ /* 0x018fea0003800000 */
.L_x_3264:
        /* <DEDUP_REMOVED lines=37> */
.L_x_3267:
[----:B------:R-:W-:Y:S05]  /*2810*/  BSYNC B0 ;  /* 0x0000000000007941 */ /* 0x000fea0003800000 */
.L_x_3266:
        /* <DEDUP_REMOVED lines=37> */
.L_x_3269:
[----:B------:R-:W-:Y:S05]  /*2a70*/  BSYNC B0 ;  /* 0x0000000000007941 */ /* 0x000fea0003800000 */
.L_x_3268:
        /* <DEDUP_REMOVED lines=37> */
.L_x_3271:
[----:B------:R-:W-:Y:S05]  /*2cd0*/  BSYNC B0 ;  /* 0x0000000000007941 */ /* 0x000fea0003800000 */
.L_x_3270:
        /* <DEDUP_REMOVED lines=37> */
.L_x_3273:
[----:B------:R-:W-:Y:S05]  /*2f30*/  BSYNC B0 ;  /* 0x0000000000007941 */ /* 0x000fea0003800000 */
.L_x_3272:
        /* <DEDUP_REMOVED lines=37> */
.L_x_3275:
[----:B------:R-:W-:Y:S05]  /*3190*/  BSYNC B0 ;  /* 0x0000000000007941 */ /* 0x000fea0003800000 */
.L_x_3274:
        /* <DEDUP_REMOVED lines=37> */
.L_x_3277:
[----:B------:R-:W-:Y:S05]  /*33f0*/  BSYNC B0 ;  /* 0x0000000000007941 */ /* 0x000fea0003800000 */
.L_x_3276:
        /* <DEDUP_REMOVED lines=37> */
.L_x_3279:
[----:B------:R-:W-:Y:S05]  /*3650*/  BSYNC B0 ;  /* 0x0000000000007941 */ /* 0x000fea0003800000 */
.L_x_3278:
        /* <DEDUP_REMOVED lines=37> */
.L_x_3281:
[----:B------:R-:W-:Y:S05]  /*38b0*/  BSYNC B0 ;  /* 0x0000000000007941 */ /* 0x000fea0003800000 */
.L_x_3280:
        /* <DEDUP_REMOVED lines=37> */
.L_x_3283:
[----:B------:R-:W-:Y:S05]  /*3b10*/  BSYNC B0 ;  /* 0x0000000000007941 */ /* 0x000fea0003800000 */
.L_x_3282:
        /* <DEDUP_REMOVED lines=39> */
.L_x_3285:
[----:B------:R-:W-:Y:S05]  /*3d90*/  BSYNC B0 ;  /* 0x0000000000007941 */ /* 0x000fea0003800000 */
.L_x_3284:
[----:B------:R-:W-:Y:S01]  /*3da0*/  FSETP.GTU.FTZ.AND P5, PT, R37, 20, PT ;  /* 0x41a000002500780b */ /* 0x000fe20003fbc000 */
[----:B------:R-:W-:Y:S01]  /*3db0*/  HADD2.F32 R25, -RZ, R24.H0_H0 ;  /* 0x20000018ff197230 */ /* 0x000fe20000004100 */
[----:B------:R-:W-:Y:S01]  /*3dc0*/  BSSY B0, `(.L_x_3286) ;  /* 0x0000028000007945 */ /* 0x000fe20003800000 */
[----:B------:R-:W-:Y:S01]  /*3dd0*/  MOV R155, R4 ;  /* 0x00000004009b7202 */ /* 0x000fe20000000f00 */
[----:B------:R-:W-:Y:S01]  /*3de0*/  IMAD.MOV.U32 R154, RZ, RZ, R5 ;  /* 0x000000ffff9a7224 */ /* 0x000fe200078e0005 */
[----:B------:R-:W-:Y:S01]  /*3df0*/  ISETP.EQ.OR P5, PT, RZ, UR6, P5 ;  /* 0x00000006ff007c0c */ /* 0x000fe2000afa2670 */
[----:B------:R-:W-:Y:S02]  /*3e00*/  IMAD.MOV.U32 R157, RZ, RZ, R2 ;  /* 0x000000ffff9d7224 */ /* 0x000fe400078e0002 */
[----:B------:R-:W-:Y:S02]  /*3e10*/  IMAD.MOV.U32 R156, RZ, RZ, R3 ;  /* 0x000000ffff9c7224 */ /* 0x000fe400078e0003 */
[----:B------:R-:W-:-:S02]  /*3e20*/  IMAD.MOV.U32 R43, RZ, RZ, c[0x0][0x16c] ;  /* 0x00005b00ff2b7624 */ /* 0x000fc400078e00ff */
        /* <DEDUP_REMOVED lines=33> */
.L_x_3287:
[----:B------:R-:W-:Y:S05]  /*4040*/  BSYNC B0 ;  /* 0x0000000000007941 */ /* 0x000fea0003800000 */
.L_x_3286:
        /* <DEDUP_REMOVED lines=42> */
.L_x_3289:
[----:B------:R-:W-:Y:S05]  /*42f0*/  BSYNC B0 ;  /* 0x0000000000007941 */ /* 0x000fea0003800000 */
.L_x_3288:
        /* <DEDUP_REMOVED lines=42> */
.L_x_3291:
[----:B------:R-:W-:Y:S05]  /*45a0*/  BSYNC B0 ;  /* 0x0000000000007941 */ /* 0x000fea0003800000 */
.L_x_3290:
        /* <DEDUP_REMOVED lines=42> */
.L_x_3293:
[----:B------:R-:W-:Y:S05]  /*4850*/  BSYNC B0 ;  /* 0x0000000000007941 */ /* 0x000fea0003800000 */
.L_x_3292:
        /* <DEDUP_REMOVED lines=42> */
.L_x_3295:
[----:B------:R-:W-:Y:S05]  /*4b00*/  BSYNC B0 ;  /* 0x0000000000007941 */ /* 0x000fea0003800000 */
.L_x_3294:
        /* <DEDUP_REMOVED lines=30> */
.L_x_3306:
        /* <DEDUP_REMOVED lines=45> */
[----:B------:R-:W-:Y:S01]  /*4fc0*/  P2R R106, PR, RZ, 0x1 ;  /* 0x00000001ff6a7803 */ /* 0x000fe20000000000 */
[----:B------:R-:W2:Y:S01]  /*4fd0*/  LDG.E R88, [R88.64] ;  /* 0x0000000458587981 */ /* 0x000ea2000c1e1900 */
[----:B------:R-:W-:Y:S02]  /*4fe0*/  LOP3.LUT P0, RZ, R70, 0x8, RZ, 0xc0, !PT ;  /* 0x0000000846ff7812 */ /* 0x000fe4000780c0ff */
[----:B------:R-:W-:Y:S01]  /*4ff0*/  PRMT R112, RZ, 0x7610, R112 ;  /* 0x00007610ff707816 */ /* 0x000fe20000000070 */
[----:B------:R-:W3:Y:S01]  /*5000*/  @!P3 LDG.E.U16 R87, [R40.64+0x40] ;  /* 0x000040042857b981 */ /* 0x000ee2000c1e1500 */
[----:B------:R-:W-:Y:S02]  /*5010*/  ISETP.NE.AND P3, PT, R98, RZ, PT ;  /* 0x000000ff6200720c */ /* 0x000fe40003f65270 */
[----:B------:R-:W-:-:S02]  /*5020*/  PRMT R111, RZ, 0x7610, R111 ;  /* 0x00007610ff6f7816 */ /* 0x000fc4000000006f */
        /* <DEDUP_REMOVED lines=53> */
[----:B0-----:R-:W-:-:S04]  /*5380*/  SHF.L.U32 R86, R153, 0x4, RZ ;  /* 0x0000000499567819 */ /* 0x001fc800000006ff */
        /* <DEDUP_REMOVED lines=106> */
[----:B------:R-:W-:-:S05]  /*5a30*/  P2R R99, PR, RZ, 0x40 ;  /* 0x00000040ff637803 */ /* 0x000fca0000000000 */
[----:B------:R-:W1:Y:S01]  /*5a40*/  MUFU.EX2 R87, R87 ;  /* 0x0000005700577308 */ /* 0x000e620000000800 */
[----:B------:R-:W-:-:S04]  /*5a50*/  LOP3.LUT P6, RZ, R70, 0x8, RZ, 0xc0, !PT ;  /* 0x0000000846ff7812 */ /* 0x000fc800078cc0ff */
[----:B------:R-:W-:Y:S02]  /*5a60*/  P2R R98, PR, RZ, 0x40 ;  /* 0x00000040ff627803 */ /* 0x000fe40000000000 */
[----:B------:R-:W-:Y:S02]  /*5a70*/  LOP3.LUT P6, RZ, R70, 0x10, RZ, 0xc0, !PT ;  /* 0x0000001046ff7812 */ /* 0x000fe400078cc0ff */
[----:B------:R-:W-:Y:S02]  /*5a80*/  IADD3 R88, R86, 0xc, RZ ;  /* 0x0000000c56587810 */ /* 0x000fe40007ffe0ff */
[----:B------:R-:W-:Y:S02]  /*5a90*/  P2R R100, PR, RZ, 0x40 ;  /* 0x00000040ff647803 */ /* 0x000fe40000000000 */
[----:B------:R-:W-:Y:S02]  /*5aa0*/  LOP3.LUT P6, RZ, R70, 0x20, RZ, 0xc0, !PT ;  /* 0x0000002046ff7812 */ /* 0x000fe400078cc0ff */
[----:B-1----:R-:W-:-:S02]  /*5ab0*/  FSEL R136, R87, 1, !P5 ;  /* 0x3f80000057887808 */ /* 0x002fc40006800000 */
[----:B------:R-:W-:Y:S02]  /*5ac0*/  ISETP.GE.U32.AND P5, PT, R88, R71, PT ;  /* 0x000000475800720c */ /* 0x000fe40003fa6070 */
[----:B------:R-:W-:Y:S02]  /*5ad0*/  P2R R101, PR, RZ, 0x40 ;  /* 0x00000040ff657803 */ /* 0x000fe40000000000 */
[----:B------:R-:W-:Y:S01]  /*5ae0*/  LOP3.LUT P6, RZ, R70, 0x40, RZ, 0xc0, !PT ;  /* 0x0000004046ff7812 */ /* 0x000fe200078cc0ff */
[----:B0-----:R-:W-:-:S05]  /*5af0*/  HADD2.F32 R41, -RZ, R41.H0_H0 ;  /* 0x20000029ff297230 */ /* 0x001fca0000004100 */
[----:B------:R-:W-:Y:S01]  /*5b00*/  FMUL.FTZ R41, R16, R41 ;  /* 0x0000002910297220 */ /* 0x000fe20000410000 */
[----:B------:R-:W-:-:S04]  /*5b10*/  P2R R102, PR, RZ, 0x40 ;  /* 0x00000040ff667803 */ /* 0x000fc80000000000 */
[----:B------:R-:W-:Y:S02]  /*5b20*/  FSEL R139, R41, RZ, !P5 ;  /* 0x000000ff298b7208 */ /* 0x000fe40006800000 */
[----:B------:R-:W0:Y:S01]  /*5b30*/  LDS.U16 R41, [R53+0x1a] ;  /* 0x00001a0035297984 */ /* 0x000e220000000400 */
        /* <DEDUP_REMOVED lines=10> */
[----:B------:R-:W-:-:S09]  /*5be0*/  PRMT R110, RZ, 0x7610, R110 ;  /* 0x00007610ff6e7816 */ /* 0x000fd2000000006e */
[----:B------:R-:W2:Y:S01]  /*5bf0*/  @!P6 LDG.E.U16 R109, [R42.64+0x40] ;  /* 0x000040042a6de981 */ /* 0x000ea2000c1e1500 */
[----:B------:R-:W-:Y:S01]  /*5c00*/  ISETP.NE.AND P6, PT, R104, RZ, PT ;  /* 0x000000ff6800720c */ /* 0x000fe20003fc5270 */
[----:B0-----:R-:W-:Y:S02]  /*5c10*/  HADD2.F32 R88, -RZ, R41.H0_H0 ;  /* 0x20000029ff587230 */ /* 0x001fe40000004100 */
[----:B------:R-:W0:Y:S01]  /*5c20*/  LDS.U16 R41, [R53+0x1c] ;  /* 0x00001c0035297984 */ /* 0x000e220000000400 */
[----:B------:R-:W-:Y:S01]  /*5c30*/  FMUL.FTZ R69, R40, R36 ;  /* 0x0000002428457220 */ /* 0x000fe20000410000 */
[----:B------:R-:W-:-:S08]  /*5c40*/  PRMT R107, RZ, 0x7610, R107 ;  /* 0x00007610ff6b7816 */ /* 0x000fd0000000006b */
[----:B------:R-:W3:Y:S01]  /*5c50*/  @!P6 LDG.E.U16 R110, [R42.64+0x80] ;  /* 0x000080042a6ee981 */ /* 0x000ee2000c1e1500 */
[----:B------:R-:W-:Y:S01]  /*5c60*/  ISETP.NE.AND P6, PT, R105, RZ, PT ;  /* 0x000000ff6900720c */ /* 0x000fe20003fc5270 */
[----:B------:R-:W1:Y:S01]  /*5c70*/  MUFU.EX2 R69, R69 ;  /* 0x0000004500457308 */ /* 0x000e620000000800 */
[----:B------:R-:W-:Y:S01]  /*5c80*/  FMUL.FTZ R87, R40, R35 ;  /* 0x0000002328577220 */ /* 0x000fe20000410000 */
[----:B------:R-:W-:-:S10]  /*5c90*/  IADD3 R108, R86, 0xd, RZ ;  /* 0x0000000d566c7810 */ /* 0x000fd40007ffe0ff */
        /* <DEDUP_REMOVED lines=8> */
[----:B------:R-:W-:Y:S01]  /*5d20*/  ISETP.NE.AND P6, PT, R103, RZ, PT ;  /* 0x000000ff6700720c */ /* 0x000fe20003fc5270 */
[----:B0-----:R-:W-:Y:S01]  /*5d30*/  HADD2.F32 R41, -RZ, R41.H0_H0 ;  /* 0x20000029ff297230 */ /* 0x001fe20000004100 */
[----:B------:R-:W-:Y:S02]  /*5d40*/  FSEL R141, R88, RZ, !P5 ;  /* 0x000000ff588d7208 */ /* 0x000fe40006800000 */
[----:B------:R-:W-:Y:S01]  /*5d50*/  IADD3 R88, R86, 0xe, RZ ;  /* 0x0000000e56587810 */ /* 0x000fe20007ffe0ff */
[----:B------:R-:W-:Y:S01]  /*5d60*/  FMUL.FTZ R69, R40, R34 ;  /* 0x0000002228457220 */ /* 0x000fe20000410000 */
[----:B-----5:R-:W-:Y:S01]  /*5d70*/  FSEL R140, R87, 1, !P5 ;  /* 0x3f800000578c7808 */ /* 0x020fe20006800000 */
[----:B------:R-:W-:Y:S01]  /*5d80*/  FMUL.FTZ R41, R146, R41 ;  /* 0x0000002992297220 */ /* 0x000fe20000410000 */
[----:B------:R-:W-:Y:S02]  /*5d90*/  ISETP.GE.U32.AND P5, PT, R88, R71, PT ;  /* 0x000000475800720c */ /* 0x000fe40003fa6070 */
[----:B------:R-:W-:Y:S01]  /*5da0*/  PRMT R89, RZ, 0x7610, R89 ;  /* 0x00007610ff597816 */ /* 0x000fe20000000059 */
[----:B------:R-:W-:Y:S01]  /*5db0*/  FMUL.FTZ R87, R40, R33 ;  /* 0x0000002128577220 */ /* 0x000fe20000410000 */
[----:B------:R-:W-:Y:S01]  /*5dc0*/  FSEL R143, R41, RZ, !P5 ;  /* 0x000000ff298f7208 */ /* 0x000fe20006800000 */
[----:B------:R-:W0:Y:S01]  /*5dd0*/  MUFU.EX2 R69, R69 ;  /* 0x0000004500457308 */ /* 0x000e220000000800 */
[----:B------:R-:W1:Y:S04]  /*5de0*/  LDS.U16 R41, [R53+0x1e] ;  /* 0x00001e0035297984 */ /* 0x000e680000000400 */
[----:B------:R-:W5:Y:S01]  /*5df0*/  @!P6 LDG.E.U16 R89, [R42.64+0x140] ;  /* 0x000140042a59e981 */ /* 0x000f62000c1e1500 */
[----:B------:R-:W-:-:S02]  /*5e00*/  ISETP.NE.AND P6, PT, R102, RZ, PT ;  /* 0x000000ff6600720c */ /* 0x000fc40003fc5270 */
[----:B------:R-:W0:Y:S01]  /*5e10*/  MUFU.EX2 R87, R87 ;  /* 0x0000005700577308 */ /* 0x000e220000000800 */
[----:B------:R-:W-:Y:S02]  /*5e20*/  PRMT R88, RZ, 0x7610, R88 ;  /* 0x00007610ff587816 */ /* 0x000fe40000000058 */
        /* <DEDUP_REMOVED lines=108> */
.L_x_3298:
        /* <DEDUP_REMOVED lines=13> */
.L_x_3297:
        /* <DEDUP_REMOVED lines=82> */
.L_x_3300:
[----:B------:R-:W-:Y:S05]  /*6ae0*/  BSYNC B0 ;  /* 0x0000000000007941 */ /* 0x000fea0003800000 */
.L_x_3299:
        /* <DEDUP_REMOVED lines=44> */
.L_x_3303:
        /* <DEDUP_REMOVED lines=32> */
.L_x_3304:
[----:B------:R0:W5:Y:S02]  /*6fb0*/  LDG.E R41, [R82.64] ;  /* 0x0000000452297981 */ /* 0x000164000c1e1900 */
.L_x_3305:
        /* <DEDUP_REMOVED lines=16> */
.L_x_3302:
[----:B------:R-:W-:Y:S05]  /*70c0*/  BSYNC B0 ;  /* 0x0000000000007941 */ /* 0x000fea0003800000 */
.L_x_3301:
        /* <DEDUP_REMOVED lines=20> */
.L_x_3296:
[----:B------:R-:W-:Y:S01]  /*7210*/  SHF.R.S32.HI R111, RZ, 0x1f, R150 ;  /* 0x0000001fff6f7819 */ /* 0x000fe20000011496 */
[----:B------:R-:W-:Y:S01]  /*7220*/  IMAD.WIDE.U32 R2, R150, c[0x0][0x210], RZ ;  /* 0x0000840096027a25 */ /* 0x000fe200078e00ff */
[----:B------:R-:W-:Y:S01]  /*7230*/  SHF.R.S32.HI R11, RZ, 0x1f, R152 ;  /* 0x0000001fff0b7819 */ /* 0x000fe20000011498 */
[----:B------:R-:W-:Y:S01]  /*7240*/  BAR.SYNC.DEFER_BLOCKING 0x0 ;  /* 0x0000000000007b1d */ /* 0x000fe20000010000 */
[----:B------:R-:W-:Y:S01]  /*7250*/  F2FP.PACK_AB R12, R29, R30 ;  /* 0x0000001e1d0c723e */ /* 0x000fe200000000ff */
[----:B------:R-:W-:Y:S01]  /*7260*/  IMAD R15, R111, c[0x0][0x210], RZ ;  /* 0x000084006f0f7a24 */ /* 0x000fe200078e02ff */
[----:B------:R-:W-:Y:S01]  /*7270*/  ISETP.NE.AND P6, PT, R153, RZ, PT ;  /* 0x000000ff9900720c */ /* 0x000fe20003fc5270 */
[----:B------:R-:W-:Y:S01]  /*7280*/  IMAD R5, R159, c[0x0][0x218], RZ ;  /* 0x000086009f057a24 */ /* 0x000fe200078e02ff */
[----:B------:R-:W-:Y:S01]  /*7290*/  PRMT R16, R12, 0x7610, R16 ;  /* 0x000076100c107816 */ /* 0x000fe20000000010 */
[----:B------:R-:W-:Y:S01]  /*72a0*/  IMAD R15, R150, c[0x0][0x214], R15 ;  /* 0x00008500960f7a24 */ /* 0x000fe200078e020f */
[----:B------:R-:W-:Y:S01]  /*72b0*/  PRMT R34, R12, 0x7632, R34 ;  /* 0x000076320c227816 */ /* 0x000fe20000000022 */
[----:B------:R-:W-:Y:S01]  /*72c0*/  IMAD R5, R158, c[0x0][0x21c], R5 ;  /* 0x000087009e057a24 */ /* 0x000fe200078e0205 */
[----:B------:R-:W-:Y:S01]  /*72d0*/  F2FP.PACK_AB R12, R23, R24 ;  /* 0x00000018170c723e */ /* 0x000fe200000000ff */
[----:B------:R-:W-:Y:S01]  /*72e0*/  IMAD.IADD R3, R3, 0x1, R15 ;  /* 0x0000000103037824 */ /* 0x000fe200078e020f */
[----:B------:R-:W-:Y:S01]  /*72f0*/  BSSY B0, `(.L_x_3307) ;  /* 0x0000060000007945 */ /* 0x000fe20003800000 */
[----:B------:R-:W-:Y:S01]  /*7300*/  IMAD.MOV.U32 R33, RZ, RZ, 0x2 ;  /* 0x00000002ff217424 */ /* 0x000fe200078e00ff */
[----:B------:R-:W-:Y:S01]  /*7310*/  PRMT R38, R12, 0x7610, R38 ;  /* 0x000076100c267816 */ /* 0x000fe20000000026 */
[----:B------:R-:W-:Y:S01]  /*7320*/  IMAD.WIDE.U32 R2, R158, c[0x0][0x218], R2 ;  /* 0x000086009e027a25 */ /* 0x000fe200078e0002 */
[----:B------:R-:W-:-:S02]  /*7330*/  PRMT R39, R12, 0x7632, R39 ;  /* 0x000076320c277816 */ /* 0x000fc40000000027 */
[----:B------:R-:W-:Y:S01]  /*7340*/  F2FP.PACK_AB R12, R17, R18 ;  /* 0x00000012110c723e */ /* 0x000fe200000000ff */
[----:B------:R-:W-:Y:S01]  /*7350*/  @!P4 IMAD.MOV.U32 R10, RZ, RZ, R152 ;  /* 0x000000ffff0ac224 */ /* 0x000fe200078e0098 */
[----:B------:R-:W-:-:S04]  /*7360*/  IADD3 R7, P5, R152, R2, RZ ;  /* 0x0000000298077210 */ /* 0x000fc80007fbe0ff */
        /* <DEDUP_REMOVED lines=30> */
[----:B------:R-:W-:Y:S02]  /*7550*/  F2FP.PACK_AB R0, R31, R32 ;  /* 0x000000201f00723e */ /* 0x000fe400000000ff */
[----:B------:R-:W-:Y:S02]  /*7560*/  IADD3.X R3, R13, R11, RZ, P5, !PT ;  /* 0x0000000b0d037210 */ /* 0x000fe40002ffe4ff */
[C---:B------:R-:W-:Y:S02]  /*7570*/  PRMT R13, R0.reuse, 0x7610, R13 ;  /* 0x00007610000d7816 */ /* 0x040fe4000000000d */
[----:B------:R-:W-:-:S02]  /*7580*/  PRMT R14, R0, 0x7632, R14 ;  /* 0x00007632000e7816 */ /* 0x000fc4000000000e */
[----:B------:R-:W-:Y:S01]  /*7590*/  F2FP.PACK_AB R0, R27, R28 ;  /* 0x0000001c1b00723e */ /* 0x000fe200000000ff */
[----:B------:R2:W-:Y:S03]  /*75a0*/  STS.U16 [R53], R13 ;  /* 0x0000000d35007388 */ /* 0x0005e60000000400 */
[C---:B------:R-:W-:Y:S01]  /*75b0*/  PRMT R35, R0.reuse, 0x7610, R35 ;  /* 0x0000761000237816 */ /* 0x040fe20000000023 */
[----:B------:R3:W-:Y:S01]  /*75c0*/  STS.U16 [R53+0x2], R14 ;  /* 0x0000020e35007388 */ /* 0x0007e20000000400 */
[----:B------:R-:W-:Y:S02]  /*75d0*/  PRMT R36, R0, 0x7632, R36 ;  /* 0x0000763200247816 */ /* 0x000fe40000000024 */
[----:B------:R-:W-:Y:S01]  /*75e0*/  F2FP.PACK_AB R0, R25, R26 ;  /* 0x0000001a1900723e */ /* 0x000fe200000000ff */
[----:B------:R-:W-:Y:S01]  /*75f0*/  STS.U16 [R53+0x8], R35 ;  /* 0x0000082335007388 */ /* 0x000fe20000000400 */
[----:B--2---:R-:W-:-:S02]  /*7600*/  F2FP.PACK_AB R13, R21, R22 ;  /* 0x00000016150d723e */ /* 0x004fc400000000ff */
[C---:B------:R-:W-:Y:S01]  /*7610*/  PRMT R37, R0.reuse, 0x7610, R37 ;  /* 0x0000761000257816 */ /* 0x040fe20000000025 */
[----:B------:R2:W-:Y:S01]  /*7620*/  STS.U16 [R53+0xa], R36 ;  /* 0x00000a2435007388 */ /* 0x0005e20000000400 */
[----:B---3--:R-:W-:Y:S02]  /*7630*/  PRMT R14, R0, 0x7632, R14 ;  /* 0x00007632000e7816 */ /* 0x008fe4000000000e */
[----:B------:R-:W-:Y:S01]  /*7640*/  F2FP.PACK_AB R0, R19, R20 ;  /* 0x000000141300723e */ /* 0x000fe200000000ff */
[----:B------:R-:W-:Y:S01]  /*7650*/  STS.U16 [R53+0xc], R37 ;  /* 0x00000c2535007388 */ /* 0x000fe20000000400 */
[----:B------:R-:W-:Y:S02]  /*7660*/  PRMT R16, R13, 0x7632, R16 ;  /* 0x000076320d107816 */ /* 0x000fe40000000010 */
        /* <DEDUP_REMOVED lines=40> */
.L_x_3308:
[----:B------:R-:W-:Y:S05]  /*78f0*/  BSYNC B0 ;  /* 0x0000000000007941 */ /* 0x000fea0003800000 */
.L_x_3307:
        /* <DEDUP_REMOVED lines=129> */
[----:B------:R-:W4:Y:S04]  /*8110*/  LDS.U16 R51, [R53+0x10] ;  /* 0x0000100035337984 */ /* 0x000f280000000400 */
[----:B------:R-:W4:Y:S04]  /*8120*/  LDS.U16 R50, [R53+0x18] ;  /* 0x0000180035327984 */ /* 0x000f280000000400 */
[----:B------:R-:W-:Y:S04]  /*8130*/  LDS.U16 R43, [R53+0xc] ;  /* 0x00000c00352b7984 */ /* 0x000fe80000000400 */
[----:B------:R-:W-:Y:S01]  /*8140*/  LDS.U16 R48, [R53+0xe] ;  /* 0x00000e0035307984 */ /* 0x000fe20000000400 */
[----:B0-----:R-:W-:-:S03]  /*8150*/  HADD2.F32 R44, -RZ, R44.H0_H0 ;  /* 0x2000002cff2c7230 */ /* 0x001fc60000004100 */
[----:B------:R-:W-:Y:S01]  /*8160*/  LDS.U16 R9, [R53+0x14] ;  /* 0x0000140035097984 */ /* 0x000fe20000000400 */
[----:B-1----:R-:W-:Y:S01]  /*8170*/  HADD2.F32 R8, -RZ, R4.H0_H0 ;  /* 0x20000004ff087230 */ /* 0x002fe20000004100 */
[----:B------:R-:W-:Y:S02]  /*8180*/  FMUL.FTZ R46, R44, -1.4426950216293334961 ;  /* 0xbfb8aa3b2c2e7820 */ /* 0x000fe40000410000 */
[----:B------:R-:W0:Y:S02]  /*8190*/  LDS.U16 R4, [R53+0x12] ;  /* 0x0000120035047984 */ /* 0x000e240000000400 */
[----:B------:R-:W-:Y:S01]  /*81a0*/  FMUL.FTZ R52, R8, -1.4426950216293334961 ;  /* 0xbfb8aa3b08347820 */ /* 0x000fe20000410000 */
[----:B--2---:R-:W-:Y:S01]  /*81b0*/  HADD2.F32 R49, -RZ, R5.H0_H0 ;  /* 0x20000005ff317230 */ /* 0x004fe20000004100 */
[----:B------:R1:W-:Y:S01]  /*81c0*/  MUFU.EX2 R87, R46 ;  /* 0x0000002e00577308 */ /* 0x0003e20000000800 */
[----:B---3--:R-:W-:Y:S01]  /*81d0*/  HADD2.F32 R5, -RZ, R7.H0_H0 ;  /* 0x20000007ff057230 */ /* 0x008fe20000004100 */
[----:B------:R-:W-:Y:S04]  /*81e0*/  LDS.U16 R47, [R53+0x16] ;  /* 0x00001600352f7984 */ /* 0x000fe80000000400 */
[----:B------:R-:W2:Y:S02]  /*81f0*/  LDS.U16 R7, [R53+0x1a] ;  /* 0x00001a0035077984 */ /* 0x000ea40000000400 */
[----:B------:R3:W0:Y:S02]  /*8200*/  MUFU.EX2 R88, R52 ;  /* 0x0000003400587308 */ /* 0x0006240000000800 */
[----:B-1----:R-:W1:Y:S04]  /*8210*/  LDS.U16 R46, [R53+0x1c] ;  /* 0x00001c00352e7984 */ /* 0x002e680000000400 */
[----:B---3--:R-:W3:Y:S01]  /*8220*/  LDS.U16 R52, [R53+0x1e] ;  /* 0x00001e0035347984 */ /* 0x008ee20000000400 */
[----:B----4-:R-:W-:-:S02]  /*8230*/  HADD2.F32 R6, -RZ, R6.H0_H0 ;  /* 0x20000006ff067230 */ /* 0x010fc40000004100 */
[----:B-----5:R-:W-:-:S03]  /*8240*/  HADD2.F32 R45, -RZ, R45.H0_H0 ;  /* 0x2000002dff2d7230 */ /* 0x020fc60000004100 */
[----:B------:R-:W-:Y:S02]  /*8250*/  FMUL.FTZ R86, R6, -1.4426950216293334961 ;  /* 0xbfb8aa3b06567820 */ /* 0x000fe40000410000 */
[----:B------:R-:W-:Y:S02]  /*8260*/  FMUL.FTZ R97, R45, -1.4426950216293334961 ;  /* 0xbfb8aa3b2d617820 */ /* 0x000fe40000410000 */
[----:B------:R4:W5:Y:S01]  /*8270*/  MUFU.EX2 R89, R86 ;  /* 0x0000005600597308 */ /* 0x0009620000000800 */
[----:B------:R-:W-:Y:S01]  /*8280*/  FMUL.FTZ R98, R49, -1.4426950216293334961 ;  /* 0xbfb8aa3b31627820 */ /* 0x000fe20000410000 */
[----:B------:R-:W-:Y:S02]  /*8290*/  HADD2.F32 R51, -RZ, R51.H0_H0 ;  /* 0x20000033ff337230 */ /* 0x000fe40000004100 */
[----:B------:R-:W-:-:S04]  /*82a0*/  HADD2.F32 R50, -RZ, R50.H0_H0 ;  /* 0x20000032ff327230 */ /* 0x000fc80000004100 */
[----:B------:R-:W3:Y:S01]  /*82b0*/  MUFU.EX2 R97, R97 ;  /* 0x0000006100617308 */ /* 0x000ee20000000800 */
[----:B----4-:R-:W-:Y:S01]  /*82c0*/  FMUL.FTZ R86, R5, -1.4426950216293334961 ;  /* 0xbfb8aa3b05567820 */ /* 0x010fe20000410000 */
[----:B0-----:R-:W-:Y:S01]  /*82d0*/  HADD2.F32 R4, -RZ, R4.H0_H0 ;  /* 0x20000004ff047230 */ /* 0x001fe20000004100 */
[----:B------:R-:W-:Y:S01]  /*82e0*/  FMUL.FTZ R102, R51, -1.4426950216293334961 ;  /* 0xbfb8aa3b33667820 */ /* 0x000fe20000410000 */
[----:B------:R-:W-:Y:S01]  /*82f0*/  HADD2.F32 R43, -RZ, R43.H0_H0 ;  /* 0x2000002bff2b7230 */ /* 0x000fe20000004100 */
[----:B------:R-:W-:Y:S01]  /*8300*/  FMUL.FTZ R106, R50, -1.4426950216293334961 ;  /* 0xbfb8aa3b326a7820 */ /* 0x000fe20000410000 */
[----:B------:R-:W-:Y:S02]  /*8310*/  HADD2.F32 R48, -RZ, R48.H0_H0 ;  /* 0x20000030ff307230 */ /* 0x000fe40000004100 */
[----:B------:R-:W0:Y:S01]  /*8320*/  MUFU.EX2 R98, R98 ;  /* 0x0000006200627308 */ /* 0x000e220000000800 */
[----:B------:R-:W-:Y:S01]  /*8330*/  HADD2.F32 R9, -RZ, R9.H0_H0 ;  /* 0x20000009ff097230 */ /* 0x000fe20000004100 */
[----:B------:R-:W-:Y:S01]  /*8340*/  FADD.FTZ R88, R88, 1 ;  /* 0x3f80000058587421 */ /* 0x000fe20000010000 */
[----:B--2---:R-:W-:-:S02]  /*8350*/  HADD2.F32 R7, -RZ, R7.H0_H0 ;  /* 0x20000007ff077230 */ /* 0x004fc40000004100 */
[----:B------:R-:W-:Y:S02]  /*8360*/  HADD2.F32 R47, -RZ, R47.H0_H0 ;  /* 0x2000002fff2f7230 */ /* 0x000fe40000004100 */
[----:B-1----:R-:W-:Y:S01]  /*8370*/  HADD2.F32 R46, -RZ, R46.H0_H0 ;  /* 0x2000002eff2e7230 */ /* 0x002fe20000004100 */
[----:B------:R1:W2:Y:S01]  /*8380*/  MUFU.EX2 R99, R86 ;  /* 0x0000005600637308 */ /* 0x0002a20000000800 */
[----:B------:R-:W-:Y:S02]  /*8390*/  FMUL.FTZ R100, R43, -1.4426950216293334961 ;  /* 0xbfb8aa3b2b647820 */ /* 0x000fe40000410000 */
[----:B------:R-:W-:Y:S01]  /*83a0*/  FMUL.FTZ R101, R48, -1.4426950216293334961 ;  /* 0xbfb8aa3b30657820 */ /* 0x000fe20000410000 */
[----:B---3--:R-:W-:Y:S01]  /*83b0*/  HADD2.F32 R52, -RZ, R52.H0_H0 ;  /* 0x20000034ff347230 */ /* 0x008fe20000004100 */
[----:B-1----:R-:W-:-:S03]  /*83c0*/  FMUL.FTZ R86, R4, -1.4426950216293334961 ;  /* 0xbfb8aa3b04567820 */ /* 0x002fc60000410000 */
[----:B------:R-:W1:Y:S01]  /*83d0*/  MUFU.EX2 R102, R102 ;  /* 0x0000006600667308 */ /* 0x000e620000000800 */
[----:B------:R-:W-:Y:S02]  /*83e0*/  FMUL.FTZ R104, R9, -1.4426950216293334961 ;  /* 0xbfb8aa3b09687820 */ /* 0x000fe40000410000 */
[----:B-----5:R-:W-:Y:S02]  /*83f0*/  FADD.FTZ R89, R89, 1 ;  /* 0x3f80000059597421 */ /* 0x020fe40000010000 */
[----:B------:R-:W-:Y:S02]  /*8400*/  FMUL.FTZ R107, R7, -1.4426950216293334961 ;  /* 0xbfb8aa3b076b7820 */ /* 0x000fe40000410000 */
[----:B------:R-:W-:Y:S01]  /*8410*/  FMUL.FTZ R105, R47, -1.4426950216293334961 ;  /* 0xbfb8aa3b2f697820 */ /* 0x000fe20000410000 */
[----:B------:R3:W-:Y:S01]  /*8420*/  MUFU.EX2 R103, R86 ;  /* 0x0000005600677308 */ /* 0x0007e20000000800 */
[----:B------:R-:W-:Y:S02]  /*8430*/  FMUL.FTZ R108, R46, -1.4426950216293334961 ;  /* 0xbfb8aa3b2e6c7820 */ /* 0x000fe40000410000 */
[----:B------:R-:W-:-:S02]  /*8440*/  FADD.FTZ R97, R97, 1 ;  /* 0x3f80000061617421 */ /* 0x000fc40000010000 */
[----:B------:R-:W-:-:S03]  /*8450*/  FADD.FTZ R87, R87, 1 ;  /* 0x3f80000057577421 */ /* 0x000fc60000010000 */
[----:B------:R-:W4:Y:S01]  /*8460*/  MUFU.RCP R109, R88 ;  /* 0x00000058006d7308 */ /* 0x000f220000001000 */
[----:B---3--:R-:W-:-:S07]  /*8470*/  FMUL.FTZ R86, R52, -1.4426950216293334961 ;  /* 0xbfb8aa3b34567820 */ /* 0x008fce0000410000 */
[----:B------:R-:W3:Y:S01]  /*8480*/  MUFU.EX2 R106, R106 ;  /* 0x0000006a006a7308 */ /* 0x000ee20000000800 */
[----:B0-----:R-:W-:-:S07]  /*8490*/  FADD.FTZ R98, R98, 1 ;  /* 0x3f80000062627421 */ /* 0x001fce0000010000 */
[----:B------:R-:W0:Y:S08]  /*84a0*/  MUFU.EX2 R100, R100 ;  /* 0x0000006400647308 */ /* 0x000e300000000800 */
[----:B------:R-:W5:Y:S08]  /*84b0*/  MUFU.EX2 R101, R101 ;  /* 0x0000006500657308 */ /* 0x000f700000000800 */
[----:B------:R-:W0:Y:S08]  /*84c0*/  MUFU.EX2 R104, R104 ;  /* 0x0000006800687308 */ /* 0x000e300000000800 */
[----:B------:R-:W0:Y:S08]  /*84d0*/  MUFU.RCP R89, R89 ;  /* 0x0000005900597308 */ /* 0x000e300000001000 */
[----:B------:R-:W0:Y:S08]  /*84e0*/  MUFU.EX2 R107, R107 ;  /* 0x0000006b006b7308 */ /* 0x000e300000000800 */
[----:B------:R-:W0:Y:S08]  /*84f0*/  MUFU.RCP R110, R97 ;  /* 0x00000061006e7308 */ /* 0x000e300000001000 */
[----:B------:R-:W0:Y:S08]  /*8500*/  MUFU.EX2 R105, R105 ;  /* 0x0000006900697308 */ /* 0x000e300000000800 */
[----:B------:R-:W0:Y:S08]  /*8510*/  MUFU.EX2 R108, R108 ;  /* 0x0000006c006c7308 */ /* 0x000e300000000800 */
[----:B------:R-:W0:Y:S01]  /*8520*/  MUFU.EX2 R86, R86 ;  /* 0x0000005600567308 */ /* 0x000e220000000800 */
[----:B--2---:R-:W-:-:S07]  /*8530*/  FADD.FTZ R99, R99, 1 ;  /* 0x3f80000063637421 */ /* 0x004fce0000010000 */
[----:B------:R-:W2:Y:S01]  /*8540*/  MUFU.RCP R87, R87 ;  /* 0x0000005700577308 */ /* 0x000ea20000001000 */
[----:B-1----:R-:W-:Y:S02]  /*8550*/  FADD.FTZ R102, R102, 1 ;  /* 0x3f80000066667421 */ /* 0x002fe40000010000 */
[----:B----4-:R-:W-:Y:S02]  /*8560*/  FMUL.FTZ R8, R8, R109 ;  /* 0x0000006d08087220 */ /* 0x010fe40000410000 */
[----:B---3--:R-:W-:-:S03]  /*8570*/  FADD.FTZ R106, R106, 1 ;  /* 0x3f8000006a6a7421 */ /* 0x008fc60000010000 */
[----:B------:R-:W1:Y:S01]  /*8580*/  MUFU.RCP R98, R98 ;  /* 0x0000006200627308 */ /* 0x000e620000001000 */
[----:B------:R-:W-:Y:S02]  /*8590*/  FMUL.FTZ R8, R8, R31 ;  /* 0x0000001f08087220 */ /* 0x000fe40000410000 */
[----:B0-----:R-:W-:Y:S02]  /*85a0*/  FADD.FTZ R100, R100, 1 ;  /* 0x3f80000064647421 */ /* 0x001fe40000010000 */
[----:B-----5:R-:W-:Y:S02]  /*85b0*/  FADD.FTZ R101, R101, 1 ;  /* 0x3f80000065657421 */ /* 0x020fe40000010000 */
[----:B------:R-:W-:Y:S01]  /*85c0*/  FADD.FTZ R103, R103, 1 ;  /* 0x3f80000067677421 */ /* 0x000fe20000010000 */
[----:B------:R-:W0:Y:S01]  /*85d0*/  MUFU.RCP R112, R99 ;  /* 0x0000006300707308 */ /* 0x000e220000001000 */
[----:B------:R-:W-:Y:S02]  /*85e0*/  FADD.FTZ R104, R104, 1 ;  /* 0x3f80000068687421 */ /* 0x000fe40000010000 */
[----:B------:R-:W-:-:S02]  /*85f0*/  FMUL.FTZ R31, R6, R89 ;  /* 0x00000059061f7220 */ /* 0x000fc40000410000 */
[----:B------:R-:W-:Y:S02]  /*8600*/  FADD.FTZ R107, R107, 1 ;  /* 0x3f8000006b6b7421 */ /* 0x000fe40000010000 */
[----:B------:R-:W-:Y:S01]  /*8610*/  FMUL.FTZ R6, R45, R110 ;  /* 0x0000006e2d067220 */ /* 0x000fe20000410000 */
[----:B------:R-:W3:Y:S01]  /*8620*/  MUFU.RCP R97, R106 ;  /* 0x0000006a00617308 */ /* 0x000ee20000001000 */
[----:B------:R-:W-:Y:S02]  /*8630*/  FADD.FTZ R105, R105, 1 ;  /* 0x3f80000069697421 */ /* 0x000fe40000010000 */
[----:B------:R-:W-:Y:S02]  /*8640*/  FADD.FTZ R108, R108, 1 ;  /* 0x3f8000006c6c7421 */ /* 0x000fe40000010000 */
[----:B------:R-:W-:-:S03]  /*8650*/  FADD.FTZ R86, R86, 1 ;  /* 0x3f80000056567421 */ /* 0x000fc60000010000 */
[----:B------:R-:W4:Y:S01]  /*8660*/  MUFU.RCP R102, R102 ;  /* 0x0000006600667308 */ /* 0x000f220000001000 */
[----:B--2---:R-:W-:Y:S02]  /*8670*/  FMUL.FTZ R87, R44, R87 ;  /* 0x000000572c577220 */ /* 0x004fe40000410000 */
[----:B------:R-:W-:-:S05]  /*8680*/  FMUL.FTZ R6, R6, R29 ;  /* 0x0000001d06067220 */ /* 0x000fca0000410000 */
[----:B------:R-:W2:Y:S01]  /*8690*/  MUFU.RCP R44, R107 ;  /* 0x0000006b002c7308 */ /* 0x000ea20000001000 */
[----:B-1----:R-:W-:-:S07]  /*86a0*/  FMUL.FTZ R49, R49, R98 ;  /* 0x0000006231317220 */ /* 0x002fce0000410000 */
[----:B------:R-:W1:Y:S08]  /*86b0*/  MUFU.RCP R100, R100 ;  /* 0x0000006400647308 */ /* 0x000e700000001000 */
[----:B------:R-:W5:Y:S08]  /*86c0*/  MUFU.RCP R101, R101 ;  /* 0x0000006500657308 */ /* 0x000f700000001000 */
[----:B------:R-:W0:Y:S08]  /*86d0*/  MUFU.RCP R103, R103 ;  /* 0x0000006700677308 */ /* 0x000e300000001000 */
[----:B------:R-:W0:Y:S08]  /*86e0*/  MUFU.RCP R104, R104 ;  /* 0x0000006800687308 */ /* 0x000e300000001000 */
[----:B------:R-:W0:Y:S08]  /*86f0*/  MUFU.RCP R88, R105 ;  /* 0x0000006900587308 */ /* 0x000e300000001000 */
[----:B------:R-:W1:Y:S08]  /*8700*/  MUFU.RCP R45, R108 ;  /* 0x0000006c002d7308 */ /* 0x000e700000001000 */
[----:B------:R-:W1:Y:S01]  /*8710*/  MUFU.RCP R29, R86 ;  /* 0x00000056001d7308 */ /* 0x000e620000001000 */
[----:B------:R-:W-:-:S02]  /*8720*/  FMUL.FTZ R49, R49, R28 ;  /* 0x0000001c31317220 */ /* 0x000fc40000410000 */
[----:B0-----:R-:W-:Y:S02]  /*8730*/  FMUL.FTZ R28, R5, R112 ;  /* 0x00000070051c7220 */ /* 0x001fe40000410000 */
[----:B---3--:R-:W-:Y:S02]  /*8740*/  FMUL.FTZ R5, R50, R97 ;  /* 0x0000006132057220 */ /* 0x008fe40000410000 */
[----:B----4-:R-:W-:Y:S02]  /*8750*/  FMUL.FTZ R51, R51, R102 ;  /* 0x0000006633337220 */ /* 0x010fe40000410000 */
[----:B------:R-:W-:Y:S02]  /*8760*/  FMUL.FTZ R87, R87, R32 ;  /* 0x0000002057577220 */ /* 0x000fe40000410000 */
[----:B------:R-:W-:Y:S02]  /*8770*/  FMUL.FTZ R31, R31, R30 ;  /* 0x0000001e1f1f7220 */ /* 0x000fe40000410000 */
[----:B------:R-:W-:-:S02]  /*8780*/  FMUL.FTZ R5, R5, R20 ;  /* 0x0000001405057220 */ /* 0x000fc40000410000 */
[----:B------:R-:W-:Y:S02]  /*8790*/  FMUL.FTZ R51, R51, R24 ;  /* 0x0000001833337220 */ /* 0x000fe40000410000 */
[----:B--2---:R-:W-:Y:S02]  /*87a0*/  FMUL.FTZ R20, R7, R44 ;  /* 0x0000002c07147220 */ /* 0x004fe40000410000 */
[----:B-1----:R-:W-:Y:S02]  /*87b0*/  FMUL.FTZ R43, R43, R100 ;  /* 0x000000642b2b7220 */ /* 0x002fe40000410000 */
[----:B-----5:R-:W-:Y:S02]  /*87c0*/  FMUL.FTZ R48, R48, R101 ;  /* 0x0000006530307220 */ /* 0x020fe40000410000 */
[----:B------:R-:W-:Y:S02]  /*87d0*/  FMUL.FTZ R4, R4, R103 ;  /* 0x0000006704047220 */ /* 0x000fe40000410000 */
[----:B------:R-:W-:-:S02]  /*87e0*/  FMUL.FTZ R9, R9, R104 ;  /* 0x0000006809097220 */ /* 0x000fc40000410000 */
[----:B------:R-:W-:Y:S02]  /*87f0*/  FMUL.FTZ R24, R47, R88 ;  /* 0x000000582f187220 */ /* 0x000fe40000410000 */
[----:B------:R-:W-:Y:S02]  /*8800*/  FMUL.FTZ R7, R46, R45 ;  /* 0x0000002d2e077220 */ /* 0x000fe40000410000 */
[----:B------:R-:W-:Y:S01]  /*8810*/  FMUL.FTZ R52, R52, R29 ;  /* 0x0000001d34347220 */ /* 0x000fe20000410000 */
[----:B------:R-:W-:Y:S01]  /*8820*/  BAR.SYNC.DEFER_BLOCKING 0x0 ;  /* 0x0000000000007b1d */ /* 0x000fe20000010000 */
[----:B------:R-:W-:Y:S01]  /*8830*/  F2FP.PACK_AB R8, R8, R87 ;  /* 0x000000570808723e */ /* 0x000fe200000000ff */
[----:B------:R-:W-:Y:S01]  /*8840*/  FMUL.FTZ R28, R28, R27 ;  /* 0x0000001b1c1c7220 */ /* 0x000fe20000410000 */
[----:B------:R-:W-:Y:S01]  /*8850*/  F2FP.PACK_AB R6, R6, R31 ;  /* 0x0000001f0606723e */ /* 0x000fe200000000ff */
        /* <DEDUP_REMOVED lines=23> */
[----:B-1----:R-:W-:Y:S02]  /*89d0*/  PRMT R17, R4, 0x7632, R17 ;  /* 0x0000763204117816 */ /* 0x002fe40000000011 */
        /* <DEDUP_REMOVED lines=50> */
.L_x_3310:
[----:B------:R-:W-:Y:S05]  /*8d00*/  BSYNC B0 ;  /* 0x0000000000007941 */ /* 0x000fea0003800000 */
.L_x_3309:
[----:B------:R-:W-:Y:S01]  /*8d10*/  MOV R2, R4 ;  /* 0x0000000400027202 */ /* 0x000fe20000000f00 */
        /* <DEDUP_REMOVED lines=19> */
[-C--:B------:R-:W-:Y:S01]  /*8e50*/  ISETP.GE.AND P0, PT, R15, R31.reuse, PT ;  /* 0x0000001f0f00720c */ /* 0x080fe20003f06270 */
[----:B------:R-:W-:Y:S01]  /*8e60*/  IMAD.WIDE R4, R71, 0x2, R78 ;  /* 0x0000000247047825 */ /* 0x000fe200078e024e */
[----:B------:R-:W-:Y:S01]  /*8e70*/  IADD3 R72, R72, 0x1, RZ ;  /* 0x0000000148487810 */ /* 0x000fe20007ffe0ff */
[----:B------:R0:W-:Y:S01]  /*8e80*/  @!P3 STG.E.U16 [R6.64+0x40], R9 ;  /* 0x000040090600b986 */ /* 0x0001e2000c101504 */
[----:B------:R-:W-:Y:S01]  /*8e90*/  ISETP.GE.AND P3, PT, R35, R31, PT ;  /* 0x0000001f2300720c */ /* 0x000fe20003f66270 */
[----:B------:R-:W-:-:S02]  /*8ea0*/  IMAD.WIDE R2, R71, 0x2, R2 ;  /* 0x0000000247027825 */ /* 0x000fc400078e0202 */
[----:B------:R0:W-:Y:S01]  /*8eb0*/  @!P4 STG.E.U16 [R6.64+0x80], R67 ;  /* 0x000080430600c986 */ /* 0x0001e2000c101504 */
[----:B------:R-:W-:Y:S01]  /*8ec0*/  ISETP.GE.AND P4, PT, R36, R31, PT ;  /* 0x0000001f2400720c */ /* 0x000fe20003f86270 */
[----:B------:R-:W-:Y:S01]  /*8ed0*/  IMAD.MOV.U32 R90, RZ, RZ, R2 ;  /* 0x000000ffff5a7224 */ /* 0x000fe200078e0002 */
[----:B------:R-:W-:Y:S01]  /*8ee0*/  MOV R79, R3 ;  /* 0x00000003004f7202 */ /* 0x000fe20000000f00 */
[----:B------:R0:W-:Y:S01]  /*8ef0*/  @!P5 STG.E.U16 [R6.64+0xc0], R17 ;  /* 0x0000c0110600d986 */ /* 0x0001e2000c101504 */
[-C--:B------:R-:W-:Y:S01]  /*8f00*/  ISETP.GE.AND P5, PT, R37, R31.reuse, PT ;  /* 0x0000001f2500720c */ /* 0x080fe20003fa6270 */
[----:B------:R-:W-:Y:S02]  /*8f10*/  IMAD.MOV.U32 R78, RZ, RZ, R4 ;  /* 0x000000ffff4e7224 */ /* 0x000fe400078e0004 */
[----:B------:R0:W-:Y:S01]  /*8f20*/  @!P6 STG.E.U16 [R6.64+0x100], R65 ;  /* 0x000100410600e986 */ /* 0x0001e2000c101504 */
[----:B------:R-:W-:Y:S01]  /*8f30*/  ISETP.GE.AND P6, PT, R38, R31, PT ;  /* 0x0000001f2600720c */ /* 0x000fe20003fc6270 */
[----:B------:R-:W-:-:S02]  /*8f40*/  IMAD.MOV.U32 R77, RZ, RZ, R5 ;  /* 0x000000ffff4d7224 */ /* 0x000fc400078e0005 */
[----:B------:R0:W-:Y:S01]  /*8f50*/  @!P1 STG.E.U16 [R6.64+0x180], R63 ;  /* 0x0001803f06009986 */ /* 0x0001e2000c101504 */
[-C--:B------:R-:W-:Y:S01]  /*8f60*/  ISETP.GE.AND P1, PT, R40, R31.reuse, PT ;  /* 0x0000001f2800720c */ /* 0x080fe20003f26270 */
[----:B------:R-:W-:Y:S02]  /*8f70*/  IMAD.IADD R152, R71, 0x1, R152 ;  /* 0x0000000147987824 */ /* 0x000fe400078e0298 */
        /* <DEDUP_REMOVED lines=16> */
.L_x_3311:
[----:B------:R-:W-:Y:S05]  /*9080*/  EXIT ;  /* 0x000000000000794d */ /* 0x000fea0003800000 */
.L_x_3313:
        /* <DEDUP_REMOVED lines=15> */
.L_x_8885:


//--------------------- .text._Z25selective_scan_fwd_kernelI32Selective_Scan_fwd_kernel_traitsILi64ELi16ELi1ELb1ELb1ELb1ELb0ELb0EN3c104HalfEffEEv13SSMParamsBase --------------------------
	.section	.text._Z25selective_scan_fwd_kernelI32Selective_Scan_fwd_kernel_traitsILi64ELi16ELi1ELb1ELb1ELb1ELb0ELb0EN3c104HalfEffEEv13SSMParamsBase,"ax",@progbits
	.sectioninfo	@"SHI_REGISTERS=168"
	.align	128
        .global         _Z25selective_scan_fwd_kernelI32Selective_Scan_fwd_kernel_traitsILi64ELi16ELi1ELb1ELb1ELb1ELb0ELb0EN3c104HalfEffEEv13SSMParamsBase
        .type           _Z25selective_scan_fwd_kernelI32Selective_Scan_fwd_kernel_traitsILi64ELi16ELi1ELb1ELb1ELb1ELb0ELb0EN3c104HalfEffEEv13SSMParamsBase,@function
        .size           _Z25selective_scan_fwd_kernelI32Selective_Scan_fwd_kernel_traitsILi64ELi16ELi1ELb1ELb1ELb1ELb0ELb0EN3c104HalfEffEEv13SSMParamsBase,(.L_x_8886 - _Z25selective_scan_fwd_kernelI32Selective_Scan_fwd_kernel_traitsILi64ELi16ELi1ELb1ELb1ELb1ELb0ELb0EN3c104HalfEffEEv13SSMParamsBase)
        .other          _Z25selective_scan_fwd_kernelI32Selective_Scan_fwd_kernel_traitsILi64ELi16ELi1ELb1ELb1ELb1ELb0ELb0EN3c104HalfEffEEv13SSMParamsBase,@"STO_CUDA_ENTRY STV_DEFAULT"
_Z25selective_scan_fwd_kernelI32Selective_Scan_fwd_kernel_traitsILi64ELi16ELi1ELb1ELb1ELb1ELb0ELb0EN3c104HalfEffEEv13SSMParamsBase:
.text._Z25selective_scan_fwd_kernelI32Selective_Scan_fwd_kernel_traitsILi64ELi16ELi1ELb1ELb1ELb1ELb0ELb0EN3c104HalfEffEEv13SSMParamsBase:
        /* <DEDUP_REMOVED lines=34> */
.L_x_3314:
        /* <DEDUP_REMOVED lines=27> */
.L_x_3315:
        /* <DEDUP_REMOVED lines=11> */
.L_x_3316:
        /* <DEDUP_REMOVED lines=16> */
[----:B------:R-:W-:-:S02]  /*0580*/  IABS R20, c[0x0][0x174] ;  /* 0x00005d0000147a13 */ /* 0x000fc40000000000 */
[----:B------:R-:W-:Y:S02]  /*0590*/  ISETP.NE.AND.EX P3, PT, RZ, c[0x0][0x26c], PT, P3 ;  /* 0x00009b00ff007a0c */ /* 0x000fe40003f65330 */
[----:B------:R-:W-:-:S03]  /*05a0*/  ISETP.NE.U32.AND P5, PT, RZ, c[0x0][0x280], PT ;  /* 0x0000a000ff007a0c */ /* 0x000fc60003fa5070 */
[C---:B------:R-:W-:Y:S02]  /*05b0*/  @P1 IADD3 R8, P4, R21.reuse, c[0x0][0x2b8], RZ ;  /* 0x0000ae0015081a10 */ /* 0x040fe40007f9e0ff */
[----:B------:R-:W-:Y:S01]  /*05c0*/  @P2 MOV R7, c[0x0][0x2c0] ;  /* 0x0000b00000072a02 */ /* 0x000fe20000000f00 */
        /* <DEDUP_REMOVED lines=15> */
[----:B------:R-:W-:Y:S02]  /*06c0*/  @P2 MOV R17, c[0x0][0x2c4] ;  /* 0x0000b10000112a02 */ /* 0x000fe40000000f00 */
[----:B------:R-:W-:-:S02]  /*06d0*/  @P5 LEA.HI.X R15, R163, c[0x0][0x284], R30, 0x2, P1 ;  /* 0x0000a100a30f5a11 */ /* 0x000fc400008f141e */
[C---:B------:R-:W-:Y:S01]  /*06e0*/  @!P4 LEA R16, P1, R21.reuse, R16, 0x2 ;  /* 0x000000101510c211 */ /* 0x040fe200078210ff */
[----:B------:R1:W5:Y:S01]  /*06f0*/  @P3 LDG.E R8, [R12.64] ;  /* 0x000000040c083981 */ /* 0x000362000c1e1900 */
[----:B------:R-:W-:Y:S02]  /*0700*/  CS2R R28, SRZ ;  /* 0x00000000001c7805 */ /* 0x000fe4000001ff00 */
[----:B------:R-:W-:Y:S01]  /*0710*/  @!P4 LEA.HI.X R17, R21, R17, R22, 0x2, P1 ;  /* 0x000000111511c211 */ /* 0x000fe200008f1416 */
[C---:B------:R-:W-:Y:S01]  /*0720*/  IMAD R26, R22.reuse, c[0x0][0x1c0], RZ ;  /* 0x00007000161a7a24 */ /* 0x040fe200078e02ff */
[----:B------:R-:W-:Y:S01]  /*0730*/  ISETP.NE.AND P2, PT, RZ, c[0x0][0x174], PT ;  /* 0x00005d00ff007a0c */ /* 0x000fe20003f45270 */
[----:B------:R-:W-:Y:S01]  /*0740*/  IMAD R24, R22, c[0x0][0x1a0], RZ ;  /* 0x0000680016187a24 */ /* 0x000fe200078e02ff */
[----:B------:R3:W5:Y:S01]  /*0750*/  @P5 LDG.E R9, [R14.64] ;  /* 0x000000040e095981 */ /* 0x000762000c1e1900 */
[----:B-1----:R-:W-:-:S03]  /*0760*/  IABS R12, R163 ;  /* 0x000000a3000c7213 */ /* 0x002fc60000000000 */
[----:B------:R1:W5:Y:S01]  /*0770*/  @!P4 LDG.E R29, [R16.64] ;  /* 0x00000004101dc981 */ /* 0x000362000c1e1900 */
[----:B------:R-:W-:Y:S02]  /*0780*/  IMAD R23, R21, c[0x0][0x1c4], R26 ;  /* 0x0000710015177a24 */ /* 0x000fe400078e021a */
[----:B--2---:R-:W-:-:S05]  /*0790*/  @!P0 IMAD.WIDE R10, R11, 0x4, R70 ;  /* 0x000000040b0a8825 */ /* 0x004fca00078e0246 */
[----:B------:R0:W2:Y:S02]  /*07a0*/  @!P0 LDG.E R6, [R10.64] ;  /* 0x000000040a068981 */ /* 0x0000a4000c1e1900 */
[----:B0-----:R-:W-:-:S04]  /*07b0*/  IADD3 R10, R18, 0xffffffe, RZ ;  /* 0x0ffffffe120a7810 */ /* 0x001fc80007ffe0ff */
[----:B------:R0:W4:Y:S02]  /*07c0*/  F2I.FTZ.U32.TRUNC.NTZ R11, R10 ;  /* 0x0000000a000b7305 */ /* 0x000124000021f000 */
[----:B0-----:R-:W-:Y:S01]  /*07d0*/  HFMA2.MMA R10, -RZ, RZ, 0, 0 ;  /* 0x00000000ff0a7435 */ /* 0x001fe200000001ff */
[----:B----4-:R-:W-:-:S05]  /*07e0*/  IADD3 R19, RZ, -R11, RZ ;  /* 0x8000000bff137210 */ /* 0x010fca0007ffe0ff */
[----:B------:R-:W-:-:S04]  /*07f0*/  IMAD R13, R19, R20, RZ ;  /* 0x00000014130d7224 */ /* 0x000fc800078e02ff */
[----:B------:R-:W-:-:S06]  /*0800*/  IMAD.HI.U32 R11, R11, R13, R10 ;  /* 0x0000000d0b0b7227 */ /* 0x000fcc00078e000a */
[----:B-1----:R-:W-:-:S04]  /*0810*/  IMAD.HI.U32 R16, R11, R12, RZ ;  /* 0x0000000c0b107227 */ /* 0x002fc800078e00ff */
        /* <DEDUP_REMOVED lines=8> */
[----:B------:R-:W-:-:S05]  /*08a0*/  IMAD.WIDE.U32 R18, R21, c[0x0][0x1c0], RZ ;  /* 0x0000700015127a25 */ /* 0x000fca00078e00ff */
[----:B------:R-:W-:-:S03]  /*08b0*/  IADD3 R19, R19, R23, RZ ;  /* 0x0000001713137210 */ /* 0x000fc60007ffe0ff */
[----:B------:R-:W-:Y:S01]  /*08c0*/  @P1 IADD3 R16, R16, 0x1, RZ ;  /* 0x0000000110101810 */ /* 0x000fe20007ffe0ff */
[----:B---3--:R-:W-:-:S03]  /*08d0*/  IMAD.WIDE.U32 R14, R21, c[0x0][0x1a0], RZ ;  /* 0x00006800150e7a25 */ /* 0x008fc600078e00ff */
[----:B------:R-:W-:Y:S01]  /*08e0*/  MOV R23, R16 ;  /* 0x0000001000177202 */ /* 0x000fe20000000f00 */
[C---:B------:R-:W-:Y:S02]  /*08f0*/  IMAD R20, R22.reuse, c[0x0][0x1e0], RZ ;  /* 0x0000780016147a24 */ /* 0x040fe400078e02ff */
[----:B------:R-:W-:Y:S01]  /*0900*/  IMAD R17, R21, c[0x0][0x1a4], R24 ;  /* 0x0000690015117a24 */ /* 0x000fe200078e0218 */
[----:B------:R-:W-:Y:S01]  /*0910*/  @!P4 IADD3 R23, -R23, RZ, RZ ;  /* 0x000000ff1717c210 */ /* 0x000fe20007ffe1ff */
[----:B------:R-:W-:Y:S01]  /*0920*/  IMAD R24, R22, c[0x0][0x1f0], RZ ;  /* 0x00007c0016187a24 */ /* 0x000fe200078e02ff */
[----:B------:R-:W-:Y:S01]  /*0930*/  @!P2 LOP3.LUT R23, RZ, c[0x0][0x174], RZ, 0x33, !PT ;  /* 0x00005d00ff17aa12 */ /* 0x000fe200078e33ff */
[----:B------:R-:W-:Y:S01]  /*0940*/  IMAD.WIDE.U32 R10, R21, c[0x0][0x1e0], RZ ;  /* 0x00007800150a7a25 */ /* 0x000fe200078e00ff */
[----:B------:R-:W-:-:S03]  /*0950*/  IADD3 R17, R15, R17, RZ ;  /* 0x000000110f117210 */ /* 0x000fc60007ffe0ff */
[C---:B------:R-:W-:Y:S01]  /*0960*/  IMAD R25, R21.reuse, c[0x0][0x1e4], R20 ;  /* 0x0000790015197a24 */ /* 0x040fe200078e0214 */
[----:B------:R-:W-:Y:S01]  /*0970*/  MOV R16, R14 ;  /* 0x0000000e00107202 */ /* 0x000fe20000000f00 */
[----:B------:R-:W-:Y:S01]  /*0980*/  IMAD.WIDE.U32 R12, R21, c[0x0][0x1f0], RZ ;  /* 0x00007c00150c7a25 */ /* 0x000fe200078e00ff */
[----:B------:R-:W-:-:S03]  /*0990*/  SHF.R.S32.HI R20, RZ, 0x1f, R23 ;  /* 0x0000001fff147819 */ /* 0x000fc60000011417 */
[----:B------:R-:W-:Y:S02]  /*09a0*/  IMAD R15, R21, c[0x0][0x1f4], R24 ;  /* 0x00007d00150f7a24 */ /* 0x000fe400078e0218 */
[----:B------:R-:W-:Y:S02]  /*09b0*/  IMAD R14, R30, c[0x0][0x1e8], RZ ;  /* 0x00007a001e0e7a24 */ /* 0x000fe400078e02ff */
[----:B------:R-:W-:Y:S01]  /*09c0*/  IMAD.IADD R11, R11, 0x1, R25 ;  /* 0x000000010b0b7824 */ /* 0x000fe200078e0219 */
[----:B------:R-:W-:Y:S01]  /*09d0*/  IADD3 R13, R13, R15, RZ ;  /* 0x0000000f0d0d7210 */ /* 0x000fe20007ffe0ff */
[C---:B------:R-:W-:Y:S02]  /*09e0*/  IMAD R25, R163.reuse, c[0x0][0x1ec], R14 ;  /* 0x00007b00a3197a24 */ /* 0x040fe400078e020e */
[----:B------:R-:W-:-:S04]  /*09f0*/  IMAD.WIDE.U32 R14, R163, c[0x0][0x1e8], R10 ;  /* 0x00007a00a30e7a25 */ /* 0x000fc800078e000a */
[----:B------:R-:W-:Y:S02]  /*0a00*/  IMAD R10, R20, c[0x0][0x1b8], RZ ;  /* 0x00006e00140a7a24 */ /* 0x000fe400078e02ff */
[----:B------:R-:W-:Y:S02]  /*0a10*/  IMAD R24, R30, c[0x0][0x1f8], RZ ;  /* 0x00007e001e187a24 */ /* 0x000fe400078e02ff */
[----:B------:R-:W-:-:S04]  /*0a20*/  IMAD.WIDE.U32 R16, R23, c[0x0][0x1b8], R16 ;  /* 0x00006e0017107a25 */ /* 0x000fc800078e0010 */
[----:B------:R-:W-:Y:S02]  /*0a30*/  IMAD R31, R23, c[0x0][0x1bc], R10 ;  /* 0x00006f00171f7a24 */ /* 0x000fe400078e020a */
[----:B------:R-:W-:Y:S01]  /*0a40*/  IMAD R20, R20, c[0x0][0x1d8], RZ ;  /* 0x0000760014147a24 */ /* 0x000fe200078e02ff */
[----:B------:R-:W-:Y:S01]  /*0a50*/  LEA R10, P1, R14, c[0x0][0x270], 0x1 ;  /* 0x00009c000e0a7a11 */ /* 0x000fe200078208ff */
[C---:B------:R-:W-:Y:S02]  /*0a60*/  IMAD R27, R163.reuse, c[0x0][0x1fc], R24 ;  /* 0x00007f00a31b7a24 */ /* 0x040fe400078e0218 */
[----:B------:R-:W-:Y:S01]  /*0a70*/  IMAD.WIDE.U32 R100, R163, c[0x0][0x1f8], R12 ;  /* 0x00007e00a3647a25 */ /* 0x000fe200078e000c */
[----:B------:R-:W-:Y:S02]  /*0a80*/  IADD3 R13, R15, R25, RZ ;  /* 0x000000190f0d7210 */ /* 0x000fe40007ffe0ff */
[----:B------:R-:W-:Y:S01]  /*0a90*/  LEA R11, P3, R16, c[0x0][0x258], 0x1 ;  /* 0x00009600100b7a11 */ /* 0x000fe200078608ff */
[----:B------:R-:W-:Y:S01]  /*0aa0*/  IMAD.WIDE.U32 R18, R23, c[0x0][0x1d8], R18 ;  /* 0x0000760017127a25 */ /* 0x000fe200078e0012 */
[----:B------:R-:W-:-:S03]  /*0ab0*/  IADD3 R17, R17, R31, RZ ;  /* 0x0000001f11117210 */ /* 0x000fc60007ffe0ff */
[----:B------:R-:W-:Y:S01]  /*0ac0*/  IMAD R33, R23, c[0x0][0x1dc], R20 ;  /* 0x0000770017217a24 */ /* 0x000fe200078e0214 */
[----:B------:R-:W-:Y:S01]  /*0ad0*/  LEA R102, P2, R100, c[0x0][0x278], 0x1 ;  /* 0x00009e0064667a11 */ /* 0x000fe200078408ff */
[----:B------:R-:W-:Y:S01]  /*0ae0*/  IMAD.IADD R23, R101, 0x1, R27 ;  /* 0x0000000165177824 */ /* 0x000fe200078e021b */
[----:B------:R-:W-:Y:S02]  /*0af0*/  LEA.HI.X R13, R14, c[0x0][0x274], R13, 0x1, P1 ;  /* 0x00009d000e0d7a11 */ /* 0x000fe400008f0c0d */
[----:B------:R-:W-:Y:S02]  /*0b00*/  LEA.HI.X R14, R16, c[0x0][0x25c], R17, 0x1, P3 ;  /* 0x00009700100e7a11 */ /* 0x000fe400018f0c11 */
[----:B------:R-:W-:Y:S02]  /*0b10*/  ISETP.NE.U32.AND P3, PT, RZ, c[0x0][0x2d8], PT ;  /* 0x0000b600ff007a0c */ /* 0x000fe40003f65070 */
[----:B------:R-:W-:Y:S02]  /*0b20*/  LEA.HI.X R100, R100, c[0x0][0x27c], R23, 0x1, P2 ;  /* 0x00009f0064647a11 */ /* 0x000fe400010f0c17 */
[----:B------:R-:W-:-:S02]  /*0b30*/  ISETP.NE.U32.AND P2, PT, RZ, c[0x0][0x2c8], PT ;  /* 0x0000b200ff007a0c */ /* 0x000fc40003f45070 */
[----:B------:R-:W-:Y:S02]  /*0b40*/  ISETP.NE.U32.AND P1, PT, RZ, c[0x0][0x2e0], PT ;  /* 0x0000b800ff007a0c */ /* 0x000fe40003f25070 */
[----:B------:R-:W-:Y:S02]  /*0b50*/  ISETP.NE.AND.EX P3, PT, RZ, c[0x0][0x2dc], PT, P3 ;  /* 0x0000b700ff007a0c */ /* 0x000fe40003f65330 */
[----:B------:R-:W-:Y:S02]  /*0b60*/  ISETP.NE.AND.EX P2, PT, RZ, c[0x0][0x2cc], PT, P2 ;  /* 0x0000b300ff007a0c */ /* 0x000fe40003f45320 */
[----:B------:R-:W-:Y:S01]  /*0b70*/  ISETP.NE.AND.EX P1, PT, RZ, c[0x0][0x2e4], PT, P1 ;  /* 0x0000b900ff007a0c */ /* 0x000fe20003f25310 */
[----:B------:R-:W-:Y:S01]  /*0b80*/  HFMA2.MMA R74, -RZ, RZ, 0, 0 ;  /* 0x00000000ff4a7435 */ /* 0x000fe200000001ff */
[----:B------:R-:W-:Y:S01]  /*0b90*/  MOV R161, RZ ;  /* 0x000000ff00a17202 */ /* 0x000fe20000000f00 */
[----:B------:R-:W-:Y:S01]  /*0ba0*/  IMAD.MOV.U32 R162, RZ, RZ, RZ ;  /* 0x000000ffffa27224 */ /* 0x000fe200078e00ff */
[----:B------:R-:W-:-:S02]  /*0bb0*/  LEA R12, P4, R18, c[0x0][0x260], 0x1 ;  /* 0x00009800120c7a11 */ /* 0x000fc400078808ff */
[----:B------:R-:W-:-:S03]  /*0bc0*/  IADD3 R15, R19, R33, RZ ;  /* 0x00000021130f7210 */ /* 0x000fc60007ffe0ff */
[----:B------:R-:W-:Y:S02]  /*0bd0*/  @P3 MOV R161, c[0x0][0x2d8] ;  /* 0x0000b60000a13a02 */ /* 0x000fe40000000f00 */
[----:B------:R-:W-:Y:S01]  /*0be0*/  @P2 MOV R74, c[0x0][0x2c8] ;  /* 0x0000b200004a2a02 */ /* 0x000fe20000000f00 */
[----:B------:R-:W-:Y:S01]  /*0bf0*/  @P2 IMAD.MOV.U32 R28, RZ, RZ, c[0x0][0x2cc] ;  /* 0x0000b300ff1c2624 */ /* 0x000fe200078e00ff */
[----:B------:R-:W-:Y:S02]  /*0c00*/  @P3 MOV R162, c[0x0][0x2dc] ;  /* 0x0000b70000a23a02 */ /* 0x000fe40000000f00 */
[----:B------:R-:W-:Y:S02]  /*0c10*/  @P1 ISETP.NE.U32.AND P5, PT, RZ, c[0x0][0x2e0], PT ;  /* 0x0000b800ff001a0c */ /* 0x000fe40003fa5070 */
[----:B------:R-:W-:Y:S02]  /*0c20*/  ISETP.NE.U32.AND P2, PT, R161, RZ, PT ;  /* 0x000000ffa100720c */ /* 0x000fe40003f45070 */
[----:B------:R-:W-:-:S02]  /*0c30*/  LEA.HI.X R15, R18, c[0x0][0x264], R15, 0x1, P4 ;  /* 0x00009900120f7a11 */ /* 0x000fc400020f0c0f */
        /* <DEDUP_REMOVED lines=45> */
[----:B------:R-:W-:Y:S02]  /*0f10*/  MOV R18, RZ ;  /* 0x000000ff00127202 */ /* 0x000fe40000000f00 */
[----:B------:R-:W-:Y:S02]  /*0f20*/  @!P2 IADD3 R19, -R19, RZ, RZ ;  /* 0x000000ff1313a210 */ /* 0x000fe40007ffe1ff */
[----:B------:R-:W-:Y:S01]  /*0f30*/  @!P1 LOP3.LUT R19, RZ, R16, RZ, 0x33, !PT ;  /* 0x00000010ff139212 */ /* 0x000fe200078e33ff */
[----:B------:R-:W-:Y:S05]  /*0f40*/  BRA `(.L_x_3318) ;  /* 0x0000012000007947 */ /* 0x000fea0003800000 */
.L_x_3317:
        /* <DEDUP_REMOVED lines=18> */
.L_x_3318:
[----:B------:R-:W-:-:S13]  /*1070*/  ISETP.GE.AND P0, PT, R19, 0x1, PT ;  /* 0x000000011300780c */ /* 0x000fda0003f06270 */
[----:B------:R-:W-:Y:S05]  /*1080*/  @!P0 EXIT ;  /* 0x000000000000894d */ /* 0x000fea0003800000 */
[----:B------:R-:W0:Y:S01]  /*1090*/  S2R R24, SR_TID.X ;  /* 0x0000000000187919 */ /* 0x000e220000002100 */
[----:B------:R-:W-:-:S03]  /*10a0*/  LEA R74, P0, R21, R74, 0x2 ;  /* 0x0000004a154a7211 */ /* 0x000fc600078010ff */
[----:B------:R-:W1:Y:S01]  /*10b0*/  S2R R20, SR_LANEID ;  /* 0x0000000000147919 */ /* 0x000e620000000000 */
[----:B------:R-:W-:Y:S01]  /*10c0*/  LEA.HI.X R75, R21, R28, R22, 0x2, P0 ;  /* 0x0000001c154b7211 */ /* 0x000fe200000f1416 */
[----:B------:R-:W-:Y:S01]  /*10d0*/  HFMA2.MMA R21, -RZ, RZ, 0, 0 ;  /* 0x00000000ff157435 */ /* 0x000fe200000001ff */
[----:B------:R-:W-:Y:S02]  /*10e0*/  MOV R22, RZ ;  /* 0x000000ff00167202 */ /* 0x000fe40000000f00 */
        /* <DEDUP_REMOVED lines=17> */
.L_x_3363:
[----:B------:R-:W-:-:S04]  /*1200*/  ISETP.NE.U32.AND P0, PT, R161, RZ, PT ;  /* 0x000000ffa100720c */ /* 0x000fc80003f05070 */
[----:B------:R-:W-:-:S13]  /*1210*/  ISETP.NE.AND.EX P0, PT, R162, RZ, PT, P0 ;  /* 0x000000ffa200720c */ /* 0x000fda0003f05300 */
[----:B-----5:R-:W-:-:S04]  /*1220*/  @P0 IMAD.IADD R29, R21, 0x1, R160 ;  /* 0x00000001151d0824 */ /* 0x020fc800078e02a0 */
[----:B------:R-:W-:-:S05]  /*1230*/  @P0 IMAD.WIDE R28, R29, 0x4, R158 ;  /* 0x000000041d1c0825 */ /* 0x000fca00078e029e */
[----:B--2---:R-:W2:Y:S04]  /*1240*/  @P0 LDG.E R26, [R28.64] ;  /* 0x000000041c1a0981 */ /* 0x004ea8000c1e1900 */
[----:B------:R-:W2:Y:S01]  /*1250*/  @P0 LDG.E R27, [R28.64+0x4] ;  /* 0x000004041c1b0981 */ /* 0x000ea2000c1e1900 */
[----:B------:R-:W-:Y:S02]  /*1260*/  @!P0 IADD3 R31, -R22, c[0x0][0x168], RZ ;  /* 0x00005a00161f8a10 */ /* 0x000fe40007ffe1ff */
[----:B--2---:R-:W-:Y:S02]  /*1270*/  @P0 IADD3 R26, -R26, R27, RZ ;  /* 0x0000001b1a1a0210 */ /* 0x004fe40007ffe1ff */
[----:B------:R-:W-:-:S04]  /*1280*/  @!P0 IMNMX R26, R31, R16, PT ;  /* 0x000000101f1a8217 */ /* 0x000fc80003800200 */
[----:B------:R-:W-:-:S13]  /*1290*/  ISETP.GE.AND P0, PT, R26, 0x1, PT ;  /* 0x000000011a00780c */ /* 0x000fda0003f06270 */
[----:B01----:R-:W-:Y:S05]  /*12a0*/  @!P0 EXIT ;  /* 0x000000000000894d */ /* 0x003fea0003800000 */
[----:B------:R-:W-:Y:S01]  /*12b0*/  BAR.SYNC.DEFER_BLOCKING 0x0 ;  /* 0x0000000000007b1d */ /* 0x000fe20000010000 */
[C---:B------:R-:W-:Y:S02]  /*12c0*/  SHF.L.U32 R104, R24.reuse, 0x4, RZ ;  /* 0x0000000418687819 */ /* 0x040fe400000006ff */
[----:B------:R-:W-:Y:S02]  /*12d0*/  SHF.L.U64.HI R103, R24, 0x4, R25 ;  /* 0x0000000418677819 */ /* 0x000fe40000010219 */
[----:B------:R-:W-:-:S04]  /*12e0*/  IADD3 R36, P0, R10, R104, RZ ;  /* 0x000000680a247210 */ /* 0x000fc80007f1e0ff */
[----:B------:R-:W-:-:S05]  /*12f0*/  IADD3.X R37, R13, R103, RZ, P0, !PT ;  /* 0x000000670d257210 */ /* 0x000fca00007fe4ff */
[----:B------:R-:W2:Y:S04]  /*1300*/  LDG.E.128 R28, [R36.64] ;  /* 0x00000004241c7981 */ /* 0x000ea8000c1e1d00 */
[----:B------:R-:W3:Y:S01]  /*1310*/  LDG.E.128 R32, [R36.64+0x200] ;  /* 0x0002000424207981 */ /* 0x000ee2000c1e1d00 */
[----:B------:R-:W-:Y:S02]  /*1320*/  IADD3 R27, R23, R20, RZ ;  /* 0x00000014171b7210 */ /* 0x000fe40007ffe0ff */
[----:B------:R-:W-:-:S04]  /*1330*/  IADD3 R52, P0, R102, R104, RZ ;  /* 0x0000006866347210 */ /* 0x000fc80007f1e0ff */
[----:B------:R-:W-:Y:S01]  /*1340*/  IADD3.X R53, R100, R103, RZ, P0, !PT ;  /* 0x0000006764357210 */ /* 0x000fe200007fe4ff */
[----:B--2---:R0:W-:Y:S04]  /*1350*/  STS.128 [R27.X16], R28 ;  /* 0x0000001c1b007388 */ /* 0x0041e8000000cc00 */
[----:B---3--:R1:W-:Y:S01]  /*1360*/  STS.128 [R27.X16+0x200], R32 ;  /* 0x000200201b007388 */ /* 0x0083e2000000cc00 */
[----:B0-----:R-:W-:Y:S01]  /*1370*/  IMAD.IADD R28, R27, 0x1, R20 ;  /* 0x000000011b1c7824 */ /* 0x001fe200078e0214 */
[----:B------:R-:W-:-:S06]  /*1380*/  NOP ;  /* 0x0000000000007918 */ /* 0x000fcc0000000000 */
[----:B------:R-:W-:Y:S04]  /*1390*/  LDS.128 R48, [R28.X16] ;  /* 0x000000001c307984 */ /* 0x000fe8000000cc00 */
[----:B------:R-:W-:Y:S04]  /*13a0*/  LDS.128 R44, [R28.X16+0x10] ;  /* 0x000010001c2c7984 */ /* 0x000fe8000000cc00 */
[----:B------:R-:W-:Y:S06]  /*13b0*/  BAR.SYNC.DEFER_BLOCKING 0x0 ;  /* 0x0000000000007b1d */ /* 0x000fec0000010000 */
[----:B-1----:R-:W2:Y:S04]  /*13c0*/  LDG.E.128 R32, [R52.64] ;  /* 0x0000000434207981 */ /* 0x002ea8000c1e1d00 */
        /* <DEDUP_REMOVED lines=64> */
.L_x_3320:
[----:B-12---:R-:W-:Y:S05]  /*17d0*/  BSYNC B0 ;  /* 0x0000000000007941 */ /* 0x006fea0003800000 */
.L_x_3319:
        /* <DEDUP_REMOVED lines=36> */
.L_x_3322:
[----:B------:R-:W-:Y:S05]  /*1a20*/  BSYNC B0 ;  /* 0x0000000000007941 */ /* 0x000fea0003800000 */
.L_x_3321:
        /* <DEDUP_REMOVED lines=38> */
.L_x_3324:
[----:B------:R-:W-:Y:S05]  /*1c90*/  BSYNC B0 ;  /* 0x0000000000007941 */ /* 0x000fea0003800000 */
.L_x_3323:
        /* <DEDUP_REMOVED lines=36> */
.L_x_3326:
[----:B------:R-:W-:Y:S05]  /*1ee0*/  BSYNC B0 ;  /* 0x0000000000007941 */ /* 0x000fea0003800000 */
.L_x_3325:
        /* <DEDUP_REMOVED lines=38> */
.L_x_3328:
[----:B------:R-:W-:Y:S05]  /*2150*/  BSYNC B0 ;  /* 0x0000000000007941 */ /* 0x000fea0003800000 */
.L_x_3327:
        /* <DEDUP_REMOVED lines=39> */
.L_x_3330:
[----:B------:R-:W-:Y:S05]  /*23d0*/  BSYNC B0 ;  /* 0x0000000000007941 */ /* 0x000fea0003800000 */
.L_x_3329:
[----:B------:R-:W-:Y:S01]  /*23e0*/  ISETP.EQ.OR P4, PT, RZ, UR6, P4 ;  /* 0x00000006ff007c0c */ /* 0x000fe2000a782670 */
[----:B------:R-:W-:Y:S01]  /*23f0*/  HADD2.F32 R54, -RZ, R42.H0_H0 ;  /* 0x2000002aff367230 */ /* 0x000fe20000004100 */
[----:B------:R-:W-:Y:S01]  /*2400*/  MOV R52, R102 ;  /* 0x0000006600347202 */ /* 0x000fe20000000f00 */
[----:B------:R-:W-:Y:S01]  /*2410*/  BSSY B0, `(.L_x_3331) ;  /* 0x0000027000007945 */ /* 0x000fe20003800000 */
[----:B------:R-:W-:Y:S01]  /*2420*/  MOV R53, R100 ;  /* 0x0000006400357202 */ /* 0x000fe20000000f00 */
[----:B------:R-:W-:Y:S01]  /*2430*/  IMAD.MOV.U32 R10, RZ, RZ, R40 ;  /* 0x000000ffff0a7224 */ /* 0x000fe200078e0028 */
[----:B------:R-:W-:Y:S01]  /*2440*/  FSETP.GTU.FTZ.AND P0, PT, R56, 20, PT ;  /* 0x41a000003800780b */ /* 0x000fe20003f1c000 */
[----:B------:R-:W-:Y:S01]  /*2450*/  FADD.FTZ R57, R54, R9 ;  /* 0x0000000936397221 */ /* 0x000fe20000010000 */
[----:B------:R-:W-:Y:S01]  /*2460*/  ISETP.EQ.OR P5, PT, RZ, UR6, P5 ;  /* 0x00000006ff007c0c */ /* 0x000fe2000afa2670 */
[----:B------:R-:W-:-:S04]  /*2470*/  IMAD.WIDE R52, R26, 0x2, R52 ;  /* 0x000000021a347825 */ /* 0x000fc800078e0234 */
        /* <DEDUP_REMOVED lines=32> */
.L_x_3332:
[----:B------:R-:W-:Y:S05]  /*2680*/  BSYNC B0 ;  /* 0x0000000000007941 */ /* 0x000fea0003800000 */
.L_x_3331:
[----:B------:R-:W-:Y:S01]  /*2690*/  HADD2.F32 R42, -RZ, R42.H1_H1 ;  /* 0x3000002aff2a7230 */ /* 0x000fe20000004100 */
[----:B------:R-:W-:Y:S01]  /*26a0*/  BSSY B0, `(.L_x_3333) ;  /* 0x0000027000007945 */ /* 0x000fe20003800000 */
[----:B------:R-:W-:Y:S01]  /*26b0*/  IMAD.MOV.U32 R102, RZ, RZ, R52 ;  /* 0x000000ffff667224 */ /* 0x000fe200078e0034 */
        /* <DEDUP_REMOVED lines=37> */
.L_x_3334:
[----:B------:R-:W-:Y:S05]  /*2910*/  BSYNC B0 ;  /* 0x0000000000007941 */ /* 0x000fea0003800000 */
.L_x_3333:
        /* <DEDUP_REMOVED lines=42> */
.L_x_3336:
[----:B------:R-:W-:Y:S05]  /*2bc0*/  BSYNC B0 ;  /* 0x0000000000007941 */ /* 0x000fea0003800000 */
.L_x_3335:
        /* <DEDUP_REMOVED lines=40> */
.L_x_3338:
[----:B------:R-:W-:Y:S05]  /*2e50*/  BSYNC B0 ;  /* 0x0000000000007941 */ /* 0x000fea0003800000 */
.L_x_3337:
        /* <DEDUP_REMOVED lines=46> */
.L_x_3340:
[----:B------:R-:W-:Y:S05]  /*3140*/  BSYNC B0 ;  /* 0x0000000000007941 */ /* 0x000fea0003800000 */
.L_x_3339:
        /* <DEDUP_REMOVED lines=33> */
.L_x_3342:
[----:B------:R-:W-:Y:S05]  /*3360*/  BSYNC B0 ;  /* 0x0000000000007941 */ /* 0x000fea0003800000 */
.L_x_3341:
        /* <DEDUP_REMOVED lines=33> */
.L_x_3344:
[----:B------:R-:W-:Y:S05]  /*3580*/  BSYNC B0 ;  /* 0x0000000000007941 */ /* 0x000fea0003800000 */
.L_x_3343:
        /* <DEDUP_REMOVED lines=33> */
.L_x_3346:
[----:B------:R-:W-:Y:S05]  /*37a0*/  BSYNC B0 ;  /* 0x0000000000007941 */ /* 0x000fea0003800000 */
.L_x_3345:
        /* <DEDUP_REMOVED lines=33> */
.L_x_3348:
[----:B------:R-:W-:Y:S05]  /*39c0*/  BSYNC B0 ;  /* 0x0000000000007941 */ /* 0x000fea0003800000 */
.L_x_3347:
        /* <DEDUP_REMOVED lines=33> */
.L_x_3350:
[----:B------:R-:W-:Y:S05]  /*3be0*/  BSYNC B0 ;  /* 0x0000000000007941 */ /* 0x000fea0003800000 */
.L_x_3349:
        /* <DEDUP_REMOVED lines=36> */
.L_x_3361:
[----:B------:R-:W-:Y:S01]  /*3e30*/  SHF.R.S32.HI R101, RZ, 0x1f, R99 ;  /* 0x0000001fff657819 */ /* 0x000fe20000011463 */
[----:B------:R-:W-:-:S04]  /*3e40*/  IMAD.WIDE.U32 R40, R99, c[0x0][0x1b0], RZ ;  /* 0x00006c0063287a25 */ /* 0x000fc800078e00ff */
[----:B-12---:R-:W-:Y:S01]  /*3e50*/  IMAD R42, R101, c[0x0][0x1b0], RZ ;  /* 0x00006c00652a7a24 */ /* 0x006fe200078e02ff */
[----:B0-----:R-:W-:-:S03]  /*3e60*/  LEA R45, P0, R40, R11, 0x1 ;  /* 0x0000000b282d7211 */ /* 0x001fc600078008ff */
[----:B------:R-:W-:Y:S01]  /*3e70*/  IMAD R43, R99, c[0x0][0x1b4], R42 ;  /* 0x00006d00632b7a24 */ /* 0x000fe200078e022a */
[----:B------:R-:W-:-:S04]  /*3e80*/  IADD3 R44, P1, R45, R104, RZ ;  /* 0x000000682d2c7210 */ /* 0x000fc80007f3e0ff */
[----:B------:R-:W-:-:S04]  /*3e90*/  IADD3 R41, R41, R43, RZ ;  /* 0x0000002b29297210 */ /* 0x000fc80007ffe0ff */
[----:B------:R-:W-:-:S04]  /*3ea0*/  LEA.HI.X R40, R40, R14, R41, 0x1, P0 ;  /* 0x0000000e28287211 */ /* 0x000fc800000f0c29 */
[----:B------:R-:W-:-:S05]  /*3eb0*/  IADD3.X R45, R40, R103, RZ, P1, !PT ;  /* 0x00000067282d7210 */ /* 0x000fca0000ffe4ff */
[----:B------:R0:W2:Y:S04]  /*3ec0*/  LDG.E.128 R40, [R44.64] ;  /* 0x000000042c287981 */ /* 0x0000a8000c1e1d00 */
[----:B0-----:R-:W3:Y:S01]  /*3ed0*/  LDG.E.128 R44, [R44.64+0x200] ;  /* 0x000200042c2c7981 */ /* 0x001ee2000c1e1d00 */
[----:B------:R-:W-:Y:S01]  /*3ee0*/  MOV R48, R72 ;  /* 0x0000004800307202 */ /* 0x000fe20000000f00 */
[----:B------:R-:W-:Y:S02]  /*3ef0*/  IMAD R50, R101, c[0x0][0x198], RZ ;  /* 0x0000660065327a24 */ /* 0x000fe400078e02ff */
[----:B------:R-:W-:Y:S02]  /*3f00*/  IMAD.MOV.U32 R49, RZ, RZ, R17 ;  /* 0x000000ffff317224 */ /* 0x000fe400078e0011 */
[----:B------:R-:W-:-:S02]  /*3f10*/  IMAD R51, R99, c[0x0][0x19c], R50 ;  /* 0x0000670063337a24 */ /* 0x000fc400078e0232 */
[----:B------:R-:W-:-:S04]  /*3f20*/  IMAD.WIDE.U32 R48, R99, c[0x0][0x198], R48 ;  /* 0x0000660063307a25 */ /* 0x000fc800078e0030 */
[----:B------:R-:W-:Y:S01]  /*3f30*/  IMAD R52, R101, c[0x0][0x1d0], RZ ;  /* 0x0000740065347a24 */ /* 0x000fe200078e02ff */
[----:B------:R-:W-:Y:S02]  /*3f40*/  LEA R50, P0, R48, c[0x0][0x250], 0x2 ;  /* 0x0000940030327a11 */ /* 0x000fe400078010ff */
[----:B------:R-:W-:-:S04]  /*3f50*/  IADD3 R49, R49, R51, RZ ;  /* 0x0000003331317210 */ /* 0x000fc80007ffe0ff */
[----:B------:R-:W-:-:S05]  /*3f60*/  LEA.HI.X R51, R48, c[0x0][0x254], R49, 0x2, P0 ;  /* 0x0000950030337a11 */ /* 0x000fca00000f1431 */
[----:B------:R0:W4:Y:S01]  /*3f70*/  LDG.E R130, [R50.64] ;  /* 0x0000000432827981 */ /* 0x000122000c1e1900 */
[----:B------:R-:W-:-:S04]  /*3f80*/  IMAD.WIDE.U32 R48, R99, c[0x0][0x1d0], RZ ;  /* 0x0000740063307a25 */ /* 0x000fc800078e00ff */
[----:B------:R-:W-:Y:S01]  /*3f90*/  IMAD R55, R99, c[0x0][0x1d4], R52 ;  /* 0x0000750063377a24 */ /* 0x000fe200078e0234 */
[----:B------:R-:W-:-:S04]  /*3fa0*/  LEA R53, P0, R48, R12, 0x1 ;  /* 0x0000000c30357211 */ /* 0x000fc800078008ff */
        /* <DEDUP_REMOVED lines=9> */
[----:B------:R-:W3:Y:S04]  /*4040*/  S2R R112, SR_TID.X ;  /* 0x0000000000707919 */ /* 0x000ee80000002100 */
[----:B0-----:R-:W5:Y:S01]  /*4050*/  LDG.E.128 R52, [R52.64+0x200] ;  /* 0x0002000434347981 */ /* 0x001f62000c1e1d00 */
[----:B------:R-:W-:-:S02]  /*4060*/  ISETP.GE.U32.AND P3, PT, R157, R26, PT ;  /* 0x0000001a9d00720c */ /* 0x000fc40003f66070 */
[-C--:B------:R-:W-:Y:S01]  /*4070*/  ISETP.GE.U32.AND P4, PT, R156, R26.reuse, PT ;  /* 0x0000001a9c00720c */ /* 0x080fe20003f86070 */
[----:B------:R-:W0:Y:S01]  /*4080*/  LDS.128 R40, [R28.X16+0x10] ;  /* 0x000010001c287984 */ /* 0x000e22000000cc00 */
[----:B----4-:R-:W-:Y:S01]  /*4090*/  FMUL.FTZ R130, R130, 1.4426950216293334961 ;  /* 0x3fb8aa3b82827820 */ /* 0x010fe20000410000 */
[----:B------:R-:W-:-:S03]  /*40a0*/  ISETP.GE.U32.AND P1, PT, R155, R26, PT ;  /* 0x0000001a9b00720c */ /* 0x000fc60003f26070 */
[C---:B------:R-:W-:Y:S02]  /*40b0*/  FMUL.FTZ R125, R130.reuse, R31 ;  /* 0x0000001f827d7220 */ /* 0x040fe40000410000 */
[C---:B------:R-:W-:Y:S02]  /*40c0*/  FMUL.FTZ R117, R130.reuse, R35 ;  /* 0x0000002382757220 */ /* 0x040fe40000410000 */
[C---:B------:R-:W-:Y:S02]  /*40d0*/  FMUL.FTZ R119, R130.reuse, R34 ;  /* 0x0000002282777220 */ /* 0x040fe40000410000 */
[----:B------:R-:W4:Y:S01]  /*40e0*/  MUFU.EX2 R125, R125 ;  /* 0x0000007d007d7308 */ /* 0x000f220000000800 */
[C---:B------:R-:W-:Y:S02]  /*40f0*/  FMUL.FTZ R121, R130.reuse, R33 ;  /* 0x0000002182797220 */ /* 0x040fe40000410000 */
[----:B------:R-:W-:Y:S01]  /*4100*/  FMUL.FTZ R123, R130, R32 ;  /* 0x00000020827b7220 */ /* 0x000fe20000410000 */
[----:B---3--:R-:W-:Y:S01]  /*4110*/  SHF.L.U32 R111, R112, 0x4, RZ ;  /* 0x00000004706f7819 */ /* 0x008fe200000006ff */
[----:B------:R-:W-:-:S02]  /*4120*/  FMUL.FTZ R127, R130, R30 ;  /* 0x0000001e827f7220 */ /* 0x000fc40000410000 */
[C---:B------:R-:W-:Y:S01]  /*4130*/  FMUL.FTZ R129, R130.reuse, R29 ;  /* 0x0000001d82817220 */ /* 0x040fe20000410000 */
[C---:B------:R-:W-:Y:S01]  /*4140*/  ISETP.GE.U32.AND P2, PT, R111.reuse, R26, PT ;  /* 0x0000001a6f00720c */ /* 0x040fe20003f46070 */
[C---:B------:R-:W-:Y:S01]  /*4150*/  FMUL.FTZ R131, R130.reuse, R36 ;  /* 0x0000002482837220 */ /* 0x040fe20000410000 */
[C---:B------:R-:W-:Y:S01]  /*4160*/  IADD3 R107, R111.reuse, 0x5, RZ ;  /* 0x000000056f6b7810 */ /* 0x040fe20007ffe0ff */
[C---:B------:R-:W-:Y:S01]  /*4170*/  FMUL.FTZ R133, R130.reuse, R37 ;  /* 0x0000002582857220 */ /* 0x040fe20000410000 */
[C---:B------:R-:W-:Y:S01]  /*4180*/  IADD3 R109, R111.reuse, 0x4, RZ ;  /* 0x000000046f6d7810 */ /* 0x040fe20007ffe0ff */
[C---:B------:R-:W-:Y:S01]  /*4190*/  FMUL.FTZ R135, R130.reuse, R38 ;  /* 0x0000002682877220 */ /* 0x040fe20000410000 */
[----:B------:R-:W-:Y:S01]  /*41a0*/  IADD3 R111, R111, 0x3, RZ ;  /* 0x000000036f6f7810 */ /* 0x000fe20007ffe0ff */
[----:B------:R-:W-:Y:S01]  /*41b0*/  FMUL.FTZ R137, R130, R39 ;  /* 0x0000002782897220 */ /* 0x000fe20000410000 */
[----:B-1----:R-:W-:Y:S01]  /*41c0*/  HADD2.F32 R126, -RZ, R44.H1_H1 ;  /* 0x3000002cff7e7230 */ /* 0x002fe20000004100 */
[-C--:B------:R-:W-:Y:S01]  /*41d0*/  ISETP.GE.U32.AND P6, PT, R109, R26.reuse, PT ;  /* 0x0000001a6d00720c */ /* 0x080fe20003fc6070 */
[--C-:B------:R-:W-:Y:S01]  /*41e0*/  HADD2.F32 R118, -RZ, R45.reuse.H0_H0 ;  /* 0x2000002dff767230 */ /* 0x100fe20000004100 */
[----:B------:R-:W-:Y:S01]  /*41f0*/  ISETP.GE.U32.AND P5, PT, R111, R26, PT ;  /* 0x0000001a6f00720c */ /* 0x000fe20003fa6070 */
[----:B------:R-:W-:Y:S01]  /*4200*/  HADD2.F32 R120, -RZ, R45.H1_H1 ;  /* 0x3000002dff787230 */ /* 0x000fe20000004100 */
[----:B------:R-:W-:Y:S01]  /*4210*/  FMUL.FTZ R126, R91, R126 ;  /* 0x0000007e5b7e7220 */ /* 0x000fe20000410000 */
[--C-:B------:R-:W-:Y:S01]  /*4220*/  HADD2.F32 R122, -RZ, R46.reuse.H0_H0 ;  /* 0x2000002eff7a7230 */ /* 0x100fe20000004100 */
[----:B------:R-:W-:Y:S01]  /*4230*/  FMUL.FTZ R128, R89, R118 ;  /* 0x0000007659807220 */ /* 0x000fe20000410000 */
[----:B------:R-:W-:Y:S01]  /*4240*/  HADD2.F32 R124, -RZ, R46.H1_H1 ;  /* 0x3000002eff7c7230 */ /* 0x000fe20000004100 */
[----:B----4-:R-:W-:Y:S01]  /*4250*/  FSEL R125, R125, 1, !P6 ;  /* 0x3f8000007d7d7808 */ /* 0x010fe20007000000 */
[--C-:B------:R-:W-:Y:S01]  /*4260*/  HADD2.F32 R45, -RZ, R47.reuse.H0_H0 ;  /* 0x2000002fff2d7230 */ /* 0x100fe20000004100 */
[----:B------:R-:W-:Y:S01]  /*4270*/  FSEL R118, R126, RZ, !P3 ;  /* 0x000000ff7e767208 */ /* 0x000fe20005800000 */
[----:B------:R-:W-:Y:S01]  /*4280*/  FMUL.FTZ R126, R92, R120 ;  /* 0x000000785c7e7220 */ /* 0x000fe20000410000 */
[----:B------:R-:W-:Y:S01]  /*4290*/  FSEL R120, R128, RZ, !P4 ;  /* 0x000000ff80787208 */ /* 0x000fe20006000000 */
[----:B------:R-:W-:Y:S01]  /*42a0*/  FMUL.FTZ R128, R88, R122 ;  /* 0x0000007a58807220 */ /* 0x000fe20000410000 */
[----:B------:R-:W-:Y:S01]  /*42b0*/  HADD2.F32 R116, -RZ, R44.H0_H0 ;  /* 0x2000002cff747230 */ /* 0x000fe20000004100 */
[----:B------:R-:W-:Y:S01]  /*42c0*/  FMUL.FTZ R45, R87, R45 ;  /* 0x0000002d572d7220 */ /* 0x000fe20000410000 */
[----:B------:R-:W-:Y:S01]  /*42d0*/  FSEL R122, R126, RZ, !P5 ;  /* 0x000000ff7e7a7208 */ /* 0x000fe20006800000 */
[----:B------:R-:W-:Y:S01]  /*42e0*/  FMUL.FTZ R126, R93, R124 ;  /* 0x0000007c5d7e7220 */ /* 0x000fe20000410000 */
[----:B------:R-:W-:Y:S01]  /*42f0*/  FSEL R124, R128, RZ, !P6 ;  /* 0x000000ff807c7208 */ /* 0x000fe20007000000 */
[----:B------:R-:W-:Y:S01]  /*4300*/  HADD2.F32 R44, -RZ, R47.H1_H1 ;  /* 0x3000002fff2c7230 */ /* 0x000fe20000004100 */
[----:B------:R-:W-:Y:S01]  /*4310*/  ISETP.NE.AND P6, PT, R21, RZ, PT ;  /* 0x000000ff1500720c */ /* 0x000fe20003fc5270 */
[C---:B------:R-:W-:Y:S01]  /*4320*/  FMUL.FTZ R138, R130.reuse, R56 ;  /* 0x00000038828a7220 */ /* 0x040fe20000410000 */
[----:B------:R-:W-:Y:S01]  /*4330*/  FSEL R128, R45, RZ, !P1 ;  /* 0x000000ff2d807208 */ /* 0x000fe20004800000 */
[C---:B------:R-:W-:Y:S01]  /*4340*/  FMUL.FTZ R139, R130.reuse, R57 ;  /* 0x00000039828b7220 */ /* 0x040fe20000410000 */
[----:B------:R-:W1:Y:S01]  /*4350*/  MUFU.EX2 R119, R119 ;  /* 0x0000007700777308 */ /* 0x000e620000000800 */
[C---:B------:R-:W-:Y:S01]  /*4360*/  FMUL.FTZ R140, R130.reuse, R58 ;  /* 0x0000003a828c7220 */ /* 0x040fe20000410000 */
[--C-:B0-----:R-:W-:Y:S01]  /*4370*/  HADD2.F32 R134, -RZ, R40.reuse.H0_H0 ;  /* 0x20000028ff867230 */ /* 0x101fe20000004100 */
[C---:B------:R-:W-:Y:S01]  /*4380*/  FMUL.FTZ R141, R130.reuse, R59 ;  /* 0x0000003b828d7220 */ /* 0x040fe20000410000 */
[----:B------:R-:W-:Y:S01]  /*4390*/  HADD2.F32 R132, -RZ, R40.H1_H1 ;  /* 0x30000028ff847230 */ /* 0x000fe20000004100 */
[----:B------:R-:W-:Y:S01]  /*43a0*/  FMUL.FTZ R142, R130, R60 ;  /* 0x0000003c828e7220 */ /* 0x000fe20000410000 */
[----:B------:R-:W-:Y:S01]  /*43b0*/  HADD2.F32 R47, -RZ, R41.H0_H0 ;  /* 0x20000029ff2f7230 */ /* 0x000fe20000004100 */
[----:B------:R-:W-:Y:S01]  /*43c0*/  FMUL.FTZ R130, R94, R44 ;  /* 0x0000002c5e827220 */ /* 0x000fe20000410000 */
[----:B------:R-:W0:Y:S01]  /*43d0*/  MUFU.EX2 R117, R117 ;  /* 0x0000007500757308 */ /* 0x000e220000000800 */
[----:B------:R-:W-:Y:S01]  /*43e0*/  FMUL.FTZ R116, R90, R116 ;  /* 0x000000745a747220 */ /* 0x000fe20000410000 */
[--C-:B------:R-:W-:Y:S01]  /*43f0*/  HADD2.F32 R40, -RZ, R42.reuse.H0_H0 ;  /* 0x2000002aff287230 */ /* 0x100fe20000004100 */
[----:B------:R-:W-:Y:S01]  /*4400*/  FMUL.FTZ R134, R86, R134 ;  /* 0x0000008656867220 */ /* 0x000fe20000410000 */
[----:B------:R-:W-:Y:S01]  /*4410*/  HADD2.F32 R46, -RZ, R43.H0_H0 ;  /* 0x2000002bff2e7230 */ /* 0x000fe20000004100 */
[----:B------:R-:W-:Y:S01]  /*4420*/  FMUL.FTZ R136, R95, R132 ;  /* 0x000000845f887220 */ /* 0x000fe20000410000 */
[----:B------:R-:W-:Y:S01]  /*4430*/  HADD2.F32 R41, -RZ, R41.H1_H1 ;  /* 0x30000029ff297230 */ /* 0x000fe20000004100 */
[----:B------:R-:W-:Y:S01]  /*4440*/  FSEL R116, R116, RZ, !P2 ;  /* 0x000000ff74747208 */ /* 0x000fe20005000000 */
[----:B------:R-:W3:Y:S01]  /*4450*/  MUFU.EX2 R121, R121 ;  /* 0x0000007900797308 */ /* 0x000ee20000000800 */
[----:B-1----:R-:W-:Y:S01]  /*4460*/  FSEL R119, R119, 1, !P3 ;  /* 0x3f80000077777808 */ /* 0x002fe20005800000 */
[----:B------:R-:W-:Y:S01]  /*4470*/  HADD2.F32 R42, -RZ, R42.H1_H1 ;  /* 0x3000002aff2a7230 */ /* 0x000fe20000004100 */
[-C--:B------:R-:W-:Y:S01]  /*4480*/  ISETP.GE.U32.AND P3, PT, R153, R26.reuse, PT ;  /* 0x0000001a9900720c */ /* 0x080fe20003f66070 */
[----:B------:R-:W-:Y:S01]  /*4490*/  HADD2.F32 R43, -RZ, R43.H1_H1 ;  /* 0x3000002bff2b7230 */ /* 0x000fe20000004100 */
[-C--:B------:R-:W-:Y:S01]  /*44a0*/  ISETP.GE.U32.AND P0, PT, R107, R26.reuse, PT ;  /* 0x0000001a6b00720c */ /* 0x080fe20003f06070 */
        /* <DEDUP_REMOVED lines=11> */
[----:B---3--:R-:W-:Y:S01]  /*4560*/  FSEL R121, R121, 1, !P4 ;  /* 0x3f80000079797808 */ /* 0x008fe20006000000 */
[----:B------:R-:W-:Y:S01]  /*4570*/  FMUL.FTZ R46, R83, R46 ;  /* 0x0000002e532e7220 */ /* 0x000fe20000410000 */
[----:B------:R-:W-:Y:S01]  /*4580*/  ISETP.GE.U32.AND P4, PT, R152, R26, PT ;  /* 0x0000001a9800720c */ /* 0x000fe20003f86070 */
[----:B------:R-:W-:-:S03]  /*4590*/  FMUL.FTZ R43, R98, R43 ;  /* 0x0000002b622b7220 */ /* 0x000fc60000410000 */
[----:B------:R-:W-:Y:S01]  /*45a0*/  FSEL R134, R136, RZ, !P4 ;  /* 0x000000ff88867208 */ /* 0x000fe20006000000 */
[----:B------:R-:W3:Y:S01]  /*45b0*/  MUFU.EX2 R129, R129 ;  /* 0x0000008100817308 */ /* 0x000ee20000000800 */
[----:B-1----:R-:W-:Y:S02]  /*45c0*/  FSEL R123, R123, 1, !P5 ;  /* 0x3f8000007b7b7808 */ /* 0x002fe40006800000 */
[----:B------:R-:W-:-:S04]  /*45d0*/  ISETP.GE.U32.AND P5, PT, R151, R26, PT ;  /* 0x0000001a9700720c */ /* 0x000fc80003fa6070 */
[----:B------:R-:W-:Y:S01]  /*45e0*/  FSEL R136, R47, RZ, !P5 ;  /* 0x000000ff2f887208 */ /* 0x000fe20006800000 */
[----:B------:R-:W1:Y:S01]  /*45f0*/  MUFU.EX2 R131, R131 ;  /* 0x0000008300837308 */ /* 0x000e620000000800 */
[----:B0-----:R-:W-:Y:S02]  /*4600*/  FSEL R127, R127, 1, !P0 ;  /* 0x3f8000007f7f7808 */ /* 0x001fe40004000000 */
[----:B------:R-:W-:-:S04]  /*4610*/  ISETP.GE.U32.AND P0, PT, R150, R26, PT ;  /* 0x0000001a9600720c */ /* 0x000fc80003f06070 */
[----:B------:R-:W-:Y:S01]  /*4620*/  FSEL R143, R41, RZ, !P0 ;  /* 0x000000ff298f7208 */ /* 0x000fe20004000000 */
[----:B------:R-:W0:Y:S01]  /*4630*/  MUFU.EX2 R133, R133 ;  /* 0x0000008500857308 */ /* 0x000e220000000800 */
[----:B---3--:R-:W-:Y:S02]  /*4640*/  FSEL R129, R129, 1, !P1 ;  /* 0x3f80000081817808 */ /* 0x008fe40004800000 */
[----:B------:R-:W-:-:S04]  /*4650*/  ISETP.GE.U32.AND P1, PT, R149, R26, PT ;  /* 0x0000001a9500720c */ /* 0x000fc80003f26070 */
        /* <DEDUP_REMOVED lines=14> */
[----:B-1----:R-:W-:-:S07]  /*4740*/  FSEL R137, R137, 1, !P5 ;  /* 0x3f80000089897808 */ /* 0x002fce0006800000 */
[----:B------:R-:W1:Y:S01]  /*4750*/  MUFU.EX2 R140, R140 ;  /* 0x0000008c008c7308 */ /* 0x000e620000000800 */
[----:B0-----:R-:W-:-:S07]  /*4760*/  FSEL R138, R138, 1, !P0 ;  /* 0x3f8000008a8a7808 */ /* 0x001fce0004000000 */
[----:B------:R-:W0:Y:S01]  /*4770*/  MUFU.EX2 R141, R141 ;  /* 0x0000008d008d7308 */ /* 0x000e220000000800 */
[----:B---3--:R-:W-:-:S07]  /*4780*/  FSEL R139, R139, 1, !P1 ;  /* 0x3f8000008b8b7808 */ /* 0x008fce0004800000 */
[----:B------:R-:W3:Y:S01]  /*4790*/  MUFU.EX2 R142, R142 ;  /* 0x0000008e008e7308 */ /* 0x000ee20000000800 */
[----:B-1----:R-:W-:Y:S02]  /*47a0*/  FSEL R140, R140, 1, !P2 ;  /* 0x3f8000008c8c7808 */ /* 0x002fe40005000000 */
[----:B0-----:R-:W-:Y:S02]  /*47b0*/  FSEL R141, R141, 1, !P3 ;  /* 0x3f8000008d8d7808 */ /* 0x001fe40005800000 */
[----:B---3--:R-:W-:Y:S01]  /*47c0*/  FSEL R142, R142, 1, !P4 ;  /* 0x3f8000008e8e7808 */ /* 0x008fe20006000000 */
[----:B--2---:R-:W-:Y:S04]  /*47d0*/  STS.128 [R27.X16+0x840], R48 ;  /* 0x000840301b007388 */ /* 0x004fe8000000cc00 */
[----:B-----5:R-:W-:Y:S01]  /*47e0*/  STS.128 [R27.X16+0xa40], R52 ;  /* 0x000a40341b007388 */ /* 0x020fe2000000cc00 */
[----:B------:R-:W-:-:S06]  /*47f0*/  NOP ;  /* 0x0000000000007918 */ /* 0x000fcc0000000000 */
[----:B------:R-:W0:Y:S04]  /*4800*/  LDS.128 R48, [R28.X16+0x840] ;  /* 0x000840001c307984 */ /* 0x000e28000000cc00 */
[----:B------:R-:W1:Y:S04]  /*4810*/  LDS.128 R52, [R28.X16+0x850] ;  /* 0x000850001c347984 */ /* 0x000e68000000cc00 */
[----:B------:R2:W3:Y:S01]  /*4820*/  @P6 LDS.64 R44, [R99.X8+0x10a0] ;  /* 0x0010a000632c6984 */ /* 0x0004e20000008a00 */
[--C-:B0-----:R-:W-:Y:S02]  /*4830*/  HADD2.F32 R107, -RZ, R48.reuse.H0_H0 ;  /* 0x20000030ff6b7230 */ /* 0x101fe40000004100 */
[----:B------:R-:W-:-:S02]  /*4840*/  HADD2.F32 R108, -RZ, R48.H1_H1 ;  /* 0x30000030ff6c7230 */ /* 0x000fc40000004100 */
[--C-:B------:R-:W-:Y:S02]  /*4850*/  HADD2.F32 R48, -RZ, R49.reuse.H0_H0 ;  /* 0x20000031ff307230 */ /* 0x100fe40000004100 */
[----:B------:R-:W-:Y:S02]  /*4860*/  HADD2.F32 R109, -RZ, R49.H1_H1 ;  /* 0x30000031ff6d7230 */ /* 0x000fe40000004100 */
[--C-:B------:R-:W-:Y:S02]  /*4870*/  HADD2.F32 R49, -RZ, R50.reuse.H0_H0 ;  /* 0x20000032ff317230 */ /* 0x100fe40000004100 */
[----:B------:R-:W-:Y:S02]  /*4880*/  HADD2.F32 R110, -RZ, R50.H1_H1 ;  /* 0x30000032ff6e7230 */ /* 0x000fe40000004100 */
[--C-:B------:R-:W-:Y:S02]  /*4890*/  HADD2.F32 R50, -RZ, R51.reuse.H0_H0 ;  /* 0x20000033ff327230 */ /* 0x100fe40000004100 */
[----:B------:R-:W-:-:S02]  /*48a0*/  HADD2.F32 R111, -RZ, R51.H1_H1 ;  /* 0x30000033ff6f7230 */ /* 0x000fc40000004100 */
[--C-:B-1----:R-:W-:Y:S02]  /*48b0*/  HADD2.F32 R51, -RZ, R52.reuse.H0_H0 ;  /* 0x20000034ff337230 */ /* 0x102fe40000004100 */
[----:B------:R-:W-:Y:S02]  /*48c0*/  HADD2.F32 R113, -RZ, R52.H1_H1 ;  /* 0x30000034ff717230 */ /* 0x000fe40000004100 */
[--C-:B------:R-:W-:Y:S02]  /*48d0*/  HADD2.F32 R52, -RZ, R53.reuse.H0_H0 ;  /* 0x20000035ff347230 */ /* 0x100fe40000004100 */
[----:B------:R-:W-:Y:S02]  /*48e0*/  HADD2.F32 R114, -RZ, R53.H1_H1 ;  /* 0x30000035ff727230 */ /* 0x000fe40000004100 */
[--C-:B------:R-:W-:Y:S02]  /*48f0*/  HADD2.F32 R53, -RZ, R54.reuse.H0_H0 ;  /* 0x20000036ff357230 */ /* 0x100fe40000004100 */
[----:B------:R-:W-:-:S02]  /*4900*/  HADD2.F32 R115, -RZ, R54.H1_H1 ;  /* 0x30000036ff737230 */ /* 0x000fc40000004100 */
[--C-:B------:R-:W-:Y:S02]  /*4910*/  HADD2.F32 R54, -RZ, R55.reuse.H0_H0 ;  /* 0x20000037ff367230 */ /* 0x100fe40000004100 */
[----:B------:R-:W-:Y:S01]  /*4920*/  HADD2.F32 R55, -RZ, R55.H1_H1 ;  /* 0x30000037ff377230 */ /* 0x000fe20000004100 */
[----:B------:R-:W-:Y:S05]  /*4930*/  @P6 BRA `(.L_x_3352) ;  /* 0x000001d000006947 */ /* 0x000fea0003800000 */
[----:B--23--:R-:W0:Y:S01]  /*4940*/  LDC.U8 R41, c[0x0][0x189] ;  /* 0x00006240ff297b82 */ /* 0x00ce220000000000 */
[----:B------:R-:W-:Y:S01]  /*4950*/  ISETP.NE.U32.AND P1, PT, R4, RZ, PT ;  /* 0x000000ff0400720c */ /* 0x000fe20003f25070 */
[----:B------:R-:W-:Y:S01]  /*4960*/  HFMA2.MMA R44, -RZ, RZ, 1.875, 0 ;  /* 0x3f800000ff2c7435 */ /* 0x000fe200000001ff */
[----:B------:R-:W-:Y:S02]  /*4970*/  LOP3.LUT P0, R40, R7, 0xff, RZ, 0xc0, !PT ;  /* 0x000000ff07287812 */ /* 0x000fe4000780c0ff */
        /* <DEDUP_REMOVED lines=14> */
.L_x_3353:
        /* <DEDUP_REMOVED lines=11> */
.L_x_3352:
[-C--:B--23--:R-:W-:Y:S01]  /*4b10*/  FFMA.FTZ R40, R116, R119.reuse, R118 ;  /* 0x0000007774287223 */ /* 0x08cfe20000010076 */
[C---:B------:R-:W-:Y:S01]  /*4b20*/  ISETP.GE.AND P0, PT, R20.reuse, 0x1, PT ;  /* 0x000000011400780c */ /* 0x040fe20003f06270 */
[----:B0-----:R-:W-:Y:S01]  /*4b30*/  FMUL.FTZ R42, R117, R119 ;  /* 0x00000077752a7220 */ /* 0x001fe20000410000 */
        /* <DEDUP_REMOVED lines=55> */
[----:B------:R-:W-:Y:S01]  /*4eb0*/  @!P1 LOP3.LUT R40, R40, 0x3ffffff8, RZ, 0xc0, !PT ;  /* 0x3ffffff828289812 */ /* 0x000fe200078ec0ff */
[----:B------:R-:W-:Y:S01]  /*4ec0*/  SHFL.UP PT, R164, R47, 0x1, RZ ;  /* 0x042000002fa47989 */ /* 0x000fe200000e00ff */
[----:B------:R-:W-:-:S03]  /*4ed0*/  SHF.R.U32.HI R41, RZ, 0x5, R112 ;  /* 0x00000005ff297819 */ /* 0x000fc60000011670 */
[----:B------:R0:W-:Y:S04]  /*4ee0*/  @!P1 STS.64 [R40+0x1080], R46 ;  /* 0x0010802e28009388 */ /* 0x0001e80000000a00 */
[----:B------:R-:W-:Y:S01]  /*4ef0*/  BAR.SYNC.DEFER_BLOCKING 0x0 ;  /* 0x0000000000007b1d */ /* 0x000fe20000010000 */
[----:B------:R-:W-:-:S04]  /*4f00*/  ISETP.NE.AND P0, PT, R41, RZ, PT ;  /* 0x000000ff2900720c */ /* 0x000fc80003f05270 */
[----:B------:R-:W-:Y:S01]  /*4f10*/  ISETP.NE.AND P1, PT, R20, RZ, P0 ;  /* 0x000000ff1400720c */ /* 0x000fe20000725270 */
[----:B------:R1:W-:Y:S08]  /*4f20*/  SHFL.UP PT, R165, R46, 0x1, RZ ;  /* 0x042000002ea57989 */ /* 0x0003f000000e00ff */
[----:B0----5:R-:W-:Y:S01]  /*4f30*/  @P0 IMAD.MOV.U32 R47, RZ, RZ, R45 ;  /* 0x000000ffff2f0224 */ /* 0x021fe200078e002d */
[----:B-1----:R-:W-:Y:S01]  /*4f40*/  @P0 MOV R46, R44 ;  /* 0x0000002c002e0202 */ /* 0x002fe20000000f00 */
[----:B------:R-:W0:Y:S02]  /*4f50*/  LDS.128 R40, [0x1080] ;  /* 0x00108000ff287984 */ /* 0x000e240000000c00 */
[----:B0-----:R-:W-:-:S02]  /*4f60*/  FFMA.FTZ R43, R41, R42, R43 ;  /* 0x0000002a292b7223 */ /* 0x001fc4000001002b */
        /* <DEDUP_REMOVED lines=9> */
[C---:B------:R-:W-:Y:S02]  /*5000*/  FMUL.FTZ R46, R40.reuse, R44 ;  /* 0x0000002c282e7220 */ /* 0x040fe40000410000 */
[----:B------:R-:W-:-:S06]  /*5010*/  FFMA.FTZ R47, R40, R45, R43 ;  /* 0x0000002d282f7223 */ /* 0x000fcc000001002b */
[----:B------:R0:W-:Y:S01]  /*5020*/  @!P0 STS.64 [0x1098], R44 ;  /* 0x0010982cff008388 */ /* 0x0001e20000000a00 */
[----:B------:R-:W-:Y:S02]  /*5030*/  @!P0 MOV R165, R44 ;  /* 0x0000002c00a58202 */ /* 0x000fe40000000f00 */
[----:B------:R-:W-:Y:S02]  /*5040*/  @!P0 MOV R164, R45 ;  /* 0x0000002d00a48202 */ /* 0x000fe40000000f00 */
.L_x_3355:
[----:B------:R-:W-:Y:S05]  /*5050*/  BSYNC B0 ;  /* 0x0000000000007941 */ /* 0x000fea0003800000 */
.L_x_3354:
        /* <DEDUP_REMOVED lines=32> */
[----:B------:R-:W-:-:S04]  /*5260*/  IMAD R40, R101, c[0x0][0x240], RZ ;  /* 0x0000900065287a24 */ /* 0x000fc800078e02ff */
[C---:B------:R-:W-:Y:S02]  /*5270*/  IMAD R43, R99.reuse, c[0x0][0x244], R40 ;  /* 0x00009100632b7a24 */ /* 0x040fe400078e0228 */
[----:B------:R-:W-:-:S05]  /*5280*/  IMAD.WIDE.U32 R40, R99, c[0x0][0x240], R2 ;  /* 0x0000900063287a25 */ /* 0x000fca00078e0002 */
[----:B------:R-:W-:Y:S02]  /*5290*/  IADD3 R43, R41, R43, RZ ;  /* 0x0000002b292b7210 */ /* 0x000fe40007ffe0ff */
[----:B------:R-:W-:-:S04]  /*52a0*/  LEA R42, P0, R40, c[0x0][0x290], 0x2 ;  /* 0x0000a400282a7a11 */ /* 0x000fc800078010ff */
[----:B------:R-:W-:-:S05]  /*52b0*/  LEA.HI.X R43, R40, c[0x0][0x294], R43, 0x2, P0 ;  /* 0x0000a500282b7a11 */ /* 0x000fca00000f142b */
[----:B------:R1:W-:Y:S01]  /*52c0*/  STG.E [R42.64], R47 ;  /* 0x0000002f2a007986 */ /* 0x0003e2000c101904 */
[----:B------:R-:W-:Y:S05]  /*52d0*/  BRA `(.L_x_3357) ;  /* 0x000002f000007947 */ /* 0x000fea0003800000 */
.L_x_3358:
        /* <DEDUP_REMOVED lines=32> */
.L_x_3359:
[----:B------:R1:W5:Y:S02]  /*54e0*/  LDG.E R41, [R74.64] ;  /* 0x000000044a297981 */ /* 0x000364000c1e1900 */
.L_x_3360:
[----:B-----5:R-:W-:-:S05]  /*54f0*/  IMAD.WIDE R40, R41, 0x4, R70 ;  /* 0x0000000429287825 */ /* 0x020fca00078e0246 */
[----:B------:R-:W2:Y:S02]  /*5500*/  LDG.E R43, [R40.64] ;  /* 0x00000004282b7981 */ /* 0x000ea4000c1e1900 */
[----:B--2---:R-:W-:Y:S01]  /*5510*/  SHF.R.S32.HI R42, RZ, 0x1f, R43 ;  /* 0x0000001fff2a7819 */ /* 0x004fe2000001142b */
[----:B------:R-:W-:-:S04]  /*5520*/  IMAD.WIDE.U32 R40, R43, c[0x0][0x230], R2 ;  /* 0x00008c002b287a25 */ /* 0x000fc800078e0002 */
[----:B------:R-:W-:-:S04]  /*5530*/  IMAD R42, R42, c[0x0][0x230], RZ ;  /* 0x00008c002a2a7a24 */ /* 0x000fc800078e02ff */
        /* <DEDUP_REMOVED lines=9> */
.L_x_3357:
[----:B------:R-:W-:Y:S05]  /*55d0*/  BSYNC B0 ;  /* 0x0000000000007941 */ /* 0x000fea0003800000 */
.L_x_3356:
        /* <DEDUP_REMOVED lines=20> */
.L_x_3351:
[----:B------:R-:W-:Y:S01]  /*5720*/  BAR.SYNC.DEFER_BLOCKING 0x0 ;  /* 0x0000000000007b1d */ /* 0x000fe20000010000 */
[----:B------:R-:W-:Y:S01]  /*5730*/  F2FP.PACK_AB R31, R82, R81 ;  /* 0x00000051521f723e */ /* 0x000fe200000000ff */
[----:B------:R-:W-:Y:S01]  /*5740*/  IMAD.IADD R18, R26, 0x1, R18 ;  /* 0x000000011a127824 */ /* 0x000fe200078e0212 */
[----:B------:R-:W-:-:S02]  /*5750*/  F2FP.PACK_AB R30, R80, R79 ;  /* 0x0000004f501e723e */ /* 0x000fc400000000ff */
[----:B------:R-:W-:Y:S01]  /*5760*/  F2FP.PACK_AB R29, R78, R77 ;  /* 0x0000004d4e1d723e */ /* 0x000fe200000000ff */
[----:B------:R-:W3:Y:S01]  /*5770*/  S2R R40, SR_CTAID.X ;  /* 0x0000000000287919 */ /* 0x000ee20000002500 */
[----:B------:R-:W-:Y:S02]  /*5780*/  F2FP.PACK_AB R28, R76, R61 ;  /* 0x0000003d4c1c723e */ /* 0x000fe400000000ff */
[----:B------:R-:W-:Y:S02]  /*5790*/  F2FP.PACK_AB R35, R69, R68 ;  /* 0x000000444523723e */ /* 0x000fe400000000ff */
[----:B------:R-:W-:Y:S02]  /*57a0*/  F2FP.PACK_AB R34, R67, R66 ;  /* 0x000000424322723e */ /* 0x000fe400000000ff */
[----:B------:R-:W-:Y:S02]  /*57b0*/  F2FP.PACK_AB R33, R65, R64 ;  /* 0x000000404121723e */ /* 0x000fe400000000ff */
[----:B------:R-:W-:-:S02]  /*57c0*/  LEA R38, R20, R23, 0x1 ;  /* 0x0000001714267211 */ /* 0x000fc400078e08ff */
[----:B------:R-:W-:Y:S02]  /*57d0*/  F2FP.PACK_AB R32, R63, R62 ;  /* 0x0000003e3f20723e */ /* 0x000fe400000000ff */
[----:B------:R-:W-:Y:S02]  /*57e0*/  SHF.R.S32.HI R37, RZ, 0x1f, R22 ;  /* 0x0000001fff257819 */ /* 0x000fe40000011416 */
[-C--:B------:R-:W-:Y:S02]  /*57f0*/  MOV R36, R22.reuse ;  /* 0x0000001600247202 */ /* 0x080fe40000000f00 */
[----:B------:R-:W-:Y:S01]  /*5800*/  SHF.R.S32.HI R41, RZ, 0x1f, R163 ;  /* 0x0000001fff297819 */ /* 0x000fe200000114a3 */
[----:B------:R-:W-:Y:S01]  /*5810*/  STS.128 [R38.X16], R28 ;  /* 0x0000001c26007388 */ /* 0x000fe2000000cc00 */
[----:B------:R-:W-:Y:S02]  /*5820*/  IADD3 R21, R21, 0x1, RZ ;  /* 0x0000000115157810 */ /* 0x000fe40007ffe0ff */
[----:B------:R-:W-:Y:S01]  /*5830*/  IADD3 R22, R26, R22, RZ ;  /* 0x000000161a167210 */ /* 0x000fe20007ffe0ff */
[----:B------:R4:W-:Y:S01]  /*5840*/  STS.128 [R38.X16+0x10], R32 ;  /* 0x0000102026007388 */ /* 0x0009e2000000cc00 */
[----:B------:R-:W-:-:S06]  /*5850*/  NOP ;  /* 0x0000000000007918 */ /* 0x000fcc0000000000 */
[----:B------:R-:W5:Y:S01]  /*5860*/  LDS.128 R32, [R27.X16+0x200] ;  /* 0x000200001b207984 */ /* 0x000f62000000cc00 */
[----:B---3--:R-:W-:Y:S01]  /*5870*/  SHF.R.S32.HI R39, RZ, 0x1f, R40 ;  /* 0x0000001fff277819 */ /* 0x008fe20000011428 */
[C---:B------:R-:W-:Y:S02]  /*5880*/  IMAD.WIDE.U32 R36, R40.reuse, c[0x0][0x210], R36 ;  /* 0x0000840028247a25 */ /* 0x040fe400078e0024 */
[----:B------:R-:W3:Y:S02]  /*5890*/  LDS.128 R28, [R27.X16] ;  /* 0x000000001b1c7984 */ /* 0x000ee4000000cc00 */
[----:B------:R-:W-:Y:S02]  /*58a0*/  IMAD R39, R39, c[0x0][0x210], RZ ;  /* 0x0000840027277a24 */ /* 0x000fe400078e02ff */
[----:B----4-:R-:W-:Y:S02]  /*58b0*/  IMAD R38, R41, c[0x0][0x218], RZ ;  /* 0x0000860029267a24 */ /* 0x010fe400078e02ff */
[----:B------:R-:W-:-:S05]  /*58c0*/  IMAD R39, R40, c[0x0][0x214], R39 ;  /* 0x0000850028277a24 */ /* 0x000fca00078e0227 */
[----:B------:R-:W-:Y:S01]  /*58d0*/  IADD3 R37, R37, R39, RZ ;  /* 0x0000002725257210 */ /* 0x000fe20007ffe0ff */
[----:B------:R-:W-:-:S04]  /*58e0*/  IMAD R39, R163, c[0x0][0x21c], R38 ;  /* 0x00008700a3277a24 */ /* 0x000fc800078e0226 */
[----:B------:R-:W-:-:S04]  /*58f0*/  IMAD.WIDE.U32 R36, R163, c[0x0][0x218], R36 ;  /* 0x00008600a3247a25 */ /* 0x000fc800078e0024 */
[----:B------:R-:W-:Y:S01]  /*5900*/  IMAD.IADD R39, R37, 0x1, R39 ;  /* 0x0000000125277824 */ /* 0x000fe200078e0227 */
[----:B------:R-:W-:-:S04]  /*5910*/  LEA R37, P0, R36, c[0x0][0x288], 0x1 ;  /* 0x0000a20024257a11 */ /* 0x000fc800078008ff */
[----:B------:R-:W-:Y:S02]  /*5920*/  LEA.HI.X R38, R36, c[0x0][0x28c], R39, 0x1, P0 ;  /* 0x0000a30024267a11 */ /* 0x000fe400000f0c27 */
[----:B------:R-:W-:Y:S02]  /*5930*/  IADD3 R36, P0, R37, R104, RZ ;  /* 0x0000006825247210 */ /* 0x000fe40007f1e0ff */
[----:B------:R-:W-:Y:S02]  /*5940*/  MOV R39, R15 ;  /* 0x0000000f00277202 */ /* 0x000fe40000000f00 */
[----:B------:R-:W-:Y:S02]  /*5950*/  IADD3.X R37, R38, R103, RZ, P0, !PT ;  /* 0x0000006726257210 */ /* 0x000fe400007fe4ff */
[----:B------:R-:W-:Y:S02]  /*5960*/  ISETP.GE.AND P0, PT, R21, R19, PT ;  /* 0x000000131500720c */ /* 0x000fe40003f06270 */
[----:B------:R-:W-:Y:S01]  /*5970*/  MOV R38, R12 ;  /* 0x0000000c00267202 */ /* 0x000fe20000000f00 */
[----:B-----5:R-:W-:Y:S04]  /*5980*/  STG.E.128 [R36.64+0x200], R32 ;  /* 0x0002002024007986 */ /* 0x020fe8000c101d04 */
[----:B---3--:R3:W-:Y:S01]  /*5990*/  STG.E.128 [R36.64], R28 ;  /* 0x0000001c24007986 */ /* 0x0087e2000c101d04 */
[----:B------:R-:W-:-:S05]  /*59a0*/  IMAD.WIDE R38, R26, 0x2, R38 ;  /* 0x000000021a267825 */ /* 0x000fca00078e0226 */
[----:B------:R-:W-:Y:S02]  /*59b0*/  MOV R12, R38 ;  /* 0x00000026000c7202 */ /* 0x000fe40000000f00 */
[----:B---3--:R-:W-:Y:S02]  /*59c0*/  MOV R28, R11 ;  /* 0x0000000b001c7202 */ /* 0x008fe40000000f00 */
[----:B------:R-:W-:-:S05]  /*59d0*/  MOV R29, R14 ;  /* 0x0000000e001d7202 */ /* 0x000fca0000000f00 */
[----:B------:R-:W-:-:S05]  /*59e0*/  IMAD.WIDE R14, R26, 0x2, R28 ;  /* 0x000000021a0e7825 */ /* 0x000fca00078e021c */
[----:B------:R-:W-:Y:S02]  /*59f0*/  MOV R11, R14 ;  /* 0x0000000e000b7202 */ /* 0x000fe40000000f00 */
[----:B------:R-:W-:Y:S02]  /*5a00*/  MOV R14, R15 ;  /* 0x0000000f000e7202 */ /* 0x000fe40000000f00 */
[----:B------:R-:W-:Y:S01]  /*5a10*/  MOV R15, R39 ;  /* 0x00000027000f7202 */ /* 0x000fe20000000f00 */
[----:B------:R-:W-:Y:S01]  /*5a20*/  @P0 CALL.REL.NOINC `(.L_x_3362) ;  /* 0x0000001000000944 */ /* 0x000fe20003c00000 */
[----:B------:R-:W-:Y:S05]  /*5a30*/  BRA `(.L_x_3363) ;  /* 0xffffb7c000007947 */ /* 0x000fea000383ffff */
.L_x_3362:
[----:B------:R-:W-:Y:S05]  /*5a40*/  EXIT ;  /* 0x000000000000794d */ /* 0x000fea0003800000 */
.L_x_3364:
        /* <DEDUP_REMOVED lines=11> */
.L_x_8886:


//--------------------- .text._Z25selective_scan_fwd_kernelI32Selective_Scan_fwd_kernel_traitsILi64ELi16ELi1ELb1ELb1ELb1ELb0ELb1EN3c104HalfEffEEv13SSMParamsBase --------------------------
	.section	.text._Z25selective_scan_fwd_kernelI32Selective_Scan_fwd_kernel_traitsILi64ELi16ELi1ELb1ELb1ELb1ELb0ELb1EN3c104HalfEffEEv13SSMParamsBase,"ax",@progbits
	.sectioninfo	@"SHI_REGISTERS=168"
	.align	128
        .global         _Z25selective_scan_fwd_kernelI32Selective_Scan_fwd_kernel_traitsILi64ELi16ELi1ELb1ELb1ELb1ELb0ELb1EN3c104HalfEffEEv13SSMParamsBase
        .type           _Z25selective_scan_fwd_kernelI32Selective_Scan_fwd_kernel_traitsILi64ELi16ELi1ELb1ELb1ELb1ELb0ELb1EN3c104HalfEffEEv13SSMParamsBase,@function
        .size           _Z25selective_scan_fwd_kernelI32Selective_Scan_fwd_kernel_traitsILi64ELi16ELi1ELb1ELb1ELb1ELb0ELb1EN3c104HalfEffEEv13SSMParamsBase,(.L_x_8887 - _Z25selective_scan_fwd_kernelI32Selective_Scan_fwd_kernel_traitsILi64ELi16ELi1ELb1ELb1ELb1ELb0ELb1EN3c104HalfEffEEv13SSMParamsBase)
        .other          _Z25selective_scan_fwd_kernelI32Selective_Scan_fwd_kernel_traitsILi64ELi16ELi1ELb1ELb1ELb1ELb0ELb1EN3c104HalfEffEEv13SSMParamsBase,@"STO_CUDA_ENTRY STV_DEFAULT"
_Z25selective_scan_fwd_kernelI32Selective_Scan_fwd_kernel_traitsILi64ELi16ELi1ELb1ELb1ELb1ELb0ELb1EN3c104HalfEffEEv13SSMParamsBase:
.text._Z25selective_scan_fwd_kernelI32Selective_Scan_fwd_kernel_traitsILi64ELi16ELi1ELb1ELb1ELb1ELb0ELb1EN3c104HalfEffEEv13SSMParamsBase:
        /* <DEDUP_REMOVED lines=35> */
.L_x_3365:
        /* <DEDUP_REMOVED lines=28> */
.L_x_3366:
        /* <DEDUP_REMOVED lines=11> */
.L_x_3367:
        /* <DEDUP_REMOVED lines=176> */
.L_x_3368:
        /* <DEDUP_REMOVED lines=18> */
.L_x_3369:
[----:B------:R-:W-:-:S13]  /*10c0*/  ISETP.GE.AND P0, PT, R74, 0x1, PT ;  /* 0x000000014a00780c */ /* 0x000fda0003f06270 */
[----:B------:R-:W-:Y:S05]  /*10d0*/  @!P0 EXIT ;  /* 0x000000000000894d */ /* 0x000fea0003800000 */
[----:B------:R-:W0:Y:S01]  /*10e0*/  S2R R73, SR_LANEID ;  /* 0x0000000000497919 */ /* 0x000e220000000000 */
[C---:B------:R-:W-:Y:S01]  /*10f0*/  LEA R82, P0, R0.reuse, R83, 0x2 ;  /* 0x0000005300527211 */ /* 0x040fe200078010ff */
[----:B------:R-:W-:Y:S02]  /*1100*/  IMAD.MOV.U32 R72, RZ, RZ, RZ ;  /* 0x000000ffff487224 */ /* 0x000fe400078e00ff */
[----:B------:R-:W-:Y:S01]  /*1110*/  IMAD.MOV.U32 R151, RZ, RZ, RZ ;  /* 0x000000ffff977224 */ /* 0x000fe200078e00ff */
[----:B------:R-:W-:Y:S02]  /*1120*/  LEA.HI.X R83, R0, R8, R3, 0x2, P0 ;  /* 0x0000000800537211 */ /* 0x000fe400000f1403 */
.L_x_3416:
        /* <DEDUP_REMOVED lines=327> */
.L_x_3371:
[----:B---34-:R-:W-:Y:S05]  /*25a0*/  BSYNC B0 ;  /* 0x0000000000007941 */ /* 0x018fea0003800000 */
.L_x_3370:
        /* <DEDUP_REMOVED lines=37> */
.L_x_3373:
[----:B------:R-:W-:Y:S05]  /*2800*/  BSYNC B0 ;  /* 0x0000000000007941 */ /* 0x000fea0003800000 */
.L_x_3372:
        /* <DEDUP_REMOVED lines=37> */
.L_x_3375:
[----:B------:R-:W-:Y:S05]  /*2a60*/  BSYNC B0 ;  /* 0x0000000000007941 */ /* 0x000fea0003800000 */
.L_x_3374:
        /* <DEDUP_REMOVED lines=37> */
.L_x_3377:
[----:B------:R-:W-:Y:S05]  /*2cc0*/  BSYNC B0 ;  /* 0x0000000000007941 */ /* 0x000fea0003800000 */
.L_x_3376:
        /* <DEDUP_REMOVED lines=37> */
.L_x_3379:
[----:B------:R-:W-:Y:S05]  /*2f20*/  BSYNC B0 ;  /* 0x0000000000007941 */ /* 0x000fea0003800000 */
.L_x_3378:
        /* <DEDUP_REMOVED lines=37> */
.L_x_3381:
[----:B------:R-:W-:Y:S05]  /*3180*/  BSYNC B0 ;  /* 0x0000000000007941 */ /* 0x000fea0003800000 */
.L_x_3380:
        /* <DEDUP_REMOVED lines=37> */
.L_x_3383:
[----:B------:R-:W-:Y:S05]  /*33e0*/  BSYNC B0 ;  /* 0x0000000000007941 */ /* 0x000fea0003800000 */
.L_x_3382:
        /* <DEDUP_REMOVED lines=37> */
.L_x_3385:
[----:B------:R-:W-:Y:S05]  /*3640*/  BSYNC B0 ;  /* 0x0000000000007941 */ /* 0x000fea0003800000 */
.L_x_3384:
        /* <DEDUP_REMOVED lines=37> */
.L_x_3387:
[----:B------:R-:W-:Y:S05]  /*38a0*/  BSYNC B0 ;  /* 0x0000000000007941 */ /* 0x000fea0003800000 */
.L_x_3386:
        /* <DEDUP_REMOVED lines=37> */
.L_x_3389:
[----:B------:R-:W-:Y:S05]  /*3b00*/  BSYNC B0 ;  /* 0x0000000000007941 */ /* 0x000fea0003800000 */
.L_x_3388:
        /* <DEDUP_REMOVED lines=39> */
.L_x_3391:
[----:B------:R-:W-:Y:S05]  /*3d80*/  BSYNC B0 ;  /* 0x0000000000007941 */ /* 0x000fea0003800000 */
.L_x_3390:
        /* <DEDUP_REMOVED lines=42> */
.L_x_3393:
[----:B------:R-:W-:Y:S05]  /*4030*/  BSYNC B0 ;  /* 0x0000000000007941 */ /* 0x000fea0003800000 */
.L_x_3392:
        /* <DEDUP_REMOVED lines=42> */
.L_x_3395:
[----:B------:R-:W-:Y:S05]  /*42e0*/  BSYNC B0 ;  /* 0x0000000000007941 */ /* 0x000fea0003800000 */
.L_x_3394:
        /* <DEDUP_REMOVED lines=42> */
.L_x_3397:
[----:B------:R-:W-:Y:S05]  /*4590*/  BSYNC B0 ;  /* 0x0000000000007941 */ /* 0x000fea0003800000 */
.L_x_3396:
        /* <DEDUP_REMOVED lines=42> */
.L_x_3399:
[----:B------:R-:W-:Y:S05]  /*4840*/  BSYNC B0 ;  /* 0x0000000000007941 */ /* 0x000fea0003800000 */
.L_x_3398:
        /* <DEDUP_REMOVED lines=42> */
.L_x_3401:
[----:B------:R-:W-:Y:S05]  /*4af0*/  BSYNC B0 ;  /* 0x0000000000007941 */ /* 0x000fea0003800000 */
.L_x_3400:
        /* <DEDUP_REMOVED lines=30> */
.L_x_3412:
        /* <DEDUP_REMOVED lines=384> */
.L_x_3404:
        /* <DEDUP_REMOVED lines=13> */
.L_x_3403:
        /* <DEDUP_REMOVED lines=82> */
.L_x_3406:
[----:B------:R-:W-:Y:S05]  /*6ad0*/  BSYNC B0 ;  /* 0x0000000000007941 */ /* 0x000fea0003800000 */
.L_x_3405:
        /* <DEDUP_REMOVED lines=44> */
.L_x_3409:
        /* <DEDUP_REMOVED lines=32> */
.L_x_3410:
[----:B------:R0:W5:Y:S02]  /*6fa0*/  LDG.E R41, [R82.64] ;  /* 0x0000000452297981 */ /* 0x000164000c1e1900 */
.L_x_3411:
        /* <DEDUP_REMOVED lines=16> */
.L_x_3408:
[----:B------:R-:W-:Y:S05]  /*70b0*/  BSYNC B0 ;  /* 0x0000000000007941 */ /* 0x000fea0003800000 */
.L_x_3407:
        /* <DEDUP_REMOVED lines=20> */
.L_x_3402:
        /* <DEDUP_REMOVED lines=74> */
.L_x_3414:
[----:B------:R-:W-:Y:S05]  /*76a0*/  BSYNC B0 ;  /* 0x0000000000007941 */ /* 0x000fea0003800000 */
.L_x_3413:
        /* <DEDUP_REMOVED lines=72> */
.L_x_3415:
[----:B------:R-:W-:Y:S05]  /*7b30*/  EXIT ;  /* 0x000000000000794d */ /* 0x000fea0003800000 */
.L_x_3417:
        /* <DEDUP_REMOVED lines=12> */
.L_x_8887:


//--------------------- .text._Z25selective_scan_fwd_kernelI32Selective_Scan_fwd_kernel_traitsILi64ELi16ELi1ELb1ELb1ELb1ELb1ELb0EN3c104HalfEffEEv13SSMParamsBase --------------------------
	.section	.text._Z25selective_scan_fwd_kernelI32Selective_Scan_fwd_kernel_traitsILi64ELi16ELi1ELb1ELb1ELb1ELb1ELb0EN3c104HalfEffEEv13SSMParamsBase,"ax",@progbits
	.sectioninfo	@"SHI_REGISTERS=168"
	.align	128
        .global         _Z25selective_scan_fwd_kernelI32Selective_Scan_fwd_kernel_traitsILi64ELi16ELi1ELb1ELb1ELb1ELb1ELb0EN3c104HalfEffEEv13SSMParamsBase
        .type           _Z25selective_scan_fwd_kernelI32Selective_Scan_fwd_kernel_traitsILi64ELi16ELi1ELb1ELb1ELb1ELb1ELb0EN3c104HalfEffEEv13SSMParamsBase,@function
        .size           _Z25selective_scan_fwd_kernelI32Selective_Scan_fwd_kernel_traitsILi64ELi16ELi1ELb1ELb1ELb1ELb1ELb0EN3c104HalfEffEEv13SSMParamsBase,(.L_x_8888 - _Z25selective_scan_fwd_kernelI32Selective_Scan_fwd_kernel_traitsILi64ELi16ELi1ELb1ELb1ELb1ELb1ELb0EN3c104HalfEffEEv13SSMParamsBase)
        .other          _Z25selective_scan_fwd_kernelI32Selective_Scan_fwd_kernel_traitsILi64ELi16ELi1ELb1ELb1ELb1ELb1ELb0EN3c104HalfEffEEv13SSMParamsBase,@"STO_CUDA_ENTRY STV_DEFAULT"
_Z25selective_scan_fwd_kernelI32Selective_Scan_fwd_kernel_traitsILi64ELi16ELi1ELb1ELb1ELb1ELb1ELb0EN3c104HalfEffEEv13SSMParamsBase:
.text._Z25selective_scan_fwd_kernelI32Selective_Scan_fwd_kernel_traitsILi64ELi16ELi1ELb1ELb1ELb1ELb1ELb0EN3c104HalfEffEEv13SSMParamsBase:
[----:B------:R-:W-:Y:S02]  /*0000*/  MOV R1, c[0x0][0x28] ;  /* 0x00000a0000017a02 */ /* 0x000fe40000000f00 */
[----:B------:R-:W-:Y:S01]  /*0010*/  ISETP.NE.U32.AND P1, PT, RZ, c[0x0][0x2b0], PT ;  /* 0x0000ac00ff007a0c */ /* 0x000fe20003f25070 */
[----:B------:R-:W-:Y:S01]  /*0020*/  CS2R R10, SRZ ;  /* 0x00000000000a7805 */ /* 0x000fe2000001ff00 */
[----:B------:R-:W0:Y:S01]  /*0030*/  S2R R21, SR_CTAID.X ;  /* 0x0000000000157919 */ /* 0x000e220000002500 */
[----:B------:R-:W-:Y:S01]  /*0040*/  ULDC.64 UR4, c[0x0][0x118] ;  /* 0x0000460000047ab9 */ /* 0x000fe20000000a00 */
[----:B------:R-:W-:Y:S01]  /*0050*/  ISETP.NE.AND.EX P1, PT, RZ, c[0x0][0x2b4], PT, P1 ;  /* 0x0000ad00ff007a0c */ /* 0x000fe20003f25310 */
[----:B------:R-:W-:-:S12]  /*0060*/  CS2R R12, SRZ ;  /* 0x00000000000c7805 */ /* 0x000fd8000001ff00 */
        /* <DEDUP_REMOVED lines=27> */
.L_x_3418:
        /* <DEDUP_REMOVED lines=27> */
.L_x_3419:
        /* <DEDUP_REMOVED lines=11> */
.L_x_3420:
        /* <DEDUP_REMOVED lines=20> */
[----:B------:R-:W-:Y:S02]  /*05c0*/  @P2 MOV R7, c[0x0][0x2c0] ;  /* 0x0000b00000072a02 */ /* 0x000fe40000000f00 */
[----:B------:R-:W-:Y:S02]  /*05d0*/  @P1 LEA.HI.X.SX32 R9, R21, c[0x0][0x2bc], 0x1, P4 ;  /* 0x0000af0015091a11 */ /* 0x000fe400020f0eff */
[----:B------:R-:W-:Y:S02]  /*05e0*/  ISETP.EQ.U32.AND P4, PT, R7, RZ, PT ;  /* 0x000000ff0700720c */ /* 0x000fe40003f82070 */
[----:B------:R-:W-:Y:S01]  /*05f0*/  @P2 MOV R10, c[0x0][0x2c4] ;  /* 0x0000b100000a2a02 */ /* 0x000fe20000000f00 */
[----:B------:R-:W0:Y:S01]  /*0600*/  I2F.RP R18, R20 ;  /* 0x0000001400127306 */ /* 0x000e220000209400 */
[----:B------:R-:W-:-:S02]  /*0610*/  ISETP.NE.AND.EX P5, PT, RZ, c[0x0][0x284], PT, P5 ;  /* 0x0000a100ff007a0c */ /* 0x000fc40003fa5350 */
[----:B------:R-:W-:Y:S02]  /*0620*/  ISETP.EQ.OR.EX P4, PT, R10, RZ, !P6, P4 ;  /* 0x000000ff0a00720c */ /* 0x000fe40007782740 */
        /* <DEDUP_REMOVED lines=26> */
[----:B0-----:R-:W-:Y:S01]  /*07d0*/  IMAD.MOV.U32 R10, RZ, RZ, RZ ;  /* 0x000000ffff0a7224 */ /* 0x001fe200078e00ff */
[----:B----4-:R-:W-:-:S05]  /*07e0*/  IADD3 R19, RZ, -R11, RZ ;  /* 0x8000000bff137210 */ /* 0x010fca0007ffe0ff */
[----:B------:R-:W-:-:S04]  /*07f0*/  IMAD R13, R19, R20, RZ ;  /* 0x00000014130d7224 */ /* 0x000fc800078e02ff */
[----:B------:R-:W-:-:S06]  /*0800*/  IMAD.HI.U32 R11, R11, R13, R10 ;  /* 0x0000000d0b0b7227 */ /* 0x000fcc00078e000a */
[----:B-1----:R-:W-:-:S05]  /*0810*/  IMAD.HI.U32 R16, R11, R12, RZ ;  /* 0x0000000c0b107227 */ /* 0x002fca00078e00ff */
[----:B------:R-:W-:-:S05]  /*0820*/  IADD3 R11, -R16, RZ, RZ ;  /* 0x000000ff100b7210 */ /* 0x000fca0007ffe1ff */
[----:B------:R-:W-:-:S05]  /*0830*/  IMAD R11, R20, R11, R12 ;  /* 0x0000000b140b7224 */ /* 0x000fca00078e020c */
[----:B------:R-:W-:Y:S02]  /*0840*/  ISETP.GT.U32.AND P3, PT, R20, R11, PT ;  /* 0x0000000b1400720c */ /* 0x000fe40003f64070 */
[----:B------:R-:W-:-:S11]  /*0850*/  LOP3.LUT R10, R163, c[0x0][0x174], RZ, 0x3c, !PT ;  /* 0x00005d00a30a7a12 */ /* 0x000fd600078e3cff */
[----:B------:R-:W-:-:S04]  /*0860*/  @!P3 IADD3 R11, R11, -R20, RZ ;  /* 0x800000140b0bb210 */ /* 0x000fc80007ffe0ff */
[----:B------:R-:W-:Y:S02]  /*0870*/  ISETP.GE.U32.AND P1, PT, R11, R20, PT ;  /* 0x000000140b00720c */ /* 0x000fe40003f26070 */
[----:B------:R-:W-:Y:S02]  /*0880*/  ISETP.GE.AND P4, PT, R10, RZ, PT ;  /* 0x000000ff0a00720c */ /* 0x000fe40003f86270 */
[----:B------:R-:W-:Y:S01]  /*0890*/  @!P3 IADD3 R16, R16, 0x1, RZ ;  /* 0x000000011010b810 */ /* 0x000fe20007ffe0ff */
[----:B------:R-:W-:-:S04]  /*08a0*/  IMAD.WIDE.U32 R18, R21, c[0x0][0x1c0], RZ ;  /* 0x0000700015127a25 */ /* 0x000fc800078e00ff */
[----:B------:R-:W-:Y:S01]  /*08b0*/  IMAD R20, R22, c[0x0][0x1e0], RZ ;  /* 0x0000780016147a24 */ /* 0x000fe200078e02ff */
[----:B------:R-:W-:-:S03]  /*08c0*/  IADD3 R19, R19, R23, RZ ;  /* 0x0000001713137210 */ /* 0x000fc60007ffe0ff */
[----:B------:R-:W-:Y:S01]  /*08d0*/  @P1 IADD3 R16, R16, 0x1, RZ ;  /* 0x0000000110101810 */ /* 0x000fe20007ffe0ff */
[----:B---3--:R-:W-:-:S03]  /*08e0*/  IMAD.WIDE.U32 R14, R21, c[0x0][0x1a0], RZ ;  /* 0x00006800150e7a25 */ /* 0x008fc600078e00ff */
[----:B------:R-:W-:Y:S01]  /*08f0*/  MOV R23, R16 ;  /* 0x0000001000177202 */ /* 0x000fe20000000f00 */
[C---:B------:R-:W-:Y:S02]  /*0900*/  IMAD R17, R21.reuse, c[0x0][0x1a4], R24 ;  /* 0x0000690015117a24 */ /* 0x040fe400078e0218 */
[----:B------:R-:W-:Y:S01]  /*0910*/  IMAD.WIDE.U32 R10, R21, c[0x0][0x1e0], RZ ;  /* 0x00007800150a7a25 */ /* 0x000fe200078e00ff */
[----:B------:R-:W-:-:S03]  /*0920*/  @!P4 IADD3 R23, -R23, RZ, RZ ;  /* 0x000000ff1717c210 */ /* 0x000fc60007ffe1ff */
[----:B------:R-:W-:Y:S02]  /*0930*/  IMAD R24, R22, c[0x0][0x1f0], RZ ;  /* 0x00007c0016187a24 */ /* 0x000fe400078e02ff */
[C---:B------:R-:W-:Y:S01]  /*0940*/  IMAD R25, R21.reuse, c[0x0][0x1e4], R20 ;  /* 0x0000790015197a24 */ /* 0x040fe200078e0214 */
[----:B------:R-:W-:Y:S01]  /*0950*/  @!P2 LOP3.LUT R23, RZ, c[0x0][0x174], RZ, 0x33, !PT ;  /* 0x00005d00ff17aa12 */ /* 0x000fe200078e33ff */
[----:B------:R-:W-:Y:S01]  /*0960*/  IMAD.WIDE.U32 R12, R21, c[0x0][0x1f0], RZ ;  /* 0x00007c00150c7a25 */ /* 0x000fe200078e00ff */
[----:B------:R-:W-:Y:S02]  /*0970*/  IADD3 R17, R15, R17, RZ ;  /* 0x000000110f117210 */ /* 0x000fe40007ffe0ff */
[----:B------:R-:W-:Y:S01]  /*0980*/  MOV R16, R14 ;  /* 0x0000000e00107202 */ /* 0x000fe20000000f00 */
[----:B------:R-:W-:Y:S01]  /*0990*/  IMAD R15, R21, c[0x0][0x1f4], R24 ;  /* 0x00007d00150f7a24 */ /* 0x000fe200078e0218 */
[----:B------:R-:W-:Y:S01]  /*09a0*/  IADD3 R11, R11, R25, RZ ;  /* 0x000000190b0b7210 */ /* 0x000fe20007ffe0ff */
[----:B------:R-:W-:Y:S01]  /*09b0*/  IMAD R14, R30, c[0x0][0x1e8], RZ ;  /* 0x00007a001e0e7a24 */ /* 0x000fe200078e02ff */
[----:B------:R-:W-:-:S02]  /*09c0*/  SHF.R.S32.HI R20, RZ, 0x1f, R23 ;  /* 0x0000001fff147819 */ /* 0x000fc40000011417 */
[----:B------:R-:W-:Y:S01]  /*09d0*/  IADD3 R13, R13, R15, RZ ;  /* 0x0000000f0d0d7210 */ /* 0x000fe20007ffe0ff */
[C---:B------:R-:W-:Y:S02]  /*09e0*/  IMAD R25, R163.reuse, c[0x0][0x1ec], R14 ;  /* 0x00007b00a3197a24 */ /* 0x040fe400078e020e */
[----:B------:R-:W-:-:S04]  /*09f0*/  IMAD.WIDE.U32 R14, R163, c[0x0][0x1e8], R10 ;  /* 0x00007a00a30e7a25 */ /* 0x000fc800078e000a */
[----:B------:R-:W-:Y:S02]  /*0a00*/  IMAD R10, R20, c[0x0][0x1b8], RZ ;  /* 0x00006e00140a7a24 */ /* 0x000fe400078e02ff */
[----:B------:R-:W-:Y:S02]  /*0a10*/  IMAD R24, R30, c[0x0][0x1f8], RZ ;  /* 0x00007e001e187a24 */ /* 0x000fe400078e02ff */
[----:B------:R-:W-:-:S04]  /*0a20*/  IMAD.WIDE.U32 R16, R23, c[0x0][0x1b8], R16 ;  /* 0x00006e0017107a25 */ /* 0x000fc800078e0010 */
[----:B------:R-:W-:Y:S01]  /*0a30*/  IMAD R31, R23, c[0x0][0x1bc], R10 ;  /* 0x00006f00171f7a24 */ /* 0x000fe200078e020a */
[----:B------:R-:W-:Y:S01]  /*0a40*/  LEA R10, P1, R14, c[0x0][0x270], 0x1 ;  /* 0x00009c000e0a7a11 */ /* 0x000fe200078208ff */
[C---:B------:R-:W-:Y:S02]  /*0a50*/  IMAD R27, R163.reuse, c[0x0][0x1fc], R24 ;  /* 0x00007f00a31b7a24 */ /* 0x040fe400078e0218 */
[----:B------:R-:W-:Y:S01]  /*0a60*/  IMAD.WIDE.U32 R100, R163, c[0x0][0x1f8], R12 ;  /* 0x00007e00a3647a25 */ /* 0x000fe200078e000c */
[----:B------:R-:W-:-:S03]  /*0a70*/  IADD3 R13, R15, R25, RZ ;  /* 0x000000190f0d7210 */ /* 0x000fc60007ffe0ff */
[----:B------:R-:W-:Y:S01]  /*0a80*/  IMAD R20, R20, c[0x0][0x1d8], RZ ;  /* 0x0000760014147a24 */ /* 0x000fe200078e02ff */
[----:B------:R-:W-:Y:S02]  /*0a90*/  LEA R11, P3, R16, c[0x0][0x258], 0x1 ;  /* 0x00009600100b7a11 */ /* 0x000fe400078608ff */
[----:B------:R-:W-:Y:S01]  /*0aa0*/  IADD3 R17, R17, R31, RZ ;  /* 0x0000001f11117210 */ /* 0x000fe20007ffe0ff */
[C---:B------:R-:W-:Y:S01]  /*0ab0*/  IMAD.WIDE.U32 R18, R23.reuse, c[0x0][0x1d8], R18 ;  /* 0x0000760017127a25 */ /* 0x040fe200078e0012 */
[----:B------:R-:W-:Y:S02]  /*0ac0*/  LEA R102, P2, R100, c[0x0][0x278], 0x1 ;  /* 0x00009e0064667a11 */ /* 0x000fe400078408ff */
[----:B------:R-:W-:Y:S01]  /*0ad0*/  LEA.HI.X R13, R14, c[0x0][0x274], R13, 0x1, P1 ;  /* 0x00009d000e0d7a11 */ /* 0x000fe200008f0c0d */
[----:B------:R-:W-:Y:S01]  /*0ae0*/  IMAD R33, R23, c[0x0][0x1dc], R20 ;  /* 0x0000770017217a24 */ /* 0x000fe200078e0214 */
[----:B------:R-:W-:Y:S02]  /*0af0*/  IADD3 R23, R101, R27, RZ ;  /* 0x0000001b65177210 */ /* 0x000fe40007ffe0ff */
[----:B------:R-:W-:-:S02]  /*0b00*/  LEA.HI.X R14, R16, c[0x0][0x25c], R17, 0x1, P3 ;  /* 0x00009700100e7a11 */ /* 0x000fc400018f0c11 */
[----:B------:R-:W-:Y:S02]  /*0b10*/  ISETP.NE.U32.AND P3, PT, RZ, c[0x0][0x2d8], PT ;  /* 0x0000b600ff007a0c */ /* 0x000fe40003f65070 */
[----:B------:R-:W-:Y:S02]  /*0b20*/  LEA.HI.X R100, R100, c[0x0][0x27c], R23, 0x1, P2 ;  /* 0x00009f0064647a11 */ /* 0x000fe400010f0c17 */
[----:B------:R-:W-:Y:S02]  /*0b30*/  ISETP.NE.U32.AND P2, PT, RZ, c[0x0][0x2c8], PT ;  /* 0x0000b200ff007a0c */ /* 0x000fe40003f45070 */
[----:B------:R-:W-:Y:S02]  /*0b40*/  ISETP.NE.U32.AND P1, PT, RZ, c[0x0][0x2e0], PT ;  /* 0x0000b800ff007a0c */ /* 0x000fe40003f25070 */
[----:B------:R-:W-:Y:S02]  /*0b50*/  ISETP.NE.AND.EX P3, PT, RZ, c[0x0][0x2dc], PT, P3 ;  /* 0x0000b700ff007a0c */ /* 0x000fe40003f65330 */
[----:B------:R-:W-:-:S02]  /*0b60*/  ISETP.NE.AND.EX P2, PT, RZ, c[0x0][0x2cc], PT, P2 ;  /* 0x0000b300ff007a0c */ /* 0x000fc40003f45320 */
        /* <DEDUP_REMOVED lines=31> */
[----:B------:R-:W-:Y:S02]  /*0d60*/  IABS R24, R16 ;  /* 0x0000001000187213 */ /* 0x000fe40000000000 */
[----:B------:R-:W-:Y:S02]  /*0d70*/  IADD3 R18, R16, c[0x0][0x168], RZ ;  /* 0x00005a0010127a10 */ /* 0x000fe40007ffe0ff */
[----:B------:R-:W0:Y:S01]  /*0d80*/  I2F.RP R20, R24 ;  /* 0x0000001800147306 */ /* 0x000e220000209400 */
[----:B------:R-:W-:Y:S02]  /*0d90*/  MOV R160, RZ ;  /* 0x000000ff00a07202 */ /* 0x000fe40000000f00 */
[----:B------:R-:W-:-:S02]  /*0da0*/  IADD3 R23, R18, -0x1, RZ ;  /* 0xffffffff12177810 */ /* 0x000fc40007ffe0ff */
[-C--:B------:R-:W-:Y:S02]  /*0db0*/  IABS R18, R16.reuse ;  /* 0x0000001000127213 */ /* 0x080fe40000000000 */
        /* <DEDUP_REMOVED lines=25> */
.L_x_3421:
        /* <DEDUP_REMOVED lines=18> */
.L_x_3422:
        /* <DEDUP_REMOVED lines=25> */
.L_x_3467:
[----:B------:R-:W-:-:S04]  /*1200*/  ISETP.NE.U32.AND P0, PT, R161, RZ, PT ;  /* 0x000000ffa100720c */ /* 0x000fc80003f05070 */
[----:B------:R-:W-:-:S13]  /*1210*/  ISETP.NE.AND.EX P0, PT, R162, RZ, PT, P0 ;  /* 0x000000ffa200720c */ /* 0x000fda0003f05300 */
[----:B-----5:R-:W-:-:S05]  /*1220*/  @P0 IADD3 R29, R21, R160, RZ ;  /* 0x000000a0151d0210 */ /* 0x020fca0007ffe0ff */
        /* <DEDUP_REMOVED lines=15> */
[----:B------:R-:W-:Y:S01]  /*1320*/  IMAD.IADD R27, R23, 0x1, R20 ;  /* 0x00000001171b7824 */ /* 0x000fe200078e0214 */
[----:B------:R-:W-:-:S04]  /*1330*/  IADD3 R46, P0, R102, R104, RZ ;  /* 0x00000068662e7210 */ /* 0x000fc80007f1e0ff */
        /* <DEDUP_REMOVED lines=73> */
.L_x_3424:
[----:B-12---:R-:W-:Y:S05]  /*17d0*/  BSYNC B0 ;  /* 0x0000000000007941 */ /* 0x006fea0003800000 */
.L_x_3423:
        /* <DEDUP_REMOVED lines=36> */
.L_x_3426:
[----:B------:R-:W-:Y:S05]  /*1a20*/  BSYNC B0 ;  /* 0x0000000000007941 */ /* 0x000fea0003800000 */
.L_x_3425:
        /* <DEDUP_REMOVED lines=38> */
.L_x_3428:
[----:B------:R-:W-:Y:S05]  /*1c90*/  BSYNC B0 ;  /* 0x0000000000007941 */ /* 0x000fea0003800000 */
.L_x_3427:
        /* <DEDUP_REMOVED lines=36> */
.L_x_3430:
[----:B------:R-:W-:Y:S05]  /*1ee0*/  BSYNC B0 ;  /* 0x0000000000007941 */ /* 0x000fea0003800000 */
.L_x_3429:
        /* <DEDUP_REMOVED lines=38> */
.L_x_3432:
[----:B------:R-:W-:Y:S05]  /*2150*/  BSYNC B0 ;  /* 0x0000000000007941 */ /* 0x000fea0003800000 */
.L_x_3431:
[----:B------:R-:W-:Y:S01]  /*2160*/  HADD2.F32 R78, -RZ, R29.H1_H1 ;  /* 0x3000001dff4e7230 */ /* 0x000fe20000004100 */
[----:B------:R-:W-:Y:S01]  /*2170*/  MOV R28, R10 ;  /* 0x0000000a001c7202 */ /* 0x000fe20000000f00 */
[----:B------:R-:W-:Y:S01]  /*2180*/  IMAD.MOV.U32 R29, RZ, RZ, R13 ;  /* 0x000000ffff1d7224 */ /* 0x000fe200078e000d */
[----:B------:R-:W-:Y:S01]  /*2190*/  BSSY B0, `(.L_x_3433) ;  /* 0x0000024000007945 */ /* 0x000fe20003800000 */
        /* <DEDUP_REMOVED lines=35> */
.L_x_3434:
[----:B------:R-:W-:Y:S05]  /*23d0*/  BSYNC B0 ;  /* 0x0000000000007941 */ /* 0x000fea0003800000 */
.L_x_3433:
        /* <DEDUP_REMOVED lines=42> */
.L_x_3436:
[----:B------:R-:W-:Y:S05]  /*2680*/  BSYNC B0 ;  /* 0x0000000000007941 */ /* 0x000fea0003800000 */
.L_x_3435:
[----:B------:R-:W-:Y:S01]  /*2690*/  HADD2.F32 R30, -RZ, R30.H1_H1 ;  /* 0x3000001eff1e7230 */ /* 0x000fe20000004100 */
[----:B------:R-:W-:Y:S01]  /*26a0*/  BSSY B0, `(.L_x_3437) ;  /* 0x0000027000007945 */ /* 0x000fe20003800000 */
[----:B------:R-:W-:Y:S01]  /*26b0*/  MOV R102, R32 ;  /* 0x0000002000667202 */ /* 0x000fe20000000f00 */
[----:B------:R-:W-:Y:S01]  /*26c0*/  HADD2.F32 R32, -RZ, R31.H0_H0 ;  /* 0x2000001fff207230 */ /* 0x000fe20000004100 */
[----:B------:R-:W-:Y:S01]  /*26d0*/  FSETP.GTU.FTZ.AND P4, PT, R79, 20, PT ;  /* 0x41a000004f00780b */ /* 0x000fe20003f9c000 */
        /* <DEDUP_REMOVED lines=35> */
.L_x_3438:
[----:B------:R-:W-:Y:S05]  /*2910*/  BSYNC B0 ;  /* 0x0000000000007941 */ /* 0x000fea0003800000 */
.L_x_3437:
        /* <DEDUP_REMOVED lines=42> */
.L_x_3440:
[----:B------:R-:W-:Y:S05]  /*2bc0*/  BSYNC B0 ;  /* 0x0000000000007941 */ /* 0x000fea0003800000 */
.L_x_3439:
        /* <DEDUP_REMOVED lines=40> */
.L_x_3442:
[----:B------:R-:W-:Y:S05]  /*2e50*/  BSYNC B0 ;  /* 0x0000000000007941 */ /* 0x000fea0003800000 */
.L_x_3441:
        /* <DEDUP_REMOVED lines=46> */
.L_x_3444:
[----:B------:R-:W-:Y:S05]  /*3140*/  BSYNC B0 ;  /* 0x0000000000007941 */ /* 0x000fea0003800000 */
.L_x_3443:
        /* <DEDUP_REMOVED lines=33> */
.L_x_3446:
[----:B------:R-:W-:Y:S05]  /*3360*/  BSYNC B0 ;  /* 0x0000000000007941 */ /* 0x000fea0003800000 */
.L_x_3445:
        /* <DEDUP_REMOVED lines=33> */
.L_x_3448:
[----:B------:R-:W-:Y:S05]  /*3580*/  BSYNC B0 ;  /* 0x0000000000007941 */ /* 0x000fea0003800000 */
.L_x_3447:
        /* <DEDUP_REMOVED lines=33> */
.L_x_3450:
[----:B------:R-:W-:Y:S05]  /*37a0*/  BSYNC B0 ;  /* 0x0000000000007941 */ /* 0x000fea0003800000 */
.L_x_3449:
        /* <DEDUP_REMOVED lines=33> */
.L_x_3452:
[----:B------:R-:W-:Y:S05]  /*39c0*/  BSYNC B0 ;  /* 0x0000000000007941 */ /* 0x000fea0003800000 */
.L_x_3451:
        /* <DEDUP_REMOVED lines=33> */
.L_x_3454:
[----:B------:R-:W-:Y:S05]  /*3be0*/  BSYNC B0 ;  /* 0x0000000000007941 */ /* 0x000fea0003800000 */
.L_x_3453:
        /* <DEDUP_REMOVED lines=36> */
.L_x_3465:
[----:B------:R-:W-:Y:S01]  /*3e30*/  SHF.R.S32.HI R101, RZ, 0x1f, R99 ;  /* 0x0000001fff657819 */ /* 0x000fe20000011463 */
[----:B------:R-:W-:-:S04]  /*3e40*/  IMAD.WIDE.U32 R40, R99, c[0x0][0x1b0], RZ ;  /* 0x00006c0063287a25 */ /* 0x000fc800078e00ff */
[----:B-12---:R-:W-:Y:S01]  /*3e50*/  IMAD R42, R101, c[0x0][0x1b0], RZ ;  /* 0x00006c00652a7a24 */ /* 0x006fe200078e02ff */
[----:B0-----:R-:W-:-:S03]  /*3e60*/  LEA R45, P0, R40, R11, 0x1 ;  /* 0x0000000b282d7211 */ /* 0x001fc600078008ff */
[----:B------:R-:W-:Y:S01]  /*3e70*/  IMAD R43, R99, c[0x0][0x1b4], R42 ;  /* 0x00006d00632b7a24 */ /* 0x000fe200078e022a */
[----:B------:R-:W-:-:S03]  /*3e80*/  IADD3 R44, P1, R45, R104, RZ ;  /* 0x000000682d2c7210 */ /* 0x000fc60007f3e0ff */
[----:B------:R-:W-:-:S05]  /*3e90*/  IMAD.IADD R41, R41, 0x1, R43 ;  /* 0x0000000129297824 */ /* 0x000fca00078e022b */
[----:B------:R-:W-:-:S04]  /*3ea0*/  LEA.HI.X R40, R40, R14, R41, 0x1, P0 ;  /* 0x0000000e28287211 */ /* 0x000fc800000f0c29 */
[----:B------:R-:W-:-:S05]  /*3eb0*/  IADD3.X R45, R40, R103, RZ, P1, !PT ;  /* 0x00000067282d7210 */ /* 0x000fca0000ffe4ff */
[----:B------:R0:W2:Y:S04]  /*3ec0*/  LDG.E.128 R40, [R44.64] ;  /* 0x000000042c287981 */ /* 0x0000a8000c1e1d00 */
        /* <DEDUP_REMOVED lines=185> */
.L_x_3457:
        /* <DEDUP_REMOVED lines=11> */
.L_x_3456:
        /* <DEDUP_REMOVED lines=66> */
[----:B0----5:R-:W-:Y:S02]  /*4f30*/  @P0 MOV R47, R45 ;  /* 0x0000002d002f0202 */ /* 0x021fe40000000f00 */
        /* <DEDUP_REMOVED lines=17> */
.L_x_3459:
[----:B------:R-:W-:Y:S05]  /*5050*/  BSYNC B0 ;  /* 0x0000000000007941 */ /* 0x000fea0003800000 */
.L_x_3458:
        /* <DEDUP_REMOVED lines=40> */
.L_x_3462:
[----:B-1----:R-:W-:-:S04]  /*52e0*/  IADD3 R40, R19, -0x1, RZ ;  /* 0xffffffff13287810 */ /* 0x002fc80007ffe0ff */
[----:B------:R-:W-:-:S13]  /*52f0*/  ISETP.NE.AND P0, PT, R21, R40, PT ;  /* 0x000000281500720c */ /* 0x000fda0003f05270 */
[----:B------:R-:W-:Y:S05]  /*5300*/  @!P0 BRA `(.L_x_3463) ;  /* 0x000001d000008947 */ /* 0x000fea0003800000 */
[-C--:B------:R-:W-:Y:S02]  /*5310*/  IABS R42, R16.reuse ;  /* 0x00000010002a7213 */ /* 0x080fe40000000000 */
[----:B------:R-:W-:Y:S02]  /*5320*/  IADD3 R43, R18, -0x1, R26 ;  /* 0xffffffff122b7810 */ /* 0x000fe40007ffe01a */
[----:B0-----:R-:W0:Y:S01]  /*5330*/  I2F.RP R44, R42 ;  /* 0x0000002a002c7306 */ /* 0x001e220000209400 */
        /* <DEDUP_REMOVED lines=26> */
.L_x_3463:
[----:B------:R1:W5:Y:S02]  /*54e0*/  LDG.E R41, [R62.64] ;  /* 0x000000043e297981 */ /* 0x000364000c1e1900 */
.L_x_3464:
        /* <DEDUP_REMOVED lines=14> */
.L_x_3461:
[----:B------:R-:W-:Y:S05]  /*55d0*/  BSYNC B0 ;  /* 0x0000000000007941 */ /* 0x000fea0003800000 */
.L_x_3460:
        /* <DEDUP_REMOVED lines=20> */
.L_x_3455:
[----:B------:R-:W-:Y:S01]  /*5720*/  BAR.SYNC.DEFER_BLOCKING 0x0 ;  /* 0x0000000000007b1d */ /* 0x000fe20000010000 */
[----:B------:R-:W-:Y:S02]  /*5730*/  LEA R71, R20, R23, 0x1 ;  /* 0x0000001714477211 */ /* 0x000fe400078e08ff */
[----:B-12---:R-:W-:-:S02]  /*5740*/  F2FP.PACK_AB R43, R36, R37 ;  /* 0x00000025242b723e */ /* 0x006fc400000000ff */
[----:B------:R-:W-:Y:S01]  /*5750*/  F2FP.PACK_AB R42, R38, R39 ;  /* 0x00000027262a723e */ /* 0x000fe200000000ff */
[----:B------:R-:W1:Y:S01]  /*5760*/  S2R R61, SR_CTAID.X ;  /* 0x00000000003d7919 */ /* 0x000e620000002500 */
[----:B------:R-:W-:Y:S02]  /*5770*/  F2FP.PACK_AB R41, R56, R57 ;  /* 0x000000393829723e */ /* 0x000fe400000000ff */
[----:B------:R-:W-:Y:S02]  /*5780*/  F2FP.PACK_AB R40, R58, R59 ;  /* 0x0000003b3a28723e */ /* 0x000fe400000000ff */
[----:B------:R-:W-:Y:S02]  /*5790*/  F2FP.PACK_AB R47, R28, R29 ;  /* 0x0000001d1c2f723e */ /* 0x000fe400000000ff */
[----:B------:R-:W-:Y:S02]  /*57a0*/  F2FP.PACK_AB R46, R30, R31 ;  /* 0x0000001f1e2e723e */ /* 0x000fe400000000ff */
[----:B0-----:R-:W-:-:S02]  /*57b0*/  F2FP.PACK_AB R45, R32, R33 ;  /* 0x00000021202d723e */ /* 0x001fc400000000ff */
[----:B------:R-:W-:Y:S02]  /*57c0*/  F2FP.PACK_AB R44, R34, R35 ;  /* 0x00000023222c723e */ /* 0x000fe400000000ff */
[----:B------:R-:W-:Y:S02]  /*57d0*/  SHF.R.S32.HI R69, RZ, 0x1f, R22 ;  /* 0x0000001fff457819 */ /* 0x000fe40000011416 */
[----:B------:R-:W-:Y:S02]  /*57e0*/  MOV R68, R22 ;  /* 0x0000001600447202 */ /* 0x000fe40000000f00 */
[----:B------:R-:W-:Y:S01]  /*57f0*/  SHF.R.S32.HI R101, RZ, 0x1f, R163 ;  /* 0x0000001fff657819 */ /* 0x000fe200000114a3 */
[----:B------:R-:W-:Y:S04]  /*5800*/  STS.128 [R71.X16], R40 ;  /* 0x0000002847007388 */ /* 0x000fe8000000cc00 */
[----:B------:R-:W-:Y:S01]  /*5810*/  STS.128 [R71.X16+0x10], R44 ;  /* 0x0000102c47007388 */ /* 0x000fe2000000cc00 */
[----:B------:R-:W-:-:S06]  /*5820*/  NOP ;  /* 0x0000000000007918 */ /* 0x000fcc0000000000 */
[----:B------:R-:W0:Y:S01]  /*5830*/  LDS.128 R40, [R27.X16] ;  /* 0x000000001b287984 */ /* 0x000e22000000cc00 */
[----:B-1----:R-:W-:Y:S01]  /*5840*/  SHF.R.S32.HI R70, RZ, 0x1f, R61 ;  /* 0x0000001fff467819 */ /* 0x002fe2000001143d */
[C---:B------:R-:W-:Y:S02]  /*5850*/  IMAD.WIDE.U32 R50, R61.reuse, c[0x0][0x210], R68 ;  /* 0x000084003d327a25 */ /* 0x040fe400078e0044 */
[----:B------:R-:W1:Y:S02]  /*5860*/  LDS.128 R44, [R27.X16+0x200] ;  /* 0x000200001b2c7984 */ /* 0x000e64000000cc00 */
[C---:B------:R-:W-:Y:S02]  /*5870*/  IMAD R52, R70.reuse, c[0x0][0x210], RZ ;  /* 0x0000840046347a24 */ /* 0x040fe400078e02ff */
[----:B------:R-:W-:Y:S02]  /*5880*/  IMAD R54, R70, c[0x0][0x200], RZ ;  /* 0x0000800046367a24 */ /* 0x000fe400078e02ff */
[----:B------:R-:W-:-:S02]  /*5890*/  IMAD R53, R61, c[0x0][0x214], R52 ;  /* 0x000085003d357a24 */ /* 0x000fc400078e0234 */
[----:B------:R-:W-:-:S03]  /*58a0*/  IMAD.WIDE.U32 R48, R61, c[0x0][0x200], R68 ;  /* 0x000080003d307a25 */ /* 0x000fc600078e0044 */
[----:B------:R-:W-:Y:S01]  /*58b0*/  IADD3 R51, R51, R53, RZ ;  /* 0x0000003533337210 */ /* 0x000fe20007ffe0ff */
[----:B------:R-:W-:Y:S01]  /*58c0*/  IMAD R55, R61, c[0x0][0x204], R54 ;  /* 0x000081003d377a24 */ /* 0x000fe200078e0236 */
[----:B------:R-:W-:Y:S01]  /*58d0*/  MOV R52, R48 ;  /* 0x0000003000347202 */ /* 0x000fe20000000f00 */
[C---:B------:R-:W-:Y:S02]  /*58e0*/  IMAD R54, R101.reuse, c[0x0][0x218], RZ ;  /* 0x0000860065367a24 */ /* 0x040fe400078e02ff */
[----:B------:R-:W-:Y:S01]  /*58f0*/  IMAD R72, R101, c[0x0][0x208], RZ ;  /* 0x0000820065487a24 */ /* 0x000fe200078e02ff */
[----:B------:R-:W-:Y:S01]  /*5900*/  IADD3 R53, R49, R55, RZ ;  /* 0x0000003731357210 */ /* 0x000fe20007ffe0ff */
[C---:B------:R-:W-:Y:S02]  /*5910*/  IMAD R55, R163.reuse, c[0x0][0x21c], R54 ;  /* 0x00008700a3377a24 */ /* 0x040fe400078e0236 */
[----:B------:R-:W-:-:S04]  /*5920*/  IMAD.WIDE.U32 R48, R163, c[0x0][0x218], R50 ;  /* 0x00008600a3307a25 */ /* 0x000fc800078e0032 */
[----:B------:R-:W-:Y:S01]  /*5930*/  IMAD.WIDE.U32 R50, R163, c[0x0][0x208], R52 ;  /* 0x00008200a3327a25 */ /* 0x000fe200078e0034 */
[----:B------:R-:W-:Y:S02]  /*5940*/  IADD3 R53, R49, R55, RZ ;  /* 0x0000003731357210 */ /* 0x000fe40007ffe0ff */
[----:B------:R-:W-:Y:S01]  /*5950*/  LEA R75, P0, R48, c[0x0][0x288], 0x1 ;  /* 0x0000a200304b7a11 */ /* 0x000fe200078008ff */
[----:B------:R-:W-:-:S03]  /*5960*/  IMAD R73, R163, c[0x0][0x20c], R72 ;  /* 0x00008300a3497a24 */ /* 0x000fc600078e0248 */
        /* <DEDUP_REMOVED lines=21> */
[----:B------:R-:W1:Y:S01]  /*5ac0*/  LDS.128 R52, [R60.X16+0x10] ;  /* 0x000010003c347984 */ /* 0x000e62000000cc00 */
[--C-:B0-----:R-:W-:Y:S02]  /*5ad0*/  HADD2.F32 R72, -RZ, R49.reuse.H0_H0 ;  /* 0x20000031ff487230 */ /* 0x101fe40000004100 */
[----:B------:R-:W-:Y:S02]  /*5ae0*/  HADD2.F32 R49, -RZ, R49.H1_H1 ;  /* 0x30000031ff317230 */ /* 0x000fe40000004100 */
[--C-:B------:R-:W-:Y:S01]  /*5af0*/  HADD2.F32 R46, -RZ, R50.reuse.H0_H0 ;  /* 0x20000032ff2e7230 */ /* 0x100fe20000004100 */
[----:B------:R-:W-:Y:S01]  /*5b00*/  FMUL.FTZ R40, R72, -1.4426950216293334961 ;  /* 0xbfb8aa3b48287820 */ /* 0x000fe20000410000 */
[----:B------:R-:W-:Y:S01]  /*5b10*/  HADD2.F32 R50, -RZ, R50.H1_H1 ;  /* 0x30000032ff327230 */ /* 0x000fe20000004100 */
[----:B------:R-:W-:Y:S01]  /*5b20*/  FMUL.FTZ R41, R49, -1.4426950216293334961 ;  /* 0xbfb8aa3b31297820 */ /* 0x000fe20000410000 */
[--C-:B------:R-:W-:Y:S01]  /*5b30*/  HADD2.F32 R76, -RZ, R48.reuse.H0_H0 ;  /* 0x20000030ff4c7230 */ /* 0x100fe20000004100 */
[----:B------:R-:W-:Y:S01]  /*5b40*/  FMUL.FTZ R42, R46, -1.4426950216293334961 ;  /* 0xbfb8aa3b2e2a7820 */ /* 0x000fe20000410000 */
[--C-:B------:R-:W-:Y:S01]  /*5b50*/  HADD2.F32 R75, -RZ, R51.reuse.H1_H1 ;  /* 0x30000033ff4b7230 */ /* 0x100fe20000004100 */
[----:B------:R-:W-:Y:S01]  /*5b60*/  FMUL.FTZ R43, R50, -1.4426950216293334961 ;  /* 0xbfb8aa3b322b7820 */ /* 0x000fe20000410000 */
[----:B------:R-:W-:Y:S01]  /*5b70*/  HADD2.F32 R73, -RZ, R51.H0_H0 ;  /* 0x20000033ff497230 */ /* 0x000fe20000004100 */
[----:B------:R1:W0:Y:S01]  /*5b80*/  MUFU.EX2 R45, R41 ;  /* 0x00000029002d7308 */ /* 0x0002220000000800 */
[----:B------:R-:W-:Y:S01]  /*5b90*/  HADD2.F32 R77, -RZ, R48.H1_H1 ;  /* 0x30000030ff4d7230 */ /* 0x000fe20000004100 */
[----:B------:R-:W-:-:S02]  /*5ba0*/  FMUL.FTZ R48, R76, -1.4426950216293334961 ;  /* 0xbfb8aa3b4c307820 */ /* 0x000fc40000410000 */
[----:B------:R-:W-:Y:S02]  /*5bb0*/  FMUL.FTZ R78, R75, -1.4426950216293334961 ;  /* 0xbfb8aa3b4b4e7820 */ /* 0x000fe40000410000 */
[----:B------:R-:W-:Y:S02]  /*5bc0*/  FMUL.FTZ R51, R73, -1.4426950216293334961 ;  /* 0xbfb8aa3b49337820 */ /* 0x000fe40000410000 */
[----:B------:R2:W3:Y:S01]  /*5bd0*/  MUFU.EX2 R44, R40 ;  /* 0x00000028002c7308 */ /* 0x0004e20000000800 */
[--C-:B-1----:R-:W-:Y:S01]  /*5be0*/  HADD2.F32 R41, -RZ, R53.reuse.H0_H0 ;  /* 0x20000035ff297230 */ /* 0x102fe20000004100 */
[----:B------:R-:W-:Y:S01]  /*5bf0*/  FMUL.FTZ R74, R77, -1.4426950216293334961 ;  /* 0xbfb8aa3b4d4a7820 */ /* 0x000fe20000410000 */
[----:B------:R-:W-:-:S03]  /*5c00*/  HADD2.F32 R53, -RZ, R53.H1_H1 ;  /* 0x30000035ff357230 */ /* 0x000fc60000004100 */
[----:B------:R-:W-:Y:S02]  /*5c10*/  FMUL.FTZ R81, R41, -1.4426950216293334961 ;  /* 0xbfb8aa3b29517820 */ /* 0x000fe40000410000 */
[----:B------:R1:W4:Y:S01]  /*5c20*/  MUFU.EX2 R60, R43 ;  /* 0x0000002b003c7308 */ /* 0x0003220000000800 */
[--C-:B--2---:R-:W-:Y:S01]  /*5c30*/  HADD2.F32 R40, -RZ, R52.reuse.H0_H0 ;  /* 0x20000034ff287230 */ /* 0x104fe20000004100 */
[----:B------:R-:W-:Y:S01]  /*5c40*/  FMUL.FTZ R82, R53, -1.4426950216293334961 ;  /* 0xbfb8aa3b35527820 */ /* 0x000fe20000410000 */
[----:B------:R-:W-:Y:S01]  /*5c50*/  HADD2.F32 R52, -RZ, R52.H1_H1 ;  /* 0x30000034ff347230 */ /* 0x000fe20000004100 */
[----:B0-----:R-:W-:Y:S02]  /*5c60*/  FADD.FTZ R45, R45, 1 ;  /* 0x3f8000002d2d7421 */ /* 0x001fe40000010000 */
[----:B------:R-:W-:Y:S02]  /*5c70*/  FMUL.FTZ R79, R40, -1.4426950216293334961 ;  /* 0xbfb8aa3b284f7820 */ /* 0x000fe40000410000 */
[----:B------:R0:W2:Y:S01]  /*5c80*/  MUFU.EX2 R47, R42 ;  /* 0x0000002a002f7308 */ /* 0x0000a20000000800 */
[--C-:B-1----:R-:W-:Y:S01]  /*5c90*/  HADD2.F32 R43, -RZ, R55.reuse.H0_H0 ;  /* 0x20000037ff2b7230 */ /* 0x102fe20000004100 */
[----:B------:R-:W-:Y:S01]  /*5ca0*/  FMUL.FTZ R80, R52, -1.4426950216293334961 ;  /* 0xbfb8aa3b34507820 */ /* 0x000fe20000410000 */
[----:B------:R-:W-:Y:S01]  /*5cb0*/  HADD2.F32 R55, -RZ, R55.H1_H1 ;  /* 0x30000037ff377230 */ /* 0x000fe20000004100 */
[----:B---3--:R-:W-:-:S02]  /*5cc0*/  FADD.FTZ R44, R44, 1 ;  /* 0x3f8000002c2c7421 */ /* 0x008fc40000010000 */
[----:B------:R-:W-:Y:S02]  /*5cd0*/  FMUL.FTZ R85, R43, -1.4426950216293334961 ;  /* 0xbfb8aa3b2b557820 */ /* 0x000fe40000410000 */
[----:B------:R-:W1:Y:S01]  /*5ce0*/  MUFU.EX2 R48, R48 ;  /* 0x0000003000307308 */ /* 0x000e620000000800 */
[--C-:B0-----:R-:W-:Y:S01]  /*5cf0*/  HADD2.F32 R42, -RZ, R54.reuse.H0_H0 ;  /* 0x20000036ff2a7230 */ /* 0x101fe20000004100 */
[----:B------:R-:W-:Y:S01]  /*5d00*/  FMUL.FTZ R86, R55, -1.4426950216293334961 ;  /* 0xbfb8aa3b37567820 */ /* 0x000fe20000410000 */
[----:B------:R-:W-:Y:S01]  /*5d10*/  HADD2.F32 R54, -RZ, R54.H1_H1 ;  /* 0x30000036ff367230 */ /* 0x000fe20000004100 */
[----:B----4-:R-:W-:Y:S02]  /*5d20*/  FADD.FTZ R60, R60, 1 ;  /* 0x3f8000003c3c7421 */ /* 0x010fe40000010000 */
[----:B------:R-:W-:Y:S02]  /*5d30*/  FMUL.FTZ R83, R42, -1.4426950216293334961 ;  /* 0xbfb8aa3b2a537820 */ /* 0x000fe40000410000 */
[----:B------:R-:W0:Y:S01]  /*5d40*/  MUFU.EX2 R78, R78 ;  /* 0x0000004e004e7308 */ /* 0x000e220000000800 */
[----:B------:R-:W-:-:S02]  /*5d50*/  FMUL.FTZ R84, R54, -1.4426950216293334961 ;  /* 0xbfb8aa3b36547820 */ /* 0x000fc40000410000 */
[----:B--2---:R-:W-:-:S05]  /*5d60*/  FADD.FTZ R47, R47, 1 ;  /* 0x3f8000002f2f7421 */ /* 0x004fca0000010000 */
[----:B------:R-:W2:Y:S01]  /*5d70*/  MUFU.EX2 R51, R51 ;  /* 0x0000003300337308 */ /* 0x000ea20000000800 */
[----:B-1----:R-:W-:-:S07]  /*5d80*/  FADD.FTZ R48, R48, 1 ;  /* 0x3f80000030307421 */ /* 0x002fce0000010000 */
[----:B------:R-:W1:Y:S01]  /*5d90*/  MUFU.EX2 R79, R79 ;  /* 0x0000004f004f7308 */ /* 0x000e620000000800 */
[----:B0-----:R-:W-:-:S07]  /*5da0*/  FADD.FTZ R78, R78, 1 ;  /* 0x3f8000004e4e7421 */ /* 0x001fce0000010000 */
[----:B------:R-:W0:Y:S01]  /*5db0*/  MUFU.EX2 R82, R82 ;  /* 0x0000005200527308 */ /* 0x000e220000000800 */
[----:B--2---:R-:W-:-:S07]  /*5dc0*/  FADD.FTZ R51, R51, 1 ;  /* 0x3f80000033337421 */ /* 0x004fce0000010000 */
        /* <DEDUP_REMOVED lines=14> */
[----:B------:R-:W1:Y:S01]  /*5eb0*/  MUFU.RCP R87, R48 ;  /* 0x0000003000577308 */ /* 0x000e620000001000 */
[----:B0-----:R-:W-:-:S07]  /*5ec0*/  FADD.FTZ R84, R84, 1 ;  /* 0x3f80000054547421 */ /* 0x001fce0000010000 */
[----:B------:R-:W-:Y:S01]  /*5ed0*/  MUFU.RCP R48, R51 ;  /* 0x0000003300307308 */ /* 0x000fe20000001000 */
[----:B--2---:R-:W-:-:S07]  /*5ee0*/  FADD.FTZ R85, R85, 1 ;  /* 0x3f80000055557421 */ /* 0x004fce0000010000 */
[----:B------:R-:W0:Y:S01]  /*5ef0*/  MUFU.RCP R78, R78 ;  /* 0x0000004e004e7308 */ /* 0x000e220000001000 */
[----:B-1----:R-:W-:-:S04]  /*5f00*/  FMUL.FTZ R76, R76, R87 ;  /* 0x000000574c4c7220 */ /* 0x002fc80000410000 */
[----:B------:R-:W-:-:S03]  /*5f10*/  FMUL.FTZ R76, R76, R59 ;  /* 0x0000003b4c4c7220 */ /* 0x000fc60000410000 */
[----:B------:R-:W1:Y:S08]  /*5f20*/  MUFU.RCP R47, R47 ;  /* 0x0000002f002f7308 */ /* 0x000e700000001000 */
[----:B------:R-:W-:Y:S01]  /*5f30*/  MUFU.RCP R91, R60 ;  /* 0x0000003c005b7308 */ /* 0x000fe20000001000 */
[----:B0-----:R-:W-:-:S04]  /*5f40*/  FMUL.FTZ R75, R75, R78 ;  /* 0x0000004e4b4b7220 */ /* 0x001fc80000410000 */
[----:B------:R-:W-:-:S03]  /*5f50*/  FMUL.FTZ R75, R75, R36 ;  /* 0x000000244b4b7220 */ /* 0x000fc60000410000 */
[----:B------:R-:W-:Y:S01]  /*5f60*/  MUFU.RCP R93, R80 ;  /* 0x00000050005d7308 */ /* 0x000fe20000001000 */
[----:B-1----:R-:W-:-:S04]  /*5f70*/  FMUL.FTZ R46, R46, R47 ;  /* 0x0000002f2e2e7220 */ /* 0x002fc80000410000 */
[----:B------:R-:W-:-:S03]  /*5f80*/  FMUL.FTZ R46, R46, R39 ;  /* 0x000000272e2e7220 */ /* 0x000fc60000410000 */
[----:B------:R-:W0:Y:S08]  /*5f90*/  MUFU.RCP R79, R79 ;  /* 0x0000004f004f7308 */ /* 0x000e300000001000 */
[----:B------:R-:W1:Y:S08]  /*5fa0*/  MUFU.RCP R90, R81 ;  /* 0x00000051005a7308 */ /* 0x000e700000001000 */
[----:B------:R-:W2:Y:S01]  /*5fb0*/  MUFU.RCP R82, R82 ;  /* 0x0000005200527308 */ /* 0x000ea20000001000 */
[----:B0-----:R-:W-:-:S04]  /*5fc0*/  FMUL.FTZ R40, R40, R79 ;  /* 0x0000004f28287220 */ /* 0x001fc80000410000 */
[----:B------:R-:W-:-:S03]  /*5fd0*/  FMUL.FTZ R40, R40, R35 ;  /* 0x0000002328287220 */ /* 0x000fc60000410000 */
[----:B------:R-:W0:Y:S01]  /*5fe0*/  MUFU.RCP R74, R74 ;  /* 0x0000004a004a7308 */ /* 0x000e220000001000 */
[----:B-1----:R-:W-:-:S04]  /*5ff0*/  FMUL.FTZ R36, R41, R90 ;  /* 0x0000005a29247220 */ /* 0x002fc80000410000 */
[----:B------:R-:W-:-:S03]  /*6000*/  FMUL.FTZ R33, R36, R33 ;  /* 0x0000002124217220 */ /* 0x000fc60000410000 */
[----:B------:R1:W3:Y:S01]  /*6010*/  MUFU.RCP R89, R44 ;  /* 0x0000002c00597308 */ /* 0x0002e20000001000 */
[----:B--2---:R-:W-:-:S07]  /*6020*/  FMUL.FTZ R53, R53, R82 ;  /* 0x0000005235357220 */ /* 0x004fce0000410000 */
[----:B------:R2:W4:Y:S01]  /*6030*/  MUFU.RCP R88, R45 ;  /* 0x0000002d00587308 */ /* 0x0005220000001000 */
[----:B-1----:R-:W-:Y:S02]  /*6040*/  FMUL.FTZ R44, R73, R48 ;  /* 0x00000030492c7220 */ /* 0x002fe40000410000 */
[----:B0-----:R-:W-:Y:S02]  /*6050*/  FMUL.FTZ R77, R77, R74 ;  /* 0x0000004a4d4d7220 */ /* 0x001fe40000410000 */
[----:B------:R-:W-:Y:S02]  /*6060*/  FMUL.FTZ R44, R44, R37 ;  /* 0x000000252c2c7220 */ /* 0x000fe40000410000 */
[----:B------:R-:W-:Y:S01]  /*6070*/  FMUL.FTZ R37, R52, R93 ;  /* 0x0000005d34257220 */ /* 0x000fe20000410000 */
[----:B------:R-:W0:Y:S01]  /*6080*/  MUFU.RCP R83, R83 ;  /* 0x0000005300537308 */ /* 0x000e220000001000 */
[----:B--2---:R-:W-:Y:S02]  /*6090*/  FMUL.FTZ R45, R50, R91 ;  /* 0x0000005b322d7220 */ /* 0x004fe40000410000 */
[----:B---3--:R-:W-:-:S02]  /*60a0*/  FMUL.FTZ R72, R72, R89 ;  /* 0x0000005948487220 */ /* 0x008fc40000410000 */
[----:B------:R-:W-:Y:S02]  /*60b0*/  FMUL.FTZ R45, R45, R38 ;  /* 0x000000262d2d7220 */ /* 0x000fe40000410000 */
[----:B------:R-:W-:Y:S01]  /*60c0*/  FMUL.FTZ R37, R37, R34 ;  /* 0x0000002225257220 */ /* 0x000fe20000410000 */
[----:B------:R-:W1:Y:S01]  /*60d0*/  MUFU.RCP R51, R84 ;  /* 0x0000005400337308 */ /* 0x000e620000001000 */
[----:B----4-:R-:W-:Y:S02]  /*60e0*/  FMUL.FTZ R49, R49, R88 ;  /* 0x0000005831317220 */ /* 0x010fe40000410000 */
[----:B------:R-:W-:Y:S01]  /*60f0*/  FMUL.FTZ R34, R53, R32 ;  /* 0x0000002035227220 */ /* 0x000fe20000410000 */
[----:B------:R-:W-:Y:S01]  /*6100*/  F2FP.PACK_AB R32, R37, R40 ;  /* 0x000000282520723e */ /* 0x000fe200000000ff */
[----:B------:R-:W-:Y:S02]  /*6110*/  FMUL.FTZ R77, R77, R58 ;  /* 0x0000003a4d4d7220 */ /* 0x000fe40000410000 */
[----:B------:R-:W-:Y:S01]  /*6120*/  FMUL.FTZ R72, R72, R57 ;  /* 0x0000003948487220 */ /* 0x000fe20000410000 */
[----:B------:R-:W2:Y:S01]  /*6130*/  MUFU.RCP R60, R85 ;  /* 0x00000055003c7308 */ /* 0x000ea20000001000 */
[----:B0-----:R-:W-:Y:S01]  /*6140*/  FMUL.FTZ R42, R42, R83 ;  /* 0x000000532a2a7220 */ /* 0x001fe20000410000 */
[----:B------:R-:W-:Y:S01]  /*6150*/  F2FP.PACK_AB R33, R34, R33 ;  /* 0x000000212221723e */ /* 0x000fe200000000ff */
[----:B------:R-:W-:-:S02]  /*6160*/  FMUL.FTZ R49, R49, R56 ;  /* 0x0000003831317220 */ /* 0x000fc40000410000 */
[----:B------:R-:W-:Y:S01]  /*6170*/  FMUL.FTZ R42, R42, R31 ;  /* 0x0000001f2a2a7220 */ /* 0x000fe20000410000 */
[----:B------:R-:W-:Y:S02]  /*6180*/  F2FP.PACK_AB R31, R75, R44 ;  /* 0x0000002c4b1f723e */ /* 0x000fe400000000ff */
[----:B------:R-:W0:Y:S01]  /*6190*/  MUFU.RCP R86, R86 ;  /* 0x0000005600567308 */ /* 0x000e220000001000 */
[----:B-1----:R-:W-:-:S04]  /*61a0*/  FMUL.FTZ R39, R54, R51 ;  /* 0x0000003336277220 */ /* 0x002fc80000410000 */
[----:B------:R-:W-:Y:S01]  /*61b0*/  FMUL.FTZ R39, R39, R30 ;  /* 0x0000001e27277220 */ /* 0x000fe20000410000 */
[----:B------:R-:W-:Y:S01]  /*61c0*/  F2FP.PACK_AB R30, R45, R46 ;  /* 0x0000002e2d1e723e */ /* 0x000fe200000000ff */
[----:B--2---:R-:W-:-:S03]  /*61d0*/  FMUL.FTZ R38, R43, R60 ;  /* 0x0000003c2b267220 */ /* 0x004fc60000410000 */
[----:B------:R-:W-:Y:S01]  /*61e0*/  F2FP.PACK_AB R34, R39, R42 ;  /* 0x0000002a2722723e */ /* 0x000fe200000000ff */
[----:B------:R-:W-:Y:S01]  /*61f0*/  FMUL.FTZ R35, R38, R29 ;  /* 0x0000001d26237220 */ /* 0x000fe20000410000 */
[----:B------:R-:W-:Y:S01]  /*6200*/  F2FP.PACK_AB R29, R49, R72 ;  /* 0x00000048311d723e */ /* 0x000fe200000000ff */
[----:B------:R-:W-:Y:S02]  /*6210*/  IMAD R38, R101, c[0x0][0x228], RZ ;  /* 0x00008a0065267a24 */ /* 0x000fe400078e02ff */
[----:B0-----:R-:W-:Y:S02]  /*6220*/  FMUL.FTZ R55, R55, R86 ;  /* 0x0000005637377220 */ /* 0x001fe40000410000 */
[----:B------:R-:W-:Y:S02]  /*6230*/  IMAD R39, R163, c[0x0][0x22c], R38 ;  /* 0x00008b00a3277a24 */ /* 0x000fe400078e0226 */
[----:B------:R-:W-:Y:S01]  /*6240*/  FMUL.FTZ R36, R55, R28 ;  /* 0x0000001c37247220 */ /* 0x000fe20000410000 */
[----:B------:R-:W-:Y:S01]  /*6250*/  F2FP.PACK_AB R28, R77, R76 ;  /* 0x0000004c4d1c723e */ /* 0x000fe200000000ff */
[----:B------:R-:W-:Y:S03]  /*6260*/  BAR.SYNC.DEFER_BLOCKING 0x0 ;  /* 0x0000000000007b1d */ /* 0x000fe60000010000 */
[----:B------:R-:W-:Y:S01]  /*6270*/  F2FP.PACK_AB R35, R36, R35 ;  /* 0x000000232423723e */ /* 0x000fe200000000ff */
[----:B------:R-:W-:-:S04]  /*6280*/  IMAD.WIDE.U32 R36, R61, c[0x0][0x220], R68 ;  /* 0x000088003d247a25 */ /* 0x000fc800078e0044 */
[----:B------:R-:W-:-:S05]  /*6290*/  IMAD R61, R61, c[0x0][0x224], R70 ;  /* 0x000089003d3d7a24 */ /* 0x000fca00078e0246 */
[----:B------:R-:W-:-:S05]  /*62a0*/  IADD3 R37, R37, R61, RZ ;  /* 0x0000003d25257210 */ /* 0x000fca0007ffe0ff */
[----:B------:R-:W-:-:S05]  /*62b0*/  IMAD.WIDE.U32 R36, R163, c[0x0][0x228], R36 ;  /* 0x00008a00a3247a25 */ /* 0x000fca00078e0024 */
[----:B------:R-:W-:Y:S01]  /*62c0*/  IADD3 R39, R37, R39, RZ ;  /* 0x0000002725277210 */ /* 0x000fe20007ffe0ff */
[----:B------:R-:W-:Y:S01]  /*62d0*/  STS.128 [R71.X16], R28 ;  /* 0x0000001c47007388 */ /* 0x000fe2000000cc00 */
[----:B------:R-:W-:-:S03]  /*62e0*/  LEA R37, P0, R36, c[0x0][0x2a0], 0x1 ;  /* 0x0000a80024257a11 */ /* 0x000fc600078008ff */
[----:B------:R-:W-:Y:S01]  /*62f0*/  STS.128 [R71.X16+0x10], R32 ;  /* 0x0000102047007388 */ /* 0x000fe2000000cc00 */
[----:B------:R-:W-:-:S06]  /*6300*/  NOP ;  /* 0x0000000000007918 */ /* 0x000fcc0000000000 */
[----:B------:R-:W0:Y:S01]  /*6310*/  LDS.128 R32, [R27.X16+0x200] ;  /* 0x000200001b207984 */ /* 0x000e22000000cc00 */
[----:B------:R-:W-:Y:S02]  /*6320*/  LEA.HI.X R38, R36, c[0x0][0x2a4], R39, 0x1, P0 ;  /* 0x0000a90024267a11 */ /* 0x000fe400000f0c27 */
[----:B------:R-:W-:Y:S01]  /*6330*/  IADD3 R36, P0, R37, R104, RZ ;  /* 0x0000006825247210 */ /* 0x000fe20007f1e0ff */
[----:B------:R-:W1:Y:S01]  /*6340*/  LDS.128 R28, [R27.X16] ;  /* 0x000000001b1c7984 */ /* 0x000e62000000cc00 */
[----:B------:R-:W-:Y:S02]  /*6350*/  MOV R39, R15 ;  /* 0x0000000f00277202 */ /* 0x000fe40000000f00 */
[----:B------:R-:W-:Y:S02]  /*6360*/  IADD3.X R37, R38, R103, RZ, P0, !PT ;  /* 0x0000006726257210 */ /* 0x000fe400007fe4ff */
[----:B------:R-:W-:Y:S02]  /*6370*/  ISETP.GE.AND P0, PT, R21, R19, PT ;  /* 0x000000131500720c */ /* 0x000fe40003f06270 */
[----:B------:R-:W-:-:S05]  /*6380*/  MOV R38, R12 ;  /* 0x0000000c00267202 */ /* 0x000fca0000000f00 */
[----:B------:R-:W-:-:S05]  /*6390*/  IMAD.WIDE R38, R26, 0x2, R38 ;  /* 0x000000021a267825 */ /* 0x000fca00078e0226 */
[----:B------:R-:W-:Y:S01]  /*63a0*/  MOV R12, R38 ;  /* 0x00000026000c7202 */ /* 0x000fe20000000f00 */
[----:B0-----:R-:W-:Y:S04]  /*63b0*/  STG.E.128 [R36.64+0x200], R32 ;  /* 0x0002002024007986 */ /* 0x001fe8000c101d04 */
[----:B-1----:R0:W-:Y:S02]  /*63c0*/  STG.E.128 [R36.64], R28 ;  /* 0x0000001c24007986 */ /* 0x0021e4000c101d04 */
[----:B0-----:R-:W-:Y:S02]  /*63d0*/  MOV R28, R11 ;  /* 0x0000000b001c7202 */ /* 0x001fe40000000f00 */
[----:B------:R-:W-:-:S05]  /*63e0*/  MOV R29, R14 ;  /* 0x0000000e001d7202 */ /* 0x000fca0000000f00 */
[----:B------:R-:W-:-:S05]  /*63f0*/  IMAD.WIDE R14, R26, 0x2, R28 ;  /* 0x000000021a0e7825 */ /* 0x000fca00078e021c */
[----:B------:R-:W-:Y:S02]  /*6400*/  MOV R11, R14 ;  /* 0x0000000e000b7202 */ /* 0x000fe40000000f00 */
[----:B------:R-:W-:Y:S02]  /*6410*/  MOV R14, R15 ;  /* 0x0000000f000e7202 */ /* 0x000fe40000000f00 */
[----:B------:R-:W-:Y:S01]  /*6420*/  MOV R15, R39 ;  /* 0x00000027000f7202 */ /* 0x000fe20000000f00 */
[----:B------:R-:W-:Y:S01]  /*6430*/  @P0 CALL.REL.NOINC `(.L_x_3466) ;  /* 0x0000001000000944 */ /* 0x000fe20003c00000 */
[----:B------:R-:W-:Y:S05]  /*6440*/  BRA `(.L_x_3467) ;  /* 0xffffadb000007947 */ /* 0x000fea000383ffff */
.L_x_3466:
[----:B------:R-:W-:Y:S05]  /*6450*/  EXIT ;  /* 0x000000000000794d */ /* 0x000fea0003800000 */
.L_x_3468:
        /* <DEDUP_REMOVED lines=10> */
.L_x_8888:


//--------------------- .text._Z25selective_scan_fwd_kernelI32Selective_Scan_fwd_kernel_traitsILi64ELi16ELi1ELb1ELb1ELb1ELb1ELb1EN3c104HalfEffEEv13SSMParamsBase --------------------------
	.section	.text._Z25selective_scan_fwd_kernelI32Selective_Scan_fwd_kernel_traitsILi64ELi16ELi1ELb1ELb1ELb1ELb1ELb1EN3c104HalfEffEEv13SSMParamsBase,"ax",@progbits
	.sectioninfo	@"SHI_REGISTERS=168"
	.align	128
        .global         _Z25selective_scan_fwd_kernelI32Selective_Scan_fwd_kernel_traitsILi64ELi16ELi1ELb1ELb1ELb1ELb1ELb1EN3c104HalfEffEEv13SSMParamsBase
        .type           _Z25selective_scan_fwd_kernelI32Selective_Scan_fwd_kernel_traitsILi64ELi16ELi1ELb1ELb1ELb1ELb1ELb1EN3c104HalfEffEEv13SSMParamsBase,@function
        .size           _Z25selective_scan_fwd_kernelI32Selective_Scan_fwd_kernel_traitsILi64ELi16ELi1ELb1ELb1ELb1ELb1ELb1EN3c104HalfEffEEv13SSMParamsBase,(.L_x_8889 - _Z25selective_scan_fwd_kernelI32Selective_Scan_fwd_kernel_traitsILi64ELi16ELi1ELb1ELb1ELb1ELb1ELb1EN3c104HalfEffEEv13SSMParamsBase)
        .other          _Z25selective_scan_fwd_kernelI32Selective_Scan_fwd_kernel_traitsILi64ELi16ELi1ELb1ELb1ELb1ELb1ELb1EN3c104HalfEffEEv13SSMParamsBase,@"STO_CUDA_ENTRY STV_DEFAULT"
_Z25selective_scan_fwd_kernelI32Selective_Scan_fwd_kernel_traitsILi64ELi16ELi1ELb1ELb1ELb1ELb1ELb1EN3c104HalfEffEEv13SSMParamsBase:
.text._Z25selective_scan_fwd_kernelI32Selective_Scan_fwd_kernel_traitsILi64ELi16ELi1ELb1ELb1ELb1ELb1ELb1EN3c104HalfEffEEv13SSMParamsBase:
        /* <DEDUP_REMOVED lines=35> */
.L_x_3469:
        /* <DEDUP_REMOVED lines=28> */
.L_x_3470:
        /* <DEDUP_REMOVED lines=11> */
.L_x_3471:
        /* <DEDUP_REMOVED lines=177> */
.L_x_3472:
        /* <DEDUP_REMOVED lines=18> */
.L_x_3473:
[----:B------:R-:W-:-:S13]  /*10d0*/  ISETP.GE.AND P0, PT, R74, 0x1, PT ;  /* 0x000000014a00780c */ /* 0x000fda0003f06270 */
[----:B------:R-:W-:Y:S05]  /*10e0*/  @!P0 EXIT ;  /* 0x000000000000894d */ /* 0x000fea0003800000 */
[----:B------:R-:W0:Y:S01]  /*10f0*/  S2R R73, SR_LANEID ;  /* 0x0000000000497919 */ /* 0x000e220000000000 */
[C---:B------:R-:W-:Y:S01]  /*1100*/  LEA R82, P0, R0.reuse, R83, 0x2 ;  /* 0x0000005300527211 */ /* 0x040fe200078010ff */
[----:B------:R-:W-:Y:S02]  /*1110*/  IMAD.MOV.U32 R72, RZ, RZ, RZ ;  /* 0x000000ffff487224 */ /* 0x000fe400078e00ff */
[----:B------:R-:W-:Y:S01]  /*1120*/  IMAD.MOV.U32 R152, RZ, RZ, RZ ;  /* 0x000000ffff987224 */ /* 0x000fe200078e00ff */
[----:B------:R-:W-:Y:S02]  /*1130*/  LEA.HI.X R83, R0, R8, R3, 0x2, P0 ;  /* 0x0000000800537211 */ /* 0x000fe400000f1403 */
.L_x_3522:
        /* <DEDUP_REMOVED lines=327> */
.L_x_3475:
[----:B---34-:R-:W-:Y:S05]  /*25b0*/  BSYNC B0 ;  /* 0x0000000000007941 */ /* 0x018fea0003800000 */
.L_x_3474:
        /* <DEDUP_REMOVED lines=37> */
.L_x_3477:
[----:B------:R-:W-:Y:S05]  /*2810*/  BSYNC B0 ;  /* 0x0000000000007941 */ /* 0x000fea0003800000 */
.L_x_3476:
        /* <DEDUP_REMOVED lines=37> */
.L_x_3479:
[----:B------:R-:W-:Y:S05]  /*2a70*/  BSYNC B0 ;  /* 0x0000000000007941 */ /* 0x000fea0003800000 */
.L_x_3478:
        /* <DEDUP_REMOVED lines=37> */
.L_x_3481:
[----:B------:R-:W-:Y:S05]  /*2cd0*/  BSYNC B0 ;  /* 0x0000000000007941 */ /* 0x000fea0003800000 */
.L_x_3480:
        /* <DEDUP_REMOVED lines=37> */
.L_x_3483:
[----:B------:R-:W-:Y:S05]  /*2f30*/  BSYNC B0 ;  /* 0x0000000000007941 */ /* 0x000fea0003800000 */
.L_x_3482:
        /* <DEDUP_REMOVED lines=37> */
.L_x_3485:
[----:B------:R-:W-:Y:S05]  /*3190*/  BSYNC B0 ;  /* 0x0000000000007941 */ /* 0x000fea0003800000 */
.L_x_3484:
        /* <DEDUP_REMOVED lines=37> */
.L_x_3487:
[----:B------:R-:W-:Y:S05]  /*33f0*/  BSYNC B0 ;  /* 0x0000000000007941 */ /* 0x000fea0003800000 */
.L_x_3486:
        /* <DEDUP_REMOVED lines=37> */
.L_x_3489:
[----:B------:R-:W-:Y:S05]  /*3650*/  BSYNC B0 ;  /* 0x0000000000007941 */ /* 0x000fea0003800000 */
.L_x_3488:
        /* <DEDUP_REMOVED lines=37> */
.L_x_3491:
[----:B------:R-:W-:Y:S05]  /*38b0*/  BSYNC B0 ;  /* 0x0000000000007941 */ /* 0x000fea0003800000 */
.L_x_3490:
        /* <DEDUP_REMOVED lines=37> */
.L_x_3493:
[----:B------:R-:W-:Y:S05]  /*3b10*/  BSYNC B0 ;  /* 0x0000000000007941 */ /* 0x000fea0003800000 */
.L_x_3492:
        /* <DEDUP_REMOVED lines=39> */
.L_x_3495:
[----:B------:R-:W-:Y:S05]  /*3d90*/  BSYNC B0 ;  /* 0x0000000000007941 */ /* 0x000fea0003800000 */
.L_x_3494:
        /* <DEDUP_REMOVED lines=42> */
.L_x_3497:
[----:B------:R-:W-:Y:S05]  /*4040*/  BSYNC B0 ;  /* 0x0000000000007941 */ /* 0x000fea0003800000 */
.L_x_3496:
        /* <DEDUP_REMOVED lines=42> */
.L_x_3499:
[----:B------:R-:W-:Y:S05]  /*42f0*/  BSYNC B0 ;  /* 0x0000000000007941 */ /* 0x000fea0003800000 */
.L_x_3498:
        /* <DEDUP_REMOVED lines=42> */
.L_x_3501:
[----:B------:R-:W-:Y:S05]  /*45a0*/  BSYNC B0 ;  /* 0x0000000000007941 */ /* 0x000fea0003800000 */
.L_x_3500:
        /* <DEDUP_REMOVED lines=42> */
.L_x_3503:
[----:B------:R-:W-:Y:S05]  /*4850*/  BSYNC B0 ;  /* 0x0000000000007941 */ /* 0x000fea0003800000 */
.L_x_3502:
        /* <DEDUP_REMOVED lines=42> */
.L_x_3505:
[----:B------:R-:W-:Y:S05]  /*4b00*/  BSYNC B0 ;  /* 0x0000000000007941 */ /* 0x000fea0003800000 */
.L_x_3504:
        /* <DEDUP_REMOVED lines=30> */
.L_x_3516:
        /* <DEDUP_REMOVED lines=384> */
.L_x_3508:
        /* <DEDUP_REMOVED lines=13> */
.L_x_3507:
        /* <DEDUP_REMOVED lines=82> */
.L_x_3510:
[----:B------:R-:W-:Y:S05]  /*6ae0*/  BSYNC B0 ;  /* 0x0000000000007941 */ /* 0x000fea0003800000 */
.L_x_3509:
        /* <DEDUP_REMOVED lines=44> */
.L_x_3513:
        /* <DEDUP_REMOVED lines=32> */
.L_x_3514:
[----:B------:R0:W5:Y:S02]  /*6fb0*/  LDG.E R41, [R82.64] ;  /* 0x0000000452297981 */ /* 0x000164000c1e1900 */
.L_x_3515:
        /* <DEDUP_REMOVED lines=16> */
.L_x_3512:
[----:B------:R-:W-:Y:S05]  /*70c0*/  BSYNC B0 ;  /* 0x0000000000007941 */ /* 0x000fea0003800000 */
.L_x_3511:
        /* <DEDUP_REMOVED lines=20> */
.L_x_3506:
        /* <DEDUP_REMOVED lines=110> */
.L_x_3518:
[----:B------:R-:W-:Y:S05]  /*78f0*/  BSYNC B0 ;  /* 0x0000000000007941 */ /* 0x000fea0003800000 */
.L_x_3517:
        /* <DEDUP_REMOVED lines=320> */
.L_x_3520:
[----:B------:R-:W-:Y:S05]  /*8d00*/  BSYNC B0 ;  /* 0x0000000000007941 */ /* 0x000fea0003800000 */
.L_x_3519:
        /* <DEDUP_REMOVED lines=55> */
.L_x_3521:
[----:B------:R-:W-:Y:S05]  /*9080*/  EXIT ;  /* 0x000000000000794d */ /* 0x000fea0003800000 */
.L_x_3523:
        /* <DEDUP_REMOVED lines=15> */
.L_x_8889:


//--------------------- .text._Z25selective_scan_fwd_kernelI32Selective_Scan_fwd_kernel_traitsILi128ELi16ELi1ELb0ELb1ELb1ELb0ELb0EN3c104HalfEfS2_EEv13SSMParamsBase --------------------------
	.section	.text._Z25selective_scan_fwd_kernelI32Selective_Scan_fwd_kernel_traitsILi128ELi16ELi1ELb0ELb1ELb1ELb0ELb0EN3c104HalfEfS2_EEv13SSMParamsBase,"ax",@progbits
	.sectioninfo	@"SHI_REGISTERS=168"
	.align	128
        .global         _Z25selective_scan_fwd_kernelI32Selective_Scan_fwd_kernel_traitsILi128ELi16ELi1ELb0ELb1ELb1ELb0ELb0EN3c104HalfEfS2_EEv13SSMParamsBase
        .type           _Z25selective_scan_fwd_kernelI32Selective_Scan_fwd_kernel_traitsILi128ELi16ELi1ELb0ELb1ELb1ELb0ELb0EN3c104HalfEfS2_EEv13SSMParamsBase,@function
        .size           _Z25selective_scan_fwd_kernelI32Selective_Scan_fwd_kernel_traitsILi128ELi16ELi1ELb0ELb1ELb1ELb0ELb0EN3c104HalfEfS2_EEv13SSMParamsBase,(.L_x_8890 - _Z25selective_scan_fwd_kernelI32Selective_Scan_fwd_kernel_traitsILi128ELi16ELi1ELb0ELb1ELb1ELb0ELb0EN3c104HalfEfS2_EEv13SSMParamsBase)
        .other          _Z25selective_scan_fwd_kernelI32Selective_Scan_fwd_kernel_traitsILi128ELi16ELi1ELb0ELb1ELb1ELb0ELb0EN3c104HalfEfS2_EEv13SSMParamsBase,@"STO_CUDA_ENTRY STV_DEFAULT"
_Z25selective_scan_fwd_kernelI32Selective_Scan_fwd_kernel_traitsILi128ELi16ELi1ELb0ELb1ELb1ELb0ELb0EN3c104HalfEfS2_EEv13SSMParamsBase:
.text._Z25selective_scan_fwd_kernelI32Selective_Scan_fwd_kernel_traitsILi128ELi16ELi1ELb0ELb1ELb1ELb0ELb0EN3c104HalfEfS2_EEv13SSMParamsBase:
        /* <DEDUP_REMOVED lines=35> */
.L_x_3524:
        /* <DEDUP_REMOVED lines=29> */
.L_x_3525:
        /* <DEDUP_REMOVED lines=11> */
.L_x_3526:
        /* <DEDUP_REMOVED lines=173> */
.L_x_3527:
        /* <DEDUP_REMOVED lines=18> */
.L_x_3528:
[----:B------:R-:W-:-:S13]  /*10a0*/  ISETP.GE.AND P0, PT, R70, 0x1, PT ;  /* 0x000000014600780c */ /* 0x000fda0003f06270 */
[----:B------:R-:W-:Y:S05]  /*10b0*/  @!P0 EXIT ;  /* 0x000000000000894d */ /* 0x000fea0003800000 */
[----:B------:R-:W0:Y:S01]  /*10c0*/  S2R R69, SR_LANEID ;  /* 0x0000000000457919 */ /* 0x000e220000000000 */
[C---:B------:R-:W-:Y:S01]  /*10d0*/  LEA R80, P0, R0.reuse, R81, 0x2 ;  /* 0x0000005100507211 */ /* 0x040fe200078010ff */
[----:B------:R-:W-:Y:S01]  /*10e0*/  HFMA2.MMA R68, -RZ, RZ, 0, 0 ;  /* 0x00000000ff447435 */ /* 0x000fe200000001ff */
[----:B------:R-:W-:Y:S02]  /*10f0*/  IMAD.MOV.U32 R151, RZ, RZ, RZ ;  /* 0x000000ffff977224 */ /* 0x000fe400078e00ff */
[----:B------:R-:W-:Y:S02]  /*1100*/  LEA.HI.X R81, R0, R8, R3, 0x2, P0 ;  /* 0x0000000800517211 */ /* 0x000fe400000f1403 */
.L_x_3575:
        /* <DEDUP_REMOVED lines=127> */
[----:B------:R-:W-:Y:S01]  /*1900*/  LEA.HI.SX32 R33, R33, R20, 0x1b ;  /* 0x0000001421217211 */ /* 0x000fe200078fdaff */
[----:B------:R-:W-:Y:S01]  /*1910*/  IMAD.SHL.U32 R62, R27, 0x2, RZ ;  /* 0x000000021b3e7824 */ /* 0x000fe200078e00ff */
[C---:B------:R-:W-:Y:S02]  /*1920*/  IADD3 R39, R20.reuse, 0x140, RZ ;  /* 0x0000014014277810 */ /* 0x040fe40007ffe0ff */
        /* <DEDUP_REMOVED lines=196> */
.L_x_3530:
[----:B---34-:R-:W-:Y:S05]  /*2570*/  BSYNC B0 ;  /* 0x0000000000007941 */ /* 0x018fea0003800000 */
.L_x_3529:
        /* <DEDUP_REMOVED lines=37> */
.L_x_3532:
[----:B------:R-:W-:Y:S05]  /*27d0*/  BSYNC B0 ;  /* 0x0000000000007941 */ /* 0x000fea0003800000 */
.L_x_3531:
        /* <DEDUP_REMOVED lines=37> */
.L_x_3534:
[----:B------:R-:W-:Y:S05]  /*2a30*/  BSYNC B0 ;  /* 0x0000000000007941 */ /* 0x000fea0003800000 */
.L_x_3533:
        /* <DEDUP_REMOVED lines=37> */
.L_x_3536:
[----:B------:R-:W-:Y:S05]  /*2c90*/  BSYNC B0 ;  /* 0x0000000000007941 */ /* 0x000fea0003800000 */
.L_x_3535:
        /* <DEDUP_REMOVED lines=37> */
.L_x_3538:
[----:B------:R-:W-:Y:S05]  /*2ef0*/  BSYNC B0 ;  /* 0x0000000000007941 */ /* 0x000fea0003800000 */
.L_x_3537:
        /* <DEDUP_REMOVED lines=37> */
.L_x_3540:
[----:B------:R-:W-:Y:S05]  /*3150*/  BSYNC B0 ;  /* 0x0000000000007941 */ /* 0x000fea0003800000 */
.L_x_3539:
        /* <DEDUP_REMOVED lines=37> */
.L_x_3542:
[----:B------:R-:W-:Y:S05]  /*33b0*/  BSYNC B0 ;  /* 0x0000000000007941 */ /* 0x000fea0003800000 */
.L_x_3541:
        /* <DEDUP_REMOVED lines=37> */
.L_x_3544:
[----:B------:R-:W-:Y:S05]  /*3610*/  BSYNC B0 ;  /* 0x0000000000007941 */ /* 0x000fea0003800000 */
.L_x_3543:
        /* <DEDUP_REMOVED lines=37> */
.L_x_3546:
[----:B------:R-:W-:Y:S05]  /*3870*/  BSYNC B0 ;  /* 0x0000000000007941 */ /* 0x000fea0003800000 */
.L_x_3545:
        /* <DEDUP_REMOVED lines=37> */
.L_x_3548:
[----:B------:R-:W-:Y:S05]  /*3ad0*/  BSYNC B0 ;  /* 0x0000000000007941 */ /* 0x000fea0003800000 */
.L_x_3547:
        /* <DEDUP_REMOVED lines=39> */
.L_x_3550:
[----:B------:R-:W-:Y:S05]  /*3d50*/  BSYNC B0 ;  /* 0x0000000000007941 */ /* 0x000fea0003800000 */
.L_x_3549:
        /* <DEDUP_REMOVED lines=41> */
.L_x_3552:
[----:B------:R-:W-:Y:S05]  /*3ff0*/  BSYNC B0 ;  /* 0x0000000000007941 */ /* 0x000fea0003800000 */
.L_x_3551:
        /* <DEDUP_REMOVED lines=42> */
.L_x_3554:
[----:B------:R-:W-:Y:S05]  /*42a0*/  BSYNC B0 ;  /* 0x0000000000007941 */ /* 0x000fea0003800000 */
.L_x_3553:
        /* <DEDUP_REMOVED lines=42> */
.L_x_3556:
[----:B------:R-:W-:Y:S05]  /*4550*/  BSYNC B0 ;  /* 0x0000000000007941 */ /* 0x000fea0003800000 */
.L_x_3555:
        /* <DEDUP_REMOVED lines=42> */
.L_x_3558:
[----:B------:R-:W-:Y:S05]  /*4800*/  BSYNC B0 ;  /* 0x0000000000007941 */ /* 0x000fea0003800000 */
.L_x_3557:
        /* <DEDUP_REMOVED lines=42> */
.L_x_3560:
[----:B------:R-:W-:Y:S05]  /*4ab0*/  BSYNC B0 ;  /* 0x0000000000007941 */ /* 0x000fea0003800000 */
.L_x_3559:
        /* <DEDUP_REMOVED lines=30> */
.L_x_3571:
        /* <DEDUP_REMOVED lines=12> */
[----:B------:R-:W-:Y:S01]  /*4d60*/  IMAD.WIDE.U32 R84, R0, c[0x0][0x1d0], R82 ;  /* 0x0000740000547a25 */ /* 0x000fe200078e0052 */
        /* <DEDUP_REMOVED lines=372> */
[----:B------:R-:W2:Y:S02]  /*64b0*/  LDG.E.U16 R42, [R42.64] ;  /* 0x000000042a2a7981 */ /* 0x000ea4000c1e1500 */
[----:B--2---:R-:W-:Y:S01]  /*64c0*/  HADD2.F32 R85, -RZ, R42.H0_H0 ;  /* 0x2000002aff557230 */ /* 0x004fe20000004100 */
[----:B------:R-:W-:Y:S05]  /*64d0*/  BRA `(.L_x_3562) ;  /* 0x000000e000007947 */ /* 0x000fea0003800000 */
.L_x_3563:
        /* <DEDUP_REMOVED lines=12> */
[----:B------:R-:W2:Y:S02]  /*65a0*/  LDG.E.U16 R42, [R42.64] ;  /* 0x000000042a2a7981 */ /* 0x000ea4000c1e1500 */
[----:B--2---:R-:W-:Y:S02]  /*65b0*/  HADD2.F32 R85, -RZ, R42.H0_H0 ;  /* 0x2000002aff557230 */ /* 0x004fe40000004100 */
.L_x_3562:
        /* <DEDUP_REMOVED lines=8> */
[----:B------:R-:W-:-:S02]  /*6640*/  FFMA.FTZ R40, R116, R40, R117 ;  /* 0x0000002874287223 */ /* 0x000fc40000010075 */
[----:B------:R-:W-:Y:S02]  /*6650*/  FMUL.FTZ R41, R116, R41 ;  /* 0x0000002974297220 */ /* 0x000fe40000410000 */
[C---:B------:R-:W-:Y:S02]  /*6660*/  FFMA.FTZ R40, R118.reuse, R40, R119 ;  /* 0x0000002876287223 */ /* 0x040fe40000010077 */
[----:B------:R-:W-:Y:S02]  /*6670*/  FMUL.FTZ R41, R118, R41 ;  /* 0x0000002976297220 */ /* 0x000fe40000410000 */
[C---:B------:R-:W-:Y:S02]  /*6680*/  FFMA.FTZ R40, R120.reuse, R40, R121 ;  /* 0x0000002878287223 */ /* 0x040fe40000010079 */
[----:B------:R-:W-:Y:S02]  /*6690*/  FMUL.FTZ R41, R120, R41 ;  /* 0x0000002978297220 */ /* 0x000fe40000410000 */
        /* <DEDUP_REMOVED lines=72> */
[----:B------:R0:W-:Y:S01]  /*6b20*/  @!P5 STS.64 [0x2128], R84 ;  /* 0x00212854ff00d388 */ /* 0x0001e20000000a00 */
[----:B------:R-:W-:Y:S02]  /*6b30*/  @!P5 IMAD.MOV.U32 R86, RZ, RZ, R84 ;  /* 0x000000ffff56d224 */ /* 0x000fe400078e0054 */
[----:B------:R-:W-:Y:S02]  /*6b40*/  @!P5 IMAD.MOV.U32 R87, RZ, RZ, R85 ;  /* 0x000000ffff57d224 */ /* 0x000fe400078e0055 */
[C---:B0-----:R-:W-:Y:S02]  /*6b50*/  FFMA.FTZ R85, R42.reuse, R85, R43 ;  /* 0x000000552a557223 */ /* 0x041fe4000001002b */
[----:B------:R-:W-:Y:S02]  /*6b60*/  FMUL.FTZ R84, R42, R84 ;  /* 0x000000542a547220 */ /* 0x000fe40000410000 */
.L_x_3565:
[----:B------:R-:W-:Y:S05]  /*6b70*/  BSYNC B0 ;  /* 0x0000000000007941 */ /* 0x000fea0003800000 */
.L_x_3564:
        /* <DEDUP_REMOVED lines=35> */
[----:B------:R-:W-:Y:S01]  /*6db0*/  IMAD R93, R93, c[0x0][0x240], RZ ;  /* 0x000090005d5d7a24 */ /* 0x000fe200078e02ff */
[----:B------:R-:W-:Y:S01]  /*6dc0*/  F2FP.PACK_AB R85, RZ, R85 ;  /* 0x00000055ff55723e */ /* 0x000fe200000000ff */
[----:B------:R-:W-:Y:S02]  /*6dd0*/  IMAD.MOV.U32 R40, RZ, RZ, R91 ;  /* 0x000000ffff287224 */ /* 0x000fe400078e005b */
[C---:B------:R-:W-:Y:S02]  /*6de0*/  IMAD R93, R0.reuse, c[0x0][0x244], R93 ;  /* 0x00009100005d7a24 */ /* 0x040fe400078e025d */
[----:B------:R-:W-:-:S04]  /*6df0*/  IMAD.WIDE.U32 R40, R0, c[0x0][0x240], R40 ;  /* 0x0000900000287a25 */ /* 0x000fc800078e0028 */
[----:B------:R-:W-:Y:S01]  /*6e00*/  IMAD.IADD R93, R41, 0x1, R93 ;  /* 0x00000001295d7824 */ /* 0x000fe200078e025d */
[----:B------:R-:W-:-:S04]  /*6e10*/  LEA R42, P5, R40, c[0x0][0x290], 0x1 ;  /* 0x0000a400282a7a11 */ /* 0x000fc800078a08ff */
[----:B------:R-:W-:-:S05]  /*6e20*/  LEA.HI.X R43, R40, c[0x0][0x294], R93, 0x1, P5 ;  /* 0x0000a500282b7a11 */ /* 0x000fca00028f0c5d */
[----:B------:R0:W-:Y:S01]  /*6e30*/  STG.E.U16 [R42.64], R85 ;  /* 0x000000552a007986 */ /* 0x0001e2000c101504 */
[----:B------:R-:W-:Y:S05]  /*6e40*/  BRA `(.L_x_3567) ;  /* 0x0000032000007947 */ /* 0x000fea0003800000 */
.L_x_3568:
        /* <DEDUP_REMOVED lines=32> */
.L_x_3569:
[----:B------:R0:W5:Y:S02]  /*7050*/  LDG.E R41, [R80.64] ;  /* 0x0000000450297981 */ /* 0x000164000c1e1900 */
.L_x_3570:
[----:B-----5:R-:W-:-:S05]  /*7060*/  IMAD.WIDE R40, R41, 0x4, R78 ;  /* 0x0000000429287825 */ /* 0x020fca00078e024e */
[----:B------:R1:W2:Y:S01]  /*7070*/  LDG.E R43, [R40.64] ;  /* 0x00000004282b7981 */ /* 0x0002a2000c1e1900 */
[----:B------:R-:W-:Y:S01]  /*7080*/  IMAD R93, R93, c[0x0][0x240], RZ ;  /* 0x000090005d5d7a24 */ /* 0x000fe200078e02ff */
[----:B------:R-:W-:-:S03]  /*7090*/  F2FP.PACK_AB R85, RZ, R85 ;  /* 0x00000055ff55723e */ /* 0x000fc600000000ff */
        /* <DEDUP_REMOVED lines=12> */
[----:B------:R1:W-:Y:S04]  /*7160*/  STG.E.U16 [R42.64], R85 ;  /* 0x000000552a007986 */ /* 0x0003e8000c101504 */
.L_x_3567:
[----:B------:R-:W-:Y:S05]  /*7170*/  BSYNC B0 ;  /* 0x0000000000007941 */ /* 0x000fea0003800000 */
.L_x_3566:
        /* <DEDUP_REMOVED lines=20> */
.L_x_3561:
        /* <DEDUP_REMOVED lines=23> */
[----:B-----5:R-:W-:-:S03]  /*7430*/  PRMT R0, R21, 0x7632, R0 ;  /* 0x0000763215007816 */ /* 0x020fc60000000000 */
[----:B------:R-:W-:Y:S01]  /*7440*/  STS.U16 [R49], R27 ;  /* 0x0000001b31007388 */ /* 0x000fe20000000400 */
[----:B---3--:R-:W-:Y:S02]  /*7450*/  SHF.R.S32.HI R41, RZ, 0x1f, R41 ;  /* 0x0000001fff297819 */ /* 0x008fe40000011429 */
[----:B0-----:R-:W-:Y:S01]  /*7460*/  PRMT R2, R17, 0x7632, R2 ;  /* 0x0000763211027816 */ /* 0x001fe20000000002 */
[----:B------:R-:W-:Y:S01]  /*7470*/  STS.U16 [R49+0x4], R25 ;  /* 0x0000041931007388 */ /* 0x000fe20000000400 */
[----:B-1----:R-:W-:-:S03]  /*7480*/  PRMT R3, R15, 0x7632, R3 ;  /* 0x000076320f037816 */ /* 0x002fc60000000003 */
[----:B------:R-:W-:Y:S04]  /*7490*/  STS.U16 [R49+0x8], R23 ;  /* 0x0000081731007388 */ /* 0x000fe80000000400 */
[----:B------:R-:W-:Y:S04]  /*74a0*/  STS.U16 [R49+0xc], R21 ;  /* 0x00000c1531007388 */ /* 0x000fe80000000400 */
        /* <DEDUP_REMOVED lines=48> */
.L_x_3573:
[----:B----4-:R-:W-:Y:S05]  /*77b0*/  BSYNC B0 ;  /* 0x0000000000007941 */ /* 0x010fea0003800000 */
.L_x_3572:
        /* <DEDUP_REMOVED lines=72> */
.L_x_3574:
[----:B------:R-:W-:Y:S05]  /*7c40*/  EXIT ;  /* 0x000000000000794d */ /* 0x000fea0003800000 */
.L_x_3576:
        /* <DEDUP_REMOVED lines=11> */
.L_x_8890:


//--------------------- .text._Z25selective_scan_fwd_kernelI32Selective_Scan_fwd_kernel_traitsILi128ELi16ELi1ELb0ELb1ELb1ELb0ELb1EN3c104HalfEfS2_EEv13SSMParamsBase --------------------------
	.section	.text._Z25selective_scan_fwd_kernelI32Selective_Scan_fwd_kernel_traitsILi128ELi16ELi1ELb0ELb1ELb1ELb0ELb1EN3c104HalfEfS2_EEv13SSMParamsBase,"ax",@progbits
	.sectioninfo	@"SHI_REGISTERS=168"
	.align	128
        .global         _Z25selective_scan_fwd_kernelI32Selective_Scan_fwd_kernel_traitsILi128ELi16ELi1ELb0ELb1ELb1ELb0ELb1EN3c104HalfEfS2_EEv13SSMParamsBase
        .type           _Z25selective_scan_fwd_kernelI32Selective_Scan_fwd_kernel_traitsILi128ELi16ELi1ELb0ELb1ELb1ELb0ELb1EN3c104HalfEfS2_EEv13SSMParamsBase,@function
        .size           _Z25selective_scan_fwd_kernelI32Selective_Scan_fwd_kernel_traitsILi128ELi16ELi1ELb0ELb1ELb1ELb0ELb1EN3c104HalfEfS2_EEv13SSMParamsBase,(.L_x_8891 - _Z25selective_scan_fwd_kernelI32Selective_Scan_fwd_kernel_traitsILi128ELi16ELi1ELb0ELb1ELb1ELb0ELb1EN3c104HalfEfS2_EEv13SSMParamsBase)
        .other          _Z25selective_scan_fwd_kernelI32Selective_Scan_fwd_kernel_traitsILi128ELi16ELi1ELb0ELb1ELb1ELb0ELb1EN3c104HalfEfS2_EEv13SSMParamsBase,@"STO_CUDA_ENTRY STV_DEFAULT"
_Z25selective_scan_fwd_kernelI32Selective_Scan_fwd_kernel_traitsILi128ELi16ELi1ELb0ELb1ELb1ELb0ELb1EN3c104HalfEfS2_EEv13SSMParamsBase:
.text._Z25selective_scan_fwd_kernelI32Selective_Scan_fwd_kernel_traitsILi128ELi16ELi1ELb0ELb1ELb1ELb0ELb1EN3c104HalfEfS2_EEv13SSMParamsBase:
        /* <DEDUP_REMOVED lines=36> */
.L_x_3577:
        /* <DEDUP_REMOVED lines=28> */
.L_x_3578:
        /* <DEDUP_REMOVED lines=11> */
.L_x_3579:
        /* <DEDUP_REMOVED lines=33> */
[----:B------:R-:W-:Y:S02]  /*06c0*/  @P2 IMAD.MOV.U32 R13, RZ, RZ, c[0x0][0x2c0] ;  /* 0x0000b000ff0d2624 */ /* 0x000fe400078e00ff */
[----:B------:R-:W-:Y:S01]  /*06d0*/  @P2 IMAD.MOV.U32 R12, RZ, RZ, c[0x0][0x2c4] ;  /* 0x0000b100ff0c2624 */ /* 0x000fe200078e00ff */
[----:B------:R-:W-:Y:S01]  /*06e0*/  IABS R14, c[0x0][0x174] ;  /* 0x00005d00000e7a13 */ /* 0x000fe20000000000 */
        /* <DEDUP_REMOVED lines=37> */
[----:B------:R-:W-:-:S03]  /*0940*/  IMAD.WIDE.U32 R6, R153, c[0x0][0x1a0], RZ ;  /* 0x0000680099067a25 */ /* 0x000fc600078e00ff */
[----:B------:R-:W-:Y:S01]  /*0950*/  MOV R13, R10 ;  /* 0x0000000a000d7202 */ /* 0x000fe20000000f00 */
[----:B------:R-:W-:Y:S02]  /*0960*/  IMAD R9, R153, c[0x0][0x1a4], R4 ;  /* 0x0000690099097a24 */ /* 0x000fe400078e0204 */
[----:B------:R-:W-:Y:S02]  /*0970*/  IMAD R12, R15, c[0x0][0x1f0], RZ ;  /* 0x00007c000f0c7a24 */ /* 0x000fe400078e02ff */
[----:B------:R-:W-:-:S04]  /*0980*/  IMAD.WIDE.U32 R4, R153, c[0x0][0x1e0], RZ ;  /* 0x0000780099047a25 */ /* 0x000fc800078e00ff */
[----:B------:R-:W-:Y:S02]  /*0990*/  IMAD.IADD R9, R7, 0x1, R9 ;  /* 0x0000000107097824 */ /* 0x000fe400078e0209 */
        /* <DEDUP_REMOVED lines=14> */
[----:B------:R-:W-:-:S04]  /*0a80*/  IMAD.WIDE.U32 R156, R16, c[0x0][0x1f8], R6 ;  /* 0x00007e00109c7a25 */ /* 0x000fc800078e0006 */
[----:B------:R-:W-:Y:S01]  /*0a90*/  IMAD.WIDE.U32 R10, R153, c[0x0][0x1c0], RZ ;  /* 0x00007000990a7a25 */ /* 0x000fe200078e00ff */
[----:B------:R-:W-:-:S03]  /*0aa0*/  LEA.HI.X R154, R154, c[0x0][0x274], R5, 0x1, P1 ;  /* 0x00009d009a9a7a11 */ /* 0x000fc600008f0c05 */
[----:B------:R-:W-:Y:S02]  /*0ab0*/  IMAD R17, R153, c[0x0][0x1c4], R14 ;  /* 0x0000710099117a24 */ /* 0x000fe400078e020e */
[----:B------:R-:W-:Y:S02]  /*0ac0*/  IMAD R6, R12, c[0x0][0x1b8], RZ ;  /* 0x00006e000c067a24 */ /* 0x000fe400078e02ff */
[----:B------:R-:W-:Y:S02]  /*0ad0*/  IMAD R14, R18, c[0x0][0x1f8], RZ ;  /* 0x00007e00120e7a24 */ /* 0x000fe400078e02ff */
[----:B------:R-:W-:Y:S02]  /*0ae0*/  IMAD.IADD R11, R11, 0x1, R17 ;  /* 0x000000010b0b7824 */ /* 0x000fe400078e0211 */
        /* <DEDUP_REMOVED lines=15> */
[----:B------:R-:W-:Y:S02]  /*0be0*/  IMAD R12, R12, c[0x0][0x1d8], RZ ;  /* 0x000076000c0c7a24 */ /* 0x000fe400078e02ff */
[----:B----4-:R-:W-:-:S02]  /*0bf0*/  IMAD.IADD R14, R2, 0x1, -R153 ;  /* 0x00000001020e7824 */ /* 0x010fc400078e0a99 */
[----:B------:R-:W-:Y:S02]  /*0c00*/  IMAD.MOV.U32 R16, RZ, RZ, RZ ;  /* 0x000000ffff107224 */ /* 0x000fe400078e00ff */
[C---:B------:R-:W-:Y:S02]  /*0c10*/  IMAD R73, R13.reuse, c[0x0][0x1dc], R12 ;  /* 0x000077000d497a24 */ /* 0x040fe400078e020c */
[----:B------:R-:W-:-:S04]  /*0c20*/  IMAD.WIDE.U32 R6, R13, c[0x0][0x1d8], R10 ;  /* 0x000076000d067a25 */ /* 0x000fc800078e000a */
[----:B------:R-:W-:Y:S02]  /*0c30*/  IMAD.MOV.U32 R15, RZ, RZ, RZ ;  /* 0x000000ffff0f7224 */ /* 0x000fe400078e00ff */
[----:B------:R-:W-:Y:S02]  /*0c40*/  @P3 IMAD.MOV.U32 R16, RZ, RZ, c[0x0][0x2d8] ;  /* 0x0000b600ff103624 */ /* 0x000fe400078e00ff */
[----:B------:R-:W-:Y:S01]  /*0c50*/  @P3 IMAD.MOV.U32 R15, RZ, RZ, c[0x0][0x2dc] ;  /* 0x0000b700ff0f3624 */ /* 0x000fe200078e00ff */
[----:B------:R0:W-:Y:S01]  /*0c60*/  STL [R1+0x8], R14 ;  /* 0x0000080e01007387 */ /* 0x0001e20000100800 */
[----:B------:R-:W-:Y:S01]  /*0c70*/  LEA R74, P4, R6, c[0x0][0x260], 0x1 ;  /* 0x00009800064a7a11 */ /* 0x000fe200078808ff */
[----:B------:R-:W-:Y:S01]  /*0c80*/  IMAD.MOV.U32 R81, RZ, RZ, RZ ;  /* 0x000000ffff517224 */ /* 0x000fe200078e00ff */
[----:B------:R-:W-:Y:S01]  /*0c90*/  IADD3 R73, R7, R73, RZ ;  /* 0x0000004907497210 */ /* 0x000fe20007ffe0ff */
[----:B------:R-:W-:Y:S01]  /*0ca0*/  IMAD.MOV.U32 R8, RZ, RZ, RZ ;  /* 0x000000ffff087224 */ /* 0x000fe200078e00ff */
[----:B------:R0:W-:Y:S01]  /*0cb0*/  STL [R1], R16 ;  /* 0x0000001001007387 */ /* 0x0001e20000100800 */
[----:B------:R-:W-:Y:S01]  /*0cc0*/  @P2 MOV R81, c[0x0][0x2c8] ;  /* 0x0000b20000512a02 */ /* 0x000fe20000000f00 */
[----:B------:R-:W-:Y:S01]  /*0cd0*/  @P2 IMAD.MOV.U32 R8, RZ, RZ, c[0x0][0x2cc] ;  /* 0x0000b300ff082624 */ /* 0x000fe200078e00ff */
[----:B------:R-:W-:Y:S01]  /*0ce0*/  @P1 ISETP.NE.U32.AND P5, PT, RZ, c[0x0][0x2e0], PT ;  /* 0x0000b800ff001a0c */ /* 0x000fe20003fa5070 */
        /* <DEDUP_REMOVED lines=47> */
.L_x_3580:
        /* <DEDUP_REMOVED lines=18> */
.L_x_3581:
[----:B------:R-:W-:-:S13]  /*1100*/  ISETP.GE.AND P0, PT, R70, 0x1, PT ;  /* 0x000000014600780c */ /* 0x000fda0003f06270 */
[----:B------:R-:W-:Y:S05]  /*1110*/  @!P0 EXIT ;  /* 0x000000000000894d */ /* 0x000fea0003800000 */
[----:B------:R-:W0:Y:S01]  /*1120*/  S2R R69, SR_LANEID ;  /* 0x0000000000457919 */ /* 0x000e220000000000 */
[C---:B------:R-:W-:Y:S01]  /*1130*/  LEA R80, P0, R0.reuse, R81, 0x2 ;  /* 0x0000005100507211 */ /* 0x040fe200078010ff */
[----:B------:R-:W-:Y:S02]  /*1140*/  IMAD.MOV.U32 R68, RZ, RZ, RZ ;  /* 0x000000ffff447224 */ /* 0x000fe400078e00ff */
[----:B------:R-:W-:Y:S01]  /*1150*/  IMAD.MOV.U32 R151, RZ, RZ, RZ ;  /* 0x000000ffff977224 */ /* 0x000fe200078e00ff */
[----:B------:R-:W-:Y:S02]  /*1160*/  LEA.HI.X R81, R0, R8, R3, 0x2, P0 ;  /* 0x0000000800517211 */ /* 0x000fe400000f1403 */
.L_x_3628:
[----:B--2---:R-:W2:Y:S04]  /*1170*/  LDL R2, [R1] ;  /* 0x0000000001027983 */ /* 0x004ea80000100800 */
        /* <DEDUP_REMOVED lines=12> */
[----:B01----:R-:W-:Y:S05]  /*1240*/  @!P0 EXIT ;  /* 0x000000000000894d */ /* 0x003fea0003800000 */
        /* <DEDUP_REMOVED lines=316> */
.L_x_3583:
[----:B---34-:R-:W-:Y:S05]  /*2610*/  BSYNC B0 ;  /* 0x0000000000007941 */ /* 0x018fea0003800000 */
.L_x_3582:
        /* <DEDUP_REMOVED lines=37> */
.L_x_3585:
[----:B------:R-:W-:Y:S05]  /*2870*/  BSYNC B0 ;  /* 0x0000000000007941 */ /* 0x000fea0003800000 */
.L_x_3584:
        /* <DEDUP_REMOVED lines=37> */
.L_x_3587:
[----:B------:R-:W-:Y:S05]  /*2ad0*/  BSYNC B0 ;  /* 0x0000000000007941 */ /* 0x000fea0003800000 */
.L_x_3586:
        /* <DEDUP_REMOVED lines=37> */
.L_x_3589:
[----:B------:R-:W-:Y:S05]  /*2d30*/  BSYNC B0 ;  /* 0x0000000000007941 */ /* 0x000fea0003800000 */
.L_x_3588:
        /* <DEDUP_REMOVED lines=37> */
.L_x_3591:
[----:B------:R-:W-:Y:S05]  /*2f90*/  BSYNC B0 ;  /* 0x0000000000007941 */ /* 0x000fea0003800000 */
.L_x_3590:
        /* <DEDUP_REMOVED lines=37> */
.L_x_3593:
[----:B------:R-:W-:Y:S05]  /*31f0*/  BSYNC B0 ;  /* 0x0000000000007941 */ /* 0x000fea0003800000 */
.L_x_3592:
        /* <DEDUP_REMOVED lines=37> */
.L_x_3595:
[----:B------:R-:W-:Y:S05]  /*3450*/  BSYNC B0 ;  /* 0x0000000000007941 */ /* 0x000fea0003800000 */
.L_x_3594:
        /* <DEDUP_REMOVED lines=37> */
.L_x_3597:
[----:B------:R-:W-:Y:S05]  /*36b0*/  BSYNC B0 ;  /* 0x0000000000007941 */ /* 0x000fea0003800000 */
.L_x_3596:
        /* <DEDUP_REMOVED lines=37> */
.L_x_3599:
[----:B------:R-:W-:Y:S05]  /*3910*/  BSYNC B0 ;  /* 0x0000000000007941 */ /* 0x000fea0003800000 */
.L_x_3598:
        /* <DEDUP_REMOVED lines=37> */
.L_x_3601:
[----:B------:R-:W-:Y:S05]  /*3b70*/  BSYNC B0 ;  /* 0x0000000000007941 */ /* 0x000fea0003800000 */
.L_x_3600:
        /* <DEDUP_REMOVED lines=39> */
.L_x_3603:
[----:B------:R-:W-:Y:S05]  /*3df0*/  BSYNC B0 ;  /* 0x0000000000007941 */ /* 0x000fea0003800000 */
.L_x_3602:
        /* <DEDUP_REMOVED lines=42> */
.L_x_3605:
[----:B------:R-:W-:Y:S05]  /*40a0*/  BSYNC B0 ;  /* 0x0000000000007941 */ /* 0x000fea0003800000 */
.L_x_3604:
        /* <DEDUP_REMOVED lines=42> */
.L_x_3607:
[----:B------:R-:W-:Y:S05]  /*4350*/  BSYNC B0 ;  /* 0x0000000000007941 */ /* 0x000fea0003800000 */
.L_x_3606:
        /* <DEDUP_REMOVED lines=42> */
.L_x_3609:
[----:B------:R-:W-:Y:S05]  /*4600*/  BSYNC B0 ;  /* 0x0000000000007941 */ /* 0x000fea0003800000 */
.L_x_3608:
        /* <DEDUP_REMOVED lines=42> */
.L_x_3611:
[----:B------:R-:W-:Y:S05]  /*48b0*/  BSYNC B0 ;  /* 0x0000000000007941 */ /* 0x000fea0003800000 */
.L_x_3610:
        /* <DEDUP_REMOVED lines=42> */
.L_x_3613:
[----:B------:R-:W-:Y:S05]  /*4b60*/  BSYNC B0 ;  /* 0x0000000000007941 */ /* 0x000fea0003800000 */
.L_x_3612:
        /* <DEDUP_REMOVED lines=30> */
.L_x_3624:
        /* <DEDUP_REMOVED lines=385> */
[----:B------:R-:W2:Y:S02]  /*6560*/  LDG.E.U16 R42, [R42.64] ;  /* 0x000000042a2a7981 */ /* 0x000ea4000c1e1500 */
[----:B--2---:R-:W-:Y:S01]  /*6570*/  HADD2.F32 R85, -RZ, R42.H0_H0 ;  /* 0x2000002aff557230 */ /* 0x004fe20000004100 */
[----:B------:R-:W-:Y:S05]  /*6580*/  BRA `(.L_x_3615) ;  /* 0x000000e000007947 */ /* 0x000fea0003800000 */
.L_x_3616:
        /* <DEDUP_REMOVED lines=12> */
[----:B------:R-:W2:Y:S02]  /*6650*/  LDG.E.U16 R42, [R42.64] ;  /* 0x000000042a2a7981 */ /* 0x000ea4000c1e1500 */
[----:B--2---:R-:W-:Y:S02]  /*6660*/  HADD2.F32 R85, -RZ, R42.H0_H0 ;  /* 0x2000002aff557230 */ /* 0x004fe40000004100 */
.L_x_3615:
        /* <DEDUP_REMOVED lines=91> */
.L_x_3618:
[----:B------:R-:W-:Y:S05]  /*6c20*/  BSYNC B0 ;  /* 0x0000000000007941 */ /* 0x000fea0003800000 */
.L_x_3617:
        /* <DEDUP_REMOVED lines=45> */
.L_x_3621:
        /* <DEDUP_REMOVED lines=32> */
.L_x_3622:
[----:B------:R0:W5:Y:S02]  /*7100*/  LDG.E R41, [R80.64] ;  /* 0x0000000450297981 */ /* 0x000164000c1e1900 */
.L_x_3623:
[----:B-----5:R-:W-:-:S05]  /*7110*/  IMAD.WIDE R40, R41, 0x4, R78 ;  /* 0x0000000429287825 */ /* 0x020fca00078e024e */
[----:B------:R1:W2:Y:S01]  /*7120*/  LDG.E R43, [R40.64] ;  /* 0x00000004282b7981 */ /* 0x0002a2000c1e1900 */
[----:B------:R-:W-:Y:S01]  /*7130*/  IMAD R93, R93, c[0x0][0x240], RZ ;  /* 0x000090005d5d7a24 */ /* 0x000fe200078e02ff */
[----:B------:R-:W-:-:S03]  /*7140*/  F2FP.PACK_AB R85, RZ, R85 ;  /* 0x00000055ff55723e */ /* 0x000fc600000000ff */
        /* <DEDUP_REMOVED lines=12> */
[----:B------:R1:W-:Y:S04]  /*7210*/  STG.E.U16 [R42.64], R85 ;  /* 0x000000552a007986 */ /* 0x0003e8000c101504 */
.L_x_3620:
[----:B------:R-:W-:Y:S05]  /*7220*/  BSYNC B0 ;  /* 0x0000000000007941 */ /* 0x000fea0003800000 */
.L_x_3619:
        /* <DEDUP_REMOVED lines=20> */
.L_x_3614:
        /* <DEDUP_REMOVED lines=27> */
[----:B-----5:R-:W-:-:S03]  /*7520*/  PRMT R3, R15, 0x7632, R3 ;  /* 0x000076320f037816 */ /* 0x020fc60000000003 */
        /* <DEDUP_REMOVED lines=34> */
[----:B------:R-:W2:Y:S04]  /*7750*/  S2R R40, SR_CTAID.Y ;  /* 0x0000000000287919 */ /* 0x000ea80000002600 */
[----:B------:R-:W3:Y:S02]  /*7760*/  LDS R25, [0x1080] ;  /* 0x00108000ff197984 */ /* 0x000ee40000000800 */
[----:B---3--:R-:W-:-:S13]  /*7770*/  ISETP.GE.AND P0, PT, R82, R25, PT ;  /* 0x000000195200720c */ /* 0x008fda0003f06270 */
[----:B------:R-:W-:Y:S05]  /*7780*/  @P0 BRA `(.L_x_3626) ;  /* 0x000000c000000947 */ /* 0x000fea0003800000 */
[----:B--2---:R-:W-:Y:S01]  /*7790*/  SHF.R.S32.HI R5, RZ, 0x1f, R151 ;  /* 0x0000001fff057819 */ /* 0x004fe20000011497 */
        /* <DEDUP_REMOVED lines=11> */
.L_x_3626:
[----:B--2---:R-:W-:Y:S05]  /*7850*/  BSYNC B0 ;  /* 0x0000000000007941 */ /* 0x004fea0003800000 */
.L_x_3625:
        /* <DEDUP_REMOVED lines=72> */
.L_x_3627:
[----:B------:R-:W-:Y:S05]  /*7ce0*/  EXIT ;  /* 0x000000000000794d */ /* 0x000fea0003800000 */
.L_x_3629:
        /* <DEDUP_REMOVED lines=9> */
.L_x_8891:


//--------------------- .text._Z25selective_scan_fwd_kernelI32Selective_Scan_fwd_kernel_traitsILi128ELi16ELi1ELb0ELb1ELb1ELb1ELb0EN3c104HalfEfS2_EEv13SSMParamsBase --------------------------
	.section	.text._Z25selective_scan_fwd_kernelI32Selective_Scan_fwd_kernel_traitsILi128ELi16ELi1ELb0ELb1ELb1ELb1ELb0EN3c104HalfEfS2_EEv13SSMParamsBase,"ax",@progbits
	.sectioninfo	@"SHI_REGISTERS=168"
	.align	128
        .global         _Z25selective_scan_fwd_kernelI32Selective_Scan_fwd_kernel_traitsILi128ELi16ELi1ELb0ELb1ELb1ELb1ELb0EN3c104HalfEfS2_EEv13SSMParamsBase
        .type           _Z25selective_scan_fwd_kernelI32Selective_Scan_fwd_kernel_traitsILi128ELi16ELi1ELb0ELb1ELb1ELb1ELb0EN3c104HalfEfS2_EEv13SSMParamsBase,@function
        .size           _Z25selective_scan_fwd_kernelI32Selective_Scan_fwd_kernel_traitsILi128ELi16ELi1ELb0ELb1ELb1ELb1ELb0EN3c104HalfEfS2_EEv13SSMParamsBase,(.L_x_8892 - _Z25selective_scan_fwd_kernelI32Selective_Scan_fwd_kernel_traitsILi128ELi16ELi1ELb0ELb1ELb1ELb1ELb0EN3c104HalfEfS2_EEv13SSMParamsBase)
        .other          _Z25selective_scan_fwd_kernelI32Selective_Scan_fwd_kernel_traitsILi128ELi16ELi1ELb0ELb1ELb1ELb1ELb0EN3c104HalfEfS2_EEv13SSMParamsBase,@"STO_CUDA_ENTRY STV_DEFAULT"
_Z25selective_scan_fwd_kernelI32Selective_Scan_fwd_kernel_traitsILi128ELi16ELi1ELb0ELb1ELb1ELb1ELb0EN3c104HalfEfS2_EEv13SSMParamsBase:
.text._Z25selective_scan_fwd_kernelI32Selective_Scan_fwd_kernel_traitsILi128ELi16ELi1ELb0ELb1ELb1ELb1ELb0EN3c104HalfEfS2_EEv13SSMParamsBase:
        /* <DEDUP_REMOVED lines=35> */
.L_x_3630:
        /* <DEDUP_REMOVED lines=29> */
.L_x_3631:
        /* <DEDUP_REMOVED lines=11> */
.L_x_3632:
        /* <DEDUP_REMOVED lines=177> */
.L_x_3633:
        /* <DEDUP_REMOVED lines=18> */
.L_x_3634:
[----:B------:R-:W-:-:S13]  /*10e0*/  ISETP.GE.AND P0, PT, R70, 0x1, PT ;  /* 0x000000014600780c */ /* 0x000fda0003f06270 */
[----:B------:R-:W-:Y:S05]  /*10f0*/  @!P0 EXIT ;  /* 0x000000000000894d */ /* 0x000fea0003800000 */
[----:B------:R-:W0:Y:S01]  /*1100*/  S2R R69, SR_LANEID ;  /* 0x0000000000457919 */ /* 0x000e220000000000 */
[C---:B------:R-:W-:Y:S01]  /*1110*/  LEA R80, P0, R0.reuse, R81, 0x2 ;  /* 0x0000005100507211 */ /* 0x040fe200078010ff */
[----:B------:R-:W-:Y:S02]  /*1120*/  IMAD.MOV.U32 R68, RZ, RZ, RZ ;  /* 0x000000ffff447224 */ /* 0x000fe400078e00ff */
[----:B------:R-:W-:Y:S01]  /*1130*/  IMAD.MOV.U32 R151, RZ, RZ, RZ ;  /* 0x000000ffff977224 */ /* 0x000fe200078e00ff */
[----:B------:R-:W-:Y:S02]  /*1140*/  LEA.HI.X R81, R0, R8, R3, 0x2, P0 ;  /* 0x0000000800517211 */ /* 0x000fe400000f1403 */
.L_x_3683:
        /* <DEDUP_REMOVED lines=181> */
[----:B0-----:R-:W-:-:S03]  /*1ca0*/  LEA R0, R69, R150, 0x4 ;  /* 0x0000009645007211 */ /* 0x001fc600078e20ff */
        /* <DEDUP_REMOVED lines=145> */
.L_x_3636:
[----:B---34-:R-:W-:Y:S05]  /*25c0*/  BSYNC B0 ;  /* 0x0000000000007941 */ /* 0x018fea0003800000 */
.L_x_3635:
        /* <DEDUP_REMOVED lines=37> */
.L_x_3638:
[----:B------:R-:W-:Y:S05]  /*2820*/  BSYNC B0 ;  /* 0x0000000000007941 */ /* 0x000fea0003800000 */
.L_x_3637:
        /* <DEDUP_REMOVED lines=37> */
.L_x_3640:
[----:B------:R-:W-:Y:S05]  /*2a80*/  BSYNC B0 ;  /* 0x0000000000007941 */ /* 0x000fea0003800000 */
.L_x_3639:
        /* <DEDUP_REMOVED lines=37> */
.L_x_3642:
[----:B------:R-:W-:Y:S05]  /*2ce0*/  BSYNC B0 ;  /* 0x0000000000007941 */ /* 0x000fea0003800000 */
.L_x_3641:
        /* <DEDUP_REMOVED lines=37> */
.L_x_3644:
[----:B------:R-:W-:Y:S05]  /*2f40*/  BSYNC B0 ;  /* 0x0000000000007941 */ /* 0x000fea0003800000 */
.L_x_3643:
        /* <DEDUP_REMOVED lines=37> */
.L_x_3646:
[----:B------:R-:W-:Y:S05]  /*31a0*/  BSYNC B0 ;  /* 0x0000000000007941 */ /* 0x000fea0003800000 */
.L_x_3645:
        /* <DEDUP_REMOVED lines=37> */
.L_x_3648:
[----:B------:R-:W-:Y:S05]  /*3400*/  BSYNC B0 ;  /* 0x0000000000007941 */ /* 0x000fea0003800000 */
.L_x_3647:
        /* <DEDUP_REMOVED lines=37> */
.L_x_3650:
[----:B------:R-:W-:Y:S05]  /*3660*/  BSYNC B0 ;  /* 0x0000000000007941 */ /* 0x000fea0003800000 */
.L_x_3649:
        /* <DEDUP_REMOVED lines=37> */
.L_x_3652:
[----:B------:R-:W-:Y:S05]  /*38c0*/  BSYNC B0 ;  /* 0x0000000000007941 */ /* 0x000fea0003800000 */
.L_x_3651:
        /* <DEDUP_REMOVED lines=37> */
.L_x_3654:
[----:B------:R-:W-:Y:S05]  /*3b20*/  BSYNC B0 ;  /* 0x0000000000007941 */ /* 0x000fea0003800000 */
.L_x_3653:
        /* <DEDUP_REMOVED lines=39> */
.L_x_3656:
[----:B------:R-:W-:Y:S05]  /*3da0*/  BSYNC B0 ;  /* 0x0000000000007941 */ /* 0x000fea0003800000 */
.L_x_3655:
        /* <DEDUP_REMOVED lines=41> */
.L_x_3658:
[----:B------:R-:W-:Y:S05]  /*4040*/  BSYNC B0 ;  /* 0x0000000000007941 */ /* 0x000fea0003800000 */
.L_x_3657:
        /* <DEDUP_REMOVED lines=42> */
.L_x_3660:
[----:B------:R-:W-:Y:S05]  /*42f0*/  BSYNC B0 ;  /* 0x0000000000007941 */ /* 0x000fea0003800000 */
.L_x_3659:
        /* <DEDUP_REMOVED lines=42> */
.L_x_3662:
[----:B------:R-:W-:Y:S05]  /*45a0*/  BSYNC B0 ;  /* 0x0000000000007941 */ /* 0x000fea0003800000 */
.L_x_3661:
        /* <DEDUP_REMOVED lines=42> */
.L_x_3664:
[----:B------:R-:W-:Y:S05]  /*4850*/  BSYNC B0 ;  /* 0x0000000000007941 */ /* 0x000fea0003800000 */
.L_x_3663:
        /* <DEDUP_REMOVED lines=42> */
.L_x_3666:
[----:B------:R-:W-:Y:S05]  /*4b00*/  BSYNC B0 ;  /* 0x0000000000007941 */ /* 0x000fea0003800000 */
.L_x_3665:
        /* <DEDUP_REMOVED lines=30> */
.L_x_3677:
        /* <DEDUP_REMOVED lines=385> */
.L_x_3669:
        /* <DEDUP_REMOVED lines=14> */
.L_x_3668:
        /* <DEDUP_REMOVED lines=87> */
[-C--:B------:R-:W-:Y:S01]  /*6b50*/  @!P5 MOV R86, R84.reuse ;  /* 0x000000540056d202 */ /* 0x080fe20000000f00 */
[----:B------:R-:W-:Y:S02]  /*6b60*/  @!P5 IMAD.MOV.U32 R87, RZ, RZ, R85 ;  /* 0x000000ffff57d224 */ /* 0x000fe400078e0055 */
[C---:B0-----:R-:W-:Y:S02]  /*6b70*/  FFMA.FTZ R85, R42.reuse, R85, R43 ;  /* 0x000000552a557223 */ /* 0x041fe4000001002b */
[----:B------:R-:W-:Y:S02]  /*6b80*/  FMUL.FTZ R84, R42, R84 ;  /* 0x000000542a547220 */ /* 0x000fe40000410000 */
.L_x_3671:
[----:B------:R-:W-:Y:S05]  /*6b90*/  BSYNC B0 ;  /* 0x0000000000007941 */ /* 0x000fea0003800000 */
.L_x_3670:
        /* <DEDUP_REMOVED lines=34> */
[----:B------:R-:W-:Y:S01]  /*6dc0*/  IMAD R93, R93, c[0x0][0x240], RZ ;  /* 0x000090005d5d7a24 */ /* 0x000fe200078e02ff */
[----:B------:R-:W-:Y:S01]  /*6dd0*/  F2FP.PACK_AB R85, RZ, R85 ;  /* 0x00000055ff55723e */ /* 0x000fe200000000ff */
[----:B------:R-:W-:Y:S02]  /*6de0*/  IMAD.MOV.U32 R40, RZ, RZ, R91 ;  /* 0x000000ffff287224 */ /* 0x000fe400078e005b */
        /* <DEDUP_REMOVED lines=8> */
.L_x_3674:
        /* <DEDUP_REMOVED lines=32> */
.L_x_3675:
[----:B------:R0:W5:Y:S02]  /*7070*/  LDG.E R41, [R80.64] ;  /* 0x0000000450297981 */ /* 0x000164000c1e1900 */
.L_x_3676:
        /* <DEDUP_REMOVED lines=17> */
.L_x_3673:
[----:B------:R-:W-:Y:S05]  /*7190*/  BSYNC B0 ;  /* 0x0000000000007941 */ /* 0x000fea0003800000 */
.L_x_3672:
        /* <DEDUP_REMOVED lines=20> */
.L_x_3667:
        /* <DEDUP_REMOVED lines=111> */
.L_x_3679:
[----:B------:R-:W-:Y:S05]  /*79d0*/  BSYNC B0 ;  /* 0x0000000000007941 */ /* 0x000fea0003800000 */
.L_x_3678:
        /* <DEDUP_REMOVED lines=320> */
.L_x_3681:
[----:B------:R-:W-:Y:S05]  /*8de0*/  BSYNC B0 ;  /* 0x0000000000007941 */ /* 0x000fea0003800000 */
.L_x_3680:
        /* <DEDUP_REMOVED lines=55> */
.L_x_3682:
[----:B------:R-:W-:Y:S05]  /*9160*/  EXIT ;  /* 0x000000000000794d */ /* 0x000fea0003800000 */
.L_x_3684:
        /* <DEDUP_REMOVED lines=9> */
.L_x_8892:


//--------------------- .text._Z25selective_scan_fwd_kernelI32Selective_Scan_fwd_kernel_traitsILi128ELi16ELi1ELb0ELb1ELb1ELb1ELb1EN3c104HalfEfS2_EEv13SSMParamsBase --------------------------
	.section	.text._Z25selective_scan_fwd_kernelI32Selective_Scan_fwd_kernel_traitsILi128ELi16ELi1ELb0ELb1ELb1ELb1ELb1EN3c104HalfEfS2_EEv13SSMParamsBase,"ax",@progbits
	.sectioninfo	@"SHI_REGISTERS=168"
	.align	128
        .global         _Z25selective_scan_fwd_kernelI32Selective_Scan_fwd_kernel_traitsILi128ELi16ELi1ELb0ELb1ELb1ELb1ELb1EN3c104HalfEfS2_EEv13SSMParamsBase
        .type           _Z25selective_scan_fwd_kernelI32Selective_Scan_fwd_kernel_traitsILi128ELi16ELi1ELb0ELb1ELb1ELb1ELb1EN3c104HalfEfS2_EEv13SSMParamsBase,@function
        .size           _Z25selective_scan_fwd_kernelI32Selective_Scan_fwd_kernel_traitsILi128ELi16ELi1ELb0ELb1ELb1ELb1ELb1EN3c104HalfEfS2_EEv13SSMParamsBase,(.L_x_8893 - _Z25selective_scan_fwd_kernelI32Selective_Scan_fwd_kernel_traitsILi128ELi16ELi1ELb0ELb1ELb1ELb1ELb1EN3c104HalfEfS2_EEv13SSMParamsBase)
        .other          _Z25selective_scan_fwd_kernelI32Selective_Scan_fwd_kernel_traitsILi128ELi16ELi1ELb0ELb1ELb1ELb1ELb1EN3c104HalfEfS2_EEv13SSMParamsBase,@"STO_CUDA_ENTRY STV_DEFAULT"
_Z25selective_scan_fwd_kernelI32Selective_Scan_fwd_kernel_traitsILi128ELi16ELi1ELb0ELb1ELb1ELb1ELb1EN3c104HalfEfS2_EEv13SSMParamsBase:
.text._Z25selective_scan_fwd_kernelI32Selective_Scan_fwd_kernel_traitsILi128ELi16ELi1ELb0ELb1ELb1ELb1ELb1EN3c104HalfEfS2_EEv13SSMParamsBase:
        /* <DEDUP_REMOVED lines=36> */
.L_x_3685:
        /* <DEDUP_REMOVED lines=28> */
.L_x_3686:
        /* <DEDUP_REMOVED lines=11> */
.L_x_3687:
        /* <DEDUP_REMOVED lines=35> */
[----:B------:R-:W-:Y:S01]  /*06e0*/  @P2 IMAD.MOV.U32 R2, RZ, RZ, c[0x0][0x2c4] ;  /* 0x0000b100ff022624 */ /* 0x000fe200078e00ff */
[----:B------:R-:W-:Y:S01]  /*06f0*/  HFMA2.MMA R147, -RZ, RZ, 0, 0 ;  /* 0x00000000ff937435 */ /* 0x000fe200000001ff */
        /* <DEDUP_REMOVED lines=27> */
[----:B------:R-:W-:-:S04]  /*08b0*/  @!P2 IADD3 R2, R2, -R15, RZ ;  /* 0x8000000f0202a210 */ /* 0x000fc80007ffe0ff */
[----:B------:R-:W-:Y:S02]  /*08c0*/  ISETP.GE.U32.AND P1, PT, R2, R15, PT ;  /* 0x0000000f0200720c */ /* 0x000fe40003f26070 */
[----:B------:R-:W-:Y:S01]  /*08d0*/  LOP3.LUT R2, R158, c[0x0][0x174], RZ, 0x3c, !PT ;  /* 0x00005d009e027a12 */ /* 0x000fe200078e3cff */
[----:B------:R-:W-:Y:S01]  /*08e0*/  IMAD R5, R14, c[0x0][0x1a0], RZ ;  /* 0x000068000e057a24 */ /* 0x000fe200078e02ff */
[----:B------:R-:W-:Y:S01]  /*08f0*/  @!P2 IADD3 R10, R10, 0x1, RZ ;  /* 0x000000010a0aa810 */ /* 0x000fe20007ffe0ff */
[----:B------:R-:W-:Y:S01]  /*0900*/  IMAD R9, R14, c[0x0][0x1e0], RZ ;  /* 0x000078000e097a24 */ /* 0x000fe200078e02ff */
[----:B------:R-:W-:Y:S01]  /*0910*/  ISETP.GE.AND P3, PT, R2, RZ, PT ;  /* 0x000000ff0200720c */ /* 0x000fe20003f66270 */
[C---:B------:R-:W-:Y:S01]  /*0920*/  IMAD R15, R150.reuse, c[0x0][0x1a4], R5 ;  /* 0x00006900960f7a24 */ /* 0x040fe200078e0205 */
[----:B------:R-:W-:Y:S01]  /*0930*/  ISETP.NE.AND P2, PT, RZ, c[0x0][0x174], PT ;  /* 0x00005d00ff007a0c */ /* 0x000fe20003f45270 */
[----:B------:R-:W-:-:S04]  /*0940*/  IMAD.WIDE.U32 R4, R150, c[0x0][0x1e0], RZ ;  /* 0x0000780096047a25 */ /* 0x000fc800078e00ff */
[----:B------:R-:W-:Y:S01]  /*0950*/  IMAD R11, R150, c[0x0][0x1e4], R9 ;  /* 0x00007900960b7a24 */ /* 0x000fe200078e0209 */
[----:B------:R-:W-:Y:S01]  /*0960*/  @P1 IADD3 R10, R10, 0x1, RZ ;  /* 0x000000010a0a1810 */ /* 0x000fe20007ffe0ff */
[----:B------:R-:W-:-:S04]  /*0970*/  IMAD.WIDE.U32 R6, R150, c[0x0][0x1a0], RZ ;  /* 0x0000680096067a25 */ /* 0x000fc800078e00ff */
[----:B------:R-:W-:Y:S02]  /*0980*/  IMAD.IADD R5, R5, 0x1, R11 ;  /* 0x0000000105057824 */ /* 0x000fe400078e020b */
[----:B------:R-:W-:Y:S02]  /*0990*/  IMAD.IADD R9, R7, 0x1, R15 ;  /* 0x0000000107097824 */ /* 0x000fe400078e020f */
[C---:B------:R-:W-:Y:S02]  /*09a0*/  IMAD R11, R14.reuse, c[0x0][0x1f0], RZ ;  /* 0x00007c000e0b7a24 */ /* 0x040fe400078e02ff */
[----:B------:R-:W-:Y:S02]  /*09b0*/  IMAD R17, R14, c[0x0][0x1c0], RZ ;  /* 0x000070000e117a24 */ /* 0x000fe400078e02ff */
[----:B------:R-:W-:Y:S02]  /*09c0*/  IMAD.MOV.U32 R15, RZ, RZ, R10 ;  /* 0x000000ffff0f7224 */ /* 0x000fe400078e000a */
[----:B------:R-:W-:-:S02]  /*09d0*/  IMAD.MOV.U32 R8, RZ, RZ, R6 ;  /* 0x000000ffff087224 */ /* 0x000fc400078e0006 */
[----:B------:R-:W-:-:S04]  /*09e0*/  IMAD.WIDE.U32 R6, R150, c[0x0][0x1f0], RZ ;  /* 0x00007c0096067a25 */ /* 0x000fc800078e00ff */
[C---:B------:R-:W-:Y:S02]  /*09f0*/  IMAD R19, R150.reuse, c[0x0][0x1f4], R11 ;  /* 0x00007d0096137a24 */ /* 0x040fe400078e020b */
[----:B------:R-:W-:Y:S02]  /*0a00*/  IMAD R21, R150, c[0x0][0x1c4], R17 ;  /* 0x0000710096157a24 */ /* 0x000fe400078e0211 */
        /* <DEDUP_REMOVED lines=18> */
[----:B------:R-:W-:Y:S02]  /*0b30*/  LEA.HI.X R75, R4, c[0x0][0x25c], R75, 0x1, P2 ;  /* 0x00009700044b7a11 */ /* 0x000fe400010f0c4b */
[----:B------:R-:W-:Y:S02]  /*0b40*/  ISETP.NE.U32.AND P2, PT, RZ, c[0x0][0x2c8], PT ;  /* 0x0000b200ff007a0c */ /* 0x000fe40003f45070 */
[----:B------:R-:W-:Y:S01]  /*0b50*/  ISETP.NE.AND.EX P3, PT, RZ, c[0x0][0x2dc], PT, P3 ;  /* 0x0000b700ff007a0c */ /* 0x000fe20003f65330 */
[----:B------:R-:W-:Y:S01]  /*0b60*/  IMAD R19, R158, c[0x0][0x1fc], R19 ;  /* 0x00007f009e137a24 */ /* 0x000fe200078e0213 */
[----:B------:R-:W-:-:S03]  /*0b70*/  ISETP.NE.AND.EX P2, PT, RZ, c[0x0][0x2cc], PT, P2 ;  /* 0x0000b300ff007a0c */ /* 0x000fc60003f45320 */
[----:B------:R-:W-:Y:S01]  /*0b80*/  IMAD.IADD R9, R157, 0x1, R19 ;  /* 0x000000019d097824 */ /* 0x000fe200078e0213 */
[----:B------:R-:W-:Y:S01]  /*0b90*/  LEA R157, P1, R156, c[0x0][0x278], 0x1 ;  /* 0x00009e009c9d7a11 */ /* 0x000fe200078208ff */
[----:B------:R-:W-:Y:S01]  /*0ba0*/  IMAD R2, R2, c[0x0][0x1d8], RZ ;  /* 0x0000760002027a24 */ /* 0x000fe200078e02ff */
[----:B------:R-:W-:Y:S01]  /*0bb0*/  HFMA2.MMA R5, -RZ, RZ, 0, 0 ;  /* 0x00000000ff057435 */ /* 0x000fe200000001ff */
[----:B------:R-:W-:Y:S01]  /*0bc0*/  IMAD.MOV.U32 R16, RZ, RZ, RZ ;  /* 0x000000ffff107224 */ /* 0x000fe200078e00ff */
[----:B------:R-:W-:Y:S02]  /*0bd0*/  LEA.HI.X R156, R156, c[0x0][0x27c], R9, 0x1, P1 ;  /* 0x00009f009c9c7a11 */ /* 0x000fe400008f0c09 */
[----:B------:R-:W-:Y:S01]  /*0be0*/  ISETP.NE.U32.AND P1, PT, RZ, c[0x0][0x2e0], PT ;  /* 0x0000b800ff007a0c */ /* 0x000fe20003f25070 */
[----:B------:R-:W-:Y:S01]  /*0bf0*/  @P3 IMAD.MOV.U32 R16, RZ, RZ, c[0x0][0x2d8] ;  /* 0x0000b600ff103624 */ /* 0x000fe200078e00ff */
[C---:B----4-:R-:W-:Y:S01]  /*0c00*/  IADD3 R14, -R150.reuse, R13, RZ ;  /* 0x0000000d960e7210 */ /* 0x050fe20007ffe1ff */
[----:B------:R-:W-:Y:S01]  /*0c10*/  IMAD.WIDE.U32 R10, R150, c[0x0][0x1c0], RZ ;  /* 0x00007000960a7a25 */ /* 0x000fe200078e00ff */
[----:B------:R-:W-:-:S03]  /*0c20*/  ISETP.NE.AND.EX P1, PT, RZ, c[0x0][0x2e4], PT, P1 ;  /* 0x0000b900ff007a0c */ /* 0x000fc60003f25310 */
[----:B------:R-:W-:Y:S02]  /*0c30*/  IMAD R73, R15, c[0x0][0x1dc], R2 ;  /* 0x000077000f497a24 */ /* 0x000fe400078e0202 */
[----:B------:R-:W-:Y:S02]  /*0c40*/  IMAD.MOV.U32 R81, RZ, RZ, RZ ;  /* 0x000000ffff517224 */ /* 0x000fe400078e00ff */
[----:B------:R-:W-:Y:S02]  /*0c50*/  IMAD.MOV.U32 R8, RZ, RZ, RZ ;  /* 0x000000ffff087224 */ /* 0x000fe400078e00ff */
[----:B------:R-:W-:Y:S02]  /*0c60*/  IMAD.MOV.U32 R12, RZ, RZ, RZ ;  /* 0x000000ffff0c7224 */ /* 0x000fe400078e00ff */
[----:B------:R-:W-:Y:S02]  /*0c70*/  IMAD.MOV.U32 R2, RZ, RZ, RZ ;  /* 0x000000ffff027224 */ /* 0x000fe400078e00ff */
[----:B------:R-:W-:-:S02]  /*0c80*/  @P2 IMAD.MOV.U32 R81, RZ, RZ, c[0x0][0x2c8] ;  /* 0x0000b200ff512624 */ /* 0x000fc400078e00ff */
[----:B------:R-:W-:Y:S01]  /*0c90*/  @P2 IMAD.MOV.U32 R8, RZ, RZ, c[0x0][0x2cc] ;  /* 0x0000b300ff082624 */ /* 0x000fe200078e00ff */
[----:B------:R-:W-:Y:S01]  /*0ca0*/  ISETP.NE.U32.AND P2, PT, R16, RZ, PT ;  /* 0x000000ff1000720c */ /* 0x000fe20003f45070 */
[----:B------:R-:W-:Y:S02]  /*0cb0*/  @P3 IMAD.MOV.U32 R12, RZ, RZ, c[0x0][0x2dc] ;  /* 0x0000b700ff0c3624 */ /* 0x000fe400078e00ff */
[----:B------:R-:W-:Y:S02]  /*0cc0*/  IMAD.IADD R11, R11, 0x1, R21 ;  /* 0x000000010b0b7824 */ /* 0x000fe400078e0215 */
[----:B------:R-:W-:Y:S01]  /*0cd0*/  @P3 IMAD.MOV.U32 R2, RZ, RZ, c[0x0][0x2d8] ;  /* 0x0000b600ff023624 */ /* 0x000fe200078e00ff */
        /* <DEDUP_REMOVED lines=9> */
[----:B------:R-:W-:Y:S02]  /*0d70*/  @P1 ISETP.NE.U32.AND P5, PT, RZ, c[0x0][0x2e0], PT ;  /* 0x0000b800ff001a0c */ /* 0x000fe40003fa5070 */
[----:B0-----:R-:W-:Y:S02]  /*0d80*/  MOV R12, R2 ;  /* 0x00000002000c7202 */ /* 0x001fe40000000f00 */
[----:B------:R-:W-:-:S03]  /*0d90*/  LEA.HI.X R73, R6, c[0x0][0x264], R73, 0x1, P4 ;  /* 0x0000990006497a11 */ /* 0x000fc600020f0c49 */
[----:B------:R0:W-:Y:S01]  /*0da0*/  STL.64 [R1], R12 ;  /* 0x0000000c01007387 */ /* 0x0001e20000100a00 */
[----:B------:R-:W-:Y:S02]  /*0db0*/  PLOP3.LUT P4, PT, PT, PT, PT, 0x8, 0x0 ;  /* 0x000000000000781c */ /* 0x000fe40003f8e170 */
[----:B------:R-:W-:Y:S01]  /*0dc0*/  @P1 ISETP.NE.AND.EX P4, PT, RZ, c[0x0][0x2e4], PT, P5 ;  /* 0x0000b900ff001a0c */ /* 0x000fe20003f85350 */
[----:B------:R-:W-:Y:S01]  /*0dd0*/  IMAD.MOV.U32 R72, RZ, RZ, c[0x0][0x18c] ;  /* 0x00006300ff487624 */ /* 0x000fe200078e00ff */
[----:B------:R-:W-:Y:S01]  /*0de0*/  MOV R4, RZ ;  /* 0x000000ff00047202 */ /* 0x000fe20000000f00 */
[----:B------:R-:W-:Y:S02]  /*0df0*/  IMAD.MOV.U32 R7, RZ, RZ, RZ ;  /* 0x000000ffff077224 */ /* 0x000fe400078e00ff */
[----:B------:R-:W-:Y:S01]  /*0e00*/  @P1 IMAD.MOV.U32 R7, RZ, RZ, c[0x0][0x2e0] ;  /* 0x0000b800ff071624 */ /* 0x000fe200078e00ff */
[----:B------:R-:W-:Y:S01]  /*0e10*/  SEL R72, R72, 0x800, P6 ;  /* 0x0000080048487807 */ /* 0x000fe20003000000 */
[----:B------:R-:W-:Y:S01]  /*0e20*/  @P1 IMAD.MOV.U32 R4, RZ, RZ, c[0x0][0x2e4] ;  /* 0x0000b900ff041624 */ /* 0x000fe200078e00ff */
[----:B--2---:R-:W-:-:S05]  /*0e30*/  @!P0 SHF.R.S32.HI R92, RZ, 0x1f, R77 ;  /* 0x0000001fff5c8819 */ /* 0x004fca000001144d */
        /* <DEDUP_REMOVED lines=31> */
.L_x_3688:
        /* <DEDUP_REMOVED lines=18> */
.L_x_3689:
[----:B------:R-:W-:-:S13]  /*1150*/  ISETP.GE.AND P0, PT, R70, 0x1, PT ;  /* 0x000000014600780c */ /* 0x000fda0003f06270 */
[----:B------:R-:W-:Y:S05]  /*1160*/  @!P0 EXIT ;  /* 0x000000000000894d */ /* 0x000fea0003800000 */
[----:B------:R-:W0:Y:S01]  /*1170*/  S2R R69, SR_LANEID ;  /* 0x0000000000457919 */ /* 0x000e220000000000 */
[C---:B------:R-:W-:Y:S01]  /*1180*/  LEA R80, P0, R0.reuse, R81, 0x2 ;  /* 0x0000005100507211 */ /* 0x040fe200078010ff */
[----:B------:R-:W-:Y:S02]  /*1190*/  IMAD.MOV.U32 R68, RZ, RZ, RZ ;  /* 0x000000ffff447224 */ /* 0x000fe400078e00ff */
[----:B------:R-:W-:Y:S01]  /*11a0*/  IMAD.MOV.U32 R152, RZ, RZ, RZ ;  /* 0x000000ffff987224 */ /* 0x000fe200078e00ff */
[----:B------:R-:W-:Y:S02]  /*11b0*/  LEA.HI.X R81, R0, R8, R3, 0x2, P0 ;  /* 0x0000000800517211 */ /* 0x000fe400000f1403 */
.L_x_3738:
        /* <DEDUP_REMOVED lines=10> */
[----:B-----5:R-:W-:Y:S01]  /*1260*/  @!P0 IADD3 R5, R4, -R152, RZ ;  /* 0x8000009804058210 */ /* 0x020fe20007ffe0ff */
        /* <DEDUP_REMOVED lines=320> */
.L_x_3691:
[----:B---34-:R-:W-:Y:S05]  /*2670*/  BSYNC B0 ;  /* 0x0000000000007941 */ /* 0x018fea0003800000 */
.L_x_3690:
        /* <DEDUP_REMOVED lines=37> */
.L_x_3693:
[----:B------:R-:W-:Y:S05]  /*28d0*/  BSYNC B0 ;  /* 0x0000000000007941 */ /* 0x000fea0003800000 */
.L_x_3692:
        /* <DEDUP_REMOVED lines=37> */
.L_x_3695:
[----:B------:R-:W-:Y:S05]  /*2b30*/  BSYNC B0 ;  /* 0x0000000000007941 */ /* 0x000fea0003800000 */
.L_x_3694:
        /* <DEDUP_REMOVED lines=37> */
.L_x_3697:
[----:B------:R-:W-:Y:S05]  /*2d90*/  BSYNC B0 ;  /* 0x0000000000007941 */ /* 0x000fea0003800000 */
.L_x_3696:
        /* <DEDUP_REMOVED lines=37> */
.L_x_3699:
[----:B------:R-:W-:Y:S05]  /*2ff0*/  BSYNC B0 ;  /* 0x0000000000007941 */ /* 0x000fea0003800000 */
.L_x_3698:
        /* <DEDUP_REMOVED lines=37> */
.L_x_3701:
[----:B------:R-:W-:Y:S05]  /*3250*/  BSYNC B0 ;  /* 0x0000000000007941 */ /* 0x000fea0003800000 */
.L_x_3700:
        /* <DEDUP_REMOVED lines=37> */
.L_x_3703:
[----:B------:R-:W-:Y:S05]  /*34b0*/  BSYNC B0 ;  /* 0x0000000000007941 */ /* 0x000fea0003800000 */
.L_x_3702:
        /* <DEDUP_REMOVED lines=37> */
.L_x_3705:
[----:B------:R-:W-:Y:S05]  /*3710*/  BSYNC B0 ;  /* 0x0000000000007941 */ /* 0x000fea0003800000 */
.L_x_3704:
        /* <DEDUP_REMOVED lines=37> */
.L_x_3707:
[----:B------:R-:W-:Y:S05]  /*3970*/  BSYNC B0 ;  /* 0x0000000000007941 */ /* 0x000fea0003800000 */
.L_x_3706:
        /* <DEDUP_REMOVED lines=37> */
.L_x_3709:
[----:B------:R-:W-:Y:S05]  /*3bd0*/  BSYNC B0 ;  /* 0x0000000000007941 */ /* 0x000fea0003800000 */
.L_x_3708:
        /* <DEDUP_REMOVED lines=39> */
.L_x_3711:
[----:B------:R-:W-:Y:S05]  /*3e50*/  BSYNC B0 ;  /* 0x0000000000007941 */ /* 0x000fea0003800000 */
.L_x_3710:
        /* <DEDUP_REMOVED lines=42> */
.L_x_3713:
[----:B------:R-:W-:Y:S05]  /*4100*/  BSYNC B0 ;  /* 0x0000000000007941 */ /* 0x000fea0003800000 */
.L_x_3712:
        /* <DEDUP_REMOVED lines=42> */
.L_x_3715:
[----:B------:R-:W-:Y:S05]  /*43b0*/  BSYNC B0 ;  /* 0x0000000000007941 */ /* 0x000fea0003800000 */
.L_x_3714:
        /* <DEDUP_REMOVED lines=42> */
.L_x_3717:
[----:B------:R-:W-:Y:S05]  /*4660*/  BSYNC B0 ;  /* 0x0000000000007941 */ /* 0x000fea0003800000 */
.L_x_3716:
        /* <DEDUP_REMOVED lines=42> */
.L_x_3719:
[----:B------:R-:W-:Y:S05]  /*4910*/  BSYNC B0 ;  /* 0x0000000000007941 */ /* 0x000fea0003800000 */
.L_x_3718:
        /* <DEDUP_REMOVED lines=42> */
.L_x_3721:
[----:B------:R-:W-:Y:S05]  /*4bc0*/  BSYNC B0 ;  /* 0x0000000000007941 */ /* 0x000fea0003800000 */
.L_x_3720:
        /* <DEDUP_REMOVED lines=30> */
.L_x_3732:
        /* <DEDUP_REMOVED lines=385> */
.L_x_3724:
        /* <DEDUP_REMOVED lines=14> */
.L_x_3723:
        /* <DEDUP_REMOVED lines=91> */
.L_x_3726:
[----:B------:R-:W-:Y:S05]  /*6c50*/  BSYNC B0 ;  /* 0x0000000000007941 */ /* 0x000fea0003800000 */
.L_x_3725:
        /* <DEDUP_REMOVED lines=39> */
[----:B------:R-:W-:-:S05]  /*6ed0*/  IMAD.WIDE.U32 R40, R0, c[0x0][0x240], R40 ;  /* 0x0000900000287a25 */ /* 0x000fca00078e0028 */
[----:B------:R-:W-:Y:S02]  /*6ee0*/  IADD3 R93, R41, R93, RZ ;  /* 0x0000005d295d7210 */ /* 0x000fe40007ffe0ff */
[----:B------:R-:W-:-:S04]  /*6ef0*/  LEA R42, P5, R40, c[0x0][0x290], 0x1 ;  /* 0x0000a400282a7a11 */ /* 0x000fc800078a08ff */
[----:B------:R-:W-:-:S05]  /*6f00*/  LEA.HI.X R43, R40, c[0x0][0x294], R93, 0x1, P5 ;  /* 0x0000a500282b7a11 */ /* 0x000fca00028f0c5d */
[----:B------:R0:W-:Y:S01]  /*6f10*/  STG.E.U16 [R42.64], R85 ;  /* 0x000000552a007986 */ /* 0x0001e2000c101504 */
[----:B------:R-:W-:Y:S05]  /*6f20*/  BRA `(.L_x_3728) ;  /* 0x0000032000007947 */ /* 0x000fea0003800000 */
.L_x_3729:
        /* <DEDUP_REMOVED lines=32> */
.L_x_3730:
[----:B------:R0:W5:Y:S02]  /*7130*/  LDG.E R41, [R80.64] ;  /* 0x0000000450297981 */ /* 0x000164000c1e1900 */
.L_x_3731:
        /* <DEDUP_REMOVED lines=16> */
[----:B------:R1:W-:Y:S04]  /*7240*/  STG.E.U16 [R42.64], R85 ;  /* 0x000000552a007986 */ /* 0x0003e8000c101504 */
.L_x_3728:
[----:B------:R-:W-:Y:S05]  /*7250*/  BSYNC B0 ;  /* 0x0000000000007941 */ /* 0x000fea0003800000 */
.L_x_3727:
        /* <DEDUP_REMOVED lines=20> */
.L_x_3722:
        /* <DEDUP_REMOVED lines=110> */
.L_x_3734:
[----:B------:R-:W-:Y:S05]  /*7a80*/  BSYNC B0 ;  /* 0x0000000000007941 */ /* 0x000fea0003800000 */
.L_x_3733:
        /* <DEDUP_REMOVED lines=320> */
.L_x_3736:
[----:B------:R-:W-:Y:S05]  /*8e90*/  BSYNC B0 ;  /* 0x0000000000007941 */ /* 0x000fea0003800000 */
.L_x_3735:
        /* <DEDUP_REMOVED lines=55> */
.L_x_3737:
[----:B------:R-:W-:Y:S05]  /*9210*/  EXIT ;  /* 0x000000000000794d */ /* 0x000fea0003800000 */
.L_x_3739:
        /* <DEDUP_REMOVED lines=14> */
.L_x_8893:


//--------------------- .text._Z25selective_scan_fwd_kernelI32Selective_Scan_fwd_kernel_traitsILi128ELi16ELi1ELb1ELb1ELb1ELb0ELb0EN3c104HalfEfS2_EEv13SSMParamsBase --------------------------
	.section	.text._Z25selective_scan_fwd_kernelI32Selective_Scan_fwd_kernel_traitsILi128ELi16ELi1ELb1ELb1ELb1ELb0ELb0EN3c104HalfEfS2_EEv13SSMParamsBase,"ax",@progbits
	.sectioninfo	@"SHI_REGISTERS=168"
	.align	128
        .global         _Z25selective_scan_fwd_kernelI32Selective_Scan_fwd_kernel_traitsILi128ELi16ELi1ELb1ELb1ELb1ELb0ELb0EN3c104HalfEfS2_EEv13SSMParamsBase
        .type           _Z25selective_scan_fwd_kernelI32Selective_Scan_fwd_kernel_traitsILi128ELi16ELi1ELb1ELb1ELb1ELb0ELb0EN3c104HalfEfS2_EEv13SSMParamsBase,@function
        .size           _Z25selective_scan_fwd_kernelI32Selective_Scan_fwd_kernel_traitsILi128ELi16ELi1ELb1ELb1ELb1ELb0ELb0EN3c104HalfEfS2_EEv13SSMParamsBase,(.L_x_8894 - _Z25selective_scan_fwd_kernelI32Selective_Scan_fwd_kernel_traitsILi128ELi16ELi1ELb1ELb1ELb1ELb0ELb0EN3c104HalfEfS2_EEv13SSMParamsBase)
        .other          _Z25selective_scan_fwd_kernelI32Selective_Scan_fwd_kernel_traitsILi128ELi16ELi1ELb1ELb1ELb1ELb0ELb0EN3c104HalfEfS2_EEv13SSMParamsBase,@"STO_CUDA_ENTRY STV_DEFAULT"
_Z25selective_scan_fwd_kernelI32Selective_Scan_fwd_kernel_traitsILi128ELi16ELi1ELb1ELb1ELb1ELb0ELb0EN3c104HalfEfS2_EEv13SSMParamsBase:
.text._Z25selective_scan_fwd_kernelI32Selective_Scan_fwd_kernel_traitsILi128ELi16ELi1ELb1ELb1ELb1ELb0ELb0EN3c104HalfEfS2_EEv13SSMParamsBase:
        /* <DEDUP_REMOVED lines=35> */
.L_x_3740:
        /* <DEDUP_REMOVED lines=27> */
.L_x_3741:
        /* <DEDUP_REMOVED lines=11> */
.L_x_3742:
        /* <DEDUP_REMOVED lines=178> */
.L_x_3743:
        /* <DEDUP_REMOVED lines=18> */
.L_x_3744:
        /* <DEDUP_REMOVED lines=24> */
.L_x_3789:
[----:B------:R-:W2:Y:S01]  /*1250*/  LDL R25, [R1] ;  /* 0x0000000001197983 */ /* 0x000ea20000100800 */
[----:B------:R-:W-:-:S04]  /*1260*/  ISETP.NE.U32.AND P0, PT, R165, RZ, PT ;  /* 0x000000ffa500720c */ /* 0x000fc80003f05070 */
[----:B--2---:R-:W-:-:S13]  /*1270*/  ISETP.NE.AND.EX P0, PT, R25, RZ, PT, P0 ;  /* 0x000000ff1900720c */ /* 0x004fda0003f05300 */
        /* <DEDUP_REMOVED lines=17> */
[----:B------:R-:W-:-:S03]  /*1390*/  IADD3 R38, P0, R102, R149, RZ ;  /* 0x0000009566267210 */ /* 0x000fc60007f1e0ff */
[----:B------:R-:W-:Y:S01]  /*13a0*/  IMAD.IADD R27, R26, 0x1, R19 ;  /* 0x000000011a1b7824 */ /* 0x000fe200078e0213 */
        /* <DEDUP_REMOVED lines=72> */
.L_x_3746:
[----:B-12---:R-:W-:Y:S05]  /*1830*/  BSYNC B0 ;  /* 0x0000000000007941 */ /* 0x006fea0003800000 */
.L_x_3745:
        /* <DEDUP_REMOVED lines=36> */
.L_x_3748:
[----:B------:R-:W-:Y:S05]  /*1a80*/  BSYNC B0 ;  /* 0x0000000000007941 */ /* 0x000fea0003800000 */
.L_x_3747:
        /* <DEDUP_REMOVED lines=38> */
.L_x_3750:
[----:B------:R-:W-:Y:S05]  /*1cf0*/  BSYNC B0 ;  /* 0x0000000000007941 */ /* 0x000fea0003800000 */
.L_x_3749:
        /* <DEDUP_REMOVED lines=36> */
.L_x_3752:
[----:B------:R-:W-:Y:S05]  /*1f40*/  BSYNC B0 ;  /* 0x0000000000007941 */ /* 0x000fea0003800000 */
.L_x_3751:
        /* <DEDUP_REMOVED lines=38> */
.L_x_3754:
[----:B------:R-:W-:Y:S05]  /*21b0*/  BSYNC B0 ;  /* 0x0000000000007941 */ /* 0x000fea0003800000 */
.L_x_3753:
        /* <DEDUP_REMOVED lines=39> */
.L_x_3756:
[----:B------:R-:W-:Y:S05]  /*2430*/  BSYNC B0 ;  /* 0x0000000000007941 */ /* 0x000fea0003800000 */
.L_x_3755:
        /* <DEDUP_REMOVED lines=41> */
.L_x_3758:
[----:B------:R-:W-:Y:S05]  /*26d0*/  BSYNC B0 ;  /* 0x0000000000007941 */ /* 0x000fea0003800000 */
.L_x_3757:
        /* <DEDUP_REMOVED lines=39> */
.L_x_3760:
[----:B------:R-:W-:Y:S05]  /*2950*/  BSYNC B0 ;  /* 0x0000000000007941 */ /* 0x000fea0003800000 */
.L_x_3759:
        /* <DEDUP_REMOVED lines=42> */
.L_x_3762:
[----:B------:R-:W-:Y:S05]  /*2c00*/  BSYNC B0 ;  /* 0x0000000000007941 */ /* 0x000fea0003800000 */
.L_x_3761:
        /* <DEDUP_REMOVED lines=40> */
.L_x_3764:
[----:B------:R-:W-:Y:S05]  /*2e90*/  BSYNC B0 ;  /* 0x0000000000007941 */ /* 0x000fea0003800000 */
.L_x_3763:
        /* <DEDUP_REMOVED lines=46> */
.L_x_3766:
[----:B------:R-:W-:Y:S05]  /*3180*/  BSYNC B0 ;  /* 0x0000000000007941 */ /* 0x000fea0003800000 */
.L_x_3765:
        /* <DEDUP_REMOVED lines=33> */
.L_x_3768:
[----:B------:R-:W-:Y:S05]  /*33a0*/  BSYNC B0 ;  /* 0x0000000000007941 */ /* 0x000fea0003800000 */
.L_x_3767:
        /* <DEDUP_REMOVED lines=33> */
.L_x_3770:
[----:B------:R-:W-:Y:S05]  /*35c0*/  BSYNC B0 ;  /* 0x0000000000007941 */ /* 0x000fea0003800000 */
.L_x_3769:
        /* <DEDUP_REMOVED lines=33> */
.L_x_3772:
[----:B------:R-:W-:Y:S05]  /*37e0*/  BSYNC B0 ;  /* 0x0000000000007941 */ /* 0x000fea0003800000 */
.L_x_3771:
        /* <DEDUP_REMOVED lines=33> */
.L_x_3774:
[----:B------:R-:W-:Y:S05]  /*3a00*/  BSYNC B0 ;  /* 0x0000000000007941 */ /* 0x000fea0003800000 */
.L_x_3773:
        /* <DEDUP_REMOVED lines=33> */
.L_x_3776:
[----:B------:R-:W-:Y:S05]  /*3c20*/  BSYNC B0 ;  /* 0x0000000000007941 */ /* 0x000fea0003800000 */
.L_x_3775:
        /* <DEDUP_REMOVED lines=36> */
.L_x_3787:
        /* <DEDUP_REMOVED lines=193> */
[----:B------:R-:W2:Y:S02]  /*4a80*/  LDG.E.U16 R42, [R42.64] ;  /* 0x000000042a2a7981 */ /* 0x000ea4000c1e1500 */
[----:B--2---:R-:W-:Y:S01]  /*4a90*/  HADD2.F32 R49, -RZ, R42.H0_H0 ;  /* 0x2000002aff317230 */ /* 0x004fe20000004100 */
[----:B------:R-:W-:Y:S05]  /*4aa0*/  BRA `(.L_x_3778) ;  /* 0x000000c000007947 */ /* 0x000fea0003800000 */
.L_x_3779:
        /* <DEDUP_REMOVED lines=10> */
[----:B------:R-:W2:Y:S02]  /*4b50*/  LDG.E.U16 R42, [R42.64] ;  /* 0x000000042a2a7981 */ /* 0x000ea4000c1e1500 */
[----:B--2---:R-:W-:Y:S02]  /*4b60*/  HADD2.F32 R49, -RZ, R42.H0_H0 ;  /* 0x2000002aff317230 */ /* 0x004fe40000004100 */
.L_x_3778:
[-C--:B0-----:R-:W-:Y:S01]  /*4b70*/  FFMA.FTZ R40, R116, R119.reuse, R118 ;  /* 0x0000007774287223 */ /* 0x081fe20000010076 */
[----:B------:R-:W-:Y:S01]  /*4b80*/  ISETP.GE.AND P0, PT, R19, 0x1, PT ;  /* 0x000000011300780c */ /* 0x000fe20003f06270 */
[----:B------:R-:W-:Y:S01]  /*4b90*/  FMUL.FTZ R42, R117, R119 ;  /* 0x00000077752a7220 */ /* 0x000fe20000410000 */
[----:B------:R-:W-:Y:S01]  /*4ba0*/  ISETP.NE.AND P1, PT, R19, 0x1f, PT ;  /* 0x0000001f1300780c */ /* 0x000fe20003f25270 */
[C---:B------:R-:W-:Y:S01]  /*4bb0*/  FFMA.FTZ R40, R121.reuse, R40, R120 ;  /* 0x0000002879287223 */ /* 0x040fe20000010078 */
[----:B------:R-:W-:Y:S01]  /*4bc0*/  BSSY B0, `(.L_x_3780) ;  /* 0x0000058000007945 */ /* 0x000fe20003800000 */
        /* <DEDUP_REMOVED lines=77> */
[----:B--2---:R-:W-:Y:S01]  /*50a0*/  @P3 MOV R41, R49 ;  /* 0x0000003100293202 */ /* 0x004fe20000000f00 */
        /* <DEDUP_REMOVED lines=9> */
.L_x_3781:
[----:B------:R-:W-:Y:S05]  /*5140*/  BSYNC B0 ;  /* 0x0000000000007941 */ /* 0x000fea0003800000 */
.L_x_3780:
        /* <DEDUP_REMOVED lines=36> */
[----:B------:R-:W-:Y:S01]  /*5390*/  IMAD.IADD R99, R43, 0x1, R99 ;  /* 0x000000012b637824 */ /* 0x000fe200078e0263 */
[----:B------:R-:W-:-:S04]  /*53a0*/  F2FP.PACK_AB R43, RZ, R41 ;  /* 0x00000029ff2b723e */ /* 0x000fc800000000ff */
[----:B------:R-:W-:-:S05]  /*53b0*/  LEA.HI.X R41, R42, c[0x0][0x294], R99, 0x1, P0 ;  /* 0x0000a5002a297a11 */ /* 0x000fca00000f0c63 */
[----:B------:R1:W-:Y:S01]  /*53c0*/  STG.E.U16 [R40.64], R43 ;  /* 0x0000002b28007986 */ /* 0x0003e2000c101504 */
[----:B------:R-:W-:Y:S05]  /*53d0*/  BRA `(.L_x_3783) ;  /* 0x000002f000007947 */ /* 0x000fea0003800000 */
.L_x_3784:
        /* <DEDUP_REMOVED lines=31> */
.L_x_3785:
[----:B------:R1:W5:Y:S02]  /*55d0*/  LDG.E R43, [R68.64] ;  /* 0x00000004442b7981 */ /* 0x000364000c1e1900 */
.L_x_3786:
[----:B-----5:R-:W-:-:S05]  /*55e0*/  IMAD.WIDE R42, R43, 0x4, R72 ;  /* 0x000000042b2a7825 */ /* 0x020fca00078e0248 */
[----:B------:R-:W2:Y:S01]  /*55f0*/  LDG.E R45, [R42.64] ;  /* 0x000000042a2d7981 */ /* 0x000ea2000c1e1900 */
[----:B------:R-:W-:Y:S01]  /*5600*/  IMAD R99, R99, c[0x0][0x240], RZ ;  /* 0x0000900063637a24 */ /* 0x000fe200078e02ff */
[----:B------:R-:W-:-:S03]  /*5610*/  F2FP.PACK_AB R44, RZ, R41 ;  /* 0x00000029ff2c723e */ /* 0x000fc600000000ff */
        /* <DEDUP_REMOVED lines=10> */
[----:B------:R2:W-:Y:S04]  /*56c0*/  STG.E.U16 [R40.64], R44 ;  /* 0x0000002c28007986 */ /* 0x0005e8000c101504 */
.L_x_3783:
[----:B------:R-:W-:Y:S05]  /*56d0*/  BSYNC B0 ;  /* 0x0000000000007941 */ /* 0x000fea0003800000 */
.L_x_3782:
        /* <DEDUP_REMOVED lines=20> */
.L_x_3777:
        /* <DEDUP_REMOVED lines=51> */
.L_x_3788:
[----:B------:R-:W-:Y:S05]  /*5b50*/  EXIT ;  /* 0x000000000000794d */ /* 0x000fea0003800000 */
.L_x_3790:
        /* <DEDUP_REMOVED lines=10> */
.L_x_8894:


//--------------------- .text._Z25selective_scan_fwd_kernelI32Selective_Scan_fwd_kernel_traitsILi128ELi16ELi1ELb1ELb1ELb1ELb0ELb1EN3c104HalfEfS2_EEv13SSMParamsBase --------------------------
	.section	.text._Z25selective_scan_fwd_kernelI32Selective_Scan_fwd_kernel_traitsILi128ELi16ELi1ELb1ELb1ELb1ELb0ELb1EN3c104HalfEfS2_EEv13SSMParamsBase,"ax",@progbits
	.sectioninfo	@"SHI_REGISTERS=168"
	.align	128
        .global         _Z25selective_scan_fwd_kernelI32Selective_Scan_fwd_kernel_traitsILi128ELi16ELi1ELb1ELb1ELb1ELb0ELb1EN3c104HalfEfS2_EEv13SSMParamsBase
        .type           _Z25selective_scan_fwd_kernelI32Selective_Scan_fwd_kernel_traitsILi128ELi16ELi1ELb1ELb1ELb1ELb0ELb1EN3c104HalfEfS2_EEv13SSMParamsBase,@function
        .size           _Z25selective_scan_fwd_kernelI32Selective_Scan_fwd_kernel_traitsILi128ELi16ELi1ELb1ELb1ELb1ELb0ELb1EN3c104HalfEfS2_EEv13SSMParamsBase,(.L_x_8895 - _Z25selective_scan_fwd_kernelI32Selective_Scan_fwd_kernel_traitsILi128ELi16ELi1ELb1ELb1ELb1ELb0ELb1EN3c104HalfEfS2_EEv13SSMParamsBase)
        .other          _Z25selective_scan_fwd_kernelI32Selective_Scan_fwd_kernel_traitsILi128ELi16ELi1ELb1ELb1ELb1ELb0ELb1EN3c104HalfEfS2_EEv13SSMParamsBase,@"STO_CUDA_ENTRY STV_DEFAULT"
_Z25selective_scan_fwd_kernelI32Selective_Scan_fwd_kernel_traitsILi128ELi16ELi1ELb1ELb1ELb1ELb0ELb1EN3c104HalfEfS2_EEv13SSMParamsBase:
.text._Z25selective_scan_fwd_kernelI32Selective_Scan_fwd_kernel_traitsILi128ELi16ELi1ELb1ELb1ELb1ELb0ELb1EN3c104HalfEfS2_EEv13SSMParamsBase:
        /* <DEDUP_REMOVED lines=36> */
.L_x_3791:
        /* <DEDUP_REMOVED lines=28> */
.L_x_3792:
        /* <DEDUP_REMOVED lines=11> */
.L_x_3793:
        /* <DEDUP_REMOVED lines=179> */
.L_x_3794:
        /* <DEDUP_REMOVED lines=18> */
.L_x_3795:
[----:B------:R-:W-:-:S13]  /*1100*/  ISETP.GE.AND P0, PT, R70, 0x1, PT ;  /* 0x000000014600780c */ /* 0x000fda0003f06270 */
[----:B------:R-:W-:Y:S05]  /*1110*/  @!P0 EXIT ;  /* 0x000000000000894d */ /* 0x000fea0003800000 */
[----:B------:R-:W0:Y:S01]  /*1120*/  S2R R69, SR_LANEID ;  /* 0x0000000000457919 */ /* 0x000e220000000000 */
[C---:B------:R-:W-:Y:S01]  /*1130*/  LEA R80, P0, R0.reuse, R81, 0x2 ;  /* 0x0000005100507211 */ /* 0x040fe200078010ff */
[----:B------:R-:W-:Y:S02]  /*1140*/  IMAD.MOV.U32 R68, RZ, RZ, RZ ;  /* 0x000000ffff447224 */ /* 0x000fe400078e00ff */
[----:B------:R-:W-:Y:S01]  /*1150*/  IMAD.MOV.U32 R151, RZ, RZ, RZ ;  /* 0x000000ffff977224 */ /* 0x000fe200078e00ff */
[----:B------:R-:W-:Y:S02]  /*1160*/  LEA.HI.X R81, R0, R8, R3, 0x2, P0 ;  /* 0x0000000800517211 */ /* 0x000fe400000f1403 */
.L_x_3842:
        /* <DEDUP_REMOVED lines=330> */
.L_x_3797:
[----:B---34-:R-:W-:Y:S05]  /*2610*/  BSYNC B0 ;  /* 0x0000000000007941 */ /* 0x018fea0003800000 */
.L_x_3796:
        /* <DEDUP_REMOVED lines=37> */
.L_x_3799:
[----:B------:R-:W-:Y:S05]  /*2870*/  BSYNC B0 ;  /* 0x0000000000007941 */ /* 0x000fea0003800000 */
.L_x_3798:
        /* <DEDUP_REMOVED lines=37> */
.L_x_3801:
[----:B------:R-:W-:Y:S05]  /*2ad0*/  BSYNC B0 ;  /* 0x0000000000007941 */ /* 0x000fea0003800000 */
.L_x_3800:
        /* <DEDUP_REMOVED lines=37> */
.L_x_3803:
[----:B------:R-:W-:Y:S05]  /*2d30*/  BSYNC B0 ;  /* 0x0000000000007941 */ /* 0x000fea0003800000 */
.L_x_3802:
        /* <DEDUP_REMOVED lines=37> */
.L_x_3805:
[----:B------:R-:W-:Y:S05]  /*2f90*/  BSYNC B0 ;  /* 0x0000000000007941 */ /* 0x000fea0003800000 */
.L_x_3804:
        /* <DEDUP_REMOVED lines=37> */
.L_x_3807:
[----:B------:R-:W-:Y:S05]  /*31f0*/  BSYNC B0 ;  /* 0x0000000000007941 */ /* 0x000fea0003800000 */
.L_x_3806:
        /* <DEDUP_REMOVED lines=37> */
.L_x_3809:
[----:B------:R-:W-:Y:S05]  /*3450*/  BSYNC B0 ;  /* 0x0000000000007941 */ /* 0x000fea0003800000 */
.L_x_3808:
        /* <DEDUP_REMOVED lines=37> */
.L_x_3811:
[----:B------:R-:W-:Y:S05]  /*36b0*/  BSYNC B0 ;  /* 0x0000000000007941 */ /* 0x000fea0003800000 */
.L_x_3810:
        /* <DEDUP_REMOVED lines=37> */
.L_x_3813:
[----:B------:R-:W-:Y:S05]  /*3910*/  BSYNC B0 ;  /* 0x0000000000007941 */ /* 0x000fea0003800000 */
.L_x_3812:
        /* <DEDUP_REMOVED lines=37> */
.L_x_3815:
[----:B------:R-:W-:Y:S05]  /*3b70*/  BSYNC B0 ;  /* 0x0000000000007941 */ /* 0x000fea0003800000 */
.L_x_3814:
        /* <DEDUP_REMOVED lines=39> */
.L_x_3817:
[----:B------:R-:W-:Y:S05]  /*3df0*/  BSYNC B0 ;  /* 0x0000000000007941 */ /* 0x000fea0003800000 */
.L_x_3816:
        /* <DEDUP_REMOVED lines=42> */
.L_x_3819:
[----:B------:R-:W-:Y:S05]  /*40a0*/  BSYNC B0 ;  /* 0x0000000000007941 */ /* 0x000fea0003800000 */
.L_x_3818:
        /* <DEDUP_REMOVED lines=42> */
.L_x_3821:
[----:B------:R-:W-:Y:S05]  /*4350*/  BSYNC B0 ;  /* 0x0000000000007941 */ /* 0x000fea0003800000 */
.L_x_3820:
        /* <DEDUP_REMOVED lines=42> */
.L_x_3823:
[----:B------:R-:W-:Y:S05]  /*4600*/  BSYNC B0 ;  /* 0x0000000000007941 */ /* 0x000fea0003800000 */
.L_x_3822:
        /* <DEDUP_REMOVED lines=42> */
.L_x_3825:
[----:B------:R-:W-:Y:S05]  /*48b0*/  BSYNC B0 ;  /* 0x0000000000007941 */ /* 0x000fea0003800000 */
.L_x_3824:
        /* <DEDUP_REMOVED lines=42> */
.L_x_3827:
[----:B------:R-:W-:Y:S05]  /*4b60*/  BSYNC B0 ;  /* 0x0000000000007941 */ /* 0x000fea0003800000 */
.L_x_3826:
        /* <DEDUP_REMOVED lines=30> */
.L_x_3838:
        /* <DEDUP_REMOVED lines=388> */
.L_x_3830:
        /* <DEDUP_REMOVED lines=14> */
.L_x_3829:
        /* <DEDUP_REMOVED lines=91> */
.L_x_3832:
[----:B------:R-:W-:Y:S05]  /*6c20*/  BSYNC B0 ;  /* 0x0000000000007941 */ /* 0x000fea0003800000 */
.L_x_3831:
        /* <DEDUP_REMOVED lines=45> */
.L_x_3835:
        /* <DEDUP_REMOVED lines=32> */
.L_x_3836:
[----:B------:R0:W5:Y:S02]  /*7100*/  LDG.E R41, [R80.64] ;  /* 0x0000000450297981 */ /* 0x000164000c1e1900 */
.L_x_3837:
        /* <DEDUP_REMOVED lines=17> */
.L_x_3834:
[----:B------:R-:W-:Y:S05]  /*7220*/  BSYNC B0 ;  /* 0x0000000000007941 */ /* 0x000fea0003800000 */
.L_x_3833:
        /* <DEDUP_REMOVED lines=20> */
.L_x_3828:
        /* <DEDUP_REMOVED lines=78> */
.L_x_3840:
[----:B--2---:R-:W-:Y:S05]  /*7850*/  BSYNC B0 ;  /* 0x0000000000007941 */ /* 0x004fea0003800000 */
.L_x_3839:
        /* <DEDUP_REMOVED lines=72> */
.L_x_3841:
[----:B------:R-:W-:Y:S05]  /*7ce0*/  EXIT ;  /* 0x000000000000794d */ /* 0x000fea0003800000 */
.L_x_3843:
        /* <DEDUP_REMOVED lines=9> */
.L_x_8895:


//--------------------- .text._Z25selective_scan_fwd_kernelI32Selective_Scan_fwd_kernel_traitsILi128ELi16ELi1ELb1ELb1ELb1ELb1ELb0EN3c104HalfEfS2_EEv13SSMParamsBase --------------------------
	.section	.text._Z25selective_scan_fwd_kernelI32Selective_Scan_fwd_kernel_traitsILi128ELi16ELi1ELb1ELb1ELb1ELb1ELb0EN3c104HalfEfS2_EEv13SSMParamsBase,"ax",@progbits
	.sectioninfo	@"SHI_REGISTERS=168"
	.align	128
        .global         _Z25selective_scan_fwd_kernelI32Selective_Scan_fwd_kernel_traitsILi128ELi16ELi1ELb1ELb1ELb1ELb1ELb0EN3c104HalfEfS2_EEv13SSMParamsBase
        .type           _Z25selective_scan_fwd_kernelI32Selective_Scan_fwd_kernel_traitsILi128ELi16ELi1ELb1ELb1ELb1ELb1ELb0EN3c104HalfEfS2_EEv13SSMParamsBase,@function
        .size           _Z25selective_scan_fwd_kernelI32Selective_Scan_fwd_kernel_traitsILi128ELi16ELi1ELb1ELb1ELb1ELb1ELb0EN3c104HalfEfS2_EEv13SSMParamsBase,(.L_x_8896 - _Z25selective_scan_fwd_kernelI32Selective_Scan_fwd_kernel_traitsILi128ELi16ELi1ELb1ELb1ELb1ELb1ELb0EN3c104HalfEfS2_EEv13SSMParamsBase)
        .other          _Z25selective_scan_fwd_kernelI32Selective_Scan_fwd_kernel_traitsILi128ELi16ELi1ELb1ELb1ELb1ELb1ELb0EN3c104HalfEfS2_EEv13SSMParamsBase,@"STO_CUDA_ENTRY STV_DEFAULT"
_Z25selective_scan_fwd_kernelI32Selective_Scan_fwd_kernel_traitsILi128ELi16ELi1ELb1ELb1ELb1ELb1ELb0EN3c104HalfEfS2_EEv13SSMParamsBase:
.text._Z25selective_scan_fwd_kernelI32Selective_Scan_fwd_kernel_traitsILi128ELi16ELi1ELb1ELb1ELb1ELb1ELb0EN3c104HalfEfS2_EEv13SSMParamsBase:
        /* <DEDUP_REMOVED lines=35> */
.L_x_3844:
        /* <DEDUP_REMOVED lines=29> */
.L_x_3845:
        /* <DEDUP_REMOVED lines=11> */
.L_x_3846:
        /* <DEDUP_REMOVED lines=53> */
[----:B0-----:R-:W-:Y:S01]  /*0800*/  MOV R4, RZ ;  /* 0x000000ff00047202 */ /* 0x001fe20000000f00 */
        /* <DEDUP_REMOVED lines=14> */
[----:B------:R-:W-:-:S03]  /*08f0*/  IMAD.WIDE.U32 R4, R0, c[0x0][0x1e0], RZ ;  /* 0x0000780000047a25 */ /* 0x000fc600078e00ff */
[----:B------:R-:W-:Y:S02]  /*0900*/  @!P4 IADD3 R12, -R12, RZ, RZ ;  /* 0x000000ff0c0cc210 */ /* 0x000fe40007ffe1ff */
[----:B------:R-:W-:Y:S01]  /*0910*/  @!P2 LOP3.LUT R12, RZ, c[0x0][0x174], RZ, 0x33, !PT ;  /* 0x00005d00ff0caa12 */ /* 0x000fe200078e33ff */
[C---:B------:R-:W-:Y:S02]  /*0920*/  IMAD R17, R0.reuse, c[0x0][0x1a4], R15 ;  /* 0x0000690000117a24 */ /* 0x040fe400078e020f */
[C---:B------:R-:W-:Y:S01]  /*0930*/  IMAD R13, R0.reuse, c[0x0][0x1e4], R13 ;  /* 0x00007900000d7a24 */ /* 0x040fe200078e020d */
[----:B------:R-:W-:Y:S01]  /*0940*/  SHF.R.S32.HI R2, RZ, 0x1f, R12 ;  /* 0x0000001fff027819 */ /* 0x000fe2000001140c */
[----:B------:R-:W-:-:S04]  /*0950*/  IMAD.WIDE.U32 R8, R0, c[0x0][0x1a0], RZ ;  /* 0x0000680000087a25 */ /* 0x000fc800078e00ff */
        /* <DEDUP_REMOVED lines=36> */
[----:B------:R-:W-:Y:S01]  /*0ba0*/  IMAD.MOV.U32 R30, RZ, RZ, RZ ;  /* 0x000000ffff1e7224 */ /* 0x000fe200078e00ff */
[----:B------:R-:W-:Y:S01]  /*0bb0*/  HFMA2.MMA R61, -RZ, RZ, 0, 0 ;  /* 0x00000000ff3d7435 */ /* 0x000fe200000001ff */
[----:B------:R-:W-:Y:S01]  /*0bc0*/  IMAD R31, R12, c[0x0][0x1dc], R31 ;  /* 0x000077000c1f7a24 */ /* 0x000fe200078e021f */
[----:B------:R-:W-:-:S02]  /*0bd0*/  @P3 MOV R30, c[0x0][0x2dc] ;  /* 0x0000b700001e3a02 */ /* 0x000fc40000000f00 */
[----:B------:R-:W-:Y:S02]  /*0be0*/  @P3 MOV R165, c[0x0][0x2d8] ;  /* 0x0000b60000a53a02 */ /* 0x000fe40000000f00 */
[----:B------:R-:W-:Y:S01]  /*0bf0*/  LEA R16, P4, R8, c[0x0][0x260], 0x1 ;  /* 0x0000980008107a11 */ /* 0x000fe200078808ff */
[----:B------:R0:W-:Y:S01]  /*0c00*/  STL [R1], R30 ;  /* 0x0000001e01007387 */ /* 0x0001e20000100800 */
[----:B------:R-:W-:Y:S02]  /*0c10*/  IADD3 R13, R9, R31, RZ ;  /* 0x0000001f090d7210 */ /* 0x000fe40007ffe0ff */
[----:B------:R-:W-:Y:S02]  /*0c20*/  MOV R28, RZ ;  /* 0x000000ff001c7202 */ /* 0x000fe40000000f00 */
        /* <DEDUP_REMOVED lines=39> */
[----:B------:R-:W-:-:S04]  /*0ea0*/  IMAD.HI.U32 R5, R5, R27, R4 ;  /* 0x0000001b05057227 */ /* 0x000fc800078e0004 */
[----:B------:R-:W-:Y:S01]  /*0eb0*/  IMAD.MOV.U32 R4, RZ, RZ, R10 ;  /* 0x000000ffff047224 */ /* 0x000fe200078e000a */
[----:B------:R-:W-:Y:S01]  /*0ec0*/  MOV R10, RZ ;  /* 0x000000ff000a7202 */ /* 0x000fe20000000f00 */
        /* <DEDUP_REMOVED lines=12> */
.L_x_3847:
        /* <DEDUP_REMOVED lines=18> */
.L_x_3848:
        /* <DEDUP_REMOVED lines=24> */
.L_x_3893:
        /* <DEDUP_REMOVED lines=94> */
.L_x_3850:
[----:B-12---:R-:W-:Y:S05]  /*1810*/  BSYNC B0 ;  /* 0x0000000000007941 */ /* 0x006fea0003800000 */
.L_x_3849:
        /* <DEDUP_REMOVED lines=36> */
.L_x_3852:
[----:B------:R-:W-:Y:S05]  /*1a60*/  BSYNC B0 ;  /* 0x0000000000007941 */ /* 0x000fea0003800000 */
.L_x_3851:
        /* <DEDUP_REMOVED lines=38> */
.L_x_3854:
[----:B------:R-:W-:Y:S05]  /*1cd0*/  BSYNC B0 ;  /* 0x0000000000007941 */ /* 0x000fea0003800000 */
.L_x_3853:
        /* <DEDUP_REMOVED lines=36> */
.L_x_3856:
[----:B------:R-:W-:Y:S05]  /*1f20*/  BSYNC B0 ;  /* 0x0000000000007941 */ /* 0x000fea0003800000 */
.L_x_3855:
        /* <DEDUP_REMOVED lines=38> */
.L_x_3858:
[----:B------:R-:W-:Y:S05]  /*2190*/  BSYNC B0 ;  /* 0x0000000000007941 */ /* 0x000fea0003800000 */
.L_x_3857:
        /* <DEDUP_REMOVED lines=39> */
.L_x_3860:
[----:B------:R-:W-:Y:S05]  /*2410*/  BSYNC B0 ;  /* 0x0000000000007941 */ /* 0x000fea0003800000 */
.L_x_3859:
        /* <DEDUP_REMOVED lines=41> */
.L_x_3862:
[----:B------:R-:W-:Y:S05]  /*26b0*/  BSYNC B0 ;  /* 0x0000000000007941 */ /* 0x000fea0003800000 */
.L_x_3861:
        /* <DEDUP_REMOVED lines=39> */
.L_x_3864:
[----:B------:R-:W-:Y:S05]  /*2930*/  BSYNC B0 ;  /* 0x0000000000007941 */ /* 0x000fea0003800000 */
.L_x_3863:
        /* <DEDUP_REMOVED lines=42> */
.L_x_3866:
[----:B------:R-:W-:Y:S05]  /*2be0*/  BSYNC B0 ;  /* 0x0000000000007941 */ /* 0x000fea0003800000 */
.L_x_3865:
        /* <DEDUP_REMOVED lines=40> */
.L_x_3868:
[----:B------:R-:W-:Y:S05]  /*2e70*/  BSYNC B0 ;  /* 0x0000000000007941 */ /* 0x000fea0003800000 */
.L_x_3867:
        /* <DEDUP_REMOVED lines=46> */
.L_x_3870:
[----:B------:R-:W-:Y:S05]  /*3160*/  BSYNC B0 ;  /* 0x0000000000007941 */ /* 0x000fea0003800000 */
.L_x_3869:
        /* <DEDUP_REMOVED lines=33> */
.L_x_3872:
[----:B------:R-:W-:Y:S05]  /*3380*/  BSYNC B0 ;  /* 0x0000000000007941 */ /* 0x000fea0003800000 */
.L_x_3871:
        /* <DEDUP_REMOVED lines=33> */
.L_x_3874:
[----:B------:R-:W-:Y:S05]  /*35a0*/  BSYNC B0 ;  /* 0x0000000000007941 */ /* 0x000fea0003800000 */
.L_x_3873:
        /* <DEDUP_REMOVED lines=33> */
.L_x_3876:
[----:B------:R-:W-:Y:S05]  /*37c0*/  BSYNC B0 ;  /* 0x0000000000007941 */ /* 0x000fea0003800000 */
.L_x_3875:
        /* <DEDUP_REMOVED lines=33> */
.L_x_3878:
[----:B------:R-:W-:Y:S05]  /*39e0*/  BSYNC B0 ;  /* 0x0000000000007941 */ /* 0x000fea0003800000 */
.L_x_3877:
        /* <DEDUP_REMOVED lines=33> */
.L_x_3880:
[----:B------:R-:W-:Y:S05]  /*3c00*/  BSYNC B0 ;  /* 0x0000000000007941 */ /* 0x000fea0003800000 */
.L_x_3879:
        /* <DEDUP_REMOVED lines=36> */
.L_x_3891:
        /* <DEDUP_REMOVED lines=50> */
[----:B------:R-:W-:Y:S01]  /*4170*/  FMUL.FTZ R133, R130, R74 ;  /* 0x0000004a82857220 */ /* 0x000fe20000410000 */
[----:B0-----:R-:W-:Y:S01]  /*4180*/  SHF.L.U32 R107, R112, 0x4, RZ ;  /* 0x00000004706b7819 */ /* 0x001fe200000006ff */
[----:B------:R-:W-:-:S03]  /*4190*/  FMUL.FTZ R135, R130, R75 ;  /* 0x0000004b82877220 */ /* 0x000fc60000410000 */
[----:B------:R-:W0:Y:S01]  /*41a0*/  MUFU.EX2 R119, R119 ;  /* 0x0000007700777308 */ /* 0x000e220000000800 */
        /* <DEDUP_REMOVED lines=13> */
[----:B------:R-:W1:Y:S01]  /*4280*/  MUFU.EX2 R121, R121 ;  /* 0x0000007900797308 */ /* 0x000e620000000800 */
[----:B----4-:R-:W-:Y:S01]  /*4290*/  FSEL R125, R125, 1, !P6 ;  /* 0x3f8000007d7d7808 */ /* 0x010fe20007000000 */
[----:B------:R-:W-:Y:S01]  /*42a0*/  FMUL.FTZ R128, R90, R128 ;  /* 0x000000805a807220 */ /* 0x000fe20000410000 */
[----:B------:R-:W-:Y:S01]  /*42b0*/  HADD2.F32 R116, -RZ, R44.H0_H0 ;  /* 0x2000002cff747230 */ /* 0x000fe20000004100 */
[C---:B------:R-:W-:Y:S01]  /*42c0*/  FMUL.FTZ R137, R130.reuse, R76 ;  /* 0x0000004c82897220 */ /* 0x040fe20000410000 */
[----:B------:R-:W-:Y:S01]  /*42d0*/  HADD2.F32 R132, -RZ, R47.H1_H1 ;  /* 0x3000002fff847230 */ /* 0x000fe20000004100 */
[C---:B------:R-:W-:Y:S01]  /*42e0*/  FMUL.FTZ R138, R130.reuse, R77 ;  /* 0x0000004d828a7220 */ /* 0x040fe20000410000 */
[--C-:B---3--:R-:W-:Y:S01]  /*42f0*/  HADD2.F32 R47, -RZ, R40.reuse.H0_H0 ;  /* 0x20000028ff2f7230 */ /* 0x108fe20000004100 */
[C---:B------:R-:W-:Y:S01]  /*4300*/  FMUL.FTZ R139, R130.reuse, R78 ;  /* 0x0000004e828b7220 */ /* 0x040fe20000410000 */
[----:B------:R-:W3:Y:S01]  /*4310*/  MUFU.EX2 R123, R123 ;  /* 0x0000007b007b7308 */ /* 0x000ee20000000800 */
[C---:B------:R-:W-:Y:S01]  /*4320*/  FMUL.FTZ R140, R130.reuse, R79 ;  /* 0x0000004f828c7220 */ /* 0x040fe20000410000 */
[----:B------:R-:W-:Y:S01]  /*4330*/  HADD2.F32 R46, -RZ, R40.H1_H1 ;  /* 0x30000028ff2e7230 */ /* 0x000fe20000004100 */
[C---:B------:R-:W-:Y:S01]  /*4340*/  FMUL.FTZ R141, R130.reuse, R80 ;  /* 0x00000050828d7220 */ /* 0x040fe20000410000 */
[----:B------:R-:W-:Y:S01]  /*4350*/  HADD2.F32 R45, -RZ, R41.H0_H0 ;  /* 0x20000029ff2d7230 */ /* 0x000fe20000004100 */
[----:B------:R-:W-:Y:S01]  /*4360*/  FMUL.FTZ R142, R130, R81 ;  /* 0x00000051828e7220 */ /* 0x000fe20000410000 */
[--C-:B------:R-:W-:Y:S01]  /*4370*/  HADD2.F32 R40, -RZ, R42.reuse.H0_H0 ;  /* 0x2000002aff287230 */ /* 0x100fe20000004100 */
[----:B------:R-:W-:Y:S01]  /*4380*/  FMUL.FTZ R116, R89, R116 ;  /* 0x0000007459747220 */ /* 0x000fe20000410000 */
[----:B------:R-:W4:Y:S01]  /*4390*/  MUFU.EX2 R127, R127 ;  /* 0x0000007f007f7308 */ /* 0x000f220000000800 */
[----:B------:R-:W-:Y:S01]  /*43a0*/  HADD2.F32 R44, -RZ, R43.H0_H0 ;  /* 0x2000002bff2c7230 */ /* 0x000fe20000004100 */
[----:B------:R-:W-:Y:S01]  /*43b0*/  FSEL R117, R117, 1, !P2 ;  /* 0x3f80000075757808 */ /* 0x000fe20005000000 */
[----:B------:R-:W-:Y:S01]  /*43c0*/  HADD2.F32 R41, -RZ, R41.H1_H1 ;  /* 0x30000029ff297230 */ /* 0x000fe20000004100 */
[----:B------:R-:W-:Y:S01]  /*43d0*/  FSEL R116, R116, RZ, !P2 ;  /* 0x000000ff74747208 */ /* 0x000fe20005000000 */
[----:B------:R-:W-:Y:S01]  /*43e0*/  HADD2.F32 R42, -RZ, R42.H1_H1 ;  /* 0x3000002aff2a7230 */ /* 0x000fe20000004100 */
[----:B0-----:R-:W-:Y:S01]  /*43f0*/  FSEL R119, R119, 1, !P3 ;  /* 0x3f80000077777808 */ /* 0x001fe20005800000 */
[----:B------:R-:W-:Y:S01]  /*4400*/  HADD2.F32 R43, -RZ, R43.H1_H1 ;  /* 0x3000002bff2b7230 */ /* 0x000fe20000004100 */
[----:B------:R-:W0:Y:S01]  /*4410*/  MUFU.EX2 R129, R129 ;  /* 0x0000008100817308 */ /* 0x000e220000000800 */
[----:B-1----:R-:W-:Y:S01]  /*4420*/  FSEL R121, R121, 1, !P4 ;  /* 0x3f80000079797808 */ /* 0x002fe20006000000 */
[----:B------:R-:W-:Y:S01]  /*4430*/  FMUL.FTZ R130, R93, R132 ;  /* 0x000000845d827220 */ /* 0x000fe20000410000 */
[----:B------:R-:W-:Y:S01]  /*4440*/  ISETP.GE.U32.AND P2, PT, R158, R2, PT ;  /* 0x000000029e00720c */ /* 0x000fe20003f46070 */
[----:B------:R-:W-:Y:S01]  /*4450*/  FMUL.FTZ R47, R85, R47 ;  /* 0x0000002f552f7220 */ /* 0x000fe20000410000 */
[----:B---3--:R-:W-:Y:S01]  /*4460*/  FSEL R123, R123, 1, !P5 ;  /* 0x3f8000007b7b7808 */ /* 0x008fe20006800000 */
[----:B------:R-:W-:Y:S01]  /*4470*/  FMUL.FTZ R46, R94, R46 ;  /* 0x0000002e5e2e7220 */ /* 0x000fe20000410000 */
[----:B------:R-:W-:Y:S01]  /*4480*/  FSEL R130, R130, RZ, !P2 ;  /* 0x000000ff82827208 */ /* 0x000fe20005000000 */
[----:B------:R-:W1:Y:S01]  /*4490*/  MUFU.EX2 R131, R131 ;  /* 0x0000008300837308 */ /* 0x000e620000000800 */
[----:B----4-:R-:W-:Y:S01]  /*44a0*/  FSEL R127, R127, 1, !P0 ;  /* 0x3f8000007f7f7808 */ /* 0x010fe20004000000 */
[----:B------:R-:W-:-:S02]  /*44b0*/  FMUL.FTZ R45, R84, R45 ;  /* 0x0000002d542d7220 */ /* 0x000fc40000410000 */
[----:B------:R-:W-:Y:S02]  /*44c0*/  FMUL.FTZ R41, R95, R41 ;  /* 0x000000295f297220 */ /* 0x000fe40000410000 */
[----:B------:R-:W-:Y:S02]  /*44d0*/  FMUL.FTZ R40, R83, R40 ;  /* 0x0000002853287220 */ /* 0x000fe40000410000 */
[----:B------:R-:W-:Y:S01]  /*44e0*/  MUFU.EX2 R133, R133 ;  /* 0x0000008500857308 */ /* 0x000fe20000000800 */
[----:B0-----:R-:W-:Y:S01]  /*44f0*/  FSEL R129, R129, 1, !P1 ;  /* 0x3f80000081817808 */ /* 0x001fe20004800000 */
[----:B------:R-:W-:Y:S02]  /*4500*/  FMUL.FTZ R42, R96, R42 ;  /* 0x0000002a602a7220 */ /* 0x000fe40000410000 */
[----:B------:R-:W-:Y:S02]  /*4510*/  FMUL.FTZ R44, R82, R44 ;  /* 0x0000002c522c7220 */ /* 0x000fe40000410000 */
[----:B------:R-:W-:-:S02]  /*4520*/  FMUL.FTZ R43, R97, R43 ;  /* 0x0000002b612b7220 */ /* 0x000fc40000410000 */
[----:B------:R-:W-:Y:S01]  /*4530*/  MUFU.EX2 R135, R135 ;  /* 0x0000008700877308 */ /* 0x000fe20000000800 */
[----:B-1----:R-:W-:Y:S02]  /*4540*/  FSEL R131, R131, 1, !P2 ;  /* 0x3f80000083837808 */ /* 0x002fe40005000000 */
        /* <DEDUP_REMOVED lines=67> */
[----:B--2---:R-:W-:Y:S01]  /*4980*/  IMAD.MOV.U32 R48, RZ, RZ, 0x3f800000 ;  /* 0x3f800000ff307424 */ /* 0x004fe200078e00ff */
[----:B------:R-:W-:-:S02]  /*4990*/  LOP3.LUT P0, R40, R20, 0xff, RZ, 0xc0, !PT ;  /* 0x000000ff14287812 */ /* 0x000fc4000780c0ff */
[----:B------:R-:W-:Y:S02]  /*49a0*/  ISETP.NE.AND.EX P1, PT, R22, RZ, PT, P1 ;  /* 0x000000ff1600720c */ /* 0x000fe40003f25310 */
[----:B0-----:R-:W-:-:S13]  /*49b0*/  ISETP.NE.AND P0, PT, R41, RZ, P0 ;  /* 0x000000ff2900720c */ /* 0x001fda0000705270 */
[----:B------:R-:W-:Y:S05]  /*49c0*/  @P0 BRA P1, `(.L_x_3883) ;  /* 0x000000e000000947 */ /* 0x000fea0000800000 */
[----:B------:R-:W-:Y:S01]  /*49d0*/  ISETP.NE.AND P0, PT, R40, RZ, PT ;  /* 0x000000ff2800720c */ /* 0x000fe20003f05270 */
[----:B------:R-:W-:-:S12]  /*49e0*/  HFMA2.MMA R49, -RZ, RZ, 0, 0 ;  /* 0x00000000ff317435 */ /* 0x000fd800000001ff */
        /* <DEDUP_REMOVED lines=12> */
.L_x_3883:
        /* <DEDUP_REMOVED lines=14> */
.L_x_3882:
[-C--:B0-----:R-:W-:Y:S01]  /*4b90*/  FFMA.FTZ R40, R116, R119.reuse, R118 ;  /* 0x0000007774287223 */ /* 0x081fe20000010076 */
[C---:B------:R-:W-:Y:S01]  /*4ba0*/  ISETP.GE.AND P0, PT, R8.reuse, 0x1, PT ;  /* 0x000000010800780c */ /* 0x040fe20003f06270 */
        /* <DEDUP_REMOVED lines=81> */
[----:B--2---:R-:W-:Y:S02]  /*50c0*/  @P3 MOV R41, R49 ;  /* 0x0000003100293202 */ /* 0x004fe40000000f00 */
        /* <DEDUP_REMOVED lines=9> */
.L_x_3885:
[----:B------:R-:W-:Y:S05]  /*5160*/  BSYNC B0 ;  /* 0x0000000000007941 */ /* 0x000fea0003800000 */
.L_x_3884:
        /* <DEDUP_REMOVED lines=33> */
[----:B------:R-:W-:Y:S01]  /*5380*/  IMAD R99, R99, c[0x0][0x240], RZ ;  /* 0x0000900063637a24 */ /* 0x000fe200078e02ff */
[----:B------:R-:W-:-:S03]  /*5390*/  MOV R43, R24 ;  /* 0x00000018002b7202 */ /* 0x000fc60000000f00 */
[C---:B------:R-:W-:Y:S02]  /*53a0*/  IMAD R99, R98.reuse, c[0x0][0x244], R99 ;  /* 0x0000910062637a24 */ /* 0x040fe400078e0263 */
[----:B------:R-:W-:-:S04]  /*53b0*/  IMAD.WIDE.U32 R42, R98, c[0x0][0x240], R42 ;  /* 0x00009000622a7a25 */ /* 0x000fc800078e002a */
[----:B------:R-:W-:Y:S01]  /*53c0*/  IMAD.IADD R99, R43, 0x1, R99 ;  /* 0x000000012b637824 */ /* 0x000fe200078e0263 */
[C---:B------:R-:W-:Y:S02]  /*53d0*/  LEA R40, P0, R42.reuse, c[0x0][0x290], 0x1 ;  /* 0x0000a4002a287a11 */ /* 0x040fe400078008ff */
[----:B------:R-:W-:Y:S02]  /*53e0*/  F2FP.PACK_AB R43, RZ, R41 ;  /* 0x00000029ff2b723e */ /* 0x000fe400000000ff */
[----:B------:R-:W-:-:S05]  /*53f0*/  LEA.HI.X R41, R42, c[0x0][0x294], R99, 0x1, P0 ;  /* 0x0000a5002a297a11 */ /* 0x000fca00000f0c63 */
[----:B------:R1:W-:Y:S01]  /*5400*/  STG.E.U16 [R40.64], R43 ;  /* 0x0000002b28007986 */ /* 0x0003e2000c101504 */
[----:B------:R-:W-:Y:S05]  /*5410*/  BRA `(.L_x_3887) ;  /* 0x0000032000007947 */ /* 0x000fea0003800000 */
.L_x_3888:
        /* <DEDUP_REMOVED lines=32> */
.L_x_3889:
[----:B------:R1:W5:Y:S02]  /*5620*/  LDG.E R43, [R60.64] ;  /* 0x000000043c2b7981 */ /* 0x000364000c1e1900 */
.L_x_3890:
[----:B-----5:R-:W-:-:S05]  /*5630*/  IMAD.WIDE R42, R43, 0x4, R64 ;  /* 0x000000042b2a7825 */ /* 0x020fca00078e0240 */
[----:B------:R2:W3:Y:S01]  /*5640*/  LDG.E R45, [R42.64] ;  /* 0x000000042a2d7981 */ /* 0x0004e2000c1e1900 */
[----:B------:R-:W-:Y:S01]  /*5650*/  IMAD R99, R99, c[0x0][0x240], RZ ;  /* 0x0000900063637a24 */ /* 0x000fe200078e02ff */
[----:B------:R-:W-:-:S03]  /*5660*/  F2FP.PACK_AB R44, RZ, R41 ;  /* 0x00000029ff2c723e */ /* 0x000fc600000000ff */
        /* <DEDUP_REMOVED lines=13> */
.L_x_3887:
[----:B------:R-:W-:Y:S05]  /*5740*/  BSYNC B0 ;  /* 0x0000000000007941 */ /* 0x000fea0003800000 */
.L_x_3886:
        /* <DEDUP_REMOVED lines=20> */
.L_x_3881:
[----:B------:R-:W-:Y:S01]  /*5890*/  BAR.SYNC.DEFER_BLOCKING 0x0 ;  /* 0x0000000000007b1d */ /* 0x000fe20000010000 */
[----:B------:R-:W-:Y:S02]  /*58a0*/  LEA R70, R8, R5, 0x1 ;  /* 0x0000000508467211 */ /* 0x000fe400078e08ff */
[----:B-1----:R-:W-:-:S02]  /*58b0*/  F2FP.PACK_AB R43, R34, R33 ;  /* 0x00000021222b723e */ /* 0x002fc400000000ff */
[----:B------:R-:W-:Y:S01]  /*58c0*/  F2FP.PACK_AB R42, R32, R31 ;  /* 0x0000001f202a723e */ /* 0x000fe200000000ff */
[----:B------:R-:W1:Y:S01]  /*58d0*/  S2R R69, SR_CTAID.X ;  /* 0x0000000000457919 */ /* 0x000e620000002500 */
[----:B--2---:R-:W-:Y:S02]  /*58e0*/  F2FP.PACK_AB R41, R30, R29 ;  /* 0x0000001d1e29723e */ /* 0x004fe400000000ff */
[----:B------:R-:W-:Y:S01]  /*58f0*/  F2FP.PACK_AB R40, R28, R27 ;  /* 0x0000001b1c28723e */ /* 0x000fe200000000ff */
[----:B------:R-:W2:Y:S01]  /*5900*/  S2R R55, SR_CTAID.Y ;  /* 0x0000000000377919 */ /* 0x000ea20000002600 */
[----:B------:R-:W-:Y:S02]  /*5910*/  F2FP.PACK_AB R47, R58, R57 ;  /* 0x000000393a2f723e */ /* 0x000fe400000000ff */
[----:B------:R-:W-:Y:S01]  /*5920*/  F2FP.PACK_AB R46, R56, R39 ;  /* 0x00000027382e723e */ /* 0x000fe200000000ff */
[----:B------:R-:W3:Y:S01]  /*5930*/  S2R R99, SR_CTAID.Y ;  /* 0x0000000000637919 */ /* 0x000ee20000002600 */
[----:B------:R-:W-:-:S02]  /*5940*/  F2FP.PACK_AB R45, R38, R37 ;  /* 0x00000025262d723e */ /* 0x000fc400000000ff */
[----:B------:R-:W-:Y:S02]  /*5950*/  F2FP.PACK_AB R44, R36, R35 ;  /* 0x00000023242c723e */ /* 0x000fe400000000ff */
[----:B------:R-:W-:Y:S02]  /*5960*/  SHF.R.S32.HI R67, RZ, 0x1f, R6 ;  /* 0x0000001fff437819 */ /* 0x000fe40000011406 */
[----:B------:R-:W-:Y:S01]  /*5970*/  MOV R66, R6 ;  /* 0x0000000600427202 */ /* 0x000fe20000000f00 */
[----:B------:R-:W-:Y:S04]  /*5980*/  STS.128 [R70.X16], R40 ;  /* 0x0000002846007388 */ /* 0x000fe8000000cc00 */
[----:B------:R-:W-:Y:S01]  /*5990*/  STS.128 [R70.X16+0x10], R44 ;  /* 0x0000102c46007388 */ /* 0x000fe2000000cc00 */
[----:B------:R-:W-:-:S06]  /*59a0*/  NOP ;  /* 0x0000000000007918 */ /* 0x000fcc0000000000 */
[----:B-1----:R-:W-:Y:S01]  /*59b0*/  SHF.R.S32.HI R68, RZ, 0x1f, R69 ;  /* 0x0000001fff447819 */ /* 0x002fe20000011445 */
[----:B------:R-:W1:Y:S01]  /*59c0*/  LDS.128 R40, [R0.X16] ;  /* 0x0000000000287984 */ /* 0x000e62000000cc00 */
[C---:B------:R-:W-:Y:S01]  /*59d0*/  IMAD.WIDE.U32 R50, R69.reuse, c[0x0][0x210], R66 ;  /* 0x0000840045327a25 */ /* 0x040fe200078e0042 */
[----:B--2---:R-:W-:Y:S02]  /*59e0*/  SHF.R.S32.HI R103, RZ, 0x1f, R55 ;  /* 0x0000001fff677819 */ /* 0x004fe40000011437 */
[----:B------:R-:W2:Y:S01]  /*59f0*/  LDS.128 R44, [R0.X16+0x200] ;  /* 0x00020000002c7984 */ /* 0x000ea2000000cc00 */
[C---:B------:R-:W-:Y:S02]  /*5a00*/  IMAD R52, R68.reuse, c[0x0][0x210], RZ ;  /* 0x0000840044347a24 */ /* 0x040fe400078e02ff */
[----:B------:R-:W-:Y:S02]  /*5a10*/  IMAD R54, R68, c[0x0][0x200], RZ ;  /* 0x0000800044367a24 */ /* 0x000fe400078e02ff */
[----:B------:R-:W-:-:S02]  /*5a20*/  IMAD R53, R69, c[0x0][0x214], R52 ;  /* 0x0000850045357a24 */ /* 0x000fc400078e0234 */
[----:B0-----:R-:W-:-:S03]  /*5a30*/  IMAD.WIDE.U32 R48, R69, c[0x0][0x200], R66 ;  /* 0x0000800045307a25 */ /* 0x001fc600078e0042 */
[----:B------:R-:W-:Y:S01]  /*5a40*/  IADD3 R51, R51, R53, RZ ;  /* 0x0000003533337210 */ /* 0x000fe20007ffe0ff */
[----:B------:R-:W-:Y:S02]  /*5a50*/  IMAD R55, R69, c[0x0][0x204], R54 ;  /* 0x0000810045377a24 */ /* 0x000fe400078e0236 */
[----:B------:R-:W-:Y:S02]  /*5a60*/  IMAD.MOV.U32 R52, RZ, RZ, R48 ;  /* 0x000000ffff347224 */ /* 0x000fe400078e0030 */
[----:B------:R-:W-:Y:S01]  /*5a70*/  IMAD R54, R103, c[0x0][0x208], RZ ;  /* 0x0000820067367a24 */ /* 0x000fe200078e02ff */
[----:B------:R-:W-:Y:S01]  /*5a80*/  IADD3 R53, R49, R55, RZ ;  /* 0x0000003731357210 */ /* 0x000fe20007ffe0ff */
[----:B------:R-:W-:Y:S02]  /*5a90*/  IMAD R49, R103, c[0x0][0x218], RZ ;  /* 0x0000860067317a24 */ /* 0x000fe400078e02ff */
[C---:B---3--:R-:W-:Y:S02]  /*5aa0*/  IMAD R71, R99.reuse, c[0x0][0x20c], R54 ;  /* 0x0000830063477a24 */ /* 0x048fe400078e0236 */
        /* <DEDUP_REMOVED lines=12> */
[----:B-1----:R0:W-:Y:S03]  /*5b70*/  STG.E.128 [R74.64], R40 ;  /* 0x000000284a007986 */ /* 0x0021e6000c101d04 */
[----:B------:R-:W-:Y:S01]  /*5b80*/  IADD3.X R73, R51, R148, RZ, P1, !PT ;  /* 0x0000009433497210 */ /* 0x000fe20000ffe4ff */
[----:B--2---:R1:W-:Y:S04]  /*5b90*/  STG.E.128 [R74.64+0x200], R44 ;  /* 0x0002002c4a007986 */ /* 0x0043e8000c101d04 */
        /* <DEDUP_REMOVED lines=163> */
.L_x_3892:
[----:B------:R-:W-:Y:S05]  /*65d0*/  EXIT ;  /* 0x000000000000794d */ /* 0x000fea0003800000 */
.L_x_3894:
        /* <DEDUP_REMOVED lines=10> */
.L_x_8896:


//--------------------- .text._Z25selective_scan_fwd_kernelI32Selective_Scan_fwd_kernel_traitsILi128ELi16ELi1ELb1ELb1ELb1ELb1ELb1EN3c104HalfEfS2_EEv13SSMParamsBase --------------------------
	.section	.text._Z25selective_scan_fwd_kernelI32Selective_Scan_fwd_kernel_traitsILi128ELi16ELi1ELb1ELb1ELb1ELb1ELb1EN3c104HalfEfS2_EEv13SSMParamsBase,"ax",@progbits
	.sectioninfo	@"SHI_REGISTERS=168"
	.align	128
        .global         _Z25selective_scan_fwd_kernelI32Selective_Scan_fwd_kernel_traitsILi128ELi16ELi1ELb1ELb1ELb1ELb1ELb1EN3c104HalfEfS2_EEv13SSMParamsBase
        .type           _Z25selective_scan_fwd_kernelI32Selective_Scan_fwd_kernel_traitsILi128ELi16ELi1ELb1ELb1ELb1ELb1ELb1EN3c104HalfEfS2_EEv13SSMParamsBase,@function
        .size           _Z25selective_scan_fwd_kernelI32Selective_Scan_fwd_kernel_traitsILi128ELi16ELi1ELb1ELb1ELb1ELb1ELb1EN3c104HalfEfS2_EEv13SSMParamsBase,(.L_x_8897 - _Z25selective_scan_fwd_kernelI32Selective_Scan_fwd_kernel_traitsILi128ELi16ELi1ELb1ELb1ELb1ELb1ELb1EN3c104HalfEfS2_EEv13SSMParamsBase)
        .other          _Z25selective_scan_fwd_kernelI32Selective_Scan_fwd_kernel_traitsILi128ELi16ELi1ELb1ELb1ELb1ELb1ELb1EN3c104HalfEfS2_EEv13SSMParamsBase,@"STO_CUDA_ENTRY STV_DEFAULT"
_Z25selective_scan_fwd_kernelI32Selective_Scan_fwd_kernel_traitsILi128ELi16ELi1ELb1ELb1ELb1ELb1ELb1EN3c104HalfEfS2_EEv13SSMParamsBase:
.text._Z25selective_scan_fwd_kernelI32Selective_Scan_fwd_kernel_traitsILi128ELi16ELi1ELb1ELb1ELb1ELb1ELb1EN3c104HalfEfS2_EEv13SSMParamsBase:
        /* <DEDUP_REMOVED lines=36> */
.L_x_3895:
        /* <DEDUP_REMOVED lines=28> */
.L_x_3896:
        /* <DEDUP_REMOVED lines=11> */
.L_x_3897:
        /* <DEDUP_REMOVED lines=184> */
.L_x_3898:
        /* <DEDUP_REMOVED lines=18> */
.L_x_3899:
[----:B------:R-:W-:-:S13]  /*1150*/  ISETP.GE.AND P0, PT, R70, 0x1, PT ;  /* 0x000000014600780c */ /* 0x000fda0003f06270 */
[----:B------:R-:W-:Y:S05]  /*1160*/  @!P0 EXIT ;  /* 0x000000000000894d */ /* 0x000fea0003800000 */
[----:B------:R-:W0:Y:S01]  /*1170*/  S2R R69, SR_LANEID ;  /* 0x0000000000457919 */ /* 0x000e220000000000 */
[C---:B------:R-:W-:Y:S01]  /*1180*/  LEA R80, P0, R0.reuse, R81, 0x2 ;  /* 0x0000005100507211 */ /* 0x040fe200078010ff */
[----:B------:R-:W-:Y:S02]  /*1190*/  IMAD.MOV.U32 R68, RZ, RZ, RZ ;  /* 0x000000ffff447224 */ /* 0x000fe400078e00ff */
[----:B------:R-:W-:Y:S01]  /*11a0*/  IMAD.MOV.U32 R152, RZ, RZ, RZ ;  /* 0x000000ffff987224 */ /* 0x000fe200078e00ff */
[----:B------:R-:W-:Y:S02]  /*11b0*/  LEA.HI.X R81, R0, R8, R3, 0x2, P0 ;  /* 0x0000000800517211 */ /* 0x000fe400000f1403 */
.L_x_3948:
        /* <DEDUP_REMOVED lines=331> */
.L_x_3901:
[----:B---34-:R-:W-:Y:S05]  /*2670*/  BSYNC B0 ;  /* 0x0000000000007941 */ /* 0x018fea0003800000 */
.L_x_3900:
        /* <DEDUP_REMOVED lines=37> */
.L_x_3903:
[----:B------:R-:W-:Y:S05]  /*28d0*/  BSYNC B0 ;  /* 0x0000000000007941 */ /* 0x000fea0003800000 */
.L_x_3902:
        /* <DEDUP_REMOVED lines=37> */
.L_x_3905:
[----:B------:R-:W-:Y:S05]  /*2b30*/  BSYNC B0 ;  /* 0x0000000000007941 */ /* 0x000fea0003800000 */
.L_x_3904:
        /* <DEDUP_REMOVED lines=37> */
.L_x_3907:
[----:B------:R-:W-:Y:S05]  /*2d90*/  BSYNC B0 ;  /* 0x0000000000007941 */ /* 0x000fea0003800000 */
.L_x_3906:
        /* <DEDUP_REMOVED lines=37> */
.L_x_3909:
[----:B------:R-:W-:Y:S05]  /*2ff0*/  BSYNC B0 ;  /* 0x0000000000007941 */ /* 0x000fea0003800000 */
.L_x_3908:
        /* <DEDUP_REMOVED lines=37> */
.L_x_3911:
[----:B------:R-:W-:Y:S05]  /*3250*/  BSYNC B0 ;  /* 0x0000000000007941 */ /* 0x000fea0003800000 */
.L_x_3910:
        /* <DEDUP_REMOVED lines=37> */
.L_x_3913:
[----:B------:R-:W-:Y:S05]  /*34b0*/  BSYNC B0 ;  /* 0x0000000000007941 */ /* 0x000fea0003800000 */
.L_x_3912:
        /* <DEDUP_REMOVED lines=37> */
.L_x_3915:
[----:B------:R-:W-:Y:S05]  /*3710*/  BSYNC B0 ;  /* 0x0000000000007941 */ /* 0x000fea0003800000 */
.L_x_3914:
        /* <DEDUP_REMOVED lines=37> */
.L_x_3917:
[----:B------:R-:W-:Y:S05]  /*3970*/  BSYNC B0 ;  /* 0x0000000000007941 */ /* 0x000fea0003800000 */
.L_x_3916:
        /* <DEDUP_REMOVED lines=37> */
.L_x_3919:
[----:B------:R-:W-:Y:S05]  /*3bd0*/  BSYNC B0 ;  /* 0x0000000000007941 */ /* 0x000fea0003800000 */
.L_x_3918:
        /* <DEDUP_REMOVED lines=39> */
.L_x_3921:
[----:B------:R-:W-:Y:S05]  /*3e50*/  BSYNC B0 ;  /* 0x0000000000007941 */ /* 0x000fea0003800000 */
.L_x_3920:
        /* <DEDUP_REMOVED lines=42> */
.L_x_3923:
[----:B------:R-:W-:Y:S05]  /*4100*/  BSYNC B0 ;  /* 0x0000000000007941 */ /* 0x000fea0003800000 */
.L_x_3922:
        /* <DEDUP_REMOVED lines=42> */
.L_x_3925:
[----:B------:R-:W-:Y:S05]  /*43b0*/  BSYNC B0 ;  /* 0x0000000000007941 */ /* 0x000fea0003800000 */
.L_x_3924:
        /* <DEDUP_REMOVED lines=42> */
.L_x_3927:
[----:B------:R-:W-:Y:S05]  /*4660*/  BSYNC B0 ;  /* 0x0000000000007941 */ /* 0x000fea0003800000 */
.L_x_3926:
        /* <DEDUP_REMOVED lines=42> */
.L_x_3929:
[----:B------:R-:W-:Y:S05]  /*4910*/  BSYNC B0 ;  /* 0x0000000000007941 */ /* 0x000fea0003800000 */
.L_x_3928:
        /* <DEDUP_REMOVED lines=42> */
.L_x_3931:
[----:B------:R-:W-:Y:S05]  /*4bc0*/  BSYNC B0 ;  /* 0x0000000000007941 */ /* 0x000fea0003800000 */
.L_x_3930:
        /* <DEDUP_REMOVED lines=30> */
.L_x_3942:
        /* <DEDUP_REMOVED lines=385> */
.L_x_3934:
        /* <DEDUP_REMOVED lines=14> */
.L_x_3933:
        /* <DEDUP_REMOVED lines=91> */
.L_x_3936:
[----:B------:R-:W-:Y:S05]  /*6c50*/  BSYNC B0 ;  /* 0x0000000000007941 */ /* 0x000fea0003800000 */
.L_x_3935:
        /* <DEDUP_REMOVED lines=45> */
.L_x_3939:
        /* <DEDUP_REMOVED lines=32> */
.L_x_3940:
[----:B------:R0:W5:Y:S02]  /*7130*/  LDG.E R41, [R80.64] ;  /* 0x0000000450297981 */ /* 0x000164000c1e1900 */
.L_x_3941:
        /* <DEDUP_REMOVED lines=17> */
.L_x_3938:
[----:B------:R-:W-:Y:S05]  /*7250*/  BSYNC B0 ;  /* 0x0000000000007941 */ /* 0x000fea0003800000 */
.L_x_3937:
        /* <DEDUP_REMOVED lines=20> */
.L_x_3932:
        /* <DEDUP_REMOVED lines=110> */
.L_x_3944:
[----:B------:R-:W-:Y:S05]  /*7a80*/  BSYNC B0 ;  /* 0x0000000000007941 */ /* 0x000fea0003800000 */
.L_x_3943:
        /* <DEDUP_REMOVED lines=320> */
.L_x_3946:
[----:B------:R-:W-:Y:S05]  /*8e90*/  BSYNC B0 ;  /* 0x0000000000007941 */ /* 0x000fea0003800000 */
.L_x_3945:
        /* <DEDUP_REMOVED lines=55> */
.L_x_3947:
[----:B------:R-:W-:Y:S05]  /*9210*/  EXIT ;  /* 0x000000000000794d */ /* 0x000fea0003800000 */
.L_x_3949:
        /* <DEDUP_REMOVED lines=14> */
.L_x_8897:


//--------------------- .text._Z25selective_scan_fwd_kernelI32Selective_Scan_fwd_kernel_traitsILi32ELi16ELi1ELb0ELb1ELb1ELb0ELb0EN3c104HalfEfS2_EEv13SSMParamsBase --------------------------
	.section	.text._Z25selective_scan_fwd_kernelI32Selective_Scan_fwd_kernel_traitsILi32ELi16ELi1ELb0ELb1ELb1ELb0ELb0EN3c104HalfEfS2_EEv13SSMParamsBase,"ax",@progbits
	.sectioninfo	@"SHI_REGISTERS=176"
	.align	128
        .global         _Z25selective_scan_fwd_kernelI32Selective_Scan_fwd_kernel_traitsILi32ELi16ELi1ELb0ELb1ELb1ELb0ELb0EN3c104HalfEfS2_EEv13SSMParamsBase
        .type           _Z25selective_scan_fwd_kernelI32Selective_Scan_fwd_kernel_traitsILi32ELi16ELi1ELb0ELb1ELb1ELb0ELb0EN3c104HalfEfS2_EEv13SSMParamsBase,@function
        .size           _Z25selective_scan_fwd_kernelI32Selective_Scan_fwd_kernel_traitsILi32ELi16ELi1ELb0ELb1ELb1ELb0ELb0EN3c104HalfEfS2_EEv13SSMParamsBase,(.L_x_8898 - _Z25selective_scan_fwd_kernelI32Selective_Scan_fwd_kernel_traitsILi32ELi16ELi1ELb0ELb1ELb1ELb0ELb0EN3c104HalfEfS2_EEv13SSMParamsBase)
        .other          _Z25selective_scan_fwd_kernelI32Selective_Scan_fwd_kernel_traitsILi32ELi16ELi1ELb0ELb1ELb1ELb0ELb0EN3c104HalfEfS2_EEv13SSMParamsBase,@"STO_CUDA_ENTRY STV_DEFAULT"
_Z25selective_scan_fwd_kernelI32Selective_Scan_fwd_kernel_traitsILi32ELi16ELi1ELb0ELb1ELb1ELb0ELb0EN3c104HalfEfS2_EEv13SSMParamsBase:
.text._Z25selective_scan_fwd_kernelI32Selective_Scan_fwd_kernel_traitsILi32ELi16ELi1ELb0ELb1ELb1ELb0ELb0EN3c104HalfEfS2_EEv13SSMParamsBase:
        /* <DEDUP_REMOVED lines=35> */
.L_x_3950:
        /* <DEDUP_REMOVED lines=16> */
[----:B0-----:R-:W-:Y:S02]  /*0330*/  @P6 IMAD R3, R21, c[0x0][0x23c], R0 ;  /* 0x00008f0015036a24 */ /* 0x001fe400078e0200 */
[----:B------:R-:W-:Y:S02]  /*0340*/  IMAD.MOV.U32 R0, RZ, RZ, RZ ;  /* 0x000000ffff007224 */ /* 0x000fe400078e00ff */
        /* <DEDUP_REMOVED lines=10> */
.L_x_3951:
        /* <DEDUP_REMOVED lines=11> */
.L_x_3952:
        /* <DEDUP_REMOVED lines=33> */
[----:B------:R-:W-:Y:S02]  /*06b0*/  @P2 MOV R14, c[0x0][0x2c4] ;  /* 0x0000b100000e2a02 */ /* 0x000fe40000000f00 */
        /* <DEDUP_REMOVED lines=26> */
[----:B------:R-:W-:-:S05]  /*0860*/  @!P2 IMAD.IADD R3, R3, 0x1, -R14 ;  /* 0x000000010303a824 */ /* 0x000fca00078e0a0e */
        /* <DEDUP_REMOVED lines=8> */
[----:B------:R-:W-:Y:S01]  /*08f0*/  IMAD.WIDE.U32 R2, R31, c[0x0][0x1e0], RZ ;  /* 0x000078001f027a25 */ /* 0x000fe200078e00ff */
[----:B------:R-:W-:-:S03]  /*0900*/  MOV R13, R10 ;  /* 0x0000000a000d7202 */ /* 0x000fc60000000f00 */
        /* <DEDUP_REMOVED lines=67> */
[----:B------:R-:W-:Y:S01]  /*0d40*/  IABS R10, R22 ;  /* 0x00000016000a7213 */ /* 0x000fe20000000000 */
[----:B------:R-:W-:Y:S01]  /*0d50*/  HFMA2.MMA R34, -RZ, RZ, 0, 0 ;  /* 0x00000000ff227435 */ /* 0x000fe200000001ff */
[----:B------:R-:W-:Y:S01]  /*0d60*/  IADD3 R2, R22, c[0x0][0x168], RZ ;  /* 0x00005a0016027a10 */ /* 0x000fe20007ffe0ff */
[----:B------:R-:W-:Y:S01]  /*0d70*/  IMAD.MOV.U32 R23, RZ, RZ, RZ ;  /* 0x000000ffff177224 */ /* 0x000fe200078e00ff */
[----:B------:R-:W0:Y:S02]  /*0d80*/  I2F.RP R4, R10 ;  /* 0x0000000a00047306 */ /* 0x000e240000209400 */
[----:B------:R-:W-:-:S02]  /*0d90*/  IADD3 R5, R2, -0x1, RZ ;  /* 0xffffffff02057810 */ /* 0x000fc40007ffe0ff */
[-C--:B------:R-:W-:Y:S02]  /*0da0*/  IABS R2, R22.reuse ;  /* 0x0000001600027213 */ /* 0x080fe40000000000 */
        /* <DEDUP_REMOVED lines=24> */
.L_x_3953:
        /* <DEDUP_REMOVED lines=18> */
.L_x_3954:
[----:B------:R-:W-:-:S13]  /*1050*/  ISETP.GE.AND P0, PT, R33, 0x1, PT ;  /* 0x000000012100780c */ /* 0x000fda0003f06270 */
[----:B------:R-:W-:Y:S05]  /*1060*/  @!P0 EXIT ;  /* 0x000000000000894d */ /* 0x000fea0003800000 */
[----:B------:R-:W0:Y:S01]  /*1070*/  S2R R32, SR_LANEID ;  /* 0x0000000000207919 */ /* 0x000e220000000000 */
[----:B------:R-:W-:-:S04]  /*1080*/  LEA R4, P0, R31, R12, 0x2 ;  /* 0x0000000c1f047211 */ /* 0x000fc800078010ff */
[----:B------:R-:W-:Y:S02]  /*1090*/  LEA.HI.X R5, R31, R14, R35, 0x2, P0 ;  /* 0x0000000e1f057211 */ /* 0x000fe400000f1423 */
[----:B------:R-:W-:Y:S02]  /*10a0*/  CS2R R30, SRZ ;  /* 0x00000000001e7805 */ /* 0x000fe4000001ff00 */
.L_x_3999:
[----:B------:R-:W-:-:S04]  /*10b0*/  ISETP.NE.U32.AND P0, PT, R159, RZ, PT ;  /* 0x000000ff9f00720c */ /* 0x000fc80003f05070 */
[----:B------:R-:W-:-:S13]  /*10c0*/  ISETP.NE.AND.EX P0, PT, R158, RZ, PT, P0 ;  /* 0x000000ff9e00720c */ /* 0x000fda0003f05300 */
[----:B------:R-:W-:-:S04]  /*10d0*/  @P0 IMAD.IADD R3, R30, 0x1, R23 ;  /* 0x000000011e030824 */ /* 0x000fc800078e0217 */
[----:B------:R-:W-:-:S05]  /*10e0*/  @P0 IMAD.WIDE R2, R3, 0x4, R6 ;  /* 0x0000000403020825 */ /* 0x000fca00078e0206 */
[----:B------:R-:W2:Y:S04]  /*10f0*/  @P0 LDG.E R59, [R2.64] ;  /* 0x00000004023b0981 */ /* 0x000ea8000c1e1900 */
[----:B0-----:R-:W2:Y:S01]  /*1100*/  @P0 LDG.E R10, [R2.64+0x4] ;  /* 0x00000404020a0981 */ /* 0x001ea2000c1e1900 */
[----:B------:R-:W-:Y:S02]  /*1110*/  @!P0 IADD3 R11, -R31, c[0x0][0x168], RZ ;  /* 0x00005a001f0b8a10 */ /* 0x000fe40007ffe1ff */
[----:B--2---:R-:W-:Y:S02]  /*1120*/  @P0 IADD3 R59, -R59, R10, RZ ;  /* 0x0000000a3b3b0210 */ /* 0x004fe40007ffe1ff */
        /* <DEDUP_REMOVED lines=86> */
[----:B------:R-:W-:Y:S02]  /*1690*/  IADD3 R49, R32, 0x80, RZ ;  /* 0x0000008020317810 */ /* 0x000fe40007ffe0ff */
[-C--:B------:R-:W-:Y:S02]  /*16a0*/  LEA.HI.SX32 R43, R43, R32.reuse, 0x1b ;  /* 0x000000202b2b7211 */ /* 0x080fe400078fdaff */
[----:B------:R-:W-:-:S02]  /*16b0*/  LEA.HI.SX32 R45, R45, R32, 0x1b ;  /* 0x000000202d2d7211 */ /* 0x000fc400078fdaff */
[----:B-1----:R-:W-:Y:S02]  /*16c0*/  IADD3 R11, R32, 0xc0, RZ ;  /* 0x000000c0200b7810 */ /* 0x002fe40007ffe0ff */
[----:B------:R-:W-:Y:S02]  /*16d0*/  P2R R170, PR, RZ, 0x40 ;  /* 0x00000040ffaa7803 */ /* 0x000fe40000000000 */
[----:B------:R-:W-:Y:S02]  /*16e0*/  P2R R94, PR, RZ, 0x40 ;  /* 0x00000040ff5e7803 */ /* 0x000fe40000000000 */
[----:B------:R-:W-:Y:S01]  /*16f0*/  LEA.HI.SX32 R47, R47, R32, 0x1b ;  /* 0x000000202f2f7211 */ /* 0x000fe200078fdaff */
[----:B------:R-:W-:Y:S01]  /*1700*/  IMAD.SHL.U32 R57, R43, 0x2, RZ ;  /* 0x000000022b397824 */ /* 0x000fe200078e00ff */
[----:B------:R-:W-:Y:S02]  /*1710*/  ISETP.NE.AND P6, PT, R168, RZ, PT ;  /* 0x000000ffa800720c */ /* 0x000fe40003fc5270 */
[----:B------:R-:W-:-:S02]  /*1720*/  IADD3 R51, R32, 0xa0, RZ ;  /* 0x000000a020337810 */ /* 0x000fc40007ffe0ff */
[-C--:B------:R-:W-:Y:S01]  /*1730*/  LEA.HI.SX32 R49, R49, R32.reuse, 0x1b ;  /* 0x0000002031317211 */ /* 0x080fe200078fdaff */
[----:B------:R-:W-:Y:S01]  /*1740*/  IMAD.SHL.U32 R56, R45, 0x2, RZ ;  /* 0x000000022d387824 */ /* 0x000fe200078e00ff */
[C---:B------:R-:W-:Y:S02]  /*1750*/  IADD3 R43, R32.reuse, 0x100, RZ ;  /* 0x00000100202b7810 */ /* 0x040fe40007ffe0ff */
[-C--:B------:R-:W-:Y:S01]  /*1760*/  LEA.HI.SX32 R11, R11, R32.reuse, 0x1b ;  /* 0x000000200b0b7211 */ /* 0x080fe200078fdaff */
[----:B------:R-:W-:Y:S01]  /*1770*/  IMAD.SHL.U32 R55, R47, 0x2, RZ ;  /* 0x000000022f377824 */ /* 0x000fe200078e00ff */
[----:B------:R-:W-:Y:S01]  /*1780*/  P2R R93, PR, RZ, 0x40 ;  /* 0x00000040ff5d7803 */ /* 0x000fe20000000000 */
[----:B------:R-:W-:Y:S01]  /*1790*/  IMAD.SHL.U32 R54, R49, 0x2, RZ ;  /* 0x0000000231367824 */ /* 0x000fe200078e00ff */
[----:B------:R-:W-:Y:S02]  /*17a0*/  LEA.HI.SX32 R51, R51, R32, 0x1b ;  /* 0x0000002033337211 */ /* 0x000fe400078fdaff */
[----:B------:R-:W-:Y:S01]  /*17b0*/  ISETP.NE.AND P6, PT, R167, RZ, PT ;  /* 0x000000ffa700720c */ /* 0x000fe20003fc5270 */
[----:B------:R-:W-:Y:S01]  /*17c0*/  IMAD.SHL.U32 R52, R11, 0x2, RZ ;  /* 0x000000020b347824 */ /* 0x000fe200078e00ff */
[----:B------:R-:W-:-:S02]  /*17d0*/  IADD3 R45, R32, 0x120, RZ ;  /* 0x00000120202d7810 */ /* 0x000fc40007ffe0ff */
[----:B------:R-:W-:Y:S02]  /*17e0*/  LEA.HI.SX32 R43, R43, R32, 0x1b ;  /* 0x000000202b2b7211 */ /* 0x000fe400078fdaff */
[C---:B------:R-:W-:Y:S02]  /*17f0*/  IADD3 R47, R32.reuse, 0x140, RZ ;  /* 0x00000140202f7810 */ /* 0x040fe40007ffe0ff */
[----:B------:R-:W-:Y:S02]  /*1800*/  SHF.L.U32 R53, R51, 0x1, RZ ;  /* 0x0000000133357819 */ /* 0x000fe400000006ff */
[----:B------:R-:W-:Y:S02]  /*1810*/  IADD3 R11, R32, 0x160, RZ ;  /* 0x00000160200b7810 */ /* 0x000fe40007ffe0ff */
[----:B------:R-:W-:Y:S01]  /*1820*/  P2R R92, PR, RZ, 0x40 ;  /* 0x00000040ff5c7803 */ /* 0x000fe20000000000 */
[----:B------:R-:W-:Y:S01]  /*1830*/  IMAD.SHL.U32 R50, R43, 0x2, RZ ;  /* 0x000000022b327824 */ /* 0x000fe200078e00ff */
[----:B------:R-:W-:-:S02]  /*1840*/  ISETP.NE.AND P6, PT, R166, RZ, PT ;  /* 0x000000ffa600720c */ /* 0x000fc40003fc5270 */
[-C--:B------:R-:W-:Y:S02]  /*1850*/  LEA.HI.SX32 R45, R45, R32.reuse, 0x1b ;  /* 0x000000202d2d7211 */ /* 0x080fe400078fdaff */
[-C--:B------:R-:W-:Y:S01]  /*1860*/  LEA.HI.SX32 R47, R47, R32.reuse, 0x1b ;  /* 0x000000202f2f7211 */ /* 0x080fe200078fdaff */
[C---:B------:R-:W-:Y:S01]  /*1870*/  IMAD.SHL.U32 R10, R32.reuse, 0x10, RZ ;  /* 0x00000010200a7824 */ /* 0x040fe200078e00ff */
[----:B------:R-:W-:Y:S02]  /*1880*/  IADD3 R43, R32, 0x1e0, RZ ;  /* 0x000001e0202b7810 */ /* 0x000fe40007ffe0ff */
[-C--:B------:R-:W-:Y:S01]  /*1890*/  LEA.HI.SX32 R11, R11, R32.reuse, 0x1b ;  /* 0x000000200b0b7211 */ /* 0x080fe200078fdaff */
[----:B------:R-:W-:Y:S01]  /*18a0*/  IMAD.SHL.U32 R49, R45, 0x2, RZ ;  /* 0x000000022d317824 */ /* 0x000fe200078e00ff */
[----:B------:R-:W-:Y:S01]  /*18b0*/  P2R R91, PR, RZ, 0x40 ;  /* 0x00000040ff5b7803 */ /* 0x000fe20000000000 */
[----:B------:R-:W-:Y:S01]  /*18c0*/  IMAD.SHL.U32 R48, R47, 0x2, RZ ;  /* 0x000000022f307824 */ /* 0x000fe200078e00ff */
[----:B------:R-:W-:Y:S01]  /*18d0*/  ISETP.NE.AND P6, PT, R165, RZ, PT ;  /* 0x000000ffa500720c */ /* 0x000fe20003fc5270 */
[----:B------:R-:W-:Y:S01]  /*18e0*/  IMAD.SHL.U32 R47, R11, 0x2, RZ ;  /* 0x000000020b2f7824 */ /* 0x000fe200078e00ff */
[----:B------:R-:W-:-:S02]  /*18f0*/  LEA.HI.SX32 R43, R43, R32, 0x1b ;  /* 0x000000202b2b7211 */ /* 0x000fc400078fdaff */
        /* <DEDUP_REMOVED lines=20> */
[----:B---3--:R-:W-:Y:S04]  /*1a40*/  STS.U16 [R55+0xc0], R14 ;  /* 0x0000c00e37007388 */ /* 0x008fe80000000400 */
[----:B------:R1:W-:Y:S01]  /*1a50*/  STS.U16 [R54+0x100], R35 ;  /* 0x0001002336007388 */ /* 0x0003e20000000400 */
[C---:B0-----:R-:W-:Y:S02]  /*1a60*/  IADD3 R15, R32.reuse, 0x1a0, RZ ;  /* 0x000001a0200f7810 */ /* 0x041fe40007ffe0ff */
[-C--:B------:R-:W-:Y:S02]  /*1a70*/  LEA.HI.SX32 R13, R13, R32.reuse, 0x1b ;  /* 0x000000200d0d7211 */ /* 0x080fe400078fdaff */
[-C--:B------:R-:W-:Y:S02]  /*1a80*/  LEA.HI.SX32 R15, R15, R32.reuse, 0x1b ;  /* 0x000000200f0f7211 */ /* 0x080fe400078fdaff */
[----:B-1----:R-:W-:Y:S01]  /*1a90*/  IADD3 R35, R32, 0x1c0, RZ ;  /* 0x000001c020237810 */ /* 0x002fe20007ffe0ff */
[----:B------:R-:W-:Y:S03]  /*1aa0*/  STS.U16 [R53+0x140], R36 ;  /* 0x0001402435007388 */ /* 0x000fe60000000400 */
[----:B------:R-:W-:Y:S01]  /*1ab0*/  LEA.HI.SX32 R35, R35, R32, 0x1b ;  /* 0x0000002023237211 */ /* 0x000fe200078fdaff */
[----:B------:R-:W-:Y:S01]  /*1ac0*/  STS.U16 [R52+0x180], R37 ;  /* 0x0001802534007388 */ /* 0x000fe20000000400 */
[----:B------:R-:W-:Y:S01]  /*1ad0*/  SHF.L.U32 R46, R13, 0x1, RZ ;  /* 0x000000010d2e7819 */ /* 0x000fe200000006ff */
[----:B------:R-:W-:-:S02]  /*1ae0*/  IMAD.SHL.U32 R45, R15, 0x2, RZ ;  /* 0x000000020f2d7824 */ /* 0x000fc400078e00ff */
[----:B------:R-:W-:Y:S01]  /*1af0*/  STS.U16 [R51+0x1c0], R38 ;  /* 0x0001c02633007388 */ /* 0x000fe20000000400 */
[----:B------:R-:W-:-:S03]  /*1b00*/  IMAD.SHL.U32 R44, R35, 0x2, RZ ;  /* 0x00000002232c7824 */ /* 0x000fc600078e00ff */
[----:B------:R-:W-:Y:S04]  /*1b10*/  STS.U16 [R50+0x200], R39 ;  /* 0x0002002732007388 */ /* 0x000fe80000000400 */
        /* <DEDUP_REMOVED lines=141> */
.L_x_3956:
[----:B---34-:R-:W-:Y:S05]  /*23f0*/  BSYNC B0 ;  /* 0x0000000000007941 */ /* 0x018fea0003800000 */
.L_x_3955:
        /* <DEDUP_REMOVED lines=37> */
.L_x_3958:
[----:B------:R-:W-:Y:S05]  /*2650*/  BSYNC B0 ;  /* 0x0000000000007941 */ /* 0x000fea0003800000 */
.L_x_3957:
        /* <DEDUP_REMOVED lines=37> */
.L_x_3960:
[----:B------:R-:W-:Y:S05]  /*28b0*/  BSYNC B0 ;  /* 0x0000000000007941 */ /* 0x000fea0003800000 */
.L_x_3959:
        /* <DEDUP_REMOVED lines=37> */
.L_x_3962:
[----:B------:R-:W-:Y:S05]  /*2b10*/  BSYNC B0 ;  /* 0x0000000000007941 */ /* 0x000fea0003800000 */
.L_x_3961:
        /* <DEDUP_REMOVED lines=37> */
.L_x_3964:
[----:B------:R-:W-:Y:S05]  /*2d70*/  BSYNC B0 ;  /* 0x0000000000007941 */ /* 0x000fea0003800000 */
.L_x_3963:
        /* <DEDUP_REMOVED lines=37> */
.L_x_3966:
[----:B------:R-:W-:Y:S05]  /*2fd0*/  BSYNC B0 ;  /* 0x0000000000007941 */ /* 0x000fea0003800000 */
.L_x_3965:
        /* <DEDUP_REMOVED lines=37> */
.L_x_3968:
[----:B------:R-:W-:Y:S05]  /*3230*/  BSYNC B0 ;  /* 0x0000000000007941 */ /* 0x000fea0003800000 */
.L_x_3967:
        /* <DEDUP_REMOVED lines=37> */
.L_x_3970:
[----:B------:R-:W-:Y:S05]  /*3490*/  BSYNC B0 ;  /* 0x0000000000007941 */ /* 0x000fea0003800000 */
.L_x_3969:
        /* <DEDUP_REMOVED lines=37> */
.L_x_3972:
[----:B------:R-:W-:Y:S05]  /*36f0*/  BSYNC B0 ;  /* 0x0000000000007941 */ /* 0x000fea0003800000 */
.L_x_3971:
[----:B------:R-:W-:Y:S01]  /*3700*/  FSETP.GTU.FTZ.AND P5, PT, R66, 20, PT ;  /* 0x41a000004200780b */ /* 0x000fe20003fbc000 */
[----:B--2---:R-:W-:Y:S01]  /*3710*/  HADD2.F32 R67, -RZ, R67.H0_H0 ;  /* 0x20000043ff437230 */ /* 0x004fe20000004100 */
        /* <DEDUP_REMOVED lines=35> */
.L_x_3974:
[----:B------:R-:W-:Y:S05]  /*3950*/  BSYNC B0 ;  /* 0x0000000000007941 */ /* 0x000fea0003800000 */
.L_x_3973:
        /* <DEDUP_REMOVED lines=39> */
.L_x_3976:
[----:B------:R-:W-:Y:S05]  /*3bd0*/  BSYNC B0 ;  /* 0x0000000000007941 */ /* 0x000fea0003800000 */
.L_x_3975:
        /* <DEDUP_REMOVED lines=38> */
.L_x_3978:
[----:B------:R-:W-:Y:S05]  /*3e40*/  BSYNC B0 ;  /* 0x0000000000007941 */ /* 0x000fea0003800000 */
.L_x_3977:
        /* <DEDUP_REMOVED lines=42> */
.L_x_3980:
[----:B------:R-:W-:Y:S05]  /*40f0*/  BSYNC B0 ;  /* 0x0000000000007941 */ /* 0x000fea0003800000 */
.L_x_3979:
        /* <DEDUP_REMOVED lines=42> */
.L_x_3982:
[----:B------:R-:W-:Y:S05]  /*43a0*/  BSYNC B0 ;  /* 0x0000000000007941 */ /* 0x000fea0003800000 */
.L_x_3981:
        /* <DEDUP_REMOVED lines=42> */
.L_x_3984:
[----:B------:R-:W-:Y:S05]  /*4650*/  BSYNC B0 ;  /* 0x0000000000007941 */ /* 0x000fea0003800000 */
.L_x_3983:
        /* <DEDUP_REMOVED lines=42> */
.L_x_3986:
[----:B------:R-:W-:Y:S05]  /*4900*/  BSYNC B0 ;  /* 0x0000000000007941 */ /* 0x000fea0003800000 */
.L_x_3985:
        /* <DEDUP_REMOVED lines=30> */
.L_x_3995:
        /* <DEDUP_REMOVED lines=29> */
[----:B------:R-:W-:Y:S02]  /*4cc0*/  PRMT R68, RZ, 0x7610, R68 ;  /* 0x00007610ff447816 */ /* 0x000fe40000000044 */
[----:B------:R-:W-:Y:S01]  /*4cd0*/  LEA.HI.X R11, R14, R25, R11, 0x1, P5 ;  /* 0x000000190e0b7211 */ /* 0x000fe200028f0c0b */
[----:B------:R-:W-:Y:S01]  /*4ce0*/  IMAD.WIDE.U32 R14, R21, c[0x0][0x190], RZ ;  /* 0x00006400150e7a25 */ /* 0x000fe200078e00ff */
[----:B------:R-:W-:Y:S02]  /*4cf0*/  P2R R129, PR, RZ, 0x4 ;  /* 0x00000004ff817803 */ /* 0x000fe40000000000 */
[----:B------:R-:W-:Y:S01]  /*4d00*/  ISETP.NE.AND P2, PT, R166, RZ, PT ;  /* 0x000000ffa600720c */ /* 0x000fe20003f45270 */
[----:B------:R-:W-:Y:S01]  /*4d10*/  IMAD.IADD R15, R15, 0x1, R109 ;  /* 0x000000010f0f7824 */ /* 0x000fe200078e026d */
[----:B------:R-:W-:-:S02]  /*4d20*/  P2R R130, PR, RZ, 0x2 ;  /* 0x00000002ff827803 */ /* 0x000fc40000000000 */
[----:B------:R-:W-:Y:S01]  /*4d30*/  ISETP.NE.AND P1, PT, R167, RZ, PT ;  /* 0x000000ffa700720c */ /* 0x000fe20003f25270 */
[----:B------:R-:W-:Y:S01]  /*4d40*/  IMAD.WIDE.U32 R108, R107, c[0x0][0x198], R14 ;  /* 0x000066006b6c7a25 */ /* 0x000fe200078e000e */
[----:B------:R-:W-:Y:S02]  /*4d50*/  P2R R131, PR, RZ, 0x1 ;  /* 0x00000001ff837803 */ /* 0x000fe40000000000 */
[----:B------:R-:W-:Y:S01]  /*4d60*/  ISETP.NE.AND P0, PT, R168, RZ, PT ;  /* 0x000000ffa800720c */ /* 0x000fe20003f05270 */
        /* <DEDUP_REMOVED lines=8> */
[----:B------:R-:W-:Y:S01]  /*4df0*/  PRMT R113, RZ, 0x7610, R113 ;  /* 0x00007610ff717816 */ /* 0x000fe20000000071 */
        /* <DEDUP_REMOVED lines=270> */
[-C--:B------:R-:W-:Y:S02]  /*5ee0*/  LEA.HI.SX32 R49, R49, R32.reuse, 0x1b ;  /* 0x0000002031317211 */ /* 0x080fe400078fdaff */
[----:B------:R-:W-:Y:S02]  /*5ef0*/  SHF.L.U32 R58, R58, 0x1, RZ ;  /* 0x000000013a3a7819 */ /* 0x000fe400000006ff */
[-C--:B------:R-:W-:Y:S02]  /*5f00*/  LEA.HI.SX32 R47, R47, R32.reuse, 0x1b ;  /* 0x000000202f2f7211 */ /* 0x080fe400078fdaff */
[----:B------:R-:W-:-:S02]  /*5f10*/  LEA.HI.SX32 R51, R51, R32, 0x1b ;  /* 0x0000002033337211 */ /* 0x000fc400078fdaff */
[----:B------:R-:W-:Y:S01]  /*5f20*/  LEA.HI.SX32 R11, R11, R32, 0x1b ;  /* 0x000000200b0b7211 */ /* 0x000fe200078fdaff */
[----:B------:R-:W-:Y:S02]  /*5f30*/  IMAD.SHL.U32 R56, R53, 0x2, RZ ;  /* 0x0000000235387824 */ /* 0x000fe400078e00ff */
[----:B------:R-:W-:Y:S01]  /*5f40*/  IMAD.SHL.U32 R54, R49, 0x2, RZ ;  /* 0x0000000231367824 */ /* 0x000fe200078e00ff */
[C---:B------:R-:W-:Y:S01]  /*5f50*/  IADD3 R49, R32.reuse, 0x100, RZ ;  /* 0x0000010020317810 */ /* 0x040fe20007ffe0ff */
[----:B------:R-:W-:Y:S01]  /*5f60*/  IMAD.SHL.U32 R53, R47, 0x2, RZ ;  /* 0x000000022f357824 */ /* 0x000fe200078e00ff */
[C---:B------:R-:W-:Y:S01]  /*5f70*/  IADD3 R47, R32.reuse, 0x120, RZ ;  /* 0x00000120202f7810 */ /* 0x040fe20007ffe0ff */
[----:B------:R-:W-:Y:S01]  /*5f80*/  IMAD.SHL.U32 R55, R51, 0x2, RZ ;  /* 0x0000000233377824 */ /* 0x000fe200078e00ff */
[C---:B------:R-:W-:Y:S01]  /*5f90*/  IADD3 R51, R32.reuse, 0xe0, RZ ;  /* 0x000000e020337810 */ /* 0x040fe20007ffe0ff */
[----:B------:R-:W-:Y:S01]  /*5fa0*/  IMAD.SHL.U32 R52, R11, 0x2, RZ ;  /* 0x000000020b347824 */ /* 0x000fe200078e00ff */
[----:B------:R-:W-:-:S02]  /*5fb0*/  IADD3 R11, R32, 0x160, RZ ;  /* 0x00000160200b7810 */ /* 0x000fc40007ffe0ff */
[-C--:B------:R-:W-:Y:S02]  /*5fc0*/  LEA.HI.SX32 R49, R49, R32.reuse, 0x1b ;  /* 0x0000002031317211 */ /* 0x080fe400078fdaff */
[-C--:B------:R-:W-:Y:S02]  /*5fd0*/  LEA.HI.SX32 R47, R47, R32.reuse, 0x1b ;  /* 0x000000202f2f7211 */ /* 0x080fe400078fdaff */
[-C--:B------:R-:W-:Y:S02]  /*5fe0*/  LEA.HI.SX32 R51, R51, R32.reuse, 0x1b ;  /* 0x0000002033337211 */ /* 0x080fe400078fdaff */
[----:B------:R-:W-:Y:S01]  /*5ff0*/  LEA.HI.SX32 R11, R11, R32, 0x1b ;  /* 0x000000200b0b7211 */ /* 0x000fe200078fdaff */
[----:B------:R-:W-:Y:S01]  /*6000*/  IMAD.SHL.U32 R50, R49, 0x2, RZ ;  /* 0x0000000231327824 */ /* 0x000fe200078e00ff */
[----:B------:R-:W-:Y:S01]  /*6010*/  SHF.L.U32 R51, R51, 0x1, RZ ;  /* 0x0000000133337819 */ /* 0x000fe200000006ff */
        /* <DEDUP_REMOVED lines=10> */
[----:B---3--:R-:W-:Y:S04]  /*60c0*/  STS.U16 [R57+0x460], R12 ;  /* 0x0004600c39007388 */ /* 0x008fe80000000400 */
[----:B------:R-:W-:Y:S01]  /*60d0*/  IMAD.SHL.U32 R48, R13, 0x2, RZ ;  /* 0x000000020d307824 */ /* 0x000fe200078e00ff */
        /* <DEDUP_REMOVED lines=11> */
[----:B0-----:R-:W-:Y:S01]  /*6190*/  IMAD.SHL.U32 R42, R10, 0x2, RZ ;  /* 0x000000020a2a7824 */ /* 0x001fe200078e00ff */
[----:B-1----:R-:W-:Y:S02]  /*61a0*/  SHF.L.U32 R45, R15, 0x1, RZ ;  /* 0x000000010f2d7819 */ /* 0x002fe400000006ff */
        /* <DEDUP_REMOVED lines=68> */
.L_x_3989:
[----:B------:R-:W-:Y:S02]  /*65f0*/  IMAD R14, R157, c[0x0][0x230], RZ ;  /* 0x00008c009d0e7a24 */ /* 0x000fe400078e02ff */
[----:B------:R-:W-:Y:S02]  /*6600*/  IMAD.MOV.U32 R12, RZ, RZ, R18 ;  /* 0x000000ffff0c7224 */ /* 0x000fe400078e0012 */
        /* <DEDUP_REMOVED lines=10> */
[----:B------:R-:W2:Y:S02]  /*66b0*/  LDG.E.U16 R14, [R14.64] ;  /* 0x000000040e0e7981 */ /* 0x000ea4000c1e1500 */
[----:B--2---:R-:W-:Y:S02]  /*66c0*/  HADD2.F32 R11, -RZ, R14.H0_H0 ;  /* 0x2000000eff0b7230 */ /* 0x004fe40000004100 */
.L_x_3988:
[-C--:B------:R-:W-:Y:S01]  /*66d0*/  FFMA.FTZ R12, R111, R112.reuse, R113 ;  /* 0x000000706f0c7223 */ /* 0x080fe20000010071 */
[----:B------:R-:W-:Y:S01]  /*66e0*/  ISETP.GE.AND P5, PT, R32, 0x1, PT ;  /* 0x000000012000780c */ /* 0x000fe20003fa6270 */
[----:B------:R-:W-:Y:S01]  /*66f0*/  FMUL.FTZ R13, R110, R112 ;  /* 0x000000706e0d7220 */ /* 0x000fe20000410000 */
[----:B------:R-:W-:Y:S01]  /*6700*/  BSSY B0, `(.L_x_3990) ;  /* 0x000009a000007945 */ /* 0x000fe20003800000 */
        /* <DEDUP_REMOVED lines=58> */
[----:B0-----:R-:W-:Y:S01]  /*6ab0*/  @!P5 IMAD.MOV.U32 R173, RZ, RZ, R11 ;  /* 0x000000ffffadd224 */ /* 0x001fe200078e000b */
[----:B-1----:R-:W-:Y:S01]  /*6ac0*/  @!P5 MOV R171, R10 ;  /* 0x0000000a00abd202 */ /* 0x002fe20000000f00 */
        /* <DEDUP_REMOVED lines=36> */
[----:B------:R-:W-:Y:S01]  /*6d10*/  IMAD R106, R106, c[0x0][0x240], RZ ;  /* 0x000090006a6a7a24 */ /* 0x000fe200078e02ff */
[----:B------:R-:W-:Y:S01]  /*6d20*/  F2FP.PACK_AB R15, RZ, R15 ;  /* 0x0000000fff0f723e */ /* 0x000fe200000000ff */
[----:B------:R-:W-:-:S04]  /*6d30*/  IMAD.WIDE.U32 R10, R107, c[0x0][0x240], R18 ;  /* 0x000090006b0a7a25 */ /* 0x000fc800078e0012 */
[----:B------:R-:W-:Y:S01]  /*6d40*/  IMAD R13, R107, c[0x0][0x244], R106 ;  /* 0x000091006b0d7a24 */ /* 0x000fe200078e026a */
[----:B------:R-:W-:-:S03]  /*6d50*/  LEA R12, P5, R10, c[0x0][0x290], 0x1 ;  /* 0x0000a4000a0c7a11 */ /* 0x000fc600078a08ff */
[----:B------:R-:W-:-:S05]  /*6d60*/  IMAD.IADD R13, R11, 0x1, R13 ;  /* 0x000000010b0d7824 */ /* 0x000fca00078e020d */
[----:B------:R-:W-:-:S05]  /*6d70*/  LEA.HI.X R13, R10, c[0x0][0x294], R13, 0x1, P5 ;  /* 0x0000a5000a0d7a11 */ /* 0x000fca00028f0c0d */
[----:B------:R0:W-:Y:S01]  /*6d80*/  STG.E.U16 [R12.64], R15 ;  /* 0x0000000f0c007986 */ /* 0x0001e2000c101504 */
[----:B------:R-:W-:Y:S05]  /*6d90*/  BRA `(.L_x_3991) ;  /* 0x0000030000007947 */ /* 0x000fea0003800000 */
.L_x_3992:
        /* <DEDUP_REMOVED lines=32> */
.L_x_3993:
[----:B------:R0:W5:Y:S02]  /*6fa0*/  LDG.E R11, [R4.64] ;  /* 0x00000004040b7981 */ /* 0x000164000c1e1900 */
.L_x_3994:
[----:B-----5:R-:W-:-:S06]  /*6fb0*/  IMAD.WIDE R10, R11, 0x4, R8 ;  /* 0x000000040b0a7825 */ /* 0x020fcc00078e0208 */
[----:B------:R-:W2:Y:S01]  /*6fc0*/  LDG.E R11, [R10.64] ;  /* 0x000000040a0b7981 */ /* 0x000ea2000c1e1900 */
[----:B------:R-:W-:Y:S01]  /*6fd0*/  IMAD R106, R106, c[0x0][0x240], RZ ;  /* 0x000090006a6a7a24 */ /* 0x000fe200078e02ff */
[----:B------:R-:W-:Y:S02]  /*6fe0*/  F2FP.PACK_AB R15, RZ, R15 ;  /* 0x0000000fff0f723e */ /* 0x000fe400000000ff */
        /* <DEDUP_REMOVED lines=10> */
[----:B------:R1:W-:Y:S04]  /*7090*/  STG.E.U16 [R10.64], R15 ;  /* 0x0000000f0a007986 */ /* 0x0003e8000c101504 */
.L_x_3991:
[----:B------:R-:W-:Y:S05]  /*70a0*/  BSYNC B0 ;  /* 0x0000000000007941 */ /* 0x000fea0003800000 */
.L_x_3990:
        /* <DEDUP_REMOVED lines=20> */
.L_x_3987:
        /* <DEDUP_REMOVED lines=75> */
.L_x_3997:
[----:B------:R-:W-:Y:S05]  /*76a0*/  BSYNC B0 ;  /* 0x0000000000007941 */ /* 0x000fea0003800000 */
.L_x_3996:
[----:B------:R-:W-:Y:S01]  /*76b0*/  IMAD.MOV.U32 R12, RZ, RZ, R10 ;  /* 0x000000ffff0c7224 */ /* 0x000fe200078e000a */
[----:B0-----:R-:W-:Y:S01]  /*76c0*/  LOP3.LUT R14, R2, 0x20, RZ, 0xfc, !PT ;  /* 0x00000020020e7812 */ /* 0x001fe200078efcff */
[----:B------:R-:W-:Y:S01]  /*76d0*/  IMAD.MOV.U32 R13, RZ, RZ, R75 ;  /* 0x000000ffff0d7224 */ /* 0x000fe200078e004b */
[----:B------:R-:W-:Y:S01]  /*76e0*/  SHF.R.S32.HI R15, RZ, 0x1f, R31 ;  /* 0x0000001fff0f7819 */ /* 0x000fe2000001141f */
[----:B------:R-:W-:Y:S01]  /*76f0*/  IMAD R10, R20, c[0x0][0x218], RZ ;  /* 0x00008600140a7a24 */ /* 0x000fe200078e02ff */
[-C--:B------:R-:W-:Y:S01]  /*7700*/  ISETP.GE.AND P3, PT, R14, R73.reuse, PT ;  /* 0x000000490e00720c */ /* 0x080fe20003f66270 */
[----:B------:R-:W-:Y:S01]  /*7710*/  IMAD.WIDE.U32 R12, R21, c[0x0][0x218], R12 ;  /* 0x00008600150c7a25 */ /* 0x000fe200078e000c */
[C---:B------:R-:W-:Y:S02]  /*7720*/  LOP3.LUT R36, R2.reuse, 0x40, RZ, 0xfc, !PT ;  /* 0x0000004002247812 */ /* 0x040fe400078efcff */
        /* <DEDUP_REMOVED lines=8> */
[----:B------:R-:W-:Y:S01]  /*77b0*/  IMAD.WIDE R26, R59, 0x2, R26 ;  /* 0x000000023b1a7825 */ /* 0x000fe200078e021a */
[----:B------:R-:W-:Y:S02]  /*77c0*/  LEA R10, P0, R3, R10, 0x1 ;  /* 0x0000000a030a7211 */ /* 0x000fe400078008ff */
[C---:B------:R-:W-:Y:S01]  /*77d0*/  LOP3.LUT R40, R2.reuse, 0x80, RZ, 0xfc, !PT ;  /* 0x0000008002287812 */ /* 0x040fe200078efcff */
[----:B------:R-:W-:Y:S01]  /*77e0*/  IMAD.WIDE R24, R59, 0x2, R24 ;  /* 0x000000023b187825 */ /* 0x000fe200078e0218 */
[----:B------:R-:W-:Y:S02]  /*77f0*/  LOP3.LUT R14, R2, 0xa0, RZ, 0xfc, !PT ;  /* 0x000000a0020e7812 */ /* 0x000fe400078efcff */
[----:B------:R-:W-:Y:S01]  /*7800*/  LEA.HI.X R11, R3, R11, R12, 0x1, P0 ;  /* 0x0000000b030b7211 */ /* 0x000fe200000f0c0c */
[C---:B------:R-:W-:Y:S01]  /*7810*/  IMAD.IADD R34, R59.reuse, 0x1, R34 ;  /* 0x000000013b227824 */ /* 0x040fe200078e0222 */
[-C--:B------:R-:W-:Y:S01]  /*7820*/  ISETP.GE.AND P6, PT, R40, R73.reuse, PT ;  /* 0x000000492800720c */ /* 0x080fe20003fc6270 */
[----:B------:R-:W-:Y:S01]  /*7830*/  IMAD.IADD R31, R59, 0x1, R31 ;  /* 0x000000013b1f7824 */ /* 0x000fe200078e021f */
[----:B------:R-:W-:Y:S01]  /*7840*/  ISETP.GE.AND P0, PT, R14, R73, PT ;  /* 0x000000490e00720c */ /* 0x000fe20003f06270 */
[----:B------:R0:W-:Y:S01]  /*7850*/  @!P3 STG.E.U16 [R10.64+0x40], R57 ;  /* 0x000040390a00b986 */ /* 0x0001e2000c101504 */
[----:B------:R-:W-:-:S02]  /*7860*/  LOP3.LUT R12, R2, 0x100, RZ, 0xfc, !PT ;  /* 0x00000100020c7812 */ /* 0x000fc400078efcff */
[C---:B------:R-:W-:Y:S01]  /*7870*/  LOP3.LUT R36, R2.reuse, 0xc0, RZ, 0xfc, !PT ;  /* 0x000000c002247812 */ /* 0x040fe200078efcff */
[----:B------:R0:W-:Y:S01]  /*7880*/  @!P4 STG.E.U16 [R10.64+0x80], R37 ;  /* 0x000080250a00c986 */ /* 0x0001e2000c101504 */
[----:B------:R-:W-:Y:S02]  /*7890*/  LOP3.LUT R38, R2, 0xe0, RZ, 0xfc, !PT ;  /* 0x000000e002267812 */ /* 0x000fe400078efcff */
        /* <DEDUP_REMOVED lines=8> */
[-C--:B------:R-:W-:Y:S02]  /*7920*/  ISETP.GE.AND P4, PT, R14, R73.reuse, PT ;  /* 0x000000490e00720c */ /* 0x080fe40003f86270 */
[-C--:B------:R-:W-:Y:S01]  /*7930*/  ISETP.GE.AND P5, PT, R12, R73.reuse, PT ;  /* 0x000000490c00720c */ /* 0x080fe20003fa6270 */
[----:B------:R0:W-:Y:S01]  /*7940*/  @!P3 STG.E.U16 [R10.64+0x200], R65 ;  /* 0x000200410a00b986 */ /* 0x0001e2000c101504 */
[C---:B------:R-:W-:Y:S02]  /*7950*/  LOP3.LUT R14, R2.reuse, 0x160, RZ, 0xfc, !PT ;  /* 0x00000160020e7812 */ /* 0x040fe400078efcff */
[----:B------:R-:W-:Y:S02]  /*7960*/  LOP3.LUT R12, R2, 0x180, RZ, 0xfc, !PT ;  /* 0x00000180020c7812 */ /* 0x000fe400078efcff */
[-C--:B------:R-:W-:Y:S01]  /*7970*/  ISETP.GE.AND P6, PT, R14, R73.reuse, PT ;  /* 0x000000490e00720c */ /* 0x080fe20003fc6270 */
[----:B------:R0:W-:Y:S01]  /*7980*/  @!P1 STG.E.U16 [R10.64+0x180], R41 ;  /* 0x000180290a009986 */ /* 0x0001e2000c101504 */
[----:B------:R-:W-:-:S02]  /*7990*/  ISETP.GE.AND P0, PT, R12, R73, PT ;  /* 0x000000490c00720c */ /* 0x000fc40003f06270 */
[C---:B------:R-:W-:Y:S01]  /*79a0*/  LOP3.LUT R14, R2.reuse, 0x1a0, RZ, 0xfc, !PT ;  /* 0x000001a0020e7812 */ /* 0x040fe200078efcff */
[----:B------:R0:W-:Y:S01]  /*79b0*/  @!P2 STG.E.U16 [R10.64+0x1c0], R51 ;  /* 0x0001c0330a00a986 */ /* 0x0001e2000c101504 */
[C---:B------:R-:W-:Y:S02]  /*79c0*/  LOP3.LUT R12, R2.reuse, 0x1c0, RZ, 0xfc, !PT ;  /* 0x000001c0020c7812 */ /* 0x040fe400078efcff */
[----:B------:R-:W-:Y:S01]  /*79d0*/  LOP3.LUT R2, R2, 0x1e0, RZ, 0xfc, !PT ;  /* 0x000001e002027812 */ /* 0x000fe200078efcff */
[----:B------:R0:W-:Y:S01]  /*79e0*/  @!P4 STG.E.U16 [R10.64+0x240], R49 ;  /* 0x000240310a00c986 */ /* 0x0001e2000c101504 */
[-C--:B------:R-:W-:Y:S02]  /*79f0*/  ISETP.GE.AND P1, PT, R14, R73.reuse, PT ;  /* 0x000000490e00720c */ /* 0x080fe40003f26270 */
[-C--:B------:R-:W-:Y:S01]  /*7a00*/  ISETP.GE.AND P2, PT, R12, R73.reuse, PT ;  /* 0x000000490c00720c */ /* 0x080fe20003f46270 */
[----:B------:R0:W-:Y:S01]  /*7a10*/  @!P5 STG.E.U16 [R10.64+0x280], R67 ;  /* 0x000280430a00d986 */ /* 0x0001e2000c101504 */
[----:B------:R-:W-:-:S02]  /*7a20*/  ISETP.GE.AND P3, PT, R2, R73, PT ;  /* 0x000000490200720c */ /* 0x000fc40003f66270 */
        /* <DEDUP_REMOVED lines=9> */
.L_x_3998:
[----:B------:R-:W-:Y:S05]  /*7ac0*/  EXIT ;  /* 0x000000000000794d */ /* 0x000fea0003800000 */
.L_x_4000:
        /* <DEDUP_REMOVED lines=11> */
.L_x_8898:


//--------------------- .text._Z25selective_scan_fwd_kernelI32Selective_Scan_fwd_kernel_traitsILi32ELi16ELi1ELb0ELb1ELb1ELb0ELb1EN3c104HalfEfS2_EEv13SSMParamsBase --------------------------
	.section	.text._Z25selective_scan_fwd_kernelI32Selective_Scan_fwd_kernel_traitsILi32ELi16ELi1ELb0ELb1ELb1ELb0ELb1EN3c104HalfEfS2_EEv13SSMParamsBase,"ax",@progbits
	.sectioninfo	@"SHI_REGISTERS=179"
	.align	128
        .global         _Z25selective_scan_fwd_kernelI32Selective_Scan_fwd_kernel_traitsILi32ELi16ELi1ELb0ELb1ELb1ELb0ELb1EN3c104HalfEfS2_EEv13SSMParamsBase
        .type           _Z25selective_scan_fwd_kernelI32Selective_Scan_fwd_kernel_traitsILi32ELi16ELi1ELb0ELb1ELb1ELb0ELb1EN3c104HalfEfS2_EEv13SSMParamsBase,@function
        .size           _Z25selective_scan_fwd_kernelI32Selective_Scan_fwd_kernel_traitsILi32ELi16ELi1ELb0ELb1ELb1ELb0ELb1EN3c104HalfEfS2_EEv13SSMParamsBase,(.L_x_8899 - _Z25selective_scan_fwd_kernelI32Selective_Scan_fwd_kernel_traitsILi32ELi16ELi1ELb0ELb1ELb1ELb0ELb1EN3c104HalfEfS2_EEv13SSMParamsBase)
        .other          _Z25selective_scan_fwd_kernelI32Selective_Scan_fwd_kernel_traitsILi32ELi16ELi1ELb0ELb1ELb1ELb0ELb1EN3c104HalfEfS2_EEv13SSMParamsBase,@"STO_CUDA_ENTRY STV_DEFAULT"
_Z25selective_scan_fwd_kernelI32Selective_Scan_fwd_kernel_traitsILi32ELi16ELi1ELb0ELb1ELb1ELb0ELb1EN3c104HalfEfS2_EEv13SSMParamsBase:
.text._Z25selective_scan_fwd_kernelI32Selective_Scan_fwd_kernel_traitsILi32ELi16ELi1ELb0ELb1ELb1ELb0ELb1EN3c104HalfEfS2_EEv13SSMParamsBase:
        /* <DEDUP_REMOVED lines=35> */
.L_x_4001:
        /* <DEDUP_REMOVED lines=30> */
.L_x_4002:
        /* <DEDUP_REMOVED lines=11> */
.L_x_4003:
        /* <DEDUP_REMOVED lines=76> */
[----:B------:R-:W-:Y:S02]  /*0980*/  IMAD.IADD R7, R5, 0x1, R13 ;  /* 0x0000000105077824 */ /* 0x000fe400078e020d */
[----:B------:R-:W-:Y:S02]  /*0990*/  IMAD R27, R160, c[0x0][0x1c0], RZ ;  /* 0x00007000a01b7a24 */ /* 0x000fe400078e02ff */
        /* <DEDUP_REMOVED lines=8> */
[----:B------:R-:W-:Y:S01]  /*0a20*/  IMAD.MOV.U32 R6, RZ, RZ, R4 ;  /* 0x000000ffff067224 */ /* 0x000fe200078e0004 */
[----:B------:R-:W-:Y:S01]  /*0a30*/  SHF.R.S32.HI R12, RZ, 0x1f, R13 ;  /* 0x0000001fff0c7819 */ /* 0x000fe2000001140d */
[C---:B------:R-:W-:Y:S02]  /*0a40*/  IMAD R27, R0.reuse, c[0x0][0x1ec], R27 ;  /* 0x00007b00001b7a24 */ /* 0x040fe400078e021b */
[----:B------:R-:W-:-:S04]  /*0a50*/  IMAD.WIDE.U32 R2, R0, c[0x0][0x1e8], R2 ;  /* 0x00007a0000027a25 */ /* 0x000fc800078e0002 */
[----:B------:R-:W-:-:S04]  /*0a60*/  IMAD.WIDE.U32 R4, R22, c[0x0][0x1f0], RZ ;  /* 0x00007c0016047a25 */ /* 0x000fc800078e00ff */
[----:B------:R-:W-:Y:S01]  /*0a70*/  IMAD R29, R22, c[0x0][0x1f4], R11 ;  /* 0x00007d00161d7a24 */ /* 0x000fe200078e020b */
[----:B------:R-:W-:Y:S01]  /*0a80*/  LEA R66, P1, R2, c[0x0][0x270], 0x1 ;  /* 0x00009c0002427a11 */ /* 0x000fe200078208ff */
[----:B------:R-:W-:Y:S02]  /*0a90*/  IMAD.IADD R67, R3, 0x1, R27 ;  /* 0x0000000103437824 */ /* 0x000fe400078e021b */
[----:B------:R-:W-:Y:S01]  /*0aa0*/  IMAD R26, R12, c[0x0][0x1b8], RZ ;  /* 0x00006e000c1a7a24 */ /* 0x000fe200078e02ff */
[----:B------:R-:W-:Y:S01]  /*0ab0*/  IADD3 R5, R5, R29, RZ ;  /* 0x0000001d05057210 */ /* 0x000fe20007ffe0ff */
        /* <DEDUP_REMOVED lines=19> */
[----:B------:R-:W-:Y:S01]  /*0bf0*/  IMAD.IADD R11, R11, 0x1, R31 ;  /* 0x000000010b0b7824 */ /* 0x000fe200078e021f */
[----:B------:R-:W-:Y:S01]  /*0c00*/  HFMA2.MMA R161, -RZ, RZ, 0, 0 ;  /* 0x00000000ffa17435 */ /* 0x000fe200000001ff */
[----:B------:R-:W-:Y:S02]  /*0c10*/  IMAD R12, R12, c[0x0][0x1d8], RZ ;  /* 0x000076000c0c7a24 */ /* 0x000fe400078e02ff */
[----:B------:R-:W-:-:S04]  /*0c20*/  IMAD.WIDE.U32 R6, R13, c[0x0][0x1d8], R10 ;  /* 0x000076000d067a25 */ /* 0x000fc800078e000a */
[----:B------:R-:W-:Y:S02]  /*0c30*/  IMAD R29, R13, c[0x0][0x1dc], R12 ;  /* 0x000077000d1d7a24 */ /* 0x000fe400078e020c */
[----:B------:R-:W-:Y:S01]  /*0c40*/  @P3 IMAD.MOV.U32 R161, RZ, RZ, c[0x0][0x2d8] ;  /* 0x0000b600ffa13624 */ /* 0x000fe200078e00ff */
[----:B------:R-:W-:Y:S01]  /*0c50*/  CS2R R12, SRZ ;  /* 0x00000000000c7805 */ /* 0x000fe2000001ff00 */
[----:B------:R-:W-:Y:S01]  /*0c60*/  IMAD.IADD R29, R7, 0x1, R29 ;  /* 0x00000001071d7824 */ /* 0x000fe200078e021d */
[----:B------:R-:W-:Y:S01]  /*0c70*/  LEA R28, P4, R6, c[0x0][0x260], 0x1 ;  /* 0x00009800061c7a11 */ /* 0x000fe200078808ff */
        /* <DEDUP_REMOVED lines=52> */
.L_x_4004:
        /* <DEDUP_REMOVED lines=18> */
.L_x_4005:
[----:B------:R-:W-:-:S13]  /*10e0*/  ISETP.GE.AND P0, PT, R33, 0x1, PT ;  /* 0x000000012100780c */ /* 0x000fda0003f06270 */
[----:B------:R-:W-:Y:S05]  /*10f0*/  @!P0 EXIT ;  /* 0x000000000000894d */ /* 0x000fea0003800000 */
[----:B------:R-:W0:Y:S01]  /*1100*/  S2R R34, SR_LANEID ;  /* 0x0000000000227919 */ /* 0x000e220000000000 */
[----:B------:R-:W-:Y:S01]  /*1110*/  LEA R4, P0, R35, R12, 0x2 ;  /* 0x0000000c23047211 */ /* 0x000fe200078010ff */
[----:B------:R-:W-:-:S03]  /*1120*/  IMAD.MOV.U32 R36, RZ, RZ, RZ ;  /* 0x000000ffff247224 */ /* 0x000fc600078e00ff */
[----:B------:R-:W-:Y:S01]  /*1130*/  LEA.HI.X R5, R35, R13, R14, 0x2, P0 ;  /* 0x0000000d23057211 */ /* 0x000fe200000f140e */
[----:B------:R-:W-:Y:S02]  /*1140*/  IMAD.MOV.U32 R35, RZ, RZ, RZ ;  /* 0x000000ffff237224 */ /* 0x000fe400078e00ff */
.L_x_4050:
        /* <DEDUP_REMOVED lines=308> */
.L_x_4007:
[----:B---34-:R-:W-:Y:S05]  /*2490*/  BSYNC B0 ;  /* 0x0000000000007941 */ /* 0x018fea0003800000 */
.L_x_4006:
        /* <DEDUP_REMOVED lines=37> */
.L_x_4009:
[----:B------:R-:W-:Y:S05]  /*26f0*/  BSYNC B0 ;  /* 0x0000000000007941 */ /* 0x000fea0003800000 */
.L_x_4008:
        /* <DEDUP_REMOVED lines=37> */
.L_x_4011:
[----:B------:R-:W-:Y:S05]  /*2950*/  BSYNC B0 ;  /* 0x0000000000007941 */ /* 0x000fea0003800000 */
.L_x_4010:
        /* <DEDUP_REMOVED lines=37> */
.L_x_4013:
[----:B------:R-:W-:Y:S05]  /*2bb0*/  BSYNC B0 ;  /* 0x0000000000007941 */ /* 0x000fea0003800000 */
.L_x_4012:
        /* <DEDUP_REMOVED lines=37> */
.L_x_4015:
[----:B------:R-:W-:Y:S05]  /*2e10*/  BSYNC B0 ;  /* 0x0000000000007941 */ /* 0x000fea0003800000 */
.L_x_4014:
        /* <DEDUP_REMOVED lines=37> */
.L_x_4017:
[----:B------:R-:W-:Y:S05]  /*3070*/  BSYNC B0 ;  /* 0x0000000000007941 */ /* 0x000fea0003800000 */
.L_x_4016:
        /* <DEDUP_REMOVED lines=37> */
.L_x_4019:
[----:B------:R-:W-:Y:S05]  /*32d0*/  BSYNC B0 ;  /* 0x0000000000007941 */ /* 0x000fea0003800000 */
.L_x_4018:
        /* <DEDUP_REMOVED lines=37> */
.L_x_4021:
[----:B------:R-:W-:Y:S05]  /*3530*/  BSYNC B0 ;  /* 0x0000000000007941 */ /* 0x000fea0003800000 */
.L_x_4020:
        /* <DEDUP_REMOVED lines=37> */
.L_x_4023:
[----:B------:R-:W-:Y:S05]  /*3790*/  BSYNC B0 ;  /* 0x0000000000007941 */ /* 0x000fea0003800000 */
.L_x_4022:
        /* <DEDUP_REMOVED lines=37> */
.L_x_4025:
[----:B------:R-:W-:Y:S05]  /*39f0*/  BSYNC B0 ;  /* 0x0000000000007941 */ /* 0x000fea0003800000 */
.L_x_4024:
        /* <DEDUP_REMOVED lines=39> */
.L_x_4027:
[----:B------:R-:W-:Y:S05]  /*3c70*/  BSYNC B0 ;  /* 0x0000000000007941 */ /* 0x000fea0003800000 */
.L_x_4026:
        /* <DEDUP_REMOVED lines=38> */
.L_x_4029:
[----:B------:R-:W-:Y:S05]  /*3ee0*/  BSYNC B0 ;  /* 0x0000000000007941 */ /* 0x000fea0003800000 */
.L_x_4028:
        /* <DEDUP_REMOVED lines=42> */
.L_x_4031:
[----:B------:R-:W-:Y:S05]  /*4190*/  BSYNC B0 ;  /* 0x0000000000007941 */ /* 0x000fea0003800000 */
.L_x_4030:
        /* <DEDUP_REMOVED lines=42> */
.L_x_4033:
[----:B------:R-:W-:Y:S05]  /*4440*/  BSYNC B0 ;  /* 0x0000000000007941 */ /* 0x000fea0003800000 */
.L_x_4032:
        /* <DEDUP_REMOVED lines=42> */
.L_x_4035:
[----:B------:R-:W-:Y:S05]  /*46f0*/  BSYNC B0 ;  /* 0x0000000000007941 */ /* 0x000fea0003800000 */
.L_x_4034:
        /* <DEDUP_REMOVED lines=42> */
.L_x_4037:
[----:B------:R-:W-:Y:S05]  /*49a0*/  BSYNC B0 ;  /* 0x0000000000007941 */ /* 0x000fea0003800000 */
.L_x_4036:
        /* <DEDUP_REMOVED lines=30> */
.L_x_4046:
        /* <DEDUP_REMOVED lines=432> */
.L_x_4040:
        /* <DEDUP_REMOVED lines=14> */
.L_x_4039:
        /* <DEDUP_REMOVED lines=62> */
[----:B0-----:R-:W-:Y:S02]  /*6b50*/  @!P5 IMAD.MOV.U32 R176, RZ, RZ, R11 ;  /* 0x000000ffffb0d224 */ /* 0x001fe400078e000b */
        /* <DEDUP_REMOVED lines=48> */
.L_x_4043:
        /* <DEDUP_REMOVED lines=32> */
.L_x_4044:
[----:B------:R0:W5:Y:S02]  /*7060*/  LDG.E R11, [R4.64] ;  /* 0x00000004040b7981 */ /* 0x000164000c1e1900 */
.L_x_4045:
[----:B-----5:R-:W-:-:S05]  /*7070*/  IMAD.WIDE R10, R11, 0x4, R8 ;  /* 0x000000040b0a7825 */ /* 0x020fca00078e0208 */
[----:B------:R1:W2:Y:S01]  /*7080*/  LDG.E R111, [R10.64] ;  /* 0x000000040a6f7981 */ /* 0x0002a2000c1e1900 */
[----:B------:R-:W-:Y:S01]  /*7090*/  IMAD R108, R108, c[0x0][0x240], RZ ;  /* 0x000090006c6c7a24 */ /* 0x000fe200078e02ff */
[----:B------:R-:W-:Y:S02]  /*70a0*/  F2FP.PACK_AB R15, RZ, R15 ;  /* 0x0000000fff0f723e */ /* 0x000fe400000000ff */
        /* <DEDUP_REMOVED lines=13> */
.L_x_4042:
[----:B------:R-:W-:Y:S05]  /*7180*/  BSYNC B0 ;  /* 0x0000000000007941 */ /* 0x000fea0003800000 */
.L_x_4041:
        /* <DEDUP_REMOVED lines=20> */
.L_x_4038:
        /* <DEDUP_REMOVED lines=73> */
.L_x_4048:
[----:B------:R-:W-:Y:S05]  /*7760*/  BSYNC B0 ;  /* 0x0000000000007941 */ /* 0x000fea0003800000 */
.L_x_4047:
        /* <DEDUP_REMOVED lines=65> */
.L_x_4049:
[----:B------:R-:W-:Y:S05]  /*7b80*/  EXIT ;  /* 0x000000000000794d */ /* 0x000fea0003800000 */
.L_x_4051:
        /* <DEDUP_REMOVED lines=15> */
.L_x_8899:


//--------------------- .text._Z25selective_scan_fwd_kernelI32Selective_Scan_fwd_kernel_traitsILi32ELi16ELi1ELb0ELb1ELb1ELb1ELb0EN3c104HalfEfS2_EEv13SSMParamsBase --------------------------
	.section	.text._Z25selective_scan_fwd_kernelI32Selective_Scan_fwd_kernel_traitsILi32ELi16ELi1ELb0ELb1ELb1ELb1ELb0EN3c104HalfEfS2_EEv13SSMParamsBase,"ax",@progbits
	.sectioninfo	@"SHI_REGISTERS=176"
	.align	128
        .global         _Z25selective_scan_fwd_kernelI32Selective_Scan_fwd_kernel_traitsILi32ELi16ELi1ELb0ELb1ELb1ELb1ELb0EN3c104HalfEfS2_EEv13SSMParamsBase
        .type           _Z25selective_scan_fwd_kernelI32Selective_Scan_fwd_kernel_traitsILi32ELi16ELi1ELb0ELb1ELb1ELb1ELb0EN3c104HalfEfS2_EEv13SSMParamsBase,@function
        .size           _Z25selective_scan_fwd_kernelI32Selective_Scan_fwd_kernel_traitsILi32ELi16ELi1ELb0ELb1ELb1ELb1ELb0EN3c104HalfEfS2_EEv13SSMParamsBase,(.L_x_8900 - _Z25selective_scan_fwd_kernelI32Selective_Scan_fwd_kernel_traitsILi32ELi16ELi1ELb0ELb1ELb1ELb1ELb0EN3c104HalfEfS2_EEv13SSMParamsBase)
        .other          _Z25selective_scan_fwd_kernelI32Selective_Scan_fwd_kernel_traitsILi32ELi16ELi1ELb0ELb1ELb1ELb1ELb0EN3c104HalfEfS2_EEv13SSMParamsBase,@"STO_CUDA_ENTRY STV_DEFAULT"
_Z25selective_scan_fwd_kernelI32Selective_Scan_fwd_kernel_traitsILi32ELi16ELi1ELb0ELb1ELb1ELb1ELb0EN3c104HalfEfS2_EEv13SSMParamsBase:
.text._Z25selective_scan_fwd_kernelI32Selective_Scan_fwd_kernel_traitsILi32ELi16ELi1ELb0ELb1ELb1ELb1ELb0EN3c104HalfEfS2_EEv13SSMParamsBase:
        /* <DEDUP_REMOVED lines=36> */
.L_x_4052:
        /* <DEDUP_REMOVED lines=30> */
.L_x_4053:
        /* <DEDUP_REMOVED lines=11> */
.L_x_4054:
        /* <DEDUP_REMOVED lines=171> */
.L_x_4055:
        /* <DEDUP_REMOVED lines=18> */
.L_x_4056:
[----:B------:R-:W-:-:S13]  /*10a0*/  ISETP.GE.AND P0, PT, R37, 0x1, PT ;  /* 0x000000012500780c */ /* 0x000fda0003f06270 */
[----:B------:R-:W-:Y:S05]  /*10b0*/  @!P0 EXIT ;  /* 0x000000000000894d */ /* 0x000fea0003800000 */
[----:B------:R-:W0:Y:S01]  /*10c0*/  S2R R35, SR_LANEID ;  /* 0x0000000000237919 */ /* 0x000e220000000000 */
[C---:B------:R-:W-:Y:S01]  /*10d0*/  LEA R4, P0, R17.reuse, R10, 0x2 ;  /* 0x0000000a11047211 */ /* 0x040fe200078010ff */
[----:B------:R-:W-:Y:S02]  /*10e0*/  IMAD.MOV.U32 R34, RZ, RZ, RZ ;  /* 0x000000ffff227224 */ /* 0x000fe400078e00ff */
[----:B------:R-:W-:Y:S01]  /*10f0*/  IMAD.MOV.U32 R32, RZ, RZ, RZ ;  /* 0x000000ffff207224 */ /* 0x000fe200078e00ff */
[----:B------:R-:W-:Y:S02]  /*1100*/  LEA.HI.X R5, R17, R12, R16, 0x2, P0 ;  /* 0x0000000c11057211 */ /* 0x000fe400000f1410 */
.L_x_4103:
        /* <DEDUP_REMOVED lines=41> */
[C---:B------:R-:W-:Y:S02]  /*13a0*/  ISETP.GE.AND P4, PT, R2.reuse, R33, PT ;  /* 0x000000210200720c */ /* 0x040fe40003f86270 */
[----:B------:R-:W-:-:S02]  /*13b0*/  LOP3.LUT R22, R2, 0x100, RZ, 0xfc, !PT ;  /* 0x0000010002167812 */ /* 0x000fc400078efcff */
[-C--:B------:R-:W-:Y:S01]  /*13c0*/  ISETP.GE.AND P6, PT, R0, R33.reuse, PT ;  /* 0x000000210000720c */ /* 0x080fe20003fc6270 */
[----:B------:R1:W3:Y:S01]  /*13d0*/  @!P1 LDG.E.U16 R17, [R10.64+0x140] ;  /* 0x000140040a119981 */ /* 0x0002e2000c1e1500 */
[----:B------:R-:W-:Y:S02]  /*13e0*/  LOP3.LUT R0, R2, 0x80, RZ, 0xfc, !PT ;  /* 0x0000008002007812 */ /* 0x000fe400078efcff */
[----:B------:R-:W-:Y:S02]  /*13f0*/  P2R R160, PR, RZ, 0x1 ;  /* 0x00000001ffa07803 */ /* 0x000fe40000000000 */
[-C--:B------:R-:W-:Y:S01]  /*1400*/  ISETP.GE.AND P2, PT, R0, R33.reuse, PT ;  /* 0x000000210000720c */ /* 0x080fe20003f46270 */
[----:B------:R1:W4:Y:S01]  /*1410*/  @!P0 LDG.E.U16 R19, [R10.64+0x1c0] ;  /* 0x0001c0040a138981 */ /* 0x000322000c1e1500 */
[----:B------:R-:W-:Y:S02]  /*1420*/  ISETP.GE.AND P0, PT, R22, R33, PT ;  /* 0x000000211600720c */ /* 0x000fe40003f06270 */
[----:B------:R-:W-:-:S02]  /*1430*/  PRMT R0, RZ, 0x7610, R0 ;  /* 0x00007610ff007816 */ /* 0x000fc40000000000 */
[C---:B------:R-:W-:Y:S01]  /*1440*/  LOP3.LUT R12, R2.reuse, 0x60, RZ, 0xfc, !PT ;  /* 0x00000060020c7812 */ /* 0x040fe200078efcff */
[----:B------:R1:W5:Y:S01]  /*1450*/  @!P6 LDG.E.U16 R13, [R10.64+0x40] ;  /* 0x000040040a0de981 */ /* 0x000362000c1e1500 */
[----:B------:R-:W-:Y:S02]  /*1460*/  LOP3.LUT R24, R2, 0x120, RZ, 0xfc, !PT ;  /* 0x0000012002187812 */ /* 0x000fe400078efcff */
[-C--:B------:R-:W-:Y:S01]  /*1470*/  ISETP.GE.AND P3, PT, R12, R33.reuse, PT ;  /* 0x000000210c00720c */ /* 0x080fe20003f66270 */
[----:B------:R1:W2:Y:S01]  /*1480*/  @!P4 LDG.E.U16 R0, [R10.64] ;  /* 0x000000040a00c981 */ /* 0x0002a2000c1e1500 */
[----:B------:R-:W-:Y:S02]  /*1490*/  P2R R159, PR, RZ, 0x1 ;  /* 0x00000001ff9f7803 */ /* 0x000fe40000000000 */
[----:B------:R-:W-:Y:S01]  /*14a0*/  PRMT R12, RZ, 0x7610, R12 ;  /* 0x00007610ff0c7816 */ /* 0x000fe2000000000c */
[----:B------:R1:W3:Y:S01]  /*14b0*/  @!P0 LDG.E.U16 R18, [R10.64+0x200] ;  /* 0x000200040a128981 */ /* 0x0002e2000c1e1500 */
[----:B------:R-:W-:-:S02]  /*14c0*/  ISETP.GE.AND P0, PT, R24, R33, PT ;  /* 0x000000211800720c */ /* 0x000fc40003f06270 */
[----:B------:R-:W-:Y:S02]  /*14d0*/  PRMT R14, RZ, 0x7610, R14 ;  /* 0x00007610ff0e7816 */ /* 0x000fe4000000000e */
[C---:B------:R-:W-:Y:S01]  /*14e0*/  LOP3.LUT R26, R2.reuse, 0x140, RZ, 0xfc, !PT ;  /* 0x00000140021a7812 */ /* 0x040fe200078efcff */
[----:B------:R1:W3:Y:S01]  /*14f0*/  @!P5 LDG.E.U16 R12, [R10.64+0x80] ;  /* 0x000080040a0cd981 */ /* 0x0002e2000c1e1500 */
[C---:B------:R-:W-:Y:S02]  /*1500*/  LOP3.LUT R28, R2.reuse, 0x160, RZ, 0xfc, !PT ;  /* 0x00000160021c7812 */ /* 0x040fe400078efcff */
[C---:B------:R-:W-:Y:S01]  /*1510*/  LOP3.LUT R30, R2.reuse, 0x180, RZ, 0xfc, !PT ;  /* 0x00000180021e7812 */ /* 0x040fe200078efcff */
[----:B------:R1:W3:Y:S01]  /*1520*/  @!P3 LDG.E.U16 R15, [R10.64+0xc0] ;  /* 0x0000c0040a0fb981 */ /* 0x0002e2000c1e1500 */
[----:B------:R-:W-:Y:S02]  /*1530*/  P2R R161, PR, RZ, 0x40 ;  /* 0x00000040ffa17803 */ /* 0x000fe40000000000 */
[----:B------:R-:W-:Y:S01]  /*1540*/  LOP3.LUT R64, R2, 0x1a0, RZ, 0xfc, !PT ;  /* 0x000001a002407812 */ /* 0x000fe200078efcff */
[----:B------:R1:W3:Y:S01]  /*1550*/  @!P2 LDG.E.U16 R14, [R10.64+0x100] ;  /* 0x000100040a0ea981 */ /* 0x0002e2000c1e1500 */
[----:B------:R-:W-:-:S02]  /*1560*/  P2R R162, PR, RZ, 0x20 ;  /* 0x00000020ffa27803 */ /* 0x000fc40000000000 */
[----:B------:R-:W-:Y:S01]  /*1570*/  LOP3.LUT R66, R2, 0x1c0, RZ, 0xfc, !PT ;  /* 0x000001c002427812 */ /* 0x000fe200078efcff */
[----:B------:R1:W4:Y:S01]  /*1580*/  @!P0 LDG.E.U16 R59, [R10.64+0x240] ;  /* 0x000240040a3b8981 */ /* 0x000322000c1e1500 */
[-C--:B------:R-:W-:Y:S02]  /*1590*/  ISETP.GE.AND P6, PT, R26, R33.reuse, PT ;  /* 0x000000211a00720c */ /* 0x080fe40003fc6270 */
[----:B------:R-:W-:Y:S02]  /*15a0*/  P2R R163, PR, RZ, 0x8 ;  /* 0x00000008ffa37803 */ /* 0x000fe40000000000 */
[----:B------:R-:W-:Y:S02]  /*15b0*/  LOP3.LUT R68, R2, 0x1e0, RZ, 0xfc, !PT ;  /* 0x000001e002447812 */ /* 0x000fe400078efcff */
[----:B------:R-:W-:Y:S02]  /*15c0*/  ISETP.GE.AND P5, PT, R28, R33, PT ;  /* 0x000000211c00720c */ /* 0x000fe40003fa6270 */
[----:B------:R-:W-:-:S02]  /*15d0*/  P2R R164, PR, RZ, 0x4 ;  /* 0x00000004ffa47803 */ /* 0x000fc40000000000 */
        /* <DEDUP_REMOVED lines=13> */
[C---:B------:R-:W-:Y:S02]  /*16b0*/  IADD3 R26, R35.reuse, 0x80, RZ ;  /* 0x00000080231a7810 */ /* 0x040fe40007ffe0ff */
[----:B------:R-:W-:Y:S01]  /*16c0*/  IADD3 R28, R35, 0xa0, RZ ;  /* 0x000000a0231c7810 */ /* 0x000fe20007ffe0ff */
[----:B------:R-:W-:Y:S01]  /*16d0*/  IMAD.SHL.U32 R31, R31, 0x2, RZ ;  /* 0x000000021f1f7824 */ /* 0x000fe200078e00ff */
[C---:B------:R-:W-:Y:S02]  /*16e0*/  IADD3 R20, R35.reuse, 0x20, RZ ;  /* 0x0000002023147810 */ /* 0x040fe40007ffe0ff */
[----:B------:R-:W-:Y:S02]  /*16f0*/  IADD3 R24, R35, 0x60, RZ ;  /* 0x0000006023187810 */ /* 0x000fe40007ffe0ff */
[-C--:B------:R-:W-:Y:S02]  /*1700*/  LEA.HI.SX32 R26, R26, R35.reuse, 0x1b ;  /* 0x000000231a1a7211 */ /* 0x080fe400078fdaff */
[----:B-1----:R-:W-:-:S02]  /*1710*/  LEA.HI.SX32 R10, R28, R35, 0x1b ;  /* 0x000000231c0a7211 */ /* 0x002fc400078fdaff */
[----:B------:R-:W-:Y:S02]  /*1720*/  IADD3 R22, R35, 0x40, RZ ;  /* 0x0000004023167810 */ /* 0x000fe40007ffe0ff */
[-C--:B------:R-:W-:Y:S02]  /*1730*/  LEA.HI.SX32 R20, R20, R35.reuse, 0x1b ;  /* 0x0000002314147211 */ /* 0x080fe400078fdaff */
[-C--:B------:R-:W-:Y:S02]  /*1740*/  LEA.HI.SX32 R24, R24, R35.reuse, 0x1b ;  /* 0x0000002318187211 */ /* 0x080fe400078fdaff */
[----:B------:R-:W-:Y:S01]  /*1750*/  SHF.L.U32 R27, R26, 0x1, RZ ;  /* 0x000000011a1b7819 */ /* 0x000fe200000006ff */
[----:B------:R-:W-:Y:S01]  /*1760*/  IMAD.SHL.U32 R26, R10, 0x2, RZ ;  /* 0x000000020a1a7824 */ /* 0x000fe200078e00ff */
[----:B------:R-:W-:Y:S02]  /*1770*/  LEA.HI.SX32 R22, R22, R35, 0x1b ;  /* 0x0000002316167211 */ /* 0x000fe400078fdaff */
[----:B------:R-:W-:-:S02]  /*1780*/  P2R R156, PR, RZ, 0x40 ;  /* 0x00000040ff9c7803 */ /* 0x000fc40000000000 */
[----:B------:R-:W-:Y:S02]  /*1790*/  P2R R94, PR, RZ, 0x40 ;  /* 0x00000040ff5e7803 */ /* 0x000fe40000000000 */
[C---:B------:R-:W-:Y:S02]  /*17a0*/  IADD3 R10, R35.reuse, 0xe0, RZ ;  /* 0x000000e0230a7810 */ /* 0x040fe40007ffe0ff */
[----:B------:R-:W-:Y:S01]  /*17b0*/  ISETP.NE.AND P6, PT, R158, RZ, PT ;  /* 0x000000ff9e00720c */ /* 0x000fe20003fc5270 */
[----:B------:R-:W-:Y:S01]  /*17c0*/  IMAD.SHL.U32 R30, R20, 0x2, RZ ;  /* 0x00000002141e7824 */ /* 0x000fe200078e00ff */
[C---:B------:R-:W-:Y:S01]  /*17d0*/  IADD3 R20, R35.reuse, 0x100, RZ ;  /* 0x0000010023147810 */ /* 0x040fe20007ffe0ff */
[----:B------:R-:W-:Y:S01]  /*17e0*/  IMAD.SHL.U32 R28, R24, 0x2, RZ ;  /* 0x00000002181c7824 */ /* 0x000fe200078e00ff */
[----:B------:R-:W-:Y:S01]  /*17f0*/  IADD3 R24, R35, 0x140, RZ ;  /* 0x0000014023187810 */ /* 0x000fe20007ffe0ff */
[----:B------:R-:W-:Y:S01]  /*1800*/  IMAD.SHL.U32 R29, R22, 0x2, RZ ;  /* 0x00000002161d7824 */ /* 0x000fe200078e00ff */
[----:B------:R-:W-:-:S02]  /*1810*/  LEA.HI.SX32 R10, R10, R35, 0x1b ;  /* 0x000000230a0a7211 */ /* 0x000fc400078fdaff */
[----:B------:R-:W-:Y:S02]  /*1820*/  P2R R93, PR, RZ, 0x40 ;  /* 0x00000040ff5d7803 */ /* 0x000fe40000000000 */
[----:B------:R-:W-:Y:S02]  /*1830*/  ISETP.NE.AND P6, PT, R159, RZ, PT ;  /* 0x000000ff9f00720c */ /* 0x000fe40003fc5270 */
[----:B------:R-:W-:Y:S02]  /*1840*/  IADD3 R22, R35, 0x120, RZ ;  /* 0x0000012023167810 */ /* 0x000fe40007ffe0ff */
[-C--:B------:R-:W-:Y:S02]  /*1850*/  LEA.HI.SX32 R20, R20, R35.reuse, 0x1b ;  /* 0x0000002314147211 */ /* 0x080fe400078fdaff */
[----:B------:R-:W-:Y:S01]  /*1860*/  LEA.HI.SX32 R21, R24, R35, 0x1b ;  /* 0x0000002318157211 */ /* 0x000fe200078fdaff */
[----:B------:R-:W-:Y:S01]  /*1870*/  IMAD.SHL.U32 R24, R10, 0x2, RZ ;  /* 0x000000020a187824 */ /* 0x000fe200078e00ff */
[----:B------:R-:W-:-:S02]  /*1880*/  P2R R92, PR, RZ, 0x40 ;  /* 0x00000040ff5c7803 */ /* 0x000fc40000000000 */
[C---:B------:R-:W-:Y:S02]  /*1890*/  IADD3 R10, R35.reuse, 0x180, RZ ;  /* 0x00000180230a7810 */ /* 0x040fe40007ffe0ff */
[----:B------:R-:W-:Y:S02]  /*18a0*/  ISETP.NE.AND P6, PT, R160, RZ, PT ;  /* 0x000000ffa000720c */ /* 0x000fe40003fc5270 */
[-C--:B------:R-:W-:Y:S01]  /*18b0*/  LEA.HI.SX32 R22, R22, R35.reuse, 0x1b ;  /* 0x0000002316167211 */ /* 0x080fe200078fdaff */
[----:B------:R-:W-:Y:S01]  /*18c0*/  IMAD.SHL.U32 R23, R20, 0x2, RZ ;  /* 0x0000000214177824 */ /* 0x000fe200078e00ff */
[----:B------:R-:W-:Y:S02]  /*18d0*/  IADD3 R64, R35, 0x1e0, RZ ;  /* 0x000001e023407810 */ /* 0x000fe40007ffe0ff */
[----:B------:R-:W-:Y:S01]  /*18e0*/  LEA.HI.SX32 R10, R10, R35, 0x1b ;  /* 0x000000230a0a7211 */ /* 0x000fe200078fdaff */
[----:B------:R-:W-:Y:S01]  /*18f0*/  IMAD.SHL.U32 R22, R22, 0x2, RZ ;  /* 0x0000000216167824 */ /* 0x000fe200078e00ff */
[----:B------:R-:W-:Y:S01]  /*1900*/  P2R R91, PR, RZ, 0x40 ;  /* 0x00000040ff5b7803 */ /* 0x000fe20000000000 */
[----:B------:R-:W-:Y:S01]  /*1910*/  IMAD.SHL.U32 R21, R21, 0x2, RZ ;  /* 0x0000000215157824 */ /* 0x000fe200078e00ff */
[----:B------:R-:W-:-:S02]  /*1920*/  ISETP.NE.AND P6, PT, R166, RZ, PT ;  /* 0x000000ffa600720c */ /* 0x000fc40003fc5270 */
        /* <DEDUP_REMOVED lines=17> */
[-C--:B------:R-:W-:Y:S01]  /*1a40*/  LEA.HI.SX32 R0, R0, R35.reuse, 0x1b ;  /* 0x0000002300007211 */ /* 0x080fe200078fdaff */
[----:B-----5:R-:W-:Y:S04]  /*1a50*/  STS.U16 [R30+0x40], R13 ;  /* 0x0000400d1e007388 */ /* 0x020fe80000000400 */
[----:B------:R-:W-:Y:S01]  /*1a60*/  IMAD.SHL.U32 R25, R0, 0x2, RZ ;  /* 0x0000000200197824 */ /* 0x000fe200078e00ff */
[C---:B------:R-:W-:Y:S01]  /*1a70*/  IADD3 R0, R35.reuse, 0x160, RZ ;  /* 0x0000016023007810 */ /* 0x040fe20007ffe0ff */
[----:B---3--:R0:W-:Y:S03]  /*1a80*/  STS.U16 [R29+0x80], R12 ;  /* 0x0000800c1d007388 */ /* 0x0081e60000000400 */
[----:B------:R-:W-:Y:S01]  /*1a90*/  LEA.HI.SX32 R0, R0, R35, 0x1b ;  /* 0x0000002300007211 */ /* 0x000fe200078fdaff */
[----:B------:R-:W-:Y:S04]  /*1aa0*/  STS.U16 [R28+0xc0], R15 ;  /* 0x0000c00f1c007388 */ /* 0x000fe80000000400 */
[----:B------:R1:W-:Y:S01]  /*1ab0*/  STS.U16 [R27+0x100], R14 ;  /* 0x0001000e1b007388 */ /* 0x0003e20000000400 */
[----:B0-----:R-:W-:-:S02]  /*1ac0*/  IADD3 R12, R35, 0x1a0, RZ ;  /* 0x000001a0230c7810 */ /* 0x001fc40007ffe0ff */
[----:B------:R-:W-:Y:S01]  /*1ad0*/  SHF.L.U32 R20, R0, 0x1, RZ ;  /* 0x0000000100147819 */ /* 0x000fe200000006ff */
[----:B------:R0:W-:Y:S01]  /*1ae0*/  STS.U16 [R26+0x140], R17 ;  /* 0x000140111a007388 */ /* 0x0001e20000000400 */
[-C--:B------:R-:W-:Y:S02]  /*1af0*/  LEA.HI.SX32 R12, R12, R35.reuse, 0x1b ;  /* 0x000000230c0c7211 */ /* 0x080fe400078fdaff */
[C---:B-1----:R-:W-:Y:S02]  /*1b00*/  IADD3 R14, R35.reuse, 0x1c0, RZ ;  /* 0x000001c0230e7810 */ /* 0x042fe40007ffe0ff */
[----:B------:R-:W-:Y:S01]  /*1b10*/  SHF.L.U32 R0, R35, 0x4, RZ ;  /* 0x0000000423007819 */ /* 0x000fe200000006ff */
[----:B------:R1:W-:Y:S01]  /*1b20*/  STS.U16 [R25+0x180], R16 ;  /* 0x0001801019007388 */ /* 0x0003e20000000400 */
[----:B------:R-:W-:Y:S02]  /*1b30*/  LEA.HI.SX32 R14, R14, R35, 0x1b ;  /* 0x000000230e0e7211 */ /* 0x000fe400078fdaff */
[----:B------:R-:W-:Y:S01]  /*1b40*/  LEA.HI.SX32 R0, R0, R0, 0x1b ;  /* 0x0000000000007211 */ /* 0x000fe200078fdaff */
[----:B----4-:R2:W-:Y:S02]  /*1b50*/  STS.U16 [R24+0x1c0], R19 ;  /* 0x0001c01318007388 */ /* 0x0105e40000000400 */
[----:B0-----:R-:W-:-:S02]  /*1b60*/  IMAD.SHL.U32 R17, R14, 0x2, RZ ;  /* 0x000000020e117824 */ /* 0x001fc400078e00ff */
[----:B------:R0:W-:Y:S01]  /*1b70*/  STS.U16 [R23+0x200], R18 ;  /* 0x0002001217007388 */ /* 0x0001e20000000400 */
[----:B-1----:R-:W-:-:S03]  /*1b80*/  IMAD.SHL.U32 R16, R64, 0x2, RZ ;  /* 0x0000000240107824 */ /* 0x002fc600078e00ff */
[----:B------:R-:W-:Y:S01]  /*1b90*/  STS.U16 [R22+0x240], R59 ;  /* 0x0002403b16007388 */ /* 0x000fe20000000400 */
[----:B--2---:R-:W-:-:S03]  /*1ba0*/  IMAD.SHL.U32 R19, R10, 0x2, RZ ;  /* 0x000000020a137824 */ /* 0x004fc600078e00ff */
[----:B------:R1:W-:Y:S01]  /*1bb0*/  STS.U16 [R21+0x280], R58 ;  /* 0x0002803a15007388 */ /* 0x0003e20000000400 */
[----:B0-----:R-:W-:-:S03]  /*1bc0*/  IMAD.SHL.U32 R18, R12, 0x2, RZ ;  /* 0x000000020c127824 */ /* 0x001fc600078e00ff */
        /* <DEDUP_REMOVED lines=24> */
[----:B-1----:R-:W-:Y:S01]  /*1d50*/  IMAD.WIDE R58, R2, 0x2, R10 ;  /* 0x00000002023a7825 */ /* 0x002fe200078e020a */
[----:B------:R-:W-:Y:S01]  /*1d60*/  BAR.SYNC.DEFER_BLOCKING 0x0 ;  /* 0x0000000000007b1d */ /* 0x000fe20000010000 */
[----:B------:R-:W-:-:S05]  /*1d70*/  PRMT R64, RZ, 0x7610, R64 ;  /* 0x00007610ff407816 */ /* 0x000fca0000000040 */
[----:B------:R-:W5:Y:S01]  /*1d80*/  @!P6 LDG.E.U16 R53, [R58.64+0x40] ;  /* 0x000040043a35e981 */ /* 0x000f62000c1e1500 */
[----:B------:R-:W-:Y:S02]  /*1d90*/  ISETP.NE.AND P6, PT, R86, RZ, PT ;  /* 0x000000ff5600720c */ /* 0x000fe40003fc5270 */
[----:B0-----:R-:W-:-:S11]  /*1da0*/  PRMT R61, RZ, 0x7610, R61 ;  /* 0x00007610ff3d7816 */ /* 0x001fd6000000003d */
        /* <DEDUP_REMOVED lines=108> */
.L_x_4058:
[----:B---34-:R-:W-:Y:S05]  /*2470*/  BSYNC B0 ;  /* 0x0000000000007941 */ /* 0x018fea0003800000 */
.L_x_4057:
        /* <DEDUP_REMOVED lines=37> */
.L_x_4060:
[----:B------:R-:W-:Y:S05]  /*26d0*/  BSYNC B0 ;  /* 0x0000000000007941 */ /* 0x000fea0003800000 */
.L_x_4059:
        /* <DEDUP_REMOVED lines=37> */
.L_x_4062:
[----:B------:R-:W-:Y:S05]  /*2930*/  BSYNC B0 ;  /* 0x0000000000007941 */ /* 0x000fea0003800000 */
.L_x_4061:
        /* <DEDUP_REMOVED lines=37> */
.L_x_4064:
[----:B------:R-:W-:Y:S05]  /*2b90*/  BSYNC B0 ;  /* 0x0000000000007941 */ /* 0x000fea0003800000 */
.L_x_4063:
        /* <DEDUP_REMOVED lines=37> */
.L_x_4066:
[----:B------:R-:W-:Y:S05]  /*2df0*/  BSYNC B0 ;  /* 0x0000000000007941 */ /* 0x000fea0003800000 */
.L_x_4065:
        /* <DEDUP_REMOVED lines=37> */
.L_x_4068:
[----:B------:R-:W-:Y:S05]  /*3050*/  BSYNC B0 ;  /* 0x0000000000007941 */ /* 0x000fea0003800000 */
.L_x_4067:
        /* <DEDUP_REMOVED lines=37> */
.L_x_4070:
[----:B------:R-:W-:Y:S05]  /*32b0*/  BSYNC B0 ;  /* 0x0000000000007941 */ /* 0x000fea0003800000 */
.L_x_4069:
        /* <DEDUP_REMOVED lines=37> */
.L_x_4072:
[----:B------:R-:W-:Y:S05]  /*3510*/  BSYNC B0 ;  /* 0x0000000000007941 */ /* 0x000fea0003800000 */
.L_x_4071:
        /* <DEDUP_REMOVED lines=37> */
.L_x_4074:
[----:B------:R-:W-:Y:S05]  /*3770*/  BSYNC B0 ;  /* 0x0000000000007941 */ /* 0x000fea0003800000 */
.L_x_4073:
        /* <DEDUP_REMOVED lines=37> */
.L_x_4076:
[----:B------:R-:W-:Y:S05]  /*39d0*/  BSYNC B0 ;  /* 0x0000000000007941 */ /* 0x000fea0003800000 */
.L_x_4075:
        /* <DEDUP_REMOVED lines=39> */
.L_x_4078:
[----:B------:R-:W-:Y:S05]  /*3c50*/  BSYNC B0 ;  /* 0x0000000000007941 */ /* 0x000fea0003800000 */
.L_x_4077:
        /* <DEDUP_REMOVED lines=40> */
.L_x_4080:
[----:B------:R-:W-:Y:S05]  /*3ee0*/  BSYNC B0 ;  /* 0x0000000000007941 */ /* 0x000fea0003800000 */
.L_x_4079:
        /* <DEDUP_REMOVED lines=42> */
.L_x_4082:
[----:B------:R-:W-:Y:S05]  /*4190*/  BSYNC B0 ;  /* 0x0000000000007941 */ /* 0x000fea0003800000 */
.L_x_4081:
        /* <DEDUP_REMOVED lines=42> */
.L_x_4084:
[----:B------:R-:W-:Y:S05]  /*4440*/  BSYNC B0 ;  /* 0x0000000000007941 */ /* 0x000fea0003800000 */
.L_x_4083:
        /* <DEDUP_REMOVED lines=42> */
.L_x_4086:
[----:B------:R-:W-:Y:S05]  /*46f0*/  BSYNC B0 ;  /* 0x0000000000007941 */ /* 0x000fea0003800000 */
.L_x_4085:
        /* <DEDUP_REMOVED lines=42> */
.L_x_4088:
[----:B------:R-:W-:Y:S05]  /*49a0*/  BSYNC B0 ;  /* 0x0000000000007941 */ /* 0x000fea0003800000 */
.L_x_4087:
        /* <DEDUP_REMOVED lines=30> */
.L_x_4097:
        /* <DEDUP_REMOVED lines=432> */
.L_x_4091:
        /* <DEDUP_REMOVED lines=14> */
.L_x_4090:
        /* <DEDUP_REMOVED lines=111> */
.L_x_4094:
        /* <DEDUP_REMOVED lines=32> */
.L_x_4095:
[----:B------:R0:W5:Y:S02]  /*7060*/  LDG.E R11, [R4.64] ;  /* 0x00000004040b7981 */ /* 0x000164000c1e1900 */
.L_x_4096:
[----:B-----5:R-:W-:-:S05]  /*7070*/  IMAD.WIDE R10, R11, 0x4, R8 ;  /* 0x000000040b0a7825 */ /* 0x020fca00078e0208 */
[----:B------:R1:W2:Y:S01]  /*7080*/  LDG.E R109, [R10.64] ;  /* 0x000000040a6d7981 */ /* 0x0002a2000c1e1900 */
[----:B------:R-:W-:Y:S01]  /*7090*/  IMAD R106, R106, c[0x0][0x240], RZ ;  /* 0x000090006a6a7a24 */ /* 0x000fe200078e02ff */
[----:B------:R-:W-:Y:S01]  /*70a0*/  F2FP.PACK_AB R15, RZ, R15 ;  /* 0x0000000fff0f723e */ /* 0x000fe200000000ff */
        /* <DEDUP_REMOVED lines=12> */
[----:B------:R1:W-:Y:S04]  /*7170*/  STG.E.U16 [R10.64], R15 ;  /* 0x0000000f0a007986 */ /* 0x0003e8000c101504 */
.L_x_4093:
[----:B------:R-:W-:Y:S05]  /*7180*/  BSYNC B0 ;  /* 0x0000000000007941 */ /* 0x000fea0003800000 */
.L_x_4092:
        /* <DEDUP_REMOVED lines=20> */
.L_x_4089:
        /* <DEDUP_REMOVED lines=111> */
.L_x_4099:
[----:B------:R-:W-:Y:S05]  /*79c0*/  BSYNC B0 ;  /* 0x0000000000007941 */ /* 0x000fea0003800000 */
.L_x_4098:
        /* <DEDUP_REMOVED lines=320> */
.L_x_4101:
[----:B------:R-:W-:Y:S05]  /*8dd0*/  BSYNC B0 ;  /* 0x0000000000007941 */ /* 0x000fea0003800000 */
.L_x_4100:
        /* <DEDUP_REMOVED lines=48> */
.L_x_4102:
[----:B------:R-:W-:Y:S05]  /*90e0*/  EXIT ;  /* 0x000000000000794d */ /* 0x000fea0003800000 */
.L_x_4104:
        /* <DEDUP_REMOVED lines=9> */
.L_x_8900:


//--------------------- .text._Z25selective_scan_fwd_kernelI32Selective_Scan_fwd_kernel_traitsILi32ELi16ELi1ELb0ELb1ELb1ELb1ELb1EN3c104HalfEfS2_EEv13SSMParamsBase --------------------------
	.section	.text._Z25selective_scan_fwd_kernelI32Selective_Scan_fwd_kernel_traitsILi32ELi16ELi1ELb0ELb1ELb1ELb1ELb1EN3c104HalfEfS2_EEv13SSMParamsBase,"ax",@progbits
	.sectioninfo	@"SHI_REGISTERS=179"
	.align	128
        .global         _Z25selective_scan_fwd_kernelI32Selective_Scan_fwd_kernel_traitsILi32ELi16ELi1ELb0ELb1ELb1ELb1ELb1EN3c104HalfEfS2_EEv13SSMParamsBase
        .type           _Z25selective_scan_fwd_kernelI32Selective_Scan_fwd_kernel_traitsILi32ELi16ELi1ELb0ELb1ELb1ELb1ELb1EN3c104HalfEfS2_EEv13SSMParamsBase,@function
        .size           _Z25selective_scan_fwd_kernelI32Selective_Scan_fwd_kernel_traitsILi32ELi16ELi1ELb0ELb1ELb1ELb1ELb1EN3c104HalfEfS2_EEv13SSMParamsBase,(.L_x_8901 - _Z25selective_scan_fwd_kernelI32Selective_Scan_fwd_kernel_traitsILi32ELi16ELi1ELb0ELb1ELb1ELb1ELb1EN3c104HalfEfS2_EEv13SSMParamsBase)
        .other          _Z25selective_scan_fwd_kernelI32Selective_Scan_fwd_kernel_traitsILi32ELi16ELi1ELb0ELb1ELb1ELb1ELb1EN3c104HalfEfS2_EEv13SSMParamsBase,@"STO_CUDA_ENTRY STV_DEFAULT"
_Z25selective_scan_fwd_kernelI32Selective_Scan_fwd_kernel_traitsILi32ELi16ELi1ELb0ELb1ELb1ELb1ELb1EN3c104HalfEfS2_EEv13SSMParamsBase:
.text._Z25selective_scan_fwd_kernelI32Selective_Scan_fwd_kernel_traitsILi32ELi16ELi1ELb0ELb1ELb1ELb1ELb1EN3c104HalfEfS2_EEv13SSMParamsBase:
        /* <DEDUP_REMOVED lines=35> */
.L_x_4105:
        /* <DEDUP_REMOVED lines=30> */
.L_x_4106:
        /* <DEDUP_REMOVED lines=11> */
.L_x_4107:
        /* <DEDUP_REMOVED lines=151> */
[----:B-----5:R-:W-:Y:S02]  /*0e30*/  IABS R15, R38 ;  /* 0x00000026000f7213 */ /* 0x020fe40000000000 */
        /* <DEDUP_REMOVED lines=25> */
.L_x_4108:
        /* <DEDUP_REMOVED lines=18> */
.L_x_4109:
[----:B------:R-:W-:-:S13]  /*10f0*/  ISETP.GE.AND P0, PT, R37, 0x1, PT ;  /* 0x000000012500780c */ /* 0x000fda0003f06270 */
[----:B------:R-:W-:Y:S05]  /*1100*/  @!P0 EXIT ;  /* 0x000000000000894d */ /* 0x000fea0003800000 */
[----:B------:R-:W0:Y:S01]  /*1110*/  S2R R35, SR_LANEID ;  /* 0x0000000000237919 */ /* 0x000e220000000000 */
[C---:B------:R-:W-:Y:S01]  /*1120*/  LEA R4, P0, R17.reuse, R10, 0x2 ;  /* 0x0000000a11047211 */ /* 0x040fe200078010ff */
[----:B------:R-:W-:Y:S01]  /*1130*/  HFMA2.MMA R34, -RZ, RZ, 0, 0 ;  /* 0x00000000ff227435 */ /* 0x000fe200000001ff */
[----:B------:R-:W-:Y:S02]  /*1140*/  IMAD.MOV.U32 R32, RZ, RZ, RZ ;  /* 0x000000ffff207224 */ /* 0x000fe400078e00ff */
[----:B------:R-:W-:Y:S02]  /*1150*/  LEA.HI.X R5, R17, R12, R14, 0x2, P0 ;  /* 0x0000000c11057211 */ /* 0x000fe400000f140e */
.L_x_4156:
[----:B------:R-:W-:-:S04]  /*1160*/  ISETP.NE.U32.AND P0, PT, R170, RZ, PT ;  /* 0x000000ffaa00720c */ /* 0x000fc80003f05070 */
[----:B------:R-:W-:-:S13]  /*1170*/  ISETP.NE.AND.EX P0, PT, R169, RZ, PT, P0 ;  /* 0x000000ffa900720c */ /* 0x000fda0003f05300 */
[----:B------:R-:W-:-:S04]  /*1180*/  @P0 IMAD.IADD R3, R34, 0x1, R39 ;  /* 0x0000000122030824 */ /* 0x000fc800078e0227 */
        /* <DEDUP_REMOVED lines=90> */
[-C--:B------:R-:W-:Y:S02]  /*1730*/  LEA.HI.SX32 R26, R26, R35.reuse, 0x1b ;  /* 0x000000231a1a7211 */ /* 0x080fe400078fdaff */
[C---:B------:R-:W-:Y:S02]  /*1740*/  IADD3 R24, R35.reuse, 0x60, RZ ;  /* 0x0000006023187810 */ /* 0x040fe40007ffe0ff */
        /* <DEDUP_REMOVED lines=10> */
[C---:B------:R-:W-:Y:S02]  /*17f0*/  IADD3 R10, R35.reuse, 0xe0, RZ ;  /* 0x000000e0230a7810 */ /* 0x040fe40007ffe0ff */
[----:B------:R-:W-:Y:S01]  /*1800*/  ISETP.NE.AND P6, PT, R160, RZ, PT ;  /* 0x000000ffa000720c */ /* 0x000fe20003fc5270 */
[----:B------:R-:W-:Y:S01]  /*1810*/  IMAD.SHL.U32 R28, R24, 0x2, RZ ;  /* 0x00000002181c7824 */ /* 0x000fe200078e00ff */
[----:B------:R-:W-:Y:S01]  /*1820*/  SHF.L.U32 R30, R20, 0x1, RZ ;  /* 0x00000001141e7819 */ /* 0x000fe200000006ff */
[----:B------:R-:W-:Y:S01]  /*1830*/  IMAD.SHL.U32 R29, R22, 0x2, RZ ;  /* 0x00000002161d7824 */ /* 0x000fe200078e00ff */
[----:B------:R-:W-:-:S02]  /*1840*/  IADD3 R20, R35, 0x100, RZ ;  /* 0x0000010023147810 */ /* 0x000fc40007ffe0ff */
[----:B------:R-:W-:Y:S02]  /*1850*/  IADD3 R24, R35, 0x140, RZ ;  /* 0x0000014023187810 */ /* 0x000fe40007ffe0ff */
[-C--:B------:R-:W-:Y:S02]  /*1860*/  LEA.HI.SX32 R10, R10, R35.reuse, 0x1b ;  /* 0x000000230a0a7211 */ /* 0x080fe400078fdaff */
[----:B------:R-:W-:Y:S02]  /*1870*/  P2R R95, PR, RZ, 0x40 ;  /* 0x00000040ff5f7803 */ /* 0x000fe40000000000 */
[----:B------:R-:W-:Y:S02]  /*1880*/  ISETP.NE.AND P6, PT, R161, RZ, PT ;  /* 0x000000ffa100720c */ /* 0x000fe40003fc5270 */
[----:B------:R-:W-:Y:S02]  /*1890*/  IADD3 R22, R35, 0x120, RZ ;  /* 0x0000012023167810 */ /* 0x000fe40007ffe0ff */
[----:B------:R-:W-:-:S02]  /*18a0*/  LEA.HI.SX32 R20, R20, R35, 0x1b ;  /* 0x0000002314147211 */ /* 0x000fc400078fdaff */
[-C--:B------:R-:W-:Y:S01]  /*18b0*/  LEA.HI.SX32 R21, R24, R35.reuse, 0x1b ;  /* 0x0000002318157211 */ /* 0x080fe200078fdaff */
[----:B------:R-:W-:Y:S01]  /*18c0*/  IMAD.SHL.U32 R24, R10, 0x2, RZ ;  /* 0x000000020a187824 */ /* 0x000fe200078e00ff */
[----:B------:R-:W-:Y:S02]  /*18d0*/  P2R R94, PR, RZ, 0x40 ;  /* 0x00000040ff5e7803 */ /* 0x000fe40000000000 */
[----:B------:R-:W-:Y:S02]  /*18e0*/  IADD3 R10, R35, 0x180, RZ ;  /* 0x00000180230a7810 */ /* 0x000fe40007ffe0ff */
[----:B------:R-:W-:Y:S02]  /*18f0*/  ISETP.NE.AND P6, PT, R162, RZ, PT ;  /* 0x000000ffa200720c */ /* 0x000fe40003fc5270 */
[----:B------:R-:W-:Y:S02]  /*1900*/  LEA.HI.SX32 R22, R22, R35, 0x1b ;  /* 0x0000002316167211 */ /* 0x000fe400078fdaff */
[----:B------:R-:W-:-:S02]  /*1910*/  SHF.L.U32 R23, R20, 0x1, RZ ;  /* 0x0000000114177819 */ /* 0x000fc400000006ff */
[----:B------:R-:W-:Y:S02]  /*1920*/  IADD3 R66, R35, 0x1e0, RZ ;  /* 0x000001e023427810 */ /* 0x000fe40007ffe0ff */
[-C--:B------:R-:W-:Y:S01]  /*1930*/  LEA.HI.SX32 R10, R10, R35.reuse, 0x1b ;  /* 0x000000230a0a7211 */ /* 0x080fe200078fdaff */
[----:B------:R-:W-:Y:S01]  /*1940*/  IMAD.SHL.U32 R22, R22, 0x2, RZ ;  /* 0x0000000216167824 */ /* 0x000fe200078e00ff */
[----:B------:R-:W-:Y:S01]  /*1950*/  P2R R93, PR, RZ, 0x40 ;  /* 0x00000040ff5d7803 */ /* 0x000fe20000000000 */
[----:B------:R-:W-:Y:S01]  /*1960*/  IMAD.SHL.U32 R21, R21, 0x2, RZ ;  /* 0x0000000215157824 */ /* 0x000fe200078e00ff */
[----:B------:R-:W-:Y:S02]  /*1970*/  ISETP.NE.AND P6, PT, R168, RZ, PT ;  /* 0x000000ffa800720c */ /* 0x000fe40003fc5270 */
[----:B------:R-:W-:Y:S02]  /*1980*/  LEA.HI.SX32 R66, R66, R35, 0x1b ;  /* 0x0000002342427211 */ /* 0x000fe400078fdaff */
[----:B------:R-:W-:-:S02]  /*1990*/  P2R R92, PR, RZ, 0x40 ;  /* 0x00000040ff5c7803 */ /* 0x000fc40000000000 */
        /* <DEDUP_REMOVED lines=178> */
.L_x_4111:
[----:B---34-:R-:W-:Y:S05]  /*24c0*/  BSYNC B0 ;  /* 0x0000000000007941 */ /* 0x018fea0003800000 */
.L_x_4110:
        /* <DEDUP_REMOVED lines=37> */
.L_x_4113:
[----:B------:R-:W-:Y:S05]  /*2720*/  BSYNC B0 ;  /* 0x0000000000007941 */ /* 0x000fea0003800000 */
.L_x_4112:
        /* <DEDUP_REMOVED lines=37> */
.L_x_4115:
[----:B------:R-:W-:Y:S05]  /*2980*/  BSYNC B0 ;  /* 0x0000000000007941 */ /* 0x000fea0003800000 */
.L_x_4114:
        /* <DEDUP_REMOVED lines=37> */
.L_x_4117:
[----:B------:R-:W-:Y:S05]  /*2be0*/  BSYNC B0 ;  /* 0x0000000000007941 */ /* 0x000fea0003800000 */
.L_x_4116:
        /* <DEDUP_REMOVED lines=37> */
.L_x_4119:
[----:B------:R-:W-:Y:S05]  /*2e40*/  BSYNC B0 ;  /* 0x0000000000007941 */ /* 0x000fea0003800000 */
.L_x_4118:
        /* <DEDUP_REMOVED lines=37> */
.L_x_4121:
[----:B------:R-:W-:Y:S05]  /*30a0*/  BSYNC B0 ;  /* 0x0000000000007941 */ /* 0x000fea0003800000 */
.L_x_4120:
        /* <DEDUP_REMOVED lines=37> */
.L_x_4123:
[----:B------:R-:W-:Y:S05]  /*3300*/  BSYNC B0 ;  /* 0x0000000000007941 */ /* 0x000fea0003800000 */
.L_x_4122:
        /* <DEDUP_REMOVED lines=37> */
.L_x_4125:
[----:B------:R-:W-:Y:S05]  /*3560*/  BSYNC B0 ;  /* 0x0000000000007941 */ /* 0x000fea0003800000 */
.L_x_4124:
        /* <DEDUP_REMOVED lines=37> */
.L_x_4127:
[----:B------:R-:W-:Y:S05]  /*37c0*/  BSYNC B0 ;  /* 0x0000000000007941 */ /* 0x000fea0003800000 */
.L_x_4126:
        /* <DEDUP_REMOVED lines=37> */
.L_x_4129:
[----:B------:R-:W-:Y:S05]  /*3a20*/  BSYNC B0 ;  /* 0x0000000000007941 */ /* 0x000fea0003800000 */
.L_x_4128:
        /* <DEDUP_REMOVED lines=39> */
.L_x_4131:
[----:B------:R-:W-:Y:S05]  /*3ca0*/  BSYNC B0 ;  /* 0x0000000000007941 */ /* 0x000fea0003800000 */
.L_x_4130:
        /* <DEDUP_REMOVED lines=40> */
.L_x_4133:
[----:B------:R-:W-:Y:S05]  /*3f30*/  BSYNC B0 ;  /* 0x0000000000007941 */ /* 0x000fea0003800000 */
.L_x_4132:
        /* <DEDUP_REMOVED lines=42> */
.L_x_4135:
[----:B------:R-:W-:Y:S05]  /*41e0*/  BSYNC B0 ;  /* 0x0000000000007941 */ /* 0x000fea0003800000 */
.L_x_4134:
        /* <DEDUP_REMOVED lines=42> */
.L_x_4137:
[----:B------:R-:W-:Y:S05]  /*4490*/  BSYNC B0 ;  /* 0x0000000000007941 */ /* 0x000fea0003800000 */
.L_x_4136:
        /* <DEDUP_REMOVED lines=42> */
.L_x_4139:
[----:B------:R-:W-:Y:S05]  /*4740*/  BSYNC B0 ;  /* 0x0000000000007941 */ /* 0x000fea0003800000 */
.L_x_4138:
        /* <DEDUP_REMOVED lines=42> */
.L_x_4141:
[----:B------:R-:W-:Y:S05]  /*49f0*/  BSYNC B0 ;  /* 0x0000000000007941 */ /* 0x000fea0003800000 */
.L_x_4140:
        /* <DEDUP_REMOVED lines=30> */
.L_x_4150:
        /* <DEDUP_REMOVED lines=432> */
.L_x_4144:
        /* <DEDUP_REMOVED lines=12> */
[----:B------:R-:W2:Y:S02]  /*67a0*/  LDG.E.U16 R14, [R14.64] ;  /* 0x000000040e0e7981 */ /* 0x000ea4000c1e1500 */
[----:B--2---:R-:W-:Y:S02]  /*67b0*/  HADD2.F32 R11, -RZ, R14.H0_H0 ;  /* 0x2000000eff0b7230 */ /* 0x004fe40000004100 */
.L_x_4143:
        /* <DEDUP_REMOVED lines=111> */
.L_x_4147:
        /* <DEDUP_REMOVED lines=32> */
.L_x_4148:
[----:B------:R0:W5:Y:S02]  /*70b0*/  LDG.E R11, [R4.64] ;  /* 0x00000004040b7981 */ /* 0x000164000c1e1900 */
.L_x_4149:
        /* <DEDUP_REMOVED lines=16> */
[----:B------:R1:W-:Y:S04]  /*71c0*/  STG.E.U16 [R10.64], R15 ;  /* 0x0000000f0a007986 */ /* 0x0003e8000c101504 */
.L_x_4146:
[----:B------:R-:W-:Y:S05]  /*71d0*/  BSYNC B0 ;  /* 0x0000000000007941 */ /* 0x000fea0003800000 */
.L_x_4145:
        /* <DEDUP_REMOVED lines=20> */
.L_x_4142:
        /* <DEDUP_REMOVED lines=109> */
.L_x_4152:
[----:B------:R-:W-:Y:S05]  /*79f0*/  BSYNC B0 ;  /* 0x0000000000007941 */ /* 0x000fea0003800000 */
.L_x_4151:
        /* <DEDUP_REMOVED lines=322> */
.L_x_4154:
[----:B------:R-:W-:Y:S05]  /*8e20*/  BSYNC B0 ;  /* 0x0000000000007941 */ /* 0x000fea0003800000 */
.L_x_4153:
        /* <DEDUP_REMOVED lines=47> */
.L_x_4155:
[----:B------:R-:W-:Y:S05]  /*9120*/  EXIT ;  /* 0x000000000000794d */ /* 0x000fea0003800000 */
.L_x_4157:
        /* <DEDUP_REMOVED lines=13> */
.L_x_8901:


//--------------------- .text._Z25selective_scan_fwd_kernelI32Selective_Scan_fwd_kernel_traitsILi32ELi16ELi1ELb1ELb1ELb1ELb0ELb0EN3c104HalfEfS2_EEv13SSMParamsBase --------------------------
	.section	.text._Z25selective_scan_fwd_kernelI32Selective_Scan_fwd_kernel_traitsILi32ELi16ELi1ELb1ELb1ELb1ELb0ELb0EN3c104HalfEfS2_EEv13SSMParamsBase,"ax",@progbits
	.sectioninfo	@"SHI_REGISTERS=167"
	.align	128
        .global         _Z25selective_scan_fwd_kernelI32Selective_Scan_fwd_kernel_traitsILi32ELi16ELi1ELb1ELb1ELb1ELb0ELb0EN3c104HalfEfS2_EEv13SSMParamsBase
        .type           _Z25selective_scan_fwd_kernelI32Selective_Scan_fwd_kernel_traitsILi32ELi16ELi1ELb1ELb1ELb1ELb0ELb0EN3c104HalfEfS2_EEv13SSMParamsBase,@function
        .size           _Z25selective_scan_fwd_kernelI32Selective_Scan_fwd_kernel_traitsILi32ELi16ELi1ELb1ELb1ELb1ELb0ELb0EN3c104HalfEfS2_EEv13SSMParamsBase,(.L_x_8902 - _Z25selective_scan_fwd_kernelI32Selective_Scan_fwd_kernel_traitsILi32ELi16ELi1ELb1ELb1ELb1ELb0ELb0EN3c104HalfEfS2_EEv13SSMParamsBase)
        .other          _Z25selective_scan_fwd_kernelI32Selective_Scan_fwd_kernel_traitsILi32ELi16ELi1ELb1ELb1ELb1ELb0ELb0EN3c104HalfEfS2_EEv13SSMParamsBase,@"STO_CUDA_ENTRY STV_DEFAULT"
_Z25selective_scan_fwd_kernelI32Selective_Scan_fwd_kernel_traitsILi32ELi16ELi1ELb1ELb1ELb1ELb0ELb0EN3c104HalfEfS2_EEv13SSMParamsBase:
.text._Z25selective_scan_fwd_kernelI32Selective_Scan_fwd_kernel_traitsILi32ELi16ELi1ELb1ELb1ELb1ELb0ELb0EN3c104HalfEfS2_EEv13SSMParamsBase:
        /* <DEDUP_REMOVED lines=34> */
.L_x_4158:
        /* <DEDUP_REMOVED lines=28> */
.L_x_4159:
        /* <DEDUP_REMOVED lines=11> */
.L_x_4160:
        /* <DEDUP_REMOVED lines=174> */
.L_x_4161:
        /* <DEDUP_REMOVED lines=18> */
.L_x_4162:
        /* <DEDUP_REMOVED lines=26> */
.L_x_4205:
[----:B------:R-:W-:-:S04]  /*1230*/  ISETP.NE.U32.AND P0, PT, R17, RZ, PT ;  /* 0x000000ff1100720c */ /* 0x000fc80003f05070 */
[----:B------:R-:W-:-:S13]  /*1240*/  ISETP.NE.AND.EX P0, PT, R15, RZ, PT, P0 ;  /* 0x000000ff0f00720c */ /* 0x000fda0003f05300 */
[----:B-1----:R-:W-:-:S05]  /*1250*/  @P0 IADD3 R49, R5, R38, RZ ;  /* 0x0000002605310210 */ /* 0x002fca0007ffe0ff */
        /* <DEDUP_REMOVED lines=89> */
.L_x_4164:
[----:B-12---:R-:W-:Y:S05]  /*17f0*/  BSYNC B0 ;  /* 0x0000000000007941 */ /* 0x006fea0003800000 */
.L_x_4163:
        /* <DEDUP_REMOVED lines=36> */
.L_x_4166:
[----:B------:R-:W-:Y:S05]  /*1a40*/  BSYNC B0 ;  /* 0x0000000000007941 */ /* 0x000fea0003800000 */
.L_x_4165:
        /* <DEDUP_REMOVED lines=38> */
.L_x_4168:
[----:B------:R-:W-:Y:S05]  /*1cb0*/  BSYNC B0 ;  /* 0x0000000000007941 */ /* 0x000fea0003800000 */
.L_x_4167:
        /* <DEDUP_REMOVED lines=36> */
.L_x_4170:
[----:B------:R-:W-:Y:S05]  /*1f00*/  BSYNC B0 ;  /* 0x0000000000007941 */ /* 0x000fea0003800000 */
.L_x_4169:
        /* <DEDUP_REMOVED lines=38> */
.L_x_4172:
[----:B------:R-:W-:Y:S05]  /*2170*/  BSYNC B0 ;  /* 0x0000000000007941 */ /* 0x000fea0003800000 */
.L_x_4171:
        /* <DEDUP_REMOVED lines=39> */
.L_x_4174:
[----:B------:R-:W-:Y:S05]  /*23f0*/  BSYNC B0 ;  /* 0x0000000000007941 */ /* 0x000fea0003800000 */
.L_x_4173:
        /* <DEDUP_REMOVED lines=42> */
.L_x_4176:
[----:B------:R-:W-:Y:S05]  /*26a0*/  BSYNC B0 ;  /* 0x0000000000007941 */ /* 0x000fea0003800000 */
.L_x_4175:
        /* <DEDUP_REMOVED lines=40> */
.L_x_4178:
[----:B------:R-:W-:Y:S05]  /*2930*/  BSYNC B0 ;  /* 0x0000000000007941 */ /* 0x000fea0003800000 */
.L_x_4177:
        /* <DEDUP_REMOVED lines=42> */
.L_x_4180:
[----:B------:R-:W-:Y:S05]  /*2be0*/  BSYNC B0 ;  /* 0x0000000000007941 */ /* 0x000fea0003800000 */
.L_x_4179:
        /* <DEDUP_REMOVED lines=40> */
.L_x_4182:
[----:B------:R-:W-:Y:S05]  /*2e70*/  BSYNC B0 ;  /* 0x0000000000007941 */ /* 0x000fea0003800000 */
.L_x_4181:
        /* <DEDUP_REMOVED lines=46> */
.L_x_4184:
[----:B------:R-:W-:Y:S05]  /*3160*/  BSYNC B0 ;  /* 0x0000000000007941 */ /* 0x000fea0003800000 */
.L_x_4183:
        /* <DEDUP_REMOVED lines=33> */
.L_x_4186:
[----:B------:R-:W-:Y:S05]  /*3380*/  BSYNC B0 ;  /* 0x0000000000007941 */ /* 0x000fea0003800000 */
.L_x_4185:
        /* <DEDUP_REMOVED lines=33> */
.L_x_4188:
[----:B------:R-:W-:Y:S05]  /*35a0*/  BSYNC B0 ;  /* 0x0000000000007941 */ /* 0x000fea0003800000 */
.L_x_4187:
        /* <DEDUP_REMOVED lines=33> */
.L_x_4190:
[----:B------:R-:W-:Y:S05]  /*37c0*/  BSYNC B0 ;  /* 0x0000000000007941 */ /* 0x000fea0003800000 */
.L_x_4189:
        /* <DEDUP_REMOVED lines=33> */
.L_x_4192:
[----:B------:R-:W-:Y:S05]  /*39e0*/  BSYNC B0 ;  /* 0x0000000000007941 */ /* 0x000fea0003800000 */
.L_x_4191:
        /* <DEDUP_REMOVED lines=33> */
.L_x_4194:
[----:B------:R-:W-:Y:S05]  /*3c00*/  BSYNC B0 ;  /* 0x0000000000007941 */ /* 0x000fea0003800000 */
.L_x_4193:
        /* <DEDUP_REMOVED lines=36> */
.L_x_4203:
        /* <DEDUP_REMOVED lines=197> */
.L_x_4197:
        /* <DEDUP_REMOVED lines=12> */
[----:B------:R-:W2:Y:S02]  /*4b60*/  LDG.E.U16 R50, [R50.64] ;  /* 0x0000000432327981 */ /* 0x000ea4000c1e1500 */
[----:B--2---:R-:W-:Y:S02]  /*4b70*/  HADD2.F32 R49, -RZ, R50.H0_H0 ;  /* 0x20000032ff317230 */ /* 0x004fe40000004100 */
.L_x_4196:
        /* <DEDUP_REMOVED lines=63> */
[----:B0-----:R-:W-:-:S03]  /*4f70*/  @!P2 IMAD.MOV.U32 R164, RZ, RZ, R49 ;  /* 0x000000ffffa4a224 */ /* 0x001fc600078e0031 */
        /* <DEDUP_REMOVED lines=37> */
[----:B------:R-:W-:Y:S02]  /*51d0*/  MOV R49, R39 ;  /* 0x0000002700317202 */ /* 0x000fe40000000f00 */
[----:B------:R-:W-:Y:S01]  /*51e0*/  F2FP.PACK_AB R53, RZ, R53 ;  /* 0x00000035ff35723e */ /* 0x000fe200000000ff */
[C---:B------:R-:W-:Y:S02]  /*51f0*/  IMAD R111, R112.reuse, c[0x0][0x244], R111 ;  /* 0x00009100706f7a24 */ /* 0x040fe400078e026f */
[----:B------:R-:W-:-:S05]  /*5200*/  IMAD.WIDE.U32 R50, R112, c[0x0][0x240], R48 ;  /* 0x0000900070327a25 */ /* 0x000fca00078e0030 */
[----:B------:R-:W-:Y:S02]  /*5210*/  IADD3 R111, R51, R111, RZ ;  /* 0x0000006f336f7210 */ /* 0x000fe40007ffe0ff */
[----:B------:R-:W-:-:S04]  /*5220*/  LEA R48, P0, R50, c[0x0][0x290], 0x1 ;  /* 0x0000a40032307a11 */ /* 0x000fc800078008ff */
[----:B------:R-:W-:-:S05]  /*5230*/  LEA.HI.X R49, R50, c[0x0][0x294], R111, 0x1, P0 ;  /* 0x0000a50032317a11 */ /* 0x000fca00000f0c6f */
[----:B------:R0:W-:Y:S01]  /*5240*/  STG.E.U16 [R48.64], R53 ;  /* 0x0000003530007986 */ /* 0x0001e2000c101504 */
[----:B------:R-:W-:Y:S05]  /*5250*/  BRA `(.L_x_4199) ;  /* 0x0000031000007947 */ /* 0x000fea0003800000 */
.L_x_4200:
        /* <DEDUP_REMOVED lines=31> */
.L_x_4201:
[----:B------:R0:W5:Y:S02]  /*5450*/  LDG.E R149, [R78.64] ;  /* 0x000000044e957981 */ /* 0x000164000c1e1900 */
.L_x_4202:
[----:B-----5:R-:W-:-:S06]  /*5460*/  IMAD.WIDE R148, R149, 0x4, R72 ;  /* 0x0000000495947825 */ /* 0x020fcc00078e0248 */
[----:B------:R-:W2:Y:S01]  /*5470*/  LDG.E R149, [R148.64] ;  /* 0x0000000494957981 */ /* 0x000ea2000c1e1900 */
[----:B------:R-:W-:Y:S01]  /*5480*/  MOV R49, R39 ;  /* 0x0000002700317202 */ /* 0x000fe20000000f00 */
[----:B------:R-:W-:Y:S01]  /*5490*/  IMAD R111, R111, c[0x0][0x240], RZ ;  /* 0x000090006f6f7a24 */ /* 0x000fe200078e02ff */
[----:B------:R-:W-:-:S03]  /*54a0*/  F2FP.PACK_AB R53, RZ, R53 ;  /* 0x00000035ff35723e */ /* 0x000fc600000000ff */
        /* <DEDUP_REMOVED lines=11> */
[----:B------:R1:W-:Y:S04]  /*5560*/  STG.E.U16 [R48.64], R53 ;  /* 0x0000003530007986 */ /* 0x0003e8000c101504 */
.L_x_4199:
[----:B------:R-:W-:Y:S05]  /*5570*/  BSYNC B0 ;  /* 0x0000000000007941 */ /* 0x000fea0003800000 */
.L_x_4198:
        /* <DEDUP_REMOVED lines=20> */
.L_x_4195:
        /* <DEDUP_REMOVED lines=48> */
.L_x_4204:
[----:B------:R-:W-:Y:S05]  /*59c0*/  EXIT ;  /* 0x000000000000794d */ /* 0x000fea0003800000 */
.L_x_4206:
        /* <DEDUP_REMOVED lines=11> */
.L_x_8902:


//--------------------- .text._Z25selective_scan_fwd_kernelI32Selective_Scan_fwd_kernel_traitsILi32ELi16ELi1ELb1ELb1ELb1ELb0ELb1EN3c104HalfEfS2_EEv13SSMParamsBase --------------------------
	.section	.text._Z25selective_scan_fwd_kernelI32Selective_Scan_fwd_kernel_traitsILi32ELi16ELi1ELb1ELb1ELb1ELb0ELb1EN3c104HalfEfS2_EEv13SSMParamsBase,"ax",@progbits
	.sectioninfo	@"SHI_REGISTERS=179"
	.align	128
        .global         _Z25selective_scan_fwd_kernelI32Selective_Scan_fwd_kernel_traitsILi32ELi16ELi1ELb1ELb1ELb1ELb0ELb1EN3c104HalfEfS2_EEv13SSMParamsBase
        .type           _Z25selective_scan_fwd_kernelI32Selective_Scan_fwd_kernel_traitsILi32ELi16ELi1ELb1ELb1ELb1ELb0ELb1EN3c104HalfEfS2_EEv13SSMParamsBase,@function
        .size           _Z25selective_scan_fwd_kernelI32Selective_Scan_fwd_kernel_traitsILi32ELi16ELi1ELb1ELb1ELb1ELb0ELb1EN3c104HalfEfS2_EEv13SSMParamsBase,(.L_x_8903 - _Z25selective_scan_fwd_kernelI32Selective_Scan_fwd_kernel_traitsILi32ELi16ELi1ELb1ELb1ELb1ELb0ELb1EN3c104HalfEfS2_EEv13SSMParamsBase)
        .other          _Z25selective_scan_fwd_kernelI32Selective_Scan_fwd_kernel_traitsILi32ELi16ELi1ELb1ELb1ELb1ELb0ELb1EN3c104HalfEfS2_EEv13SSMParamsBase,@"STO_CUDA_ENTRY STV_DEFAULT"
_Z25selective_scan_fwd_kernelI32Selective_Scan_fwd_kernel_traitsILi32ELi16ELi1ELb1ELb1ELb1ELb0ELb1EN3c104HalfEfS2_EEv13SSMParamsBase:
.text._Z25selective_scan_fwd_kernelI32Selective_Scan_fwd_kernel_traitsILi32ELi16ELi1ELb1ELb1ELb1ELb0ELb1EN3c104HalfEfS2_EEv13SSMParamsBase:
        /* <DEDUP_REMOVED lines=35> */
.L_x_4207:
        /* <DEDUP_REMOVED lines=30> */
.L_x_4208:
        /* <DEDUP_REMOVED lines=11> */
.L_x_4209:
        /* <DEDUP_REMOVED lines=176> */
.L_x_4210:
        /* <DEDUP_REMOVED lines=18> */
.L_x_4211:
[----:B------:R-:W-:-:S13]  /*10e0*/  ISETP.GE.AND P0, PT, R33, 0x1, PT ;  /* 0x000000012100780c */ /* 0x000fda0003f06270 */
[----:B------:R-:W-:Y:S05]  /*10f0*/  @!P0 EXIT ;  /* 0x000000000000894d */ /* 0x000fea0003800000 */
[----:B------:R-:W0:Y:S01]  /*1100*/  S2R R34, SR_LANEID ;  /* 0x0000000000227919 */ /* 0x000e220000000000 */
[----:B------:R-:W-:Y:S01]  /*1110*/  LEA R4, P0, R35, R12, 0x2 ;  /* 0x0000000c23047211 */ /* 0x000fe200078010ff */
[----:B------:R-:W-:-:S03]  /*1120*/  IMAD.MOV.U32 R36, RZ, RZ, RZ ;  /* 0x000000ffff247224 */ /* 0x000fc600078e00ff */
[----:B------:R-:W-:Y:S01]  /*1130*/  LEA.HI.X R5, R35, R13, R14, 0x2, P0 ;  /* 0x0000000d23057211 */ /* 0x000fe200000f140e */
[----:B------:R-:W-:Y:S02]  /*1140*/  IMAD.MOV.U32 R35, RZ, RZ, RZ ;  /* 0x000000ffff237224 */ /* 0x000fe400078e00ff */
.L_x_4256:
        /* <DEDUP_REMOVED lines=308> */
.L_x_4213:
[----:B---34-:R-:W-:Y:S05]  /*2490*/  BSYNC B0 ;  /* 0x0000000000007941 */ /* 0x018fea0003800000 */
.L_x_4212:
        /* <DEDUP_REMOVED lines=37> */
.L_x_4215:
[----:B------:R-:W-:Y:S05]  /*26f0*/  BSYNC B0 ;  /* 0x0000000000007941 */ /* 0x000fea0003800000 */
.L_x_4214:
        /* <DEDUP_REMOVED lines=37> */
.L_x_4217:
[----:B------:R-:W-:Y:S05]  /*2950*/  BSYNC B0 ;  /* 0x0000000000007941 */ /* 0x000fea0003800000 */
.L_x_4216:
        /* <DEDUP_REMOVED lines=37> */
.L_x_4219:
[----:B------:R-:W-:Y:S05]  /*2bb0*/  BSYNC B0 ;  /* 0x0000000000007941 */ /* 0x000fea0003800000 */
.L_x_4218:
        /* <DEDUP_REMOVED lines=37> */
.L_x_4221:
[----:B------:R-:W-:Y:S05]  /*2e10*/  BSYNC B0 ;  /* 0x0000000000007941 */ /* 0x000fea0003800000 */
.L_x_4220:
        /* <DEDUP_REMOVED lines=37> */
.L_x_4223:
[----:B------:R-:W-:Y:S05]  /*3070*/  BSYNC B0 ;  /* 0x0000000000007941 */ /* 0x000fea0003800000 */
.L_x_4222:
        /* <DEDUP_REMOVED lines=37> */
.L_x_4225:
[----:B------:R-:W-:Y:S05]  /*32d0*/  BSYNC B0 ;  /* 0x0000000000007941 */ /* 0x000fea0003800000 */
.L_x_4224:
        /* <DEDUP_REMOVED lines=37> */
.L_x_4227:
[----:B------:R-:W-:Y:S05]  /*3530*/  BSYNC B0 ;  /* 0x0000000000007941 */ /* 0x000fea0003800000 */
.L_x_4226:
        /* <DEDUP_REMOVED lines=37> */
.L_x_4229:
[----:B------:R-:W-:Y:S05]  /*3790*/  BSYNC B0 ;  /* 0x0000000000007941 */ /* 0x000fea0003800000 */
.L_x_4228:
        /* <DEDUP_REMOVED lines=37> */
.L_x_4231:
[----:B------:R-:W-:Y:S05]  /*39f0*/  BSYNC B0 ;  /* 0x0000000000007941 */ /* 0x000fea0003800000 */
.L_x_4230:
        /* <DEDUP_REMOVED lines=39> */
.L_x_4233:
[----:B------:R-:W-:Y:S05]  /*3c70*/  BSYNC B0 ;  /* 0x0000000000007941 */ /* 0x000fea0003800000 */
.L_x_4232:
        /* <DEDUP_REMOVED lines=38> */
.L_x_4235:
[----:B------:R-:W-:Y:S05]  /*3ee0*/  BSYNC B0 ;  /* 0x0000000000007941 */ /* 0x000fea0003800000 */
.L_x_4234:
        /* <DEDUP_REMOVED lines=42> */
.L_x_4237:
[----:B------:R-:W-:Y:S05]  /*4190*/  BSYNC B0 ;  /* 0x0000000000007941 */ /* 0x000fea0003800000 */
.L_x_4236:
        /* <DEDUP_REMOVED lines=42> */
.L_x_4239:
[----:B------:R-:W-:Y:S05]  /*4440*/  BSYNC B0 ;  /* 0x0000000000007941 */ /* 0x000fea0003800000 */
.L_x_4238:
        /* <DEDUP_REMOVED lines=42> */
.L_x_4241:
[----:B------:R-:W-:Y:S05]  /*46f0*/  BSYNC B0 ;  /* 0x0000000000007941 */ /* 0x000fea0003800000 */
.L_x_4240:
        /* <DEDUP_REMOVED lines=42> */
.L_x_4243:
[----:B------:R-:W-:Y:S05]  /*49a0*/  BSYNC B0 ;  /* 0x0000000000007941 */ /* 0x000fea0003800000 */
.L_x_4242:
        /* <DEDUP_REMOVED lines=30> */
.L_x_4252:
        /* <DEDUP_REMOVED lines=432> */
.L_x_4246:
        /* <DEDUP_REMOVED lines=14> */
.L_x_4245:
        /* <DEDUP_REMOVED lines=111> */
.L_x_4249:
        /* <DEDUP_REMOVED lines=32> */
.L_x_4250:
[----:B------:R0:W5:Y:S02]  /*7060*/  LDG.E R11, [R4.64] ;  /* 0x00000004040b7981 */ /* 0x000164000c1e1900 */
.L_x_4251:
        /* <DEDUP_REMOVED lines=17> */
.L_x_4248:
[----:B------:R-:W-:Y:S05]  /*7180*/  BSYNC B0 ;  /* 0x0000000000007941 */ /* 0x000fea0003800000 */
.L_x_4247:
        /* <DEDUP_REMOVED lines=20> */
.L_x_4244:
        /* <DEDUP_REMOVED lines=73> */
.L_x_4254:
[----:B------:R-:W-:Y:S05]  /*7760*/  BSYNC B0 ;  /* 0x0000000000007941 */ /* 0x000fea0003800000 */
.L_x_4253:
        /* <DEDUP_REMOVED lines=65> */
.L_x_4255:
[----:B------:R-:W-:Y:S05]  /*7b80*/  EXIT ;  /* 0x000000000000794d */ /* 0x000fea0003800000 */
.L_x_4257:
        /* <DEDUP_REMOVED lines=15> */
.L_x_8903:


//--------------------- .text._Z25selective_scan_fwd_kernelI32Selective_Scan_fwd_kernel_traitsILi32ELi16ELi1ELb1ELb1ELb1ELb1ELb0EN3c104HalfEfS2_EEv13SSMParamsBase --------------------------
	.section	.text._Z25selective_scan_fwd_kernelI32Selective_Scan_fwd_kernel_traitsILi32ELi16ELi1ELb1ELb1ELb1ELb1ELb0EN3c104HalfEfS2_EEv13SSMParamsBase,"ax",@progbits
	.sectioninfo	@"SHI_REGISTERS=167"
	.align	128
        .global         _Z25selective_scan_fwd_kernelI32Selective_Scan_fwd_kernel_traitsILi32ELi16ELi1ELb1ELb1ELb1ELb1ELb0EN3c104HalfEfS2_EEv13SSMParamsBase
        .type           _Z25selective_scan_fwd_kernelI32Selective_Scan_fwd_kernel_traitsILi32ELi16ELi1ELb1ELb1ELb1ELb1ELb0EN3c104HalfEfS2_EEv13SSMParamsBase,@function
        .size           _Z25selective_scan_fwd_kernelI32Selective_Scan_fwd_kernel_traitsILi32ELi16ELi1ELb1ELb1ELb1ELb1ELb0EN3c104HalfEfS2_EEv13SSMParamsBase,(.L_x_8904 - _Z25selective_scan_fwd_kernelI32Selective_Scan_fwd_kernel_traitsILi32ELi16ELi1ELb1ELb1ELb1ELb1ELb0EN3c104HalfEfS2_EEv13SSMParamsBase)
        .other          _Z25selective_scan_fwd_kernelI32Selective_Scan_fwd_kernel_traitsILi32ELi16ELi1ELb1ELb1ELb1ELb1ELb0EN3c104HalfEfS2_EEv13SSMParamsBase,@"STO_CUDA_ENTRY STV_DEFAULT"
_Z25selective_scan_fwd_kernelI32Selective_Scan_fwd_kernel_traitsILi32ELi16ELi1ELb1ELb1ELb1ELb1ELb0EN3c104HalfEfS2_EEv13SSMParamsBase:
.text._Z25selective_scan_fwd_kernelI32Selective_Scan_fwd_kernel_traitsILi32ELi16ELi1ELb1ELb1ELb1ELb1ELb0EN3c104HalfEfS2_EEv13SSMParamsBase:
        /* <DEDUP_REMOVED lines=36> */
.L_x_4258:
        /* <DEDUP_REMOVED lines=30> */
.L_x_4259:
        /* <DEDUP_REMOVED lines=11> */
.L_x_4260:
        /* <DEDUP_REMOVED lines=82> */
[----:B------:R-:W-:-:S04]  /*09f0*/  IMAD.WIDE.U32 R6, R28, c[0x0][0x1a0], RZ ;  /* 0x000068001c067a25 */ /* 0x000fc800078e00ff */
[----:B------:R-:W-:Y:S01]  /*0a00*/  IMAD R23, R19, c[0x0][0x1e8], RZ ;  /* 0x00007a0013177a24 */ /* 0x000fe200078e02ff */
[----:B------:R-:W-:Y:S01]  /*0a10*/  IADD3 R9, R9, R31, RZ ;  /* 0x0000001f09097210 */ /* 0x000fe20007ffe0ff */
[----:B------:R-:W-:Y:S01]  /*0a20*/  IMAD R25, R19, c[0x0][0x1f8], RZ ;  /* 0x00007e0013197a24 */ /* 0x000fe200078e02ff */
[----:B------:R-:W-:Y:S01]  /*0a30*/  IADD3 R7, R7, R27, RZ ;  /* 0x0000001b07077210 */ /* 0x000fe20007ffe0ff */
[C---:B------:R-:W-:Y:S02]  /*0a40*/  IMAD R31, R20.reuse, c[0x0][0x1ec], R23 ;  /* 0x00007b00141f7a24 */ /* 0x040fe400078e0217 */
[----:B------:R-:W-:-:S04]  /*0a50*/  IMAD.WIDE.U32 R22, R20, c[0x0][0x1f8], R4 ;  /* 0x00007e0014167a25 */ /* 0x000fc800078e0004 */
        /* <DEDUP_REMOVED lines=29> */
[----:B------:R-:W-:Y:S01]  /*0c30*/  @P2 IMAD.MOV.U32 R65, RZ, RZ, c[0x0][0x2c8] ;  /* 0x0000b200ff412624 */ /* 0x000fe200078e00ff */
[----:B------:R-:W-:Y:S02]  /*0c40*/  @P2 MOV R34, c[0x0][0x2cc] ;  /* 0x0000b30000222a02 */ /* 0x000fe40000000f00 */
        /* <DEDUP_REMOVED lines=24> */
[----:B------:R-:W0:Y:S02]  /*0dd0*/  I2F.RP R26, R30 ;  /* 0x0000001e001a7306 */ /* 0x000e240000209400 */
        /* <DEDUP_REMOVED lines=27> */
.L_x_4261:
        /* <DEDUP_REMOVED lines=18> */
.L_x_4262:
        /* <DEDUP_REMOVED lines=26> */
.L_x_4305:
        /* <DEDUP_REMOVED lines=92> */
.L_x_4264:
[----:B-12---:R-:W-:Y:S05]  /*1810*/  BSYNC B0 ;  /* 0x0000000000007941 */ /* 0x006fea0003800000 */
.L_x_4263:
        /* <DEDUP_REMOVED lines=36> */
.L_x_4266:
[----:B------:R-:W-:Y:S05]  /*1a60*/  BSYNC B0 ;  /* 0x0000000000007941 */ /* 0x000fea0003800000 */
.L_x_4265:
        /* <DEDUP_REMOVED lines=38> */
.L_x_4268:
[----:B------:R-:W-:Y:S05]  /*1cd0*/  BSYNC B0 ;  /* 0x0000000000007941 */ /* 0x000fea0003800000 */
.L_x_4267:
        /* <DEDUP_REMOVED lines=36> */
.L_x_4270:
[----:B------:R-:W-:Y:S05]  /*1f20*/  BSYNC B0 ;  /* 0x0000000000007941 */ /* 0x000fea0003800000 */
.L_x_4269:
        /* <DEDUP_REMOVED lines=38> */
.L_x_4272:
[----:B------:R-:W-:Y:S05]  /*2190*/  BSYNC B0 ;  /* 0x0000000000007941 */ /* 0x000fea0003800000 */
.L_x_4271:
        /* <DEDUP_REMOVED lines=39> */
.L_x_4274:
[----:B------:R-:W-:Y:S05]  /*2410*/  BSYNC B0 ;  /* 0x0000000000007941 */ /* 0x000fea0003800000 */
.L_x_4273:
[----:B------:R-:W-:Y:S01]  /*2420*/  ISETP.EQ.OR P4, PT, RZ, UR6, P4 ;  /* 0x00000006ff007c0c */ /* 0x000fe2000a782670 */
[----:B------:R-:W-:Y:S01]  /*2430*/  HADD2.F32 R52, -RZ, R58.H0_H0 ;  /* 0x2000003aff347230 */ /* 0x000fe20000004100 */
[----:B------:R-:W-:Y:S01]  /*2440*/  IMAD.MOV.U32 R9, RZ, RZ, R7 ;  /* 0x000000ffff097224 */ /* 0x000fe200078e0007 */
        /* <DEDUP_REMOVED lines=38> */
.L_x_4276:
[----:B------:R-:W-:Y:S05]  /*26b0*/  BSYNC B0 ;  /* 0x0000000000007941 */ /* 0x000fea0003800000 */
.L_x_4275:
        /* <DEDUP_REMOVED lines=40> */
.L_x_4278:
[----:B------:R-:W-:Y:S05]  /*2940*/  BSYNC B0 ;  /* 0x0000000000007941 */ /* 0x000fea0003800000 */
.L_x_4277:
        /* <DEDUP_REMOVED lines=42> */
.L_x_4280:
[----:B------:R-:W-:Y:S05]  /*2bf0*/  BSYNC B0 ;  /* 0x0000000000007941 */ /* 0x000fea0003800000 */
.L_x_4279:
        /* <DEDUP_REMOVED lines=40> */
.L_x_4282:
[----:B------:R-:W-:Y:S05]  /*2e80*/  BSYNC B0 ;  /* 0x0000000000007941 */ /* 0x000fea0003800000 */
.L_x_4281:
        /* <DEDUP_REMOVED lines=46> */
.L_x_4284:
[----:B------:R-:W-:Y:S05]  /*3170*/  BSYNC B0 ;  /* 0x0000000000007941 */ /* 0x000fea0003800000 */
.L_x_4283:
        /* <DEDUP_REMOVED lines=33> */
.L_x_4286:
[----:B------:R-:W-:Y:S05]  /*3390*/  BSYNC B0 ;  /* 0x0000000000007941 */ /* 0x000fea0003800000 */
.L_x_4285:
        /* <DEDUP_REMOVED lines=33> */
.L_x_4288:
[----:B------:R-:W-:Y:S05]  /*35b0*/  BSYNC B0 ;  /* 0x0000000000007941 */ /* 0x000fea0003800000 */
.L_x_4287:
        /* <DEDUP_REMOVED lines=33> */
.L_x_4290:
[----:B------:R-:W-:Y:S05]  /*37d0*/  BSYNC B0 ;  /* 0x0000000000007941 */ /* 0x000fea0003800000 */
.L_x_4289:
        /* <DEDUP_REMOVED lines=33> */
.L_x_4292:
[----:B------:R-:W-:Y:S05]  /*39f0*/  BSYNC B0 ;  /* 0x0000000000007941 */ /* 0x000fea0003800000 */
.L_x_4291:
        /* <DEDUP_REMOVED lines=33> */
.L_x_4294:
[----:B------:R-:W-:Y:S05]  /*3c10*/  BSYNC B0 ;  /* 0x0000000000007941 */ /* 0x000fea0003800000 */
.L_x_4293:
        /* <DEDUP_REMOVED lines=36> */
.L_x_4303:
        /* <DEDUP_REMOVED lines=197> */
.L_x_4297:
        /* <DEDUP_REMOVED lines=14> */
.L_x_4296:
        /* <DEDUP_REMOVED lines=63> */
[----:B0-----:R-:W-:-:S03]  /*4f80*/  @!P2 MOV R164, R41 ;  /* 0x0000002900a4a202 */ /* 0x001fc60000000f00 */
        /* <DEDUP_REMOVED lines=46> */
.L_x_4300:
        /* <DEDUP_REMOVED lines=32> */
.L_x_4301:
[----:B------:R0:W5:Y:S02]  /*5470*/  LDG.E R133, [R64.64] ;  /* 0x0000000440857981 */ /* 0x000164000c1e1900 */
.L_x_4302:
[----:B-----5:R-:W-:-:S06]  /*5480*/  IMAD.WIDE R132, R133, 0x4, R36 ;  /* 0x0000000485847825 */ /* 0x020fcc00078e0224 */
[----:B------:R-:W2:Y:S01]  /*5490*/  LDG.E R133, [R132.64] ;  /* 0x0000000484857981 */ /* 0x000ea2000c1e1900 */
[----:B------:R-:W-:Y:S01]  /*54a0*/  MOV R41, R17 ;  /* 0x0000001100297202 */ /* 0x000fe20000000f00 */
[----:B------:R-:W-:Y:S01]  /*54b0*/  IMAD R113, R113, c[0x0][0x240], RZ ;  /* 0x0000900071717a24 */ /* 0x000fe200078e02ff */
[----:B------:R-:W-:-:S03]  /*54c0*/  F2FP.PACK_AB R45, RZ, R45 ;  /* 0x0000002dff2d723e */ /* 0x000fc600000000ff */
[----:B------:R-:W-:Y:S01]  /*54d0*/  IMAD R113, R114, c[0x0][0x244], R113 ;  /* 0x0000910072717a24 */ /* 0x000fe200078e0271 */
[----:B--2---:R-:W-:-:S05]  /*54e0*/  SHF.R.S32.HI R40, RZ, 0x1f, R133 ;  /* 0x0000001fff287819 */ /* 0x004fca0000011485 */
[----:B------:R-:W-:Y:S01]  /*54f0*/  IMAD R42, R40, c[0x0][0x230], RZ ;  /* 0x00008c00282a7a24 */ /* 0x000fe200078e02ff */
[----:B------:R-:W-:-:S03]  /*5500*/  MOV R40, R18 ;  /* 0x0000001200287202 */ /* 0x000fc60000000f00 */
[C---:B------:R-:W-:Y:S02]  /*5510*/  IMAD R43, R133.reuse, c[0x0][0x234], R42 ;  /* 0x00008d00852b7a24 */ /* 0x040fe400078e022a */
[----:B------:R-:W-:-:S05]  /*5520*/  IMAD.WIDE.U32 R40, R133, c[0x0][0x230], R40 ;  /* 0x00008c0085287a25 */ /* 0x000fca00078e0028 */
[----:B------:R-:W-:-:S05]  /*5530*/  IADD3 R41, R41, R43, RZ ;  /* 0x0000002b29297210 */ /* 0x000fca0007ffe0ff */
[----:B------:R-:W-:-:S04]  /*5540*/  IMAD.WIDE.U32 R42, R114, c[0x0][0x240], R40 ;  /* 0x00009000722a7a25 */ /* 0x000fc800078e0028 */
[----:B------:R-:W-:Y:S01]  /*5550*/  IMAD.IADD R41, R113, 0x1, R43 ;  /* 0x0000000171297824 */ /* 0x000fe200078e022b */
[----:B------:R-:W-:-:S04]  /*5560*/  LEA R40, P0, R42, c[0x0][0x290], 0x1 ;  /* 0x0000a4002a287a11 */ /* 0x000fc800078008ff */
[----:B------:R-:W-:-:S05]  /*5570*/  LEA.HI.X R41, R42, c[0x0][0x294], R41, 0x1, P0 ;  /* 0x0000a5002a297a11 */ /* 0x000fca00000f0c29 */
[----:B------:R1:W-:Y:S04]  /*5580*/  STG.E.U16 [R40.64], R45 ;  /* 0x0000002d28007986 */ /* 0x0003e8000c101504 */
.L_x_4299:
[----:B------:R-:W-:Y:S05]  /*5590*/  BSYNC B0 ;  /* 0x0000000000007941 */ /* 0x000fea0003800000 */
.L_x_4298:
        /* <DEDUP_REMOVED lines=20> */
.L_x_4295:
        /* <DEDUP_REMOVED lines=207> */
.L_x_4304:
[----:B------:R-:W-:Y:S05]  /*63d0*/  EXIT ;  /* 0x000000000000794d */ /* 0x000fea0003800000 */
.L_x_4306:
        /* <DEDUP_REMOVED lines=10> */
.L_x_8904:


//--------------------- .text._Z25selective_scan_fwd_kernelI32Selective_Scan_fwd_kernel_traitsILi32ELi16ELi1ELb1ELb1ELb1ELb1ELb1EN3c104HalfEfS2_EEv13SSMParamsBase --------------------------
	.section	.text._Z25selective_scan_fwd_kernelI32Selective_Scan_fwd_kernel_traitsILi32ELi16ELi1ELb1ELb1ELb1ELb1ELb1EN3c104HalfEfS2_EEv13SSMParamsBase,"ax",@progbits
	.sectioninfo	@"SHI_REGISTERS=179"
	.align	128
        .global         _Z25selective_scan_fwd_kernelI32Selective_Scan_fwd_kernel_traitsILi32ELi16ELi1ELb1ELb1ELb1ELb1ELb1EN3c104HalfEfS2_EEv13SSMParamsBase
        .type           _Z25selective_scan_fwd_kernelI32Selective_Scan_fwd_kernel_traitsILi32ELi16ELi1ELb1ELb1ELb1ELb1ELb1EN3c104HalfEfS2_EEv13SSMParamsBase,@function
        .size           _Z25selective_scan_fwd_kernelI32Selective_Scan_fwd_kernel_traitsILi32ELi16ELi1ELb1ELb1ELb1ELb1ELb1EN3c104HalfEfS2_EEv13SSMParamsBase,(.L_x_8905 - _Z25selective_scan_fwd_kernelI32Selective_Scan_fwd_kernel_traitsILi32ELi16ELi1ELb1ELb1ELb1ELb1ELb1EN3c104HalfEfS2_EEv13SSMParamsBase)
        .other          _Z25selective_scan_fwd_kernelI32Selective_Scan_fwd_kernel_traitsILi32ELi16ELi1ELb1ELb1ELb1ELb1ELb1EN3c104HalfEfS2_EEv13SSMParamsBase,@"STO_CUDA_ENTRY STV_DEFAULT"
_Z25selective_scan_fwd_kernelI32Selective_Scan_fwd_kernel_traitsILi32ELi16ELi1ELb1ELb1ELb1ELb1ELb1EN3c104HalfEfS2_EEv13SSMParamsBase:
.text._Z25selective_scan_fwd_kernelI32Selective_Scan_fwd_kernel_traitsILi32ELi16ELi1ELb1ELb1ELb1ELb1ELb1EN3c104HalfEfS2_EEv13SSMParamsBase:
        /* <DEDUP_REMOVED lines=35> */
.L_x_4307:
        /* <DEDUP_REMOVED lines=30> */
.L_x_4308:
        /* <DEDUP_REMOVED lines=11> */
.L_x_4309:
        /* <DEDUP_REMOVED lines=177> */
.L_x_4310:
        /* <DEDUP_REMOVED lines=18> */
.L_x_4311:
[----:B------:R-:W-:-:S13]  /*10f0*/  ISETP.GE.AND P0, PT, R37, 0x1, PT ;  /* 0x000000012500780c */ /* 0x000fda0003f06270 */
[----:B------:R-:W-:Y:S05]  /*1100*/  @!P0 EXIT ;  /* 0x000000000000894d */ /* 0x000fea0003800000 */
[----:B------:R-:W0:Y:S01]  /*1110*/  S2R R35, SR_LANEID ;  /* 0x0000000000237919 */ /* 0x000e220000000000 */
[C---:B------:R-:W-:Y:S01]  /*1120*/  LEA R4, P0, R17.reuse, R10, 0x2 ;  /* 0x0000000a11047211 */ /* 0x040fe200078010ff */
[----:B------:R-:W-:Y:S01]  /*1130*/  HFMA2.MMA R34, -RZ, RZ, 0, 0 ;  /* 0x00000000ff227435 */ /* 0x000fe200000001ff */
[----:B------:R-:W-:Y:S02]  /*1140*/  IMAD.MOV.U32 R32, RZ, RZ, RZ ;  /* 0x000000ffff207224 */ /* 0x000fe400078e00ff */
[----:B------:R-:W-:Y:S02]  /*1150*/  LEA.HI.X R5, R17, R12, R14, 0x2, P0 ;  /* 0x0000000c11057211 */ /* 0x000fe400000f140e */
.L_x_4358:
        /* <DEDUP_REMOVED lines=310> */
.L_x_4313:
[----:B---34-:R-:W-:Y:S05]  /*24c0*/  BSYNC B0 ;  /* 0x0000000000007941 */ /* 0x018fea0003800000 */
.L_x_4312:
        /* <DEDUP_REMOVED lines=37> */
.L_x_4315:
[----:B------:R-:W-:Y:S05]  /*2720*/  BSYNC B0 ;  /* 0x0000000000007941 */ /* 0x000fea0003800000 */
.L_x_4314:
        /* <DEDUP_REMOVED lines=37> */
.L_x_4317:
[----:B------:R-:W-:Y:S05]  /*2980*/  BSYNC B0 ;  /* 0x0000000000007941 */ /* 0x000fea0003800000 */
.L_x_4316:
        /* <DEDUP_REMOVED lines=37> */
.L_x_4319:
[----:B------:R-:W-:Y:S05]  /*2be0*/  BSYNC B0 ;  /* 0x0000000000007941 */ /* 0x000fea0003800000 */
.L_x_4318:
        /* <DEDUP_REMOVED lines=37> */
.L_x_4321:
[----:B------:R-:W-:Y:S05]  /*2e40*/  BSYNC B0 ;  /* 0x0000000000007941 */ /* 0x000fea0003800000 */
.L_x_4320:
        /* <DEDUP_REMOVED lines=37> */
.L_x_4323:
[----:B------:R-:W-:Y:S05]  /*30a0*/  BSYNC B0 ;  /* 0x0000000000007941 */ /* 0x000fea0003800000 */
.L_x_4322:
        /* <DEDUP_REMOVED lines=37> */
.L_x_4325:
[----:B------:R-:W-:Y:S05]  /*3300*/  BSYNC B0 ;  /* 0x0000000000007941 */ /* 0x000fea0003800000 */
.L_x_4324:
        /* <DEDUP_REMOVED lines=37> */
.L_x_4327:
[----:B------:R-:W-:Y:S05]  /*3560*/  BSYNC B0 ;  /* 0x0000000000007941 */ /* 0x000fea0003800000 */
.L_x_4326:
        /* <DEDUP_REMOVED lines=37> */
.L_x_4329:
[----:B------:R-:W-:Y:S05]  /*37c0*/  BSYNC B0 ;  /* 0x0000000000007941 */ /* 0x000fea0003800000 */
.L_x_4328:
        /* <DEDUP_REMOVED lines=37> */
.L_x_4331:
[----:B------:R-:W-:Y:S05]  /*3a20*/  BSYNC B0 ;  /* 0x0000000000007941 */ /* 0x000fea0003800000 */
.L_x_4330:
        /* <DEDUP_REMOVED lines=39> */
.L_x_4333:
[----:B------:R-:W-:Y:S05]  /*3ca0*/  BSYNC B0 ;  /* 0x0000000000007941 */ /* 0x000fea0003800000 */
.L_x_4332:
        /* <DEDUP_REMOVED lines=40> */
.L_x_4335:
[----:B------:R-:W-:Y:S05]  /*3f30*/  BSYNC B0 ;  /* 0x0000000000007941 */ /* 0x000fea0003800000 */
.L_x_4334:
        /* <DEDUP_REMOVED lines=42> */
.L_x_4337:
[----:B------:R-:W-:Y:S05]  /*41e0*/  BSYNC B0 ;  /* 0x0000000000007941 */ /* 0x000fea0003800000 */
.L_x_4336:
        /* <DEDUP_REMOVED lines=42> */
.L_x_4339:
[----:B------:R-:W-:Y:S05]  /*4490*/  BSYNC B0 ;  /* 0x0000000000007941 */ /* 0x000fea0003800000 */
.L_x_4338:
        /* <DEDUP_REMOVED lines=42> */
.L_x_4341:
[----:B------:R-:W-:Y:S05]  /*4740*/  BSYNC B0 ;  /* 0x0000000000007941 */ /* 0x000fea0003800000 */
.L_x_4340:
        /* <DEDUP_REMOVED lines=42> */
.L_x_4343:
[----:B------:R-:W-:Y:S05]  /*49f0*/  BSYNC B0 ;  /* 0x0000000000007941 */ /* 0x000fea0003800000 */
.L_x_4342:
        /* <DEDUP_REMOVED lines=30> */
.L_x_4352:
        /* <DEDUP_REMOVED lines=432> */
.L_x_4346:
        /* <DEDUP_REMOVED lines=14> */
.L_x_4345:
        /* <DEDUP_REMOVED lines=111> */
.L_x_4349:
        /* <DEDUP_REMOVED lines=32> */
.L_x_4350:
[----:B------:R0:W5:Y:S02]  /*70b0*/  LDG.E R11, [R4.64] ;  /* 0x00000004040b7981 */ /* 0x000164000c1e1900 */
.L_x_4351:
        /* <DEDUP_REMOVED lines=17> */
.L_x_4348:
[----:B------:R-:W-:Y:S05]  /*71d0*/  BSYNC B0 ;  /* 0x0000000000007941 */ /* 0x000fea0003800000 */
.L_x_4347:
        /* <DEDUP_REMOVED lines=20> */
.L_x_4344:
        /* <DEDUP_REMOVED lines=109> */
.L_x_4354:
[----:B------:R-:W-:Y:S05]  /*79f0*/  BSYNC B0 ;  /* 0x0000000000007941 */ /* 0x000fea0003800000 */
.L_x_4353:
        /* <DEDUP_REMOVED lines=322> */
.L_x_4356:
[----:B------:R-:W-:Y:S05]  /*8e20*/  BSYNC B0 ;  /* 0x0000000000007941 */ /* 0x000fea0003800000 */
.L_x_4355:
        /* <DEDUP_REMOVED lines=47> */
.L_x_4357:
[----:B------:R-:W-:Y:S05]  /*9120*/  EXIT ;  /* 0x000000000000794d */ /* 0x000fea0003800000 */
.L_x_4359:
        /* <DEDUP_REMOVED lines=13> */
.L_x_8905:


//--------------------- .text._Z25selective_scan_fwd_kernelI32Selective_Scan_fwd_kernel_traitsILi32ELi8ELi1ELb0ELb1ELb1ELb0ELb0EN3c104HalfEfS2_EEv13SSMParamsBase --------------------------
	.section	.text._Z25selective_scan_fwd_kernelI32Selective_Scan_fwd_kernel_traitsILi32ELi8ELi1ELb0ELb1ELb1ELb0ELb0EN3c104HalfEfS2_EEv13SSMParamsBase,"ax",@progbits
	.sectioninfo	@"SHI_REGISTERS=128"
	.align	128
        .global         _Z25selective_scan_fwd_kernelI32Selective_Scan_fwd_kernel_traitsILi32ELi8ELi1ELb0ELb1ELb1ELb0ELb0EN3c104HalfEfS2_EEv13SSMParamsBase
        .type           _Z25selective_scan_fwd_kernelI32Selective_Scan_fwd_kernel_traitsILi32ELi8ELi1ELb0ELb1ELb1ELb0ELb0EN3c104HalfEfS2_EEv13SSMParamsBase,@function
        .size           _Z25selective_scan_fwd_kernelI32Selective_Scan_fwd_kernel_traitsILi32ELi8ELi1ELb0ELb1ELb1ELb0ELb0EN3c104HalfEfS2_EEv13SSMParamsBase,(.L_x_8906 - _Z25selective_scan_fwd_kernelI32Selective_Scan_fwd_kernel_traitsILi32ELi8ELi1ELb0ELb1ELb1ELb0ELb0EN3c104HalfEfS2_EEv13SSMParamsBase)
        .other          _Z25selective_scan_fwd_kernelI32Selective_Scan_fwd_kernel_traitsILi32ELi8ELi1ELb0ELb1ELb1ELb0ELb0EN3c104HalfEfS2_EEv13SSMParamsBase,@"STO_CUDA_ENTRY STV_DEFAULT"
_Z25selective_scan_fwd_kernelI32Selective_Scan_fwd_kernel_traitsILi32ELi8ELi1ELb0ELb1ELb1ELb0ELb0EN3c104HalfEfS2_EEv13SSMParamsBase:
.text._Z25selective_scan_fwd_kernelI32Selective_Scan_fwd_kernel_traitsILi32ELi8ELi1ELb0ELb1ELb1ELb0ELb0EN3c104HalfEfS2_EEv13SSMParamsBase:
        /* <DEDUP_REMOVED lines=34> */
.L_x_4360:
        /* <DEDUP_REMOVED lines=28> */
.L_x_4361:
        /* <DEDUP_REMOVED lines=11> */
.L_x_4362:
        /* <DEDUP_REMOVED lines=73> */
[----:B------:R-:W-:Y:S02]  /*0920*/  IMAD.IADD R9, R9, 0x1, R17 ;  /* 0x0000000109097824 */ /* 0x000fe400078e0211 */
[C---:B------:R-:W-:Y:S02]  /*0930*/  IMAD R15, R0.reuse, c[0x0][0x1f4], R15 ;  /* 0x00007d00000f7a24 */ /* 0x040fe400078e020f */
[----:B------:R-:W-:-:S04]  /*0940*/  IMAD.WIDE.U32 R4, R0, c[0x0][0x1e0], RZ ;  /* 0x0000780000047a25 */ /* 0x000fc800078e00ff */
[----:B------:R-:W-:Y:S02]  /*0950*/  IMAD R13, R0, c[0x0][0x1e4], R13 ;  /* 0x00007900000d7a24 */ /* 0x000fe400078e020d */
        /* <DEDUP_REMOVED lines=30> */
[----:B------:R-:W-:Y:S02]  /*0b40*/  ISETP.NE.AND.EX P1, PT, RZ, c[0x0][0x2e4], PT, P1 ;  /* 0x0000b900ff007a0c */ /* 0x000fe40003f25310 */
[----:B------:R-:W-:Y:S01]  /*0b50*/  IADD3 R11, R11, R19, RZ ;  /* 0x000000130b0b7210 */ /* 0x000fe20007ffe0ff */
[----:B------:R-:W-:Y:S01]  /*0b60*/  IMAD R19, R2, c[0x0][0x1d8], RZ ;  /* 0x0000760002137a24 */ /* 0x000fe200078e02ff */
[----:B------:R-:W-:Y:S01]  /*0b70*/  HFMA2.MMA R77, -RZ, RZ, 0, 0 ;  /* 0x00000000ff4d7435 */ /* 0x000fe200000001ff */
[----:B------:R-:W-:Y:S02]  /*0b80*/  IMAD.MOV.U32 R55, RZ, RZ, RZ ;  /* 0x000000ffff377224 */ /* 0x000fe400078e00ff */
[----:B------:R-:W-:-:S04]  /*0b90*/  IMAD.WIDE.U32 R10, R12, c[0x0][0x1d8], R10 ;  /* 0x000076000c0a7a25 */ /* 0x000fc800078e000a */
[----:B------:R-:W-:Y:S02]  /*0ba0*/  IMAD R19, R12, c[0x0][0x1dc], R19 ;  /* 0x000077000c137a24 */ /* 0x000fe400078e0213 */
[----:B------:R-:W-:Y:S01]  /*0bb0*/  @P3 IMAD.MOV.U32 R55, RZ, RZ, c[0x0][0x2d8] ;  /* 0x0000b600ff373624 */ /* 0x000fe200078e00ff */
[----:B------:R-:W-:Y:S01]  /*0bc0*/  LEA R90, P4, R10, c[0x0][0x260], 0x1 ;  /* 0x000098000a5a7a11 */ /* 0x000fe200078808ff */
[----:B------:R-:W-:Y:S01]  /*0bd0*/  IMAD.IADD R57, R11, 0x1, R19 ;  /* 0x000000010b397824 */ /* 0x000fe200078e0213 */
        /* <DEDUP_REMOVED lines=57> */
.L_x_4363:
        /* <DEDUP_REMOVED lines=18> */
.L_x_4364:
        /* <DEDUP_REMOVED lines=26> */
.L_x_4393:
        /* <DEDUP_REMOVED lines=166> */
.L_x_4366:
[----:B---34-:R-:W-:Y:S05]  /*1c90*/  BSYNC B0 ;  /* 0x0000000000007941 */ /* 0x018fea0003800000 */
.L_x_4365:
        /* <DEDUP_REMOVED lines=37> */
.L_x_4368:
[----:B------:R-:W-:Y:S05]  /*1ef0*/  BSYNC B0 ;  /* 0x0000000000007941 */ /* 0x000fea0003800000 */
.L_x_4367:
        /* <DEDUP_REMOVED lines=37> */
.L_x_4370:
[----:B------:R-:W-:Y:S05]  /*2150*/  BSYNC B0 ;  /* 0x0000000000007941 */ /* 0x000fea0003800000 */
.L_x_4369:
        /* <DEDUP_REMOVED lines=37> */
.L_x_4372:
[----:B------:R-:W-:Y:S05]  /*23b0*/  BSYNC B0 ;  /* 0x0000000000007941 */ /* 0x000fea0003800000 */
.L_x_4371:
        /* <DEDUP_REMOVED lines=37> */
.L_x_4374:
[----:B------:R-:W-:Y:S05]  /*2610*/  BSYNC B0 ;  /* 0x0000000000007941 */ /* 0x000fea0003800000 */
.L_x_4373:
        /* <DEDUP_REMOVED lines=43> */
.L_x_4376:
[----:B------:R-:W-:Y:S05]  /*28d0*/  BSYNC B0 ;  /* 0x0000000000007941 */ /* 0x000fea0003800000 */
.L_x_4375:
        /* <DEDUP_REMOVED lines=41> */
.L_x_4378:
[----:B------:R-:W-:Y:S05]  /*2b70*/  BSYNC B0 ;  /* 0x0000000000007941 */ /* 0x000fea0003800000 */
.L_x_4377:
        /* <DEDUP_REMOVED lines=42> */
.L_x_4380:
[----:B------:R-:W-:Y:S05]  /*2e20*/  BSYNC B0 ;  /* 0x0000000000007941 */ /* 0x000fea0003800000 */
.L_x_4379:
        /* <DEDUP_REMOVED lines=22> */
.L_x_4389:
        /* <DEDUP_REMOVED lines=215> */
.L_x_4383:
        /* <DEDUP_REMOVED lines=14> */
.L_x_4382:
        /* <DEDUP_REMOVED lines=46> */
[----:B0-----:R-:W-:Y:S01]  /*40c0*/  @!P5 MOV R125, R81 ;  /* 0x00000051007dd202 */ /* 0x001fe20000000f00 */
        /* <DEDUP_REMOVED lines=39> */
.L_x_4386:
        /* <DEDUP_REMOVED lines=31> */
.L_x_4387:
[----:B------:R0:W5:Y:S02]  /*4530*/  LDG.E R125, [R76.64] ;  /* 0x000000044c7d7981 */ /* 0x000164000c1e1900 */
.L_x_4388:
[----:B-----5:R-:W-:-:S06]  /*4540*/  IMAD.WIDE R124, R125, 0x4, R70 ;  /* 0x000000047d7c7825 */ /* 0x020fcc00078e0246 */
[----:B------:R-:W2:Y:S01]  /*4550*/  LDG.E R125, [R124.64] ;  /* 0x000000047c7d7981 */ /* 0x000ea2000c1e1900 */
[----:B------:R-:W-:Y:S01]  /*4560*/  IMAD.MOV.U32 R99, RZ, RZ, R93 ;  /* 0x000000ffff637224 */ /* 0x000fe200078e005d */
[----:B------:R-:W-:Y:S01]  /*4570*/  F2FP.PACK_AB R85, RZ, R85 ;  /* 0x00000055ff55723e */ /* 0x000fe200000000ff */
        /* <DEDUP_REMOVED lines=11> */
[----:B------:R1:W-:Y:S04]  /*4630*/  STG.E.U16 [R80.64], R85 ;  /* 0x0000005550007986 */ /* 0x0003e8000c101504 */
.L_x_4385:
[----:B------:R-:W-:Y:S05]  /*4640*/  BSYNC B0 ;  /* 0x0000000000007941 */ /* 0x000fea0003800000 */
.L_x_4384:
        /* <DEDUP_REMOVED lines=12> */
.L_x_4381:
        /* <DEDUP_REMOVED lines=50> */
.L_x_4391:
[----:B------:R-:W-:Y:S05]  /*4a30*/  BSYNC B0 ;  /* 0x0000000000007941 */ /* 0x000fea0003800000 */
.L_x_4390:
        /* <DEDUP_REMOVED lines=41> */
.L_x_4392:
[----:B------:R-:W-:Y:S05]  /*4cd0*/  EXIT ;  /* 0x000000000000794d */ /* 0x000fea0003800000 */
.L_x_4394:
        /* <DEDUP_REMOVED lines=10> */
.L_x_8906:


//--------------------- .text._Z25selective_scan_fwd_kernelI32Selective_Scan_fwd_kernel_traitsILi32ELi8ELi1ELb0ELb1ELb1ELb0ELb1EN3c104HalfEfS2_EEv13SSMParamsBase --------------------------
	.section	.text._Z25selective_scan_fwd_kernelI32Selective_Scan_fwd_kernel_traitsILi32ELi8ELi1ELb0ELb1ELb1ELb0ELb1EN3c104HalfEfS2_EEv13SSMParamsBase,"ax",@progbits
	.sectioninfo	@"SHI_REGISTERS=133"
	.align	128
        .global         _Z25selective_scan_fwd_kernelI32Selective_Scan_fwd_kernel_traitsILi32ELi8ELi1ELb0ELb1ELb1ELb0ELb1EN3c104HalfEfS2_EEv13SSMParamsBase
        .type           _Z25selective_scan_fwd_kernelI32Selective_Scan_fwd_kernel_traitsILi32ELi8ELi1ELb0ELb1ELb1ELb0ELb1EN3c104HalfEfS2_EEv13SSMParamsBase,@function
        .size           _Z25selective_scan_fwd_kernelI32Selective_Scan_fwd_kernel_traitsILi32ELi8ELi1ELb0ELb1ELb1ELb0ELb1EN3c104HalfEfS2_EEv13SSMParamsBase,(.L_x_8907 - _Z25selective_scan_fwd_kernelI32Selective_Scan_fwd_kernel_traitsILi32ELi8ELi1ELb0ELb1ELb1ELb0ELb1EN3c104HalfEfS2_EEv13SSMParamsBase)
        .other          _Z25selective_scan_fwd_kernelI32Selective_Scan_fwd_kernel_traitsILi32ELi8ELi1ELb0ELb1ELb1ELb0ELb1EN3c104HalfEfS2_EEv13SSMParamsBase,@"STO_CUDA_ENTRY STV_DEFAULT"
_Z25selective_scan_fwd_kernelI32Selective_Scan_fwd_kernel_traitsILi32ELi8ELi1ELb0ELb1ELb1ELb0ELb1EN3c104HalfEfS2_EEv13SSMParamsBase:
.text._Z25selective_scan_fwd_kernelI32Selective_Scan_fwd_kernel_traitsILi32ELi8ELi1ELb0ELb1ELb1ELb0ELb1EN3c104HalfEfS2_EEv13SSMParamsBase:
        /* <DEDUP_REMOVED lines=35> */
.L_x_4395:
        /* <DEDUP_REMOVED lines=28> */
.L_x_4396:
        /* <DEDUP_REMOVED lines=11> */
.L_x_4397:
        /* <DEDUP_REMOVED lines=16> */
[----:B0-----:R-:W-:Y:S01]  /*05a0*/  IMAD.MOV.U32 R4, RZ, RZ, RZ ;  /* 0x000000ffff047224 */ /* 0x001fe200078e00ff */
[----:B------:R-:W-:Y:S01]  /*05b0*/  ISETP.NE.AND.EX P2, PT, RZ, c[0x0][0x2c4], PT, P2 ;  /* 0x0000b100ff007a0c */ /* 0x000fe20003f45320 */
[----:B------:R1:W4:Y:S01]  /*05c0*/  LDG.E R60, [R2.64+0x4] ;  /* 0x00000404023c7981 */ /* 0x000322000c1e1900 */
[----:B------:R-:W-:Y:S02]  /*05d0*/  ISETP.NE.U32.AND P3, PT, RZ, c[0x0][0x268], PT ;  /* 0x00009a00ff007a0c */ /* 0x000fe40003f65070 */
[----:B------:R-:W-:-:S02]  /*05e0*/  ISETP.NE.U32.AND P5, PT, RZ, c[0x0][0x280], PT ;  /* 0x0000a000ff007a0c */ /* 0x000fc40003fa5070 */
[----:B------:R-:W-:Y:S02]  /*05f0*/  ISETP.NE.AND.EX P3, PT, RZ, c[0x0][0x26c], PT, P3 ;  /* 0x00009b00ff007a0c */ /* 0x000fe40003f65330 */
[----:B------:R-:W-:Y:S02]  /*0600*/  ISETP.NE.AND.EX P5, PT, RZ, c[0x0][0x284], PT, P5 ;  /* 0x0000a100ff007a0c */ /* 0x000fe40003fa5350 */
[----:B------:R-:W-:Y:S02]  /*0610*/  PRMT R106, RZ, 0x7610, R106 ;  /* 0x00007610ff6a7816 */ /* 0x000fe4000000006a */
[----:B------:R-:W-:Y:S01]  /*0620*/  @P1 IADD3 R6, P4, R0, c[0x0][0x2b8], RZ ;  /* 0x0000ae0000061a10 */ /* 0x000fe20007f9e0ff */
[----:B------:R-:W-:Y:S02]  /*0630*/  @P2 IMAD.MOV.U32 R8, RZ, RZ, c[0x0][0x2c0] ;  /* 0x0000b000ff082624 */ /* 0x000fe400078e00ff */
[----:B------:R-:W-:Y:S01]  /*0640*/  @P2 IMAD.MOV.U32 R4, RZ, RZ, c[0x0][0x2c4] ;  /* 0x0000b100ff042624 */ /* 0x000fe200078e00ff */
[----:B------:R-:W-:Y:S01]  /*0650*/  @P1 IADD3.X R7, R9, c[0x0][0x2bc], RZ, P4, !PT ;  /* 0x0000af0009071a10 */ /* 0x000fe200027fe4ff */
[----:B-1----:R-:W-:Y:S01]  /*0660*/  IMAD.MOV.U32 R2, RZ, RZ, R11 ;  /* 0x000000ffff027224 */ /* 0x002fe200078e000b */
[----:B------:R-:W-:Y:S01]  /*0670*/  ISETP.EQ.U32.AND P4, PT, R8, RZ, PT ;  /* 0x000000ff0800720c */ /* 0x000fe20003f82070 */
[----:B------:R-:W-:-:S02]  /*0680*/  IMAD.MOV.U32 R3, RZ, RZ, R12 ;  /* 0x000000ffff037224 */ /* 0x000fc400078e000c */
[----:B------:R0:W5:Y:S01]  /*0690*/  @P1 LDG.E.U8 R106, [R6.64] ;  /* 0x00000004066a1981 */ /* 0x000162000c1e1100 */
[----:B------:R-:W-:Y:S02]  /*06a0*/  ISETP.EQ.OR.EX P4, PT, R4, RZ, !P6, P4 ;  /* 0x000000ff0400720c */ /* 0x000fe40007782740 */
[C---:B------:R-:W-:Y:S02]  /*06b0*/  @P3 LEA R10, P1, R72.reuse, c[0x0][0x268], 0x2 ;  /* 0x00009a00480a3a11 */ /* 0x040fe400078210ff */
[----:B------:R-:W-:Y:S02]  /*06c0*/  MOV R15, RZ ;  /* 0x000000ff000f7202 */ /* 0x000fe40000000f00 */
[C-C-:B------:R-:W-:Y:S02]  /*06d0*/  @P3 LEA.HI.X R11, R72.reuse, c[0x0][0x26c], R65.reuse, 0x2, P1 ;  /* 0x00009b00480b3a11 */ /* 0x140fe400008f1441 */
[C---:B------:R-:W-:Y:S02]  /*06e0*/  @P5 LEA R12, P1, R72.reuse, c[0x0][0x280], 0x2 ;  /* 0x0000a000480c5a11 */ /* 0x040fe400078210ff */
[----:B------:R-:W-:Y:S01]  /*06f0*/  @P2 MOV R15, c[0x0][0x2c0] ;  /* 0x0000b000000f2a02 */ /* 0x000fe20000000f00 */
[----:B------:R-:W-:Y:S01]  /*0700*/  IMAD.MOV.U32 R8, RZ, RZ, RZ ;  /* 0x000000ffff087224 */ /* 0x000fe200078e00ff */
[----:B------:R-:W-:Y:S01]  /*0710*/  @P5 LEA.HI.X R13, R72, c[0x0][0x284], R65, 0x2, P1 ;  /* 0x0000a100480d5a11 */ /* 0x000fe200008f1441 */
[----:B------:R-:W-:Y:S01]  /*0720*/  @P2 IMAD.MOV.U32 R8, RZ, RZ, c[0x0][0x2c4] ;  /* 0x0000b100ff082624 */ /* 0x000fe200078e00ff */
[----:B0-----:R-:W-:-:S02]  /*0730*/  @!P4 LEA R6, P1, R0, R15, 0x2 ;  /* 0x0000000f0006c211 */ /* 0x001fc400078210ff */
        /* <DEDUP_REMOVED lines=8> */
[----:B0-----:R-:W-:Y:S01]  /*07c0*/  IABS R6, R72 ;  /* 0x0000004800067213 */ /* 0x001fe20000000000 */
        /* <DEDUP_REMOVED lines=130> */
.L_x_4398:
        /* <DEDUP_REMOVED lines=18> */
.L_x_4399:
        /* <DEDUP_REMOVED lines=26> */
.L_x_4428:
        /* <DEDUP_REMOVED lines=166> */
.L_x_4401:
[----:B---34-:R-:W-:Y:S05]  /*1d10*/  BSYNC B0 ;  /* 0x0000000000007941 */ /* 0x018fea0003800000 */
.L_x_4400:
        /* <DEDUP_REMOVED lines=37> */
.L_x_4403:
[----:B------:R-:W-:Y:S05]  /*1f70*/  BSYNC B0 ;  /* 0x0000000000007941 */ /* 0x000fea0003800000 */
.L_x_4402:
        /* <DEDUP_REMOVED lines=37> */
.L_x_4405:
[----:B------:R-:W-:Y:S05]  /*21d0*/  BSYNC B0 ;  /* 0x0000000000007941 */ /* 0x000fea0003800000 */
.L_x_4404:
        /* <DEDUP_REMOVED lines=37> */
.L_x_4407:
[----:B------:R-:W-:Y:S05]  /*2430*/  BSYNC B0 ;  /* 0x0000000000007941 */ /* 0x000fea0003800000 */
.L_x_4406:
        /* <DEDUP_REMOVED lines=37> */
.L_x_4409:
[----:B------:R-:W-:Y:S05]  /*2690*/  BSYNC B0 ;  /* 0x0000000000007941 */ /* 0x000fea0003800000 */
.L_x_4408:
        /* <DEDUP_REMOVED lines=43> */
.L_x_4411:
[----:B------:R-:W-:Y:S05]  /*2950*/  BSYNC B0 ;  /* 0x0000000000007941 */ /* 0x000fea0003800000 */
.L_x_4410:
        /* <DEDUP_REMOVED lines=41> */
.L_x_4413:
[----:B------:R-:W-:Y:S05]  /*2bf0*/  BSYNC B0 ;  /* 0x0000000000007941 */ /* 0x000fea0003800000 */
.L_x_4412:
        /* <DEDUP_REMOVED lines=42> */
.L_x_4415:
[----:B------:R-:W-:Y:S05]  /*2ea0*/  BSYNC B0 ;  /* 0x0000000000007941 */ /* 0x000fea0003800000 */
.L_x_4414:
        /* <DEDUP_REMOVED lines=22> */
.L_x_4424:
        /* <DEDUP_REMOVED lines=215> */
.L_x_4418:
        /* <DEDUP_REMOVED lines=14> */
.L_x_4417:
        /* <DEDUP_REMOVED lines=46> */
[----:B0-----:R-:W-:Y:S01]  /*4140*/  @!P5 MOV R130, R13 ;  /* 0x0000000d0082d202 */ /* 0x001fe20000000f00 */
        /* <DEDUP_REMOVED lines=40> */
.L_x_4421:
        /* <DEDUP_REMOVED lines=31> */
.L_x_4422:
[----:B------:R0:W5:Y:S02]  /*45c0*/  LDG.E R17, [R8.64] ;  /* 0x0000000408117981 */ /* 0x000164000c1e1900 */
.L_x_4423:
[----:B-----5:R-:W-:-:S06]  /*45d0*/  IMAD.WIDE R16, R17, 0x4, R2 ;  /* 0x0000000411107825 */ /* 0x020fcc00078e0202 */
[----:B------:R-:W2:Y:S01]  /*45e0*/  LDG.E R17, [R16.64] ;  /* 0x0000000410117981 */ /* 0x000ea2000c1e1900 */
[----:B------:R-:W-:Y:S01]  /*45f0*/  MOV R14, R70 ;  /* 0x00000046000e7202 */ /* 0x000fe20000000f00 */
[----:B------:R-:W-:Y:S01]  /*4600*/  IMAD.MOV.U32 R15, RZ, RZ, R63 ;  /* 0x000000ffff0f7224 */ /* 0x000fe200078e003f */
[----:B------:R-:W-:Y:S02]  /*4610*/  F2FP.PACK_AB R13, RZ, R13 ;  /* 0x0000000dff0d723e */ /* 0x000fe400000000ff */
        /* <DEDUP_REMOVED lines=12> */
.L_x_4420:
[----:B------:R-:W-:Y:S05]  /*46e0*/  BSYNC B0 ;  /* 0x0000000000007941 */ /* 0x000fea0003800000 */
.L_x_4419:
        /* <DEDUP_REMOVED lines=12> */
.L_x_4416:
        /* <DEDUP_REMOVED lines=48> */
.L_x_4426:
[----:B------:R-:W-:Y:S05]  /*4ab0*/  BSYNC B0 ;  /* 0x0000000000007941 */ /* 0x000fea0003800000 */
.L_x_4425:
        /* <DEDUP_REMOVED lines=42> */
.L_x_4427:
[----:B------:R-:W-:Y:S05]  /*4d60*/  EXIT ;  /* 0x000000000000794d */ /* 0x000fea0003800000 */
.L_x_4429:
        /* <DEDUP_REMOVED lines=9> */
.L_x_8907:


//--------------------- .text._Z25selective_scan_fwd_kernelI32Selective_Scan_fwd_kernel_traitsILi32ELi8ELi1ELb0ELb1ELb1ELb1ELb0EN3c104HalfEfS2_EEv13SSMParamsBase --------------------------
	.section	.text._Z25selective_scan_fwd_kernelI32Selective_Scan_fwd_kernel_traitsILi32ELi8ELi1ELb0ELb1ELb1ELb1ELb0EN3c104HalfEfS2_EEv13SSMParamsBase,"ax",@progbits
	.sectioninfo	@"SHI_REGISTERS=128"
	.align	128
        .global         _Z25selective_scan_fwd_kernelI32Selective_Scan_fwd_kernel_traitsILi32ELi8ELi1ELb0ELb1ELb1ELb1ELb0EN3c104HalfEfS2_EEv13SSMParamsBase
        .type           _Z25selective_scan_fwd_kernelI32Selective_Scan_fwd_kernel_traitsILi32ELi8ELi1ELb0ELb1ELb1ELb1ELb0EN3c104HalfEfS2_EEv13SSMParamsBase,@function
        .size           _Z25selective_scan_fwd_kernelI32Selective_Scan_fwd_kernel_traitsILi32ELi8ELi1ELb0ELb1ELb1ELb1ELb0EN3c104HalfEfS2_EEv13SSMParamsBase,(.L_x_8908 - _Z25selective_scan_fwd_kernelI32Selective_Scan_fwd_kernel_traitsILi32ELi8ELi1ELb0ELb1ELb1ELb1ELb0EN3c104HalfEfS2_EEv13SSMParamsBase)
        .other          _Z25selective_scan_fwd_kernelI32Selective_Scan_fwd_kernel_traitsILi32ELi8ELi1ELb0ELb1ELb1ELb1ELb0EN3c104HalfEfS2_EEv13SSMParamsBase,@"STO_CUDA_ENTRY STV_DEFAULT"
_Z25selective_scan_fwd_kernelI32Selective_Scan_fwd_kernel_traitsILi32ELi8ELi1ELb0ELb1ELb1ELb1ELb0EN3c104HalfEfS2_EEv13SSMParamsBase:
.text._Z25selective_scan_fwd_kernelI32Selective_Scan_fwd_kernel_traitsILi32ELi8ELi1ELb0ELb1ELb1ELb1ELb0EN3c104HalfEfS2_EEv13SSMParamsBase:
        /* <DEDUP_REMOVED lines=34> */
.L_x_4430:
        /* <DEDUP_REMOVED lines=28> */
.L_x_4431:
        /* <DEDUP_REMOVED lines=11> */
.L_x_4432:
        /* <DEDUP_REMOVED lines=174> */
.L_x_4433:
        /* <DEDUP_REMOVED lines=18> */
.L_x_4434:
        /* <DEDUP_REMOVED lines=26> */
.L_x_4465:
        /* <DEDUP_REMOVED lines=166> */
.L_x_4436:
[----:B---34-:R-:W-:Y:S05]  /*1c90*/  BSYNC B0 ;  /* 0x0000000000007941 */ /* 0x018fea0003800000 */
.L_x_4435:
        /* <DEDUP_REMOVED lines=37> */
.L_x_4438:
[----:B------:R-:W-:Y:S05]  /*1ef0*/  BSYNC B0 ;  /* 0x0000000000007941 */ /* 0x000fea0003800000 */
.L_x_4437:
        /* <DEDUP_REMOVED lines=37> */
.L_x_4440:
[----:B------:R-:W-:Y:S05]  /*2150*/  BSYNC B0 ;  /* 0x0000000000007941 */ /* 0x000fea0003800000 */
.L_x_4439:
        /* <DEDUP_REMOVED lines=37> */
.L_x_4442:
[----:B------:R-:W-:Y:S05]  /*23b0*/  BSYNC B0 ;  /* 0x0000000000007941 */ /* 0x000fea0003800000 */
.L_x_4441:
        /* <DEDUP_REMOVED lines=37> */
.L_x_4444:
[----:B------:R-:W-:Y:S05]  /*2610*/  BSYNC B0 ;  /* 0x0000000000007941 */ /* 0x000fea0003800000 */
.L_x_4443:
        /* <DEDUP_REMOVED lines=43> */
.L_x_4446:
[----:B------:R-:W-:Y:S05]  /*28d0*/  BSYNC B0 ;  /* 0x0000000000007941 */ /* 0x000fea0003800000 */
.L_x_4445:
        /* <DEDUP_REMOVED lines=41> */
.L_x_4448:
[----:B------:R-:W-:Y:S05]  /*2b70*/  BSYNC B0 ;  /* 0x0000000000007941 */ /* 0x000fea0003800000 */
.L_x_4447:
        /* <DEDUP_REMOVED lines=42> */
.L_x_4450:
[----:B------:R-:W-:Y:S05]  /*2e20*/  BSYNC B0 ;  /* 0x0000000000007941 */ /* 0x000fea0003800000 */
.L_x_4449:
        /* <DEDUP_REMOVED lines=22> */
.L_x_4459:
        /* <DEDUP_REMOVED lines=215> */
.L_x_4453:
        /* <DEDUP_REMOVED lines=12> */
[----:B------:R-:W2:Y:S02]  /*3dc0*/  LDG.E.U16 R82, [R82.64] ;  /* 0x0000000452527981 */ /* 0x000ea4000c1e1500 */
[----:B--2---:R-:W-:Y:S02]  /*3dd0*/  HADD2.F32 R81, -RZ, R82.H0_H0 ;  /* 0x20000052ff517230 */ /* 0x004fe40000004100 */
.L_x_4452:
        /* <DEDUP_REMOVED lines=46> */
[----:B0-----:R-:W-:Y:S01]  /*40c0*/  @!P5 IMAD.MOV.U32 R125, RZ, RZ, R81 ;  /* 0x000000ffff7dd224 */ /* 0x001fe200078e0051 */
        /* <DEDUP_REMOVED lines=31> */
[----:B------:R-:W-:-:S03]  /*42c0*/  F2FP.PACK_AB R85, RZ, R85 ;  /* 0x00000055ff55723e */ /* 0x000fc600000000ff */
[C---:B------:R-:W-:Y:S02]  /*42d0*/  IMAD R81, R5.reuse, c[0x0][0x244], R2 ;  /* 0x0000910005517a24 */ /* 0x040fe400078e0202 */
[----:B------:R-:W-:-:S04]  /*42e0*/  IMAD.WIDE.U32 R82, R5, c[0x0][0x240], R98 ;  /* 0x0000900005527a25 */ /* 0x000fc800078e0062 */
[----:B------:R-:W-:Y:S01]  /*42f0*/  IMAD.IADD R81, R83, 0x1, R81 ;  /* 0x0000000153517824 */ /* 0x000fe200078e0251 */
[----:B------:R-:W-:-:S04]  /*4300*/  LEA R80, P5, R82, c[0x0][0x290], 0x1 ;  /* 0x0000a40052507a11 */ /* 0x000fc800078a08ff */
[----:B------:R-:W-:-:S05]  /*4310*/  LEA.HI.X R81, R82, c[0x0][0x294], R81, 0x1, P5 ;  /* 0x0000a50052517a11 */ /* 0x000fca00028f0c51 */
[----:B------:R0:W-:Y:S01]  /*4320*/  STG.E.U16 [R80.64], R85 ;  /* 0x0000005550007986 */ /* 0x0001e2000c101504 */
[----:B------:R-:W-:Y:S05]  /*4330*/  BRA `(.L_x_4455) ;  /* 0x0000030000007947 */ /* 0x000fea0003800000 */
.L_x_4456:
        /* <DEDUP_REMOVED lines=31> */
.L_x_4457:
[----:B------:R0:W5:Y:S02]  /*4530*/  LDG.E R125, [R76.64] ;  /* 0x000000044c7d7981 */ /* 0x000164000c1e1900 */
.L_x_4458:
[----:B-----5:R-:W-:-:S06]  /*4540*/  IMAD.WIDE R124, R125, 0x4, R70 ;  /* 0x000000047d7c7825 */ /* 0x020fcc00078e0246 */
[----:B------:R-:W2:Y:S01]  /*4550*/  LDG.E R125, [R124.64] ;  /* 0x000000047c7d7981 */ /* 0x000ea2000c1e1900 */
[----:B------:R-:W-:Y:S01]  /*4560*/  MOV R99, R93 ;  /* 0x0000005d00637202 */ /* 0x000fe20000000f00 */
[----:B------:R-:W-:Y:S01]  /*4570*/  IMAD R2, R2, c[0x0][0x240], RZ ;  /* 0x0000900002027a24 */ /* 0x000fe200078e02ff */
[----:B------:R-:W-:Y:S02]  /*4580*/  F2FP.PACK_AB R85, RZ, R85 ;  /* 0x00000055ff55723e */ /* 0x000fe400000000ff */
        /* <DEDUP_REMOVED lines=10> */
[----:B------:R1:W-:Y:S04]  /*4630*/  STG.E.U16 [R80.64], R85 ;  /* 0x0000005550007986 */ /* 0x0003e8000c101504 */
.L_x_4455:
[----:B------:R-:W-:Y:S05]  /*4640*/  BSYNC B0 ;  /* 0x0000000000007941 */ /* 0x000fea0003800000 */
.L_x_4454:
        /* <DEDUP_REMOVED lines=12> */
.L_x_4451:
        /* <DEDUP_REMOVED lines=81> */
.L_x_4461:
[----:B------:R-:W-:Y:S05]  /*4c20*/  BSYNC B0 ;  /* 0x0000000000007941 */ /* 0x000fea0003800000 */
.L_x_4460:
        /* <DEDUP_REMOVED lines=154> */
.L_x_4463:
[----:B------:R-:W-:Y:S05]  /*55d0*/  BSYNC B0 ;  /* 0x0000000000007941 */ /* 0x000fea0003800000 */
.L_x_4462:
        /* <DEDUP_REMOVED lines=8> */
[----:B------:R-:W-:Y:S02]  /*5660*/  ISETP.GE.AND P6, PT, R40, R19, PT ;  /* 0x000000132800720c */ /* 0x000fe40003fc6270 */
[----:B------:R-:W-:Y:S01]  /*5670*/  IADD3 R41, R41, 0x1, RZ ;  /* 0x0000000129297810 */ /* 0x000fe20007ffe0ff */
[----:B------:R-:W-:Y:S01]  /*5680*/  IMAD R9, R100, c[0x0][0x22c], R7 ;  /* 0x00008b0064097a24 */ /* 0x000fe200078e0207 */
[----:B------:R-:W-:Y:S01]  /*5690*/  IADD3 R7, P0, R68, R2, RZ ;  /* 0x0000000244077210 */ /* 0x000fe20007f1e0ff */
[C---:B------:R-:W-:Y:S01]  /*56a0*/  IMAD.IADD R88, R39.reuse, 0x1, R88 ;  /* 0x0000000127587824 */ /* 0x040fe200078e0258 */
[----:B------:R-:W-:-:S02]  /*56b0*/  IADD3 R68, R39, R68, RZ ;  /* 0x0000004427447210 */ /* 0x000fc40007ffe0ff */
[----:B------:R-:W-:Y:S01]  /*56c0*/  IADD3.X R2, R13, R9, R3, P0, !PT ;  /* 0x000000090d027210 */ /* 0x000fe200007fe403 */
[----:B------:R-:W-:Y:S01]  /*56d0*/  IMAD.MOV.U32 R3, RZ, RZ, R59 ;  /* 0x000000ffff037224 */ /* 0x000fe200078e003b */
[C---:B------:R-:W-:Y:S01]  /*56e0*/  LEA R6, P2, R7.reuse, R4, 0x1 ;  /* 0x0000000407067211 */ /* 0x040fe200078408ff */
[----:B------:R-:W-:Y:S01]  /*56f0*/  IMAD.MOV.U32 R4, RZ, RZ, R90 ;  /* 0x000000ffff047224 */ /* 0x000fe200078e005a */
[----:B------:R-:W-:Y:S02]  /*5700*/  ISETP.GE.AND P0, PT, R52, R19, PT ;  /* 0x000000133400720c */ /* 0x000fe40003f06270 */
[----:B------:R-:W-:Y:S02]  /*5710*/  LEA.HI.X R7, R7, R5, R2, 0x1, P2 ;  /* 0x0000000507077211 */ /* 0x000fe400010f0c02 */
[----:B------:R-:W-:Y:S02]  /*5720*/  ISETP.GE.AND P2, PT, R48, R19, PT ;  /* 0x000000133000720c */ /* 0x000fe40003f46270 */
[----:B------:R-:W-:Y:S01]  /*5730*/  MOV R2, R92 ;  /* 0x0000005c00027202 */ /* 0x000fe20000000f00 */
[----:B------:R0:W-:Y:S01]  /*5740*/  @!P1 STG.E.U16 [R6.64+0x80], R11 ;  /* 0x0000800b06009986 */ /* 0x0001e2000c101504 */
[----:B------:R-:W-:-:S03]  /*5750*/  MOV R5, R57 ;  /* 0x0000003900057202 */ /* 0x000fc60000000f00 */
        /* <DEDUP_REMOVED lines=15> */
.L_x_4464:
[----:B------:R-:W-:Y:S05]  /*5850*/  EXIT ;  /* 0x000000000000794d */ /* 0x000fea0003800000 */
.L_x_4466:
        /* <DEDUP_REMOVED lines=10> */
.L_x_8908:


//--------------------- .text._Z25selective_scan_fwd_kernelI32Selective_Scan_fwd_kernel_traitsILi32ELi8ELi1ELb0ELb1ELb1ELb1ELb1EN3c104HalfEfS2_EEv13SSMParamsBase --------------------------
	.section	.text._Z25selective_scan_fwd_kernelI32Selective_Scan_fwd_kernel_traitsILi32ELi8ELi1ELb0ELb1ELb1ELb1ELb1EN3c104HalfEfS2_EEv13SSMParamsBase,"ax",@progbits
	.sectioninfo	@"SHI_REGISTERS=133"
	.align	128
        .global         _Z25selective_scan_fwd_kernelI32Selective_Scan_fwd_kernel_traitsILi32ELi8ELi1ELb0ELb1ELb1ELb1ELb1EN3c104HalfEfS2_EEv13SSMParamsBase
        .type           _Z25selective_scan_fwd_kernelI32Selective_Scan_fwd_kernel_traitsILi32ELi8ELi1ELb0ELb1ELb1ELb1ELb1EN3c104HalfEfS2_EEv13SSMParamsBase,@function
        .size           _Z25selective_scan_fwd_kernelI32Selective_Scan_fwd_kernel_traitsILi32ELi8ELi1ELb0ELb1ELb1ELb1ELb1EN3c104HalfEfS2_EEv13SSMParamsBase,(.L_x_8909 - _Z25selective_scan_fwd_kernelI32Selective_Scan_fwd_kernel_traitsILi32ELi8ELi1ELb0ELb1ELb1ELb1ELb1EN3c104HalfEfS2_EEv13SSMParamsBase)
        .other          _Z25selective_scan_fwd_kernelI32Selective_Scan_fwd_kernel_traitsILi32ELi8ELi1ELb0ELb1ELb1ELb1ELb1EN3c104HalfEfS2_EEv13SSMParamsBase,@"STO_CUDA_ENTRY STV_DEFAULT"
_Z25selective_scan_fwd_kernelI32Selective_Scan_fwd_kernel_traitsILi32ELi8ELi1ELb0ELb1ELb1ELb1ELb1EN3c104HalfEfS2_EEv13SSMParamsBase:
.text._Z25selective_scan_fwd_kernelI32Selective_Scan_fwd_kernel_traitsILi32ELi8ELi1ELb0ELb1ELb1ELb1ELb1EN3c104HalfEfS2_EEv13SSMParamsBase:
        /* <DEDUP_REMOVED lines=35> */
.L_x_4467:
        /* <DEDUP_REMOVED lines=28> */
.L_x_4468:
        /* <DEDUP_REMOVED lines=11> */
.L_x_4469:
        /* <DEDUP_REMOVED lines=180> */
.L_x_4470:
        /* <DEDUP_REMOVED lines=18> */
.L_x_4471:
        /* <DEDUP_REMOVED lines=26> */
.L_x_4502:
        /* <DEDUP_REMOVED lines=166> */
.L_x_4473:
[----:B---34-:R-:W-:Y:S05]  /*1d00*/  BSYNC B0 ;  /* 0x0000000000007941 */ /* 0x018fea0003800000 */
.L_x_4472:
        /* <DEDUP_REMOVED lines=37> */
.L_x_4475:
[----:B------:R-:W-:Y:S05]  /*1f60*/  BSYNC B0 ;  /* 0x0000000000007941 */ /* 0x000fea0003800000 */
.L_x_4474:
        /* <DEDUP_REMOVED lines=37> */
.L_x_4477:
[----:B------:R-:W-:Y:S05]  /*21c0*/  BSYNC B0 ;  /* 0x0000000000007941 */ /* 0x000fea0003800000 */
.L_x_4476:
        /* <DEDUP_REMOVED lines=37> */
.L_x_4479:
[----:B------:R-:W-:Y:S05]  /*2420*/  BSYNC B0 ;  /* 0x0000000000007941 */ /* 0x000fea0003800000 */
.L_x_4478:
        /* <DEDUP_REMOVED lines=37> */
.L_x_4481:
[----:B------:R-:W-:Y:S05]  /*2680*/  BSYNC B0 ;  /* 0x0000000000007941 */ /* 0x000fea0003800000 */
.L_x_4480:
        /* <DEDUP_REMOVED lines=43> */
.L_x_4483:
[----:B------:R-:W-:Y:S05]  /*2940*/  BSYNC B0 ;  /* 0x0000000000007941 */ /* 0x000fea0003800000 */
.L_x_4482:
        /* <DEDUP_REMOVED lines=41> */
.L_x_4485:
[----:B------:R-:W-:Y:S05]  /*2be0*/  BSYNC B0 ;  /* 0x0000000000007941 */ /* 0x000fea0003800000 */
.L_x_4484:
        /* <DEDUP_REMOVED lines=42> */
.L_x_4487:
[----:B------:R-:W-:Y:S05]  /*2e90*/  BSYNC B0 ;  /* 0x0000000000007941 */ /* 0x000fea0003800000 */
.L_x_4486:
        /* <DEDUP_REMOVED lines=22> */
.L_x_4496:
        /* <DEDUP_REMOVED lines=215> */
.L_x_4490:
        /* <DEDUP_REMOVED lines=14> */
.L_x_4489:
        /* <DEDUP_REMOVED lines=87> */
.L_x_4493:
        /* <DEDUP_REMOVED lines=31> */
.L_x_4494:
[----:B------:R0:W5:Y:S02]  /*45b0*/  LDG.E R17, [R8.64] ;  /* 0x0000000408117981 */ /* 0x000164000c1e1900 */
.L_x_4495:
[----:B-----5:R-:W-:-:S06]  /*45c0*/  IMAD.WIDE R16, R17, 0x4, R2 ;  /* 0x0000000411107825 */ /* 0x020fcc00078e0202 */
[----:B------:R-:W2:Y:S01]  /*45d0*/  LDG.E R17, [R16.64] ;  /* 0x0000000410117981 */ /* 0x000ea2000c1e1900 */
[----:B------:R-:W-:Y:S01]  /*45e0*/  IMAD.MOV.U32 R14, RZ, RZ, R78 ;  /* 0x000000ffff0e7224 */ /* 0x000fe200078e004e */
[----:B------:R-:W-:Y:S01]  /*45f0*/  F2FP.PACK_AB R13, RZ, R13 ;  /* 0x0000000dff0d723e */ /* 0x000fe200000000ff */
        /* <DEDUP_REMOVED lines=12> */
[----:B------:R1:W-:Y:S04]  /*46c0*/  STG.E.U16 [R16.64], R13 ;  /* 0x0000000d10007986 */ /* 0x0003e8000c101504 */
.L_x_4492:
[----:B------:R-:W-:Y:S05]  /*46d0*/  BSYNC B0 ;  /* 0x0000000000007941 */ /* 0x000fea0003800000 */
.L_x_4491:
        /* <DEDUP_REMOVED lines=12> */
.L_x_4488:
        /* <DEDUP_REMOVED lines=81> */
.L_x_4498:
[----:B------:R-:W-:Y:S05]  /*4cb0*/  BSYNC B0 ;  /* 0x0000000000007941 */ /* 0x000fea0003800000 */
.L_x_4497:
        /* <DEDUP_REMOVED lines=156> */
.L_x_4500:
[----:B------:R-:W-:Y:S05]  /*5680*/  BSYNC B0 ;  /* 0x0000000000007941 */ /* 0x000fea0003800000 */
.L_x_4499:
        /* <DEDUP_REMOVED lines=40> */
.L_x_4501:
[----:B------:R-:W-:Y:S05]  /*5910*/  EXIT ;  /* 0x000000000000794d */ /* 0x000fea0003800000 */
.L_x_4503:
        /* <DEDUP_REMOVED lines=14> */
.L_x_8909:


//--------------------- .text._Z25selective_scan_fwd_kernelI32Selective_Scan_fwd_kernel_traitsILi32ELi8ELi1ELb1ELb1ELb1ELb0ELb0EN3c104HalfEfS2_EEv13SSMParamsBase --------------------------
	.section	.text._Z25selective_scan_fwd_kernelI32Selective_Scan_fwd_kernel_traitsILi32ELi8ELi1ELb1ELb1ELb1ELb0ELb0EN3c104HalfEfS2_EEv13SSMParamsBase,"ax",@progbits
	.sectioninfo	@"SHI_REGISTERS=105"
	.align	128
        .global         _Z25selective_scan_fwd_kernelI32Selective_Scan_fwd_kernel_traitsILi32ELi8ELi1ELb1ELb1ELb1ELb0ELb0EN3c104HalfEfS2_EEv13SSMParamsBase
        .type           _Z25selective_scan_fwd_kernelI32Selective_Scan_fwd_kernel_traitsILi32ELi8ELi1ELb1ELb1ELb1ELb0ELb0EN3c104HalfEfS2_EEv13SSMParamsBase,@function
        .size           _Z25selective_scan_fwd_kernelI32Selective_Scan_fwd_kernel_traitsILi32ELi8ELi1ELb1ELb1ELb1ELb0ELb0EN3c104HalfEfS2_EEv13SSMParamsBase,(.L_x_8910 - _Z25selective_scan_fwd_kernelI32Selective_Scan_fwd_kernel_traitsILi32ELi8ELi1ELb1ELb1ELb1ELb0ELb0EN3c104HalfEfS2_EEv13SSMParamsBase)
        .other          _Z25selective_scan_fwd_kernelI32Selective_Scan_fwd_kernel_traitsILi32ELi8ELi1ELb1ELb1ELb1ELb0ELb0EN3c104HalfEfS2_EEv13SSMParamsBase,@"STO_CUDA_ENTRY STV_DEFAULT"
_Z25selective_scan_fwd_kernelI32Selective_Scan_fwd_kernel_traitsILi32ELi8ELi1ELb1ELb1ELb1ELb0ELb0EN3c104HalfEfS2_EEv13SSMParamsBase:
.text._Z25selective_scan_fwd_kernelI32Selective_Scan_fwd_kernel_traitsILi32ELi8ELi1ELb1ELb1ELb1ELb0ELb0EN3c104HalfEfS2_EEv13SSMParamsBase:
        /* <DEDUP_REMOVED lines=35> */
.L_x_4504:
        /* <DEDUP_REMOVED lines=27> */
.L_x_4505:
        /* <DEDUP_REMOVED lines=11> */
.L_x_4506:
        /* <DEDUP_REMOVED lines=104> */
[----:B------:R-:W-:Y:S02]  /*0b10*/  ISETP.NE.AND.EX P3, PT, RZ, c[0x0][0x2dc], PT, P3 ;  /* 0x0000b700ff007a0c */ /* 0x000fe40003f65330 */
[----:B------:R-:W-:Y:S01]  /*0b20*/  ISETP.NE.U32.AND P1, PT, RZ, c[0x0][0x2e0], PT ;  /* 0x0000b800ff007a0c */ /* 0x000fe20003f25070 */
        /* <DEDUP_REMOVED lines=8> */
[----:B------:R-:W-:Y:S02]  /*0bb0*/  IMAD R19, R25, c[0x0][0x1dc], R24 ;  /* 0x0000770019137a24 */ /* 0x000fe400078e0218 */
[----:B------:R-:W-:Y:S01]  /*0bc0*/  @P3 IMAD.MOV.U32 R20, RZ, RZ, c[0x0][0x2d8] ;  /* 0x0000b600ff143624 */ /* 0x000fe200078e00ff */
[----:B------:R-:W-:Y:S01]  /*0bd0*/  LEA R18, P4, R22, c[0x0][0x260], 0x1 ;  /* 0x0000980016127a11 */ /* 0x000fe200078808ff */
[----:B------:R-:W-:Y:S01]  /*0be0*/  IMAD.IADD R19, R23, 0x1, R19 ;  /* 0x0000000117137824 */ /* 0x000fe200078e0213 */
[----:B------:R-:W-:Y:S01]  /*0bf0*/  @P2 MOV R59, c[0x0][0x2c8] ;  /* 0x0000b200003b2a02 */ /* 0x000fe20000000f00 */
        /* <DEDUP_REMOVED lines=14> */
[----:B------:R-:W-:Y:S01]  /*0ce0*/  @P1 MOV R31, c[0x0][0x2e0] ;  /* 0x0000b800001f1a02 */ /* 0x000fe20000000f00 */
[----:B------:R-:W-:Y:S01]  /*0cf0*/  @P1 IMAD.MOV.U32 R23, RZ, RZ, c[0x0][0x2e4] ;  /* 0x0000b900ff171624 */ /* 0x000fe200078e00ff */
[----:B------:R-:W-:-:S02]  /*0d00*/  SEL R22, R22, 0x800, P6 ;  /* 0x0000080016167807 */ /* 0x000fc40003000000 */
[----:B--2---:R-:W-:Y:S02]  /*0d10*/  @!P0 SHF.R.S32.HI R0, RZ, 0x1f, R8 ;  /* 0x0000001fff008819 */ /* 0x004fe40000011408 */
        /* <DEDUP_REMOVED lines=31> */
.L_x_4507:
        /* <DEDUP_REMOVED lines=18> */
.L_x_4508:
        /* <DEDUP_REMOVED lines=15> */
.L_x_4535:
        /* <DEDUP_REMOVED lines=78> */
.L_x_4510:
[----:B------:R-:W-:Y:S05]  /*1600*/  BSYNC B0 ;  /* 0x0000000000007941 */ /* 0x000fea0003800000 */
.L_x_4509:
        /* <DEDUP_REMOVED lines=37> */
.L_x_4512:
[----:B------:R-:W-:Y:S05]  /*1860*/  BSYNC B0 ;  /* 0x0000000000007941 */ /* 0x000fea0003800000 */
.L_x_4511:
        /* <DEDUP_REMOVED lines=42> */
.L_x_4514:
[----:B------:R-:W-:Y:S05]  /*1b10*/  BSYNC B0 ;  /* 0x0000000000007941 */ /* 0x000fea0003800000 */
.L_x_4513:
        /* <DEDUP_REMOVED lines=33> */
.L_x_4516:
[----:B------:R-:W-:Y:S05]  /*1d30*/  BSYNC B0 ;  /* 0x0000000000007941 */ /* 0x000fea0003800000 */
.L_x_4515:
        /* <DEDUP_REMOVED lines=33> */
.L_x_4518:
[----:B------:R-:W-:Y:S05]  /*1f50*/  BSYNC B0 ;  /* 0x0000000000007941 */ /* 0x000fea0003800000 */
.L_x_4517:
        /* <DEDUP_REMOVED lines=33> */
.L_x_4520:
[----:B------:R-:W-:Y:S05]  /*2170*/  BSYNC B0 ;  /* 0x0000000000007941 */ /* 0x000fea0003800000 */
.L_x_4519:
        /* <DEDUP_REMOVED lines=33> */
.L_x_4522:
[----:B------:R-:W-:Y:S05]  /*2390*/  BSYNC B0 ;  /* 0x0000000000007941 */ /* 0x000fea0003800000 */
.L_x_4521:
        /* <DEDUP_REMOVED lines=33> */
.L_x_4524:
[----:B------:R-:W-:Y:S05]  /*25b0*/  BSYNC B0 ;  /* 0x0000000000007941 */ /* 0x000fea0003800000 */
.L_x_4523:
        /* <DEDUP_REMOVED lines=28> */
.L_x_4533:
        /* <DEDUP_REMOVED lines=118> */
[----:B------:R-:W2:Y:S02]  /*2ee0*/  LDG.E.U16 R36, [R36.64] ;  /* 0x0000000424247981 */ /* 0x000ea4000c1e1500 */
[----:B--2---:R-:W-:Y:S01]  /*2ef0*/  HADD2.F32 R33, -RZ, R36.H0_H0 ;  /* 0x20000024ff217230 */ /* 0x004fe20000004100 */
[----:B------:R-:W-:Y:S05]  /*2f00*/  BRA `(.L_x_4526) ;  /* 0x000000c000007947 */ /* 0x000fea0003800000 */
.L_x_4527:
        /* <DEDUP_REMOVED lines=10> */
[----:B------:R-:W2:Y:S02]  /*2fb0*/  LDG.E.U16 R36, [R36.64] ;  /* 0x0000000424247981 */ /* 0x000ea4000c1e1500 */
[----:B--2---:R-:W-:Y:S02]  /*2fc0*/  HADD2.F32 R33, -RZ, R36.H0_H0 ;  /* 0x20000024ff217230 */ /* 0x004fe40000004100 */
.L_x_4526:
        /* <DEDUP_REMOVED lines=79> */
[----:B------:R-:W-:-:S04]  /*34c0*/  LEA R34, P0, R32, c[0x0][0x290], 0x1 ;  /* 0x0000a40020227a11 */ /* 0x000fc800078008ff */
[----:B------:R-:W-:-:S04]  /*34d0*/  IADD3 R35, R33, R35, RZ ;  /* 0x0000002321237210 */ /* 0x000fc80007ffe0ff */
[----:B------:R-:W-:-:S05]  /*34e0*/  LEA.HI.X R35, R32, c[0x0][0x294], R35, 0x1, P0 ;  /* 0x0000a50020237a11 */ /* 0x000fca00000f0c23 */
[----:B------:R0:W-:Y:S01]  /*34f0*/  STG.E.U16 [R34.64], R37 ;  /* 0x0000002522007986 */ /* 0x0001e2000c101504 */
[----:B------:R-:W-:Y:S05]  /*3500*/  BRA `(.L_x_4529) ;  /* 0x0000030000007947 */ /* 0x000fea0003800000 */
.L_x_4530:
        /* <DEDUP_REMOVED lines=32> */
.L_x_4531:
[----:B------:R0:W5:Y:S02]  /*3710*/  LDG.E R35, [R58.64] ;  /* 0x000000043a237981 */ /* 0x000164000c1e1900 */
.L_x_4532:
[----:B-----5:R-:W-:-:S06]  /*3720*/  IMAD.WIDE R34, R35, 0x4, R62 ;  /* 0x0000000423227825 */ /* 0x020fcc00078e023e */
[----:B------:R-:W2:Y:S01]  /*3730*/  LDG.E R35, [R34.64] ;  /* 0x0000000422237981 */ /* 0x000ea2000c1e1900 */
[----:B------:R-:W-:Y:S01]  /*3740*/  IMAD R76, R76, c[0x0][0x240], RZ ;  /* 0x000090004c4c7a24 */ /* 0x000fe200078e02ff */
[----:B------:R-:W-:Y:S02]  /*3750*/  F2FP.PACK_AB R37, RZ, R37 ;  /* 0x00000025ff25723e */ /* 0x000fe400000000ff */
        /* <DEDUP_REMOVED lines=11> */
.L_x_4529:
[----:B------:R-:W-:Y:S05]  /*3810*/  BSYNC B0 ;  /* 0x0000000000007941 */ /* 0x000fea0003800000 */
.L_x_4528:
        /* <DEDUP_REMOVED lines=12> */
.L_x_4525:
        /* <DEDUP_REMOVED lines=30> */
.L_x_4534:
[----:B------:R-:W-:Y:S05]  /*3ac0*/  EXIT ;  /* 0x000000000000794d */ /* 0x000fea0003800000 */
.L_x_4536:
        /* <DEDUP_REMOVED lines=11> */
.L_x_8910:


//--------------------- .text._Z25selective_scan_fwd_kernelI32Selective_Scan_fwd_kernel_traitsILi32ELi8ELi1ELb1ELb1ELb1ELb0ELb1EN3c104HalfEfS2_EEv13SSMParamsBase --------------------------
	.section	.text._Z25selective_scan_fwd_kernelI32Selective_Scan_fwd_kernel_traitsILi32ELi8ELi1ELb1ELb1ELb1ELb0ELb1EN3c104HalfEfS2_EEv13SSMParamsBase,"ax",@progbits
	.sectioninfo	@"SHI_REGISTERS=133"
	.align	128
        .global         _Z25selective_scan_fwd_kernelI32Selective_Scan_fwd_kernel_traitsILi32ELi8ELi1ELb1ELb1ELb1ELb0ELb1EN3c104HalfEfS2_EEv13SSMParamsBase
        .type           _Z25selective_scan_fwd_kernelI32Selective_Scan_fwd_kernel_traitsILi32ELi8ELi1ELb1ELb1ELb1ELb0ELb1EN3c104HalfEfS2_EEv13SSMParamsBase,@function
        .size           _Z25selective_scan_fwd_kernelI32Selective_Scan_fwd_kernel_traitsILi32ELi8ELi1ELb1ELb1ELb1ELb0ELb1EN3c104HalfEfS2_EEv13SSMParamsBase,(.L_x_8911 - _Z25selective_scan_fwd_kernelI32Selective_Scan_fwd_kernel_traitsILi32ELi8ELi1ELb1ELb1ELb1ELb0ELb1EN3c104HalfEfS2_EEv13SSMParamsBase)
        .other          _Z25selective_scan_fwd_kernelI32Selective_Scan_fwd_kernel_traitsILi32ELi8ELi1ELb1ELb1ELb1ELb0ELb1EN3c104HalfEfS2_EEv13SSMParamsBase,@"STO_CUDA_ENTRY STV_DEFAULT"
_Z25selective_scan_fwd_kernelI32Selective_Scan_fwd_kernel_traitsILi32ELi8ELi1ELb1ELb1ELb1ELb0ELb1EN3c104HalfEfS2_EEv13SSMParamsBase:
.text._Z25selective_scan_fwd_kernelI32Selective_Scan_fwd_kernel_traitsILi32ELi8ELi1ELb1ELb1ELb1ELb0ELb1EN3c104HalfEfS2_EEv13SSMParamsBase:
        /* <DEDUP_REMOVED lines=35> */
.L_x_4537:
        /* <DEDUP_REMOVED lines=28> */
.L_x_4538:
        /* <DEDUP_REMOVED lines=11> */
.L_x_4539:
        /* <DEDUP_REMOVED lines=181> */
.L_x_4540:
        /* <DEDUP_REMOVED lines=18> */
.L_x_4541:
        /* <DEDUP_REMOVED lines=26> */
.L_x_4570:
        /* <DEDUP_REMOVED lines=166> */
.L_x_4543:
[----:B---34-:R-:W-:Y:S05]  /*1d10*/  BSYNC B0 ;  /* 0x0000000000007941 */ /* 0x018fea0003800000 */
.L_x_4542:
        /* <DEDUP_REMOVED lines=37> */
.L_x_4545:
[----:B------:R-:W-:Y:S05]  /*1f70*/  BSYNC B0 ;  /* 0x0000000000007941 */ /* 0x000fea0003800000 */
.L_x_4544:
        /* <DEDUP_REMOVED lines=37> */
.L_x_4547:
[----:B------:R-:W-:Y:S05]  /*21d0*/  BSYNC B0 ;  /* 0x0000000000007941 */ /* 0x000fea0003800000 */
.L_x_4546:
        /* <DEDUP_REMOVED lines=37> */
.L_x_4549:
[----:B------:R-:W-:Y:S05]  /*2430*/  BSYNC B0 ;  /* 0x0000000000007941 */ /* 0x000fea0003800000 */
.L_x_4548:
        /* <DEDUP_REMOVED lines=37> */
.L_x_4551:
[----:B------:R-:W-:Y:S05]  /*2690*/  BSYNC B0 ;  /* 0x0000000000007941 */ /* 0x000fea0003800000 */
.L_x_4550:
        /* <DEDUP_REMOVED lines=43> */
.L_x_4553:
[----:B------:R-:W-:Y:S05]  /*2950*/  BSYNC B0 ;  /* 0x0000000000007941 */ /* 0x000fea0003800000 */
.L_x_4552:
        /* <DEDUP_REMOVED lines=41> */
.L_x_4555:
[----:B------:R-:W-:Y:S05]  /*2bf0*/  BSYNC B0 ;  /* 0x0000000000007941 */ /* 0x000fea0003800000 */
.L_x_4554:
        /* <DEDUP_REMOVED lines=42> */
.L_x_4557:
[----:B------:R-:W-:Y:S05]  /*2ea0*/  BSYNC B0 ;  /* 0x0000000000007941 */ /* 0x000fea0003800000 */
.L_x_4556:
        /* <DEDUP_REMOVED lines=22> */
.L_x_4566:
        /* <DEDUP_REMOVED lines=215> */
.L_x_4560:
        /* <DEDUP_REMOVED lines=14> */
.L_x_4559:
        /* <DEDUP_REMOVED lines=87> */
.L_x_4563:
        /* <DEDUP_REMOVED lines=31> */
.L_x_4564:
[----:B------:R0:W5:Y:S02]  /*45c0*/  LDG.E R17, [R8.64] ;  /* 0x0000000408117981 */ /* 0x000164000c1e1900 */
.L_x_4565:
        /* <DEDUP_REMOVED lines=17> */
.L_x_4562:
[----:B------:R-:W-:Y:S05]  /*46e0*/  BSYNC B0 ;  /* 0x0000000000007941 */ /* 0x000fea0003800000 */
.L_x_4561:
        /* <DEDUP_REMOVED lines=12> */
.L_x_4558:
        /* <DEDUP_REMOVED lines=48> */
.L_x_4568:
[----:B------:R-:W-:Y:S05]  /*4ab0*/  BSYNC B0 ;  /* 0x0000000000007941 */ /* 0x000fea0003800000 */
.L_x_4567:
        /* <DEDUP_REMOVED lines=42> */
.L_x_4569:
[----:B------:R-:W-:Y:S05]  /*4d60*/  EXIT ;  /* 0x000000000000794d */ /* 0x000fea0003800000 */
.L_x_4571:
        /* <DEDUP_REMOVED lines=9> */
.L_x_8911:


//--------------------- .text._Z25selective_scan_fwd_kernelI32Selective_Scan_fwd_kernel_traitsILi32ELi8ELi1ELb1ELb1ELb1ELb1ELb0EN3c104HalfEfS2_EEv13SSMParamsBase --------------------------
	.section	.text._Z25selective_scan_fwd_kernelI32Selective_Scan_fwd_kernel_traitsILi32ELi8ELi1ELb1ELb1ELb1ELb1ELb0EN3c104HalfEfS2_EEv13SSMParamsBase,"ax",@progbits
	.sectioninfo	@"SHI_REGISTERS=107"
	.align	128
        .global         _Z25selective_scan_fwd_kernelI32Selective_Scan_fwd_kernel_traitsILi32ELi8ELi1ELb1ELb1ELb1ELb1ELb0EN3c104HalfEfS2_EEv13SSMParamsBase
        .type           _Z25selective_scan_fwd_kernelI32Selective_Scan_fwd_kernel_traitsILi32ELi8ELi1ELb1ELb1ELb1ELb1ELb0EN3c104HalfEfS2_EEv13SSMParamsBase,@function
        .size           _Z25selective_scan_fwd_kernelI32Selective_Scan_fwd_kernel_traitsILi32ELi8ELi1ELb1ELb1ELb1ELb1ELb0EN3c104HalfEfS2_EEv13SSMParamsBase,(.L_x_8912 - _Z25selective_scan_fwd_kernelI32Selective_Scan_fwd_kernel_traitsILi32ELi8ELi1ELb1ELb1ELb1ELb1ELb0EN3c104HalfEfS2_EEv13SSMParamsBase)
        .other          _Z25selective_scan_fwd_kernelI32Selective_Scan_fwd_kernel_traitsILi32ELi8ELi1ELb1ELb1ELb1ELb1ELb0EN3c104HalfEfS2_EEv13SSMParamsBase,@"STO_CUDA_ENTRY STV_DEFAULT"
_Z25selective_scan_fwd_kernelI32Selective_Scan_fwd_kernel_traitsILi32ELi8ELi1ELb1ELb1ELb1ELb1ELb0EN3c104HalfEfS2_EEv13SSMParamsBase:
.text._Z25selective_scan_fwd_kernelI32Selective_Scan_fwd_kernel_traitsILi32ELi8ELi1ELb1ELb1ELb1ELb1ELb0EN3c104HalfEfS2_EEv13SSMParamsBase:
        /* <DEDUP_REMOVED lines=35> */
.L_x_4572:
        /* <DEDUP_REMOVED lines=27> */
.L_x_4573:
        /* <DEDUP_REMOVED lines=11> */
.L_x_4574:
        /* <DEDUP_REMOVED lines=168> */
.L_x_4575:
        /* <DEDUP_REMOVED lines=18> */
.L_x_4576:
        /* <DEDUP_REMOVED lines=15> */
.L_x_4603:
        /* <DEDUP_REMOVED lines=78> */
.L_x_4578:
[----:B------:R-:W-:Y:S05]  /*1600*/  BSYNC B0 ;  /* 0x0000000000007941 */ /* 0x000fea0003800000 */
.L_x_4577:
        /* <DEDUP_REMOVED lines=37> */
.L_x_4580:
[----:B------:R-:W-:Y:S05]  /*1860*/  BSYNC B0 ;  /* 0x0000000000007941 */ /* 0x000fea0003800000 */
.L_x_4579:
        /* <DEDUP_REMOVED lines=42> */
.L_x_4582:
[----:B------:R-:W-:Y:S05]  /*1b10*/  BSYNC B0 ;  /* 0x0000000000007941 */ /* 0x000fea0003800000 */
.L_x_4581:
        /* <DEDUP_REMOVED lines=33> */
.L_x_4584:
[----:B------:R-:W-:Y:S05]  /*1d30*/  BSYNC B0 ;  /* 0x0000000000007941 */ /* 0x000fea0003800000 */
.L_x_4583:
        /* <DEDUP_REMOVED lines=33> */
.L_x_4586:
[----:B------:R-:W-:Y:S05]  /*1f50*/  BSYNC B0 ;  /* 0x0000000000007941 */ /* 0x000fea0003800000 */
.L_x_4585:
        /* <DEDUP_REMOVED lines=33> */
.L_x_4588:
[----:B------:R-:W-:Y:S05]  /*2170*/  BSYNC B0 ;  /* 0x0000000000007941 */ /* 0x000fea0003800000 */
.L_x_4587:
        /* <DEDUP_REMOVED lines=33> */
.L_x_4590:
[----:B------:R-:W-:Y:S05]  /*2390*/  BSYNC B0 ;  /* 0x0000000000007941 */ /* 0x000fea0003800000 */
.L_x_4589:
        /* <DEDUP_REMOVED lines=33> */
.L_x_4592:
[----:B------:R-:W-:Y:S05]  /*25b0*/  BSYNC B0 ;  /* 0x0000000000007941 */ /* 0x000fea0003800000 */
.L_x_4591:
        /* <DEDUP_REMOVED lines=28> */
.L_x_4601:
        /* <DEDUP_REMOVED lines=47> */
[----:B------:R1:W2:Y:S01]  /*2a70*/  MUFU.EX2 R98, R83 ;  /* 0x0000005300627308 */ /* 0x0002a20000000800 */
[--C-:B---3--:R-:W-:Y:S02]  /*2a80*/  HADD2.F32 R86, -RZ, R32.reuse.H0_H0 ;  /* 0x20000020ff567230 */ /* 0x108fe40000004100 */
[----:B------:R-:W-:Y:S01]  /*2a90*/  HADD2.F32 R87, -RZ, R32.H1_H1 ;  /* 0x30000020ff577230 */ /* 0x000fe20000004100 */
[----:B------:R-:W-:Y:S01]  /*2aa0*/  FMUL.FTZ R32, R88, R65 ;  /* 0x0000004158207220 */ /* 0x000fe20000410000 */
[--C-:B------:R-:W-:Y:S01]  /*2ab0*/  HADD2.F32 R94, -RZ, R34.reuse.H0_H0 ;  /* 0x20000022ff5e7230 */ /* 0x100fe20000004100 */
[----:B------:R-:W-:Y:S01]  /*2ac0*/  FMUL.FTZ R86, R73, R86 ;  /* 0x0000005649567220 */ /* 0x000fe20000410000 */
[----:B------:R-:W-:Y:S01]  /*2ad0*/  HADD2.F32 R95, -RZ, R34.H1_H1 ;  /* 0x30000022ff5f7230 */ /* 0x000fe20000004100 */
[----:B------:R-:W-:Y:S01]  /*2ae0*/  MUFU.EX2 R89, R89 ;  /* 0x0000005900597308 */ /* 0x000fe20000000800 */
        /* <DEDUP_REMOVED lines=21> */
[----:B------:R-:W-:Y:S01]  /*2c40*/  FSEL R96, R93, RZ, !P4 ;  /* 0x000000ff5d607208 */ /* 0x000fe20006000000 */
[--C-:B------:R-:W-:Y:S01]  /*2c50*/  HADD2.F32 R38, -RZ, R39.reuse.H0_H0 ;  /* 0x20000027ff267230 */ /* 0x100fe20000004100 */
[----:B------:R5:W1:Y:S01]  /*2c60*/  MUFU.EX2 R100, R99 ;  /* 0x0000006300647308 */ /* 0x000a620000000800 */
[----:B0-----:R-:W-:Y:S01]  /*2c70*/  FMUL.FTZ R36, R88, R63 ;  /* 0x0000003f58247220 */ /* 0x001fe20000410000 */
[----:B--2---:R-:W-:Y:S01]  /*2c80*/  FSEL R88, R98, 1, !P3 ;  /* 0x3f80000062587808 */ /* 0x004fe20005800000 */
[----:B------:R-:W-:Y:S01]  /*2c90*/  HADD2.F32 R39, -RZ, R39.H1_H1 ;  /* 0x30000027ff277230 */ /* 0x000fe20000004100 */
[----:B------:R-:W-:-:S02]  /*2ca0*/  FSEL R86, R86, RZ, !P1 ;  /* 0x000000ff56567208 */ /* 0x000fc40004800000 */
[----:B----4-:R-:W-:Y:S02]  /*2cb0*/  FSEL R98, R34, 1, !P5 ;  /* 0x3f80000022627808 */ /* 0x010fe40006800000 */
[----:B------:R0:W2:Y:S01]  /*2cc0*/  MUFU.EX2 R101, R35 ;  /* 0x0000002300657308 */ /* 0x0000a20000000800 */
[----:B-----5:R-:W-:-:S07]  /*2cd0*/  FSEL R99, R89, 1, !P4 ;  /* 0x3f80000059637808 */ /* 0x020fce0006000000 */
        /* <DEDUP_REMOVED lines=9> */
[----:B-1----:R-:W-:Y:S02]  /*2d70*/  FSEL R89, R100, 1, !P1 ;  /* 0x3f80000064597808 */ /* 0x002fe40004800000 */
[----:B------:R-:W-:Y:S02]  /*2d80*/  FSEL R94, R94, RZ, !P6 ;  /* 0x000000ff5e5e7208 */ /* 0x000fe40007000000 */
[----:B------:R-:W-:Y:S02]  /*2d90*/  FSEL R93, R35, RZ, !P3 ;  /* 0x000000ff235d7208 */ /* 0x000fe40005800000 */
[----:B--2---:R-:W-:Y:S02]  /*2da0*/  FSEL R101, R101, 1, !P6 ;  /* 0x3f80000065657808 */ /* 0x004fe40007000000 */
[----:B------:R-:W-:-:S02]  /*2db0*/  FSEL R97, R37, 1, !P2 ;  /* 0x3f80000025617808 */ /* 0x000fc40005000000 */
[----:B----4-:R-:W-:Y:S01]  /*2dc0*/  FSEL R100, R36, 1, !P3 ;  /* 0x3f80000024647808 */ /* 0x010fe20005800000 */
[----:B------:R-:W-:Y:S05]  /*2dd0*/  @P0 BRA `(.L_x_4594) ;  /* 0x000001f000000947 */ /* 0x000fea0003800000 */
[----:B---3--:R-:W0:Y:S01]  /*2de0*/  LDC.U8 R32, c[0x0][0x189] ;  /* 0x00006240ff207b82 */ /* 0x008e220000000000 */
        /* <DEDUP_REMOVED lines=18> */
.L_x_4595:
        /* <DEDUP_REMOVED lines=12> */
.L_x_4594:
[-C--:B---3--:R-:W-:Y:S01]  /*2fd0*/  FFMA.FTZ R34, R90, R88.reuse, R91 ;  /* 0x000000585a227223 */ /* 0x088fe2000001005b */
        /* <DEDUP_REMOVED lines=83> */
.L_x_4598:
        /* <DEDUP_REMOVED lines=32> */
.L_x_4599:
[----:B------:R0:W5:Y:S02]  /*3710*/  LDG.E R35, [R54.64] ;  /* 0x0000000436237981 */ /* 0x000164000c1e1900 */
.L_x_4600:
        /* <DEDUP_REMOVED lines=14> */
[----:B------:R1:W-:Y:S04]  /*3800*/  STG.E.U16 [R34.64], R37 ;  /* 0x0000002522007986 */ /* 0x0003e8000c101504 */
.L_x_4597:
[----:B------:R-:W-:Y:S05]  /*3810*/  BSYNC B0 ;  /* 0x0000000000007941 */ /* 0x000fea0003800000 */
.L_x_4596:
        /* <DEDUP_REMOVED lines=12> */
.L_x_4593:
        /* <DEDUP_REMOVED lines=118> */
.L_x_4602:
[----:B------:R-:W-:Y:S05]  /*4040*/  EXIT ;  /* 0x000000000000794d */ /* 0x000fea0003800000 */
.L_x_4604:
        /* <DEDUP_REMOVED lines=11> */
.L_x_8912:


//--------------------- .text._Z25selective_scan_fwd_kernelI32Selective_Scan_fwd_kernel_traitsILi32ELi8ELi1ELb1ELb1ELb1ELb1ELb1EN3c104HalfEfS2_EEv13SSMParamsBase --------------------------
	.section	.text._Z25selective_scan_fwd_kernelI32Selective_Scan_fwd_kernel_traitsILi32ELi8ELi1ELb1ELb1ELb1ELb1ELb1EN3c104HalfEfS2_EEv13SSMParamsBase,"ax",@progbits
	.sectioninfo	@"SHI_REGISTERS=133"
	.align	128
        .global         _Z25selective_scan_fwd_kernelI32Selective_Scan_fwd_kernel_traitsILi32ELi8ELi1ELb1ELb1ELb1ELb1ELb1EN3c104HalfEfS2_EEv13SSMParamsBase
        .type           _Z25selective_scan_fwd_kernelI32Selective_Scan_fwd_kernel_traitsILi32ELi8ELi1ELb1ELb1ELb1ELb1ELb1EN3c104HalfEfS2_EEv13SSMParamsBase,@function
        .size           _Z25selective_scan_fwd_kernelI32Selective_Scan_fwd_kernel_traitsILi32ELi8ELi1ELb1ELb1ELb1ELb1ELb1EN3c104HalfEfS2_EEv13SSMParamsBase,(.L_x_8913 - _Z25selective_scan_fwd_kernelI32Selective_Scan_fwd_kernel_traitsILi32ELi8ELi1ELb1ELb1ELb1ELb1ELb1EN3c104HalfEfS2_EEv13SSMParamsBase)
        .other          _Z25selective_scan_fwd_kernelI32Selective_Scan_fwd_kernel_traitsILi32ELi8ELi1ELb1ELb1ELb1ELb1ELb1EN3c104HalfEfS2_EEv13SSMParamsBase,@"STO_CUDA_ENTRY STV_DEFAULT"
_Z25selective_scan_fwd_kernelI32Selective_Scan_fwd_kernel_traitsILi32ELi8ELi1ELb1ELb1ELb1ELb1ELb1EN3c104HalfEfS2_EEv13SSMParamsBase:
.text._Z25selective_scan_fwd_kernelI32Selective_Scan_fwd_kernel_traitsILi32ELi8ELi1ELb1ELb1ELb1ELb1ELb1EN3c104HalfEfS2_EEv13SSMParamsBase:
        /* <DEDUP_REMOVED lines=35> */
.L_x_4605:
        /* <DEDUP_REMOVED lines=28> */
.L_x_4606:
        /* <DEDUP_REMOVED lines=11> */
.L_x_4607:
        /* <DEDUP_REMOVED lines=180> */
.L_x_4608:
        /* <DEDUP_REMOVED lines=18> */
.L_x_4609:
        /* <DEDUP_REMOVED lines=26> */
.L_x_4640:
        /* <DEDUP_REMOVED lines=166> */
.L_x_4611:
[----:B---34-:R-:W-:Y:S05]  /*1d00*/  BSYNC B0 ;  /* 0x0000000000007941 */ /* 0x018fea0003800000 */
.L_x_4610:
        /* <DEDUP_REMOVED lines=37> */
.L_x_4613:
[----:B------:R-:W-:Y:S05]  /*1f60*/  BSYNC B0 ;  /* 0x0000000000007941 */ /* 0x000fea0003800000 */
.L_x_4612:
        /* <DEDUP_REMOVED lines=37> */
.L_x_4615:
[----:B------:R-:W-:Y:S05]  /*21c0*/  BSYNC B0 ;  /* 0x0000000000007941 */ /* 0x000fea0003800000 */
.L_x_4614:
        /* <DEDUP_REMOVED lines=37> */
.L_x_4617:
[----:B------:R-:W-:Y:S05]  /*2420*/  BSYNC B0 ;  /* 0x0000000000007941 */ /* 0x000fea0003800000 */
.L_x_4616:
        /* <DEDUP_REMOVED lines=37> */
.L_x_4619:
[----:B------:R-:W-:Y:S05]  /*2680*/  BSYNC B0 ;  /* 0x0000000000007941 */ /* 0x000fea0003800000 */
.L_x_4618:
        /* <DEDUP_REMOVED lines=43> */
.L_x_4621:
[----:B------:R-:W-:Y:S05]  /*2940*/  BSYNC B0 ;  /* 0x0000000000007941 */ /* 0x000fea0003800000 */
.L_x_4620:
        /* <DEDUP_REMOVED lines=41> */
.L_x_4623:
[----:B------:R-:W-:Y:S05]  /*2be0*/  BSYNC B0 ;  /* 0x0000000000007941 */ /* 0x000fea0003800000 */
.L_x_4622:
        /* <DEDUP_REMOVED lines=42> */
.L_x_4625:
[----:B------:R-:W-:Y:S05]  /*2e90*/  BSYNC B0 ;  /* 0x0000000000007941 */ /* 0x000fea0003800000 */
.L_x_4624:
        /* <DEDUP_REMOVED lines=22> */
.L_x_4634:
        /* <DEDUP_REMOVED lines=215> */
.L_x_4628:
        /* <DEDUP_REMOVED lines=14> */
.L_x_4627:
        /* <DEDUP_REMOVED lines=87> */
.L_x_4631:
        /* <DEDUP_REMOVED lines=31> */
.L_x_4632:
[----:B------:R0:W5:Y:S02]  /*45b0*/  LDG.E R17, [R8.64] ;  /* 0x0000000408117981 */ /* 0x000164000c1e1900 */
.L_x_4633:
        /* <DEDUP_REMOVED lines=17> */
.L_x_4630:
[----:B------:R-:W-:Y:S05]  /*46d0*/  BSYNC B0 ;  /* 0x0000000000007941 */ /* 0x000fea0003800000 */
.L_x_4629:
        /* <DEDUP_REMOVED lines=12> */
.L_x_4626:
        /* <DEDUP_REMOVED lines=81> */
.L_x_4636:
[----:B------:R-:W-:Y:S05]  /*4cb0*/  BSYNC B0 ;  /* 0x0000000000007941 */ /* 0x000fea0003800000 */
.L_x_4635:
        /* <DEDUP_REMOVED lines=156> */
.L_x_4638:
[----:B------:R-:W-:Y:S05]  /*5680*/  BSYNC B0 ;  /* 0x0000000000007941 */ /* 0x000fea0003800000 */
.L_x_4637:
        /* <DEDUP_REMOVED lines=40> */
.L_x_4639:
[----:B------:R-:W-:Y:S05]  /*5910*/  EXIT ;  /* 0x000000000000794d */ /* 0x000fea0003800000 */
.L_x_4641:
        /* <DEDUP_REMOVED lines=14> */
.L_x_8913:


//--------------------- .text._Z25selective_scan_fwd_kernelI32Selective_Scan_fwd_kernel_traitsILi32ELi4ELi1ELb0ELb1ELb1ELb0ELb0EN3c104HalfEfS2_EEv13SSMParamsBase --------------------------
	.section	.text._Z25selective_scan_fwd_kernelI32Selective_Scan_fwd_kernel_traitsILi32ELi4ELi1ELb0ELb1ELb1ELb0ELb0EN3c104HalfEfS2_EEv13SSMParamsBase,"ax",@progbits
	.sectioninfo	@"SHI_REGISTERS=88"
	.align	128
        .global         _Z25selective_scan_fwd_kernelI32Selective_Scan_fwd_kernel_traitsILi32ELi4ELi1ELb0ELb1ELb1ELb0ELb0EN3c104HalfEfS2_EEv13SSMParamsBase
        .type           _Z25selective_scan_fwd_kernelI32Selective_Scan_fwd_kernel_traitsILi32ELi4ELi1ELb0ELb1ELb1ELb0ELb0EN3c104HalfEfS2_EEv13SSMParamsBase,@function
        .size           _Z25selective_scan_fwd_kernelI32Selective_Scan_fwd_kernel_traitsILi32ELi4ELi1ELb0ELb1ELb1ELb0ELb0EN3c104HalfEfS2_EEv13SSMParamsBase,(.L_x_8914 - _Z25selective_scan_fwd_kernelI32Selective_Scan_fwd_kernel_traitsILi32ELi4ELi1ELb0ELb1ELb1ELb0ELb0EN3c104HalfEfS2_EEv13SSMParamsBase)
        .other          _Z25selective_scan_fwd_kernelI32Selective_Scan_fwd_kernel_traitsILi32ELi4ELi1ELb0ELb1ELb1ELb0ELb0EN3c104HalfEfS2_EEv13SSMParamsBase,@"STO_CUDA_ENTRY STV_DEFAULT"
_Z25selective_scan_fwd_kernelI32Selective_Scan_fwd_kernel_traitsILi32ELi4ELi1ELb0ELb1ELb1ELb0ELb0EN3c104HalfEfS2_EEv13SSMParamsBase:
.text._Z25selective_scan_fwd_kernelI32Selective_Scan_fwd_kernel_traitsILi32ELi4ELi1ELb0ELb1ELb1ELb0ELb0EN3c104HalfEfS2_EEv13SSMParamsBase:
        /* <DEDUP_REMOVED lines=35> */
.L_x_4642:
        /* <DEDUP_REMOVED lines=30> */
.L_x_4643:
        /* <DEDUP_REMOVED lines=11> */
.L_x_4644:
        /* <DEDUP_REMOVED lines=174> */
.L_x_4645:
        /* <DEDUP_REMOVED lines=18> */
.L_x_4646:
        /* <DEDUP_REMOVED lines=18> */
.L_x_4667:
        /* <DEDUP_REMOVED lines=98> */
.L_x_4648:
[----:B------:R-:W-:Y:S05]  /*1800*/  BSYNC B0 ;  /* 0x0000000000007941 */ /* 0x000fea0003800000 */
.L_x_4647:
        /* <DEDUP_REMOVED lines=39> */
.L_x_4650:
[----:B------:R-:W-:Y:S05]  /*1a80*/  BSYNC B0 ;  /* 0x0000000000007941 */ /* 0x000fea0003800000 */
.L_x_4649:
        /* <DEDUP_REMOVED lines=33> */
.L_x_4652:
[----:B------:R-:W-:Y:S05]  /*1ca0*/  BSYNC B0 ;  /* 0x0000000000007941 */ /* 0x000fea0003800000 */
.L_x_4651:
        /* <DEDUP_REMOVED lines=33> */
.L_x_4654:
[----:B------:R-:W-:Y:S05]  /*1ec0*/  BSYNC B0 ;  /* 0x0000000000007941 */ /* 0x000fea0003800000 */
.L_x_4653:
        /* <DEDUP_REMOVED lines=17> */
.L_x_4663:
        /* <DEDUP_REMOVED lines=109> */
.L_x_4657:
        /* <DEDUP_REMOVED lines=14> */
.L_x_4656:
[-C--:B---34-:R-:W-:Y:S01]  /*2790*/  FFMA.FTZ R52, R77, R75.reuse, R76 ;  /* 0x0000004b4d347223 */ /* 0x098fe2000001004c */
[----:B------:R-:W-:Y:S01]  /*27a0*/  ISETP.GE.AND P0, PT, R6, 0x1, PT ;  /* 0x000000010600780c */ /* 0x000fe20003f06270 */
[----:B------:R-:W-:Y:S01]  /*27b0*/  FMUL.FTZ R53, R78, R75 ;  /* 0x0000004b4e357220 */ /* 0x000fe20000410000 */
[----:B------:R-:W-:Y:S01]  /*27c0*/  ISETP.GE.AND P1, PT, R6, 0x10, PT ;  /* 0x000000100600780c */ /* 0x000fe20003f26270 */
[----:B------:R-:W-:Y:S01]  /*27d0*/  FFMA.FTZ R54, R82, R52, R81 ;  /* 0x0000003452367223 */ /* 0x000fe20000010051 */
[----:B------:R-:W-:Y:S01]  /*27e0*/  ISETP.NE.AND P2, PT, R6, 0x1f, PT ;  /* 0x0000001f0600780c */ /* 0x000fe20003f45270 */
[----:B------:R-:W-:Y:S01]  /*27f0*/  FMUL.FTZ R52, R82, R53 ;  /* 0x0000003552347220 */ /* 0x000fe20000410000 */
[----:B------:R-:W-:Y:S01]  /*2800*/  BSSY B0, `(.L_x_4658) ;  /* 0x0000075000007945 */ /* 0x000fe20003800000 */
        /* <DEDUP_REMOVED lines=57> */
[----:B------:R-:W-:Y:S01]  /*2ba0*/  IMAD.MOV.U32 R50, RZ, RZ, R36 ;  /* 0x000000ffff327224 */ /* 0x000fe200078e0024 */
[----:B------:R-:W-:Y:S01]  /*2bb0*/  F2FP.PACK_AB R55, RZ, R55 ;  /* 0x00000037ff37723e */ /* 0x000fe200000000ff */
[C---:B------:R-:W-:Y:S02]  /*2bc0*/  IMAD R63, R65.reuse, c[0x0][0x244], R52 ;  /* 0x00009100413f7a24 */ /* 0x040fe400078e0234 */
[----:B------:R-:W-:-:S04]  /*2bd0*/  IMAD.WIDE.U32 R52, R65, c[0x0][0x240], R50 ;  /* 0x0000900041347a25 */ /* 0x000fc800078e0032 */
[----:B------:R-:W-:Y:S01]  /*2be0*/  IMAD.IADD R63, R53, 0x1, R63 ;  /* 0x00000001353f7824 */ /* 0x000fe200078e023f */
[----:B------:R-:W-:-:S04]  /*2bf0*/  LEA R50, P0, R52, c[0x0][0x290], 0x1 ;  /* 0x0000a40034327a11 */ /* 0x000fc800078008ff */
[----:B------:R-:W-:-:S05]  /*2c00*/  LEA.HI.X R51, R52, c[0x0][0x294], R63, 0x1, P0 ;  /* 0x0000a50034337a11 */ /* 0x000fca00000f0c3f */
[----:B------:R0:W-:Y:S01]  /*2c10*/  STG.E.U16 [R50.64], R55 ;  /* 0x0000003732007986 */ /* 0x0001e2000c101504 */
[----:B------:R-:W-:Y:S05]  /*2c20*/  BRA `(.L_x_4659) ;  /* 0x0000032000007947 */ /* 0x000fea0003800000 */
.L_x_4660:
        /* <DEDUP_REMOVED lines=32> */
.L_x_4661:
[----:B------:R0:W5:Y:S02]  /*2e30*/  LDG.E R79, [R46.64] ;  /* 0x000000042e4f7981 */ /* 0x000164000c1e1900 */
.L_x_4662:
[----:B-----5:R-:W-:-:S06]  /*2e40*/  IMAD.WIDE R78, R79, 0x4, R40 ;  /* 0x000000044f4e7825 */ /* 0x020fcc00078e0228 */
[----:B------:R-:W2:Y:S01]  /*2e50*/  LDG.E R79, [R78.64] ;  /* 0x000000044e4f7981 */ /* 0x000ea2000c1e1900 */
[----:B------:R-:W-:Y:S01]  /*2e60*/  IMAD.MOV.U32 R51, RZ, RZ, R35 ;  /* 0x000000ffff337224 */ /* 0x000fe200078e0023 */
[----:B------:R-:W-:Y:S02]  /*2e70*/  F2FP.PACK_AB R55, RZ, R55 ;  /* 0x00000037ff37723e */ /* 0x000fe400000000ff */
        /* <DEDUP_REMOVED lines=13> */
.L_x_4659:
[----:B------:R-:W-:Y:S05]  /*2f50*/  BSYNC B0 ;  /* 0x0000000000007941 */ /* 0x000fea0003800000 */
.L_x_4658:
        /* <DEDUP_REMOVED lines=8> */
.L_x_4655:
        /* <DEDUP_REMOVED lines=33> */
.L_x_4665:
[----:B------:R-:W-:Y:S05]  /*31f0*/  BSYNC B0 ;  /* 0x0000000000007941 */ /* 0x000fea0003800000 */
.L_x_4664:
        /* <DEDUP_REMOVED lines=25> */
.L_x_4666:
[----:B------:R-:W-:Y:S05]  /*3390*/  EXIT ;  /* 0x000000000000794d */ /* 0x000fea0003800000 */
.L_x_4668:
        /* <DEDUP_REMOVED lines=14> */
.L_x_8914:


//--------------------- .text._Z25selective_scan_fwd_kernelI32Selective_Scan_fwd_kernel_traitsILi32ELi4ELi1ELb0ELb1ELb1ELb0ELb1EN3c104HalfEfS2_EEv13SSMParamsBase --------------------------
	.section	.text._Z25selective_scan_fwd_kernelI32Selective_Scan_fwd_kernel_traitsILi32ELi4ELi1ELb0ELb1ELb1ELb0ELb1EN3c104HalfEfS2_EEv13SSMParamsBase,"ax",@progbits
	.sectioninfo	@"SHI_REGISTERS=91"
	.align	128
        .global         _Z25selective_scan_fwd_kernelI32Selective_Scan_fwd_kernel_traitsILi32ELi4ELi1ELb0ELb1ELb1ELb0ELb1EN3c104HalfEfS2_EEv13SSMParamsBase
        .type           _Z25selective_scan_fwd_kernelI32Selective_Scan_fwd_kernel_traitsILi32ELi4ELi1ELb0ELb1ELb1ELb0ELb1EN3c104HalfEfS2_EEv13SSMParamsBase,@function
        .size           _Z25selective_scan_fwd_kernelI32Selective_Scan_fwd_kernel_traitsILi32ELi4ELi1ELb0ELb1ELb1ELb0ELb1EN3c104HalfEfS2_EEv13SSMParamsBase,(.L_x_8915 - _Z25selective_scan_fwd_kernelI32Selective_Scan_fwd_kernel_traitsILi32ELi4ELi1ELb0ELb1ELb1ELb0ELb1EN3c104HalfEfS2_EEv13SSMParamsBase)
        .other          _Z25selective_scan_fwd_kernelI32Selective_Scan_fwd_kernel_traitsILi32ELi4ELi1ELb0ELb1ELb1ELb0ELb1EN3c104HalfEfS2_EEv13SSMParamsBase,@"STO_CUDA_ENTRY STV_DEFAULT"
_Z25selective_scan_fwd_kernelI32Selective_Scan_fwd_kernel_traitsILi32ELi4ELi1ELb0ELb1ELb1ELb0ELb1EN3c104HalfEfS2_EEv13SSMParamsBase:
.text._Z25selective_scan_fwd_kernelI32Selective_Scan_fwd_kernel_traitsILi32ELi4ELi1ELb0ELb1ELb1ELb0ELb1EN3c104HalfEfS2_EEv13SSMParamsBase:
        /* <DEDUP_REMOVED lines=35> */
.L_x_4669:
        /* <DEDUP_REMOVED lines=26> */
.L_x_4670:
        /* <DEDUP_REMOVED lines=11> */
.L_x_4671:
        /* <DEDUP_REMOVED lines=178> */
.L_x_4672:
        /* <DEDUP_REMOVED lines=18> */
.L_x_4673:
        /* <DEDUP_REMOVED lines=18> */
.L_x_4694:
        /* <DEDUP_REMOVED lines=98> */
.L_x_4675:
[----:B------:R-:W-:Y:S05]  /*1800*/  BSYNC B0 ;  /* 0x0000000000007941 */ /* 0x000fea0003800000 */
.L_x_4674:
        /* <DEDUP_REMOVED lines=39> */
.L_x_4677:
[----:B------:R-:W-:Y:S05]  /*1a80*/  BSYNC B0 ;  /* 0x0000000000007941 */ /* 0x000fea0003800000 */
.L_x_4676:
        /* <DEDUP_REMOVED lines=33> */
.L_x_4679:
[----:B------:R-:W-:Y:S05]  /*1ca0*/  BSYNC B0 ;  /* 0x0000000000007941 */ /* 0x000fea0003800000 */
.L_x_4678:
        /* <DEDUP_REMOVED lines=33> */
.L_x_4681:
[----:B------:R-:W-:Y:S05]  /*1ec0*/  BSYNC B0 ;  /* 0x0000000000007941 */ /* 0x000fea0003800000 */
.L_x_4680:
        /* <DEDUP_REMOVED lines=17> */
.L_x_4690:
        /* <DEDUP_REMOVED lines=106> */
.L_x_4684:
        /* <DEDUP_REMOVED lines=12> */
.L_x_4683:
[-C--:B--23--:R-:W-:Y:S01]  /*2740*/  FFMA.FTZ R52, R80, R78.reuse, R79 ;  /* 0x0000004e50347223 */ /* 0x08cfe2000001004f */
[C---:B------:R-:W-:Y:S01]  /*2750*/  ISETP.GE.AND P0, PT, R6.reuse, 0x1, PT ;  /* 0x000000010600780c */ /* 0x040fe20003f06270 */
[----:B------:R-:W-:Y:S01]  /*2760*/  FMUL.FTZ R54, R81, R78 ;  /* 0x0000004e51367220 */ /* 0x000fe20000410000 */
[C---:B------:R-:W-:Y:S01]  /*2770*/  ISETP.GE.AND P1, PT, R6.reuse, 0x10, PT ;  /* 0x000000100600780c */ /* 0x040fe20003f26270 */
[C---:B------:R-:W-:Y:S01]  /*2780*/  FFMA.FTZ R52, R85.reuse, R52, R84 ;  /* 0x0000003455347223 */ /* 0x040fe20000010054 */
        /* <DEDUP_REMOVED lines=67> */
.L_x_4687:
        /* <DEDUP_REMOVED lines=32> */
.L_x_4688:
[----:B------:R0:W5:Y:S02]  /*2dc0*/  LDG.E R83, [R46.64] ;  /* 0x000000042e537981 */ /* 0x000164000c1e1900 */
.L_x_4689:
[----:B-----5:R-:W-:-:S06]  /*2dd0*/  IMAD.WIDE R82, R83, 0x4, R40 ;  /* 0x0000000453527825 */ /* 0x020fcc00078e0228 */
[----:B------:R-:W2:Y:S01]  /*2de0*/  LDG.E R83, [R82.64] ;  /* 0x0000000452537981 */ /* 0x000ea2000c1e1900 */
[----:B------:R-:W-:Y:S01]  /*2df0*/  IMAD R66, R66, c[0x0][0x240], RZ ;  /* 0x0000900042427a24 */ /* 0x000fe200078e02ff */
[----:B------:R-:W-:-:S03]  /*2e00*/  F2FP.PACK_AB R55, RZ, R55 ;  /* 0x00000037ff37723e */ /* 0x000fc600000000ff */
        /* <DEDUP_REMOVED lines=10> */
[----:B------:R1:W-:Y:S04]  /*2eb0*/  STG.E.U16 [R50.64], R55 ;  /* 0x0000003732007986 */ /* 0x0003e8000c101504 */
.L_x_4686:
[----:B------:R-:W-:Y:S05]  /*2ec0*/  BSYNC B0 ;  /* 0x0000000000007941 */ /* 0x000fea0003800000 */
.L_x_4685:
        /* <DEDUP_REMOVED lines=8> */
.L_x_4682:
        /* <DEDUP_REMOVED lines=31> */
.L_x_4692:
[----:B------:R-:W-:Y:S05]  /*3140*/  BSYNC B0 ;  /* 0x0000000000007941 */ /* 0x000fea0003800000 */
.L_x_4691:
        /* <DEDUP_REMOVED lines=26> */
.L_x_4693:
[----:B------:R-:W-:Y:S05]  /*32f0*/  EXIT ;  /* 0x000000000000794d */ /* 0x000fea0003800000 */
.L_x_4695:
        /* <DEDUP_REMOVED lines=16> */
.L_x_8915:


//--------------------- .text._Z25selective_scan_fwd_kernelI32Selective_Scan_fwd_kernel_traitsILi32ELi4ELi1ELb0ELb1ELb1ELb1ELb0EN3c104HalfEfS2_EEv13SSMParamsBase --------------------------
	.section	.text._Z25selective_scan_fwd_kernelI32Selective_Scan_fwd_kernel_traitsILi32ELi4ELi1ELb0ELb1ELb1ELb1ELb0EN3c104HalfEfS2_EEv13SSMParamsBase,"ax",@progbits
	.sectioninfo	@"SHI_REGISTERS=87"
	.align	128
        .global         _Z25selective_scan_fwd_kernelI32Selective_Scan_fwd_kernel_traitsILi32ELi4ELi1ELb0ELb1ELb1ELb1ELb0EN3c104HalfEfS2_EEv13SSMParamsBase
        .type           _Z25selective_scan_fwd_kernelI32Selective_Scan_fwd_kernel_traitsILi32ELi4ELi1ELb0ELb1ELb1ELb1ELb0EN3c104HalfEfS2_EEv13SSMParamsBase,@function
        .size           _Z25selective_scan_fwd_kernelI32Selective_Scan_fwd_kernel_traitsILi32ELi4ELi1ELb0ELb1ELb1ELb1ELb0EN3c104HalfEfS2_EEv13SSMParamsBase,(.L_x_8916 - _Z25selective_scan_fwd_kernelI32Selective_Scan_fwd_kernel_traitsILi32ELi4ELi1ELb0ELb1ELb1ELb1ELb0EN3c104HalfEfS2_EEv13SSMParamsBase)
        .other          _Z25selective_scan_fwd_kernelI32Selective_Scan_fwd_kernel_traitsILi32ELi4ELi1ELb0ELb1ELb1ELb1ELb0EN3c104HalfEfS2_EEv13SSMParamsBase,@"STO_CUDA_ENTRY STV_DEFAULT"
_Z25selective_scan_fwd_kernelI32Selective_Scan_fwd_kernel_traitsILi32ELi4ELi1ELb0ELb1ELb1ELb1ELb0EN3c104HalfEfS2_EEv13SSMParamsBase:
.text._Z25selective_scan_fwd_kernelI32Selective_Scan_fwd_kernel_traitsILi32ELi4ELi1ELb0ELb1ELb1ELb1ELb0EN3c104HalfEfS2_EEv13SSMParamsBase:
        /* <DEDUP_REMOVED lines=34> */
.L_x_4696:
        /* <DEDUP_REMOVED lines=27> */
.L_x_4697:
        /* <DEDUP_REMOVED lines=11> */
.L_x_4698:
        /* <DEDUP_REMOVED lines=174> */
.L_x_4699:
        /* <DEDUP_REMOVED lines=18> */
.L_x_4700:
        /* <DEDUP_REMOVED lines=18> */
.L_x_4723:
        /* <DEDUP_REMOVED lines=98> */
.L_x_4702:
[----:B------:R-:W-:Y:S05]  /*17c0*/  BSYNC B0 ;  /* 0x0000000000007941 */ /* 0x000fea0003800000 */
.L_x_4701:
        /* <DEDUP_REMOVED lines=39> */
.L_x_4704:
[----:B------:R-:W-:Y:S05]  /*1a40*/  BSYNC B0 ;  /* 0x0000000000007941 */ /* 0x000fea0003800000 */
.L_x_4703:
        /* <DEDUP_REMOVED lines=33> */
.L_x_4706:
[----:B------:R-:W-:Y:S05]  /*1c60*/  BSYNC B0 ;  /* 0x0000000000007941 */ /* 0x000fea0003800000 */
.L_x_4705:
        /* <DEDUP_REMOVED lines=33> */
.L_x_4708:
[----:B------:R-:W-:Y:S05]  /*1e80*/  BSYNC B0 ;  /* 0x0000000000007941 */ /* 0x000fea0003800000 */
.L_x_4707:
        /* <DEDUP_REMOVED lines=12> */
[----:B------:R-:W-:Y:S01]  /*1f50*/  FMUL.FTZ R69, R69, R59 ;  /* 0x0000003b45457220 */ /* 0x000fe20000410000 */
[----:B------:R-:W-:Y:S01]  /*1f60*/  MOV R65, RZ ;  /* 0x000000ff00417202 */ /* 0x000fe20000000f00 */
[----:B------:R-:W-:Y:S02]  /*1f70*/  FMUL.FTZ R68, R68, R61 ;  /* 0x0000003d44447220 */ /* 0x000fe40000410000 */
[----:B------:R-:W-:Y:S02]  /*1f80*/  FMUL.FTZ R67, R67, R60 ;  /* 0x0000003c43437220 */ /* 0x000fe40000410000 */
[----:B------:R-:W-:Y:S02]  /*1f90*/  FMUL.FTZ R66, R51, R62 ;  /* 0x0000003e33427220 */ /* 0x000fe40000410000 */
.L_x_4717:
[----:B------:R-:W-:Y:S01]  /*1fa0*/  SHF.R.S32.HI R64, RZ, 0x1f, R65 ;  /* 0x0000001fff407819 */ /* 0x000fe20000011441 */
[----:B01----:R-:W-:Y:S01]  /*1fb0*/  IMAD.WIDE.U32 R50, R65, c[0x0][0x1b0], R48 ;  /* 0x00006c0041327a25 */ /* 0x003fe200078e0030 */
[----:B------:R-:W-:Y:S02]  /*1fc0*/  PRMT R63, RZ, 0x7610, R63 ;  /* 0x00007610ff3f7816 */ /* 0x000fe4000000003f */
[----:B------:R-:W-:Y:S01]  /*1fd0*/  PRMT R73, RZ, 0x7610, R73 ;  /* 0x00007610ff497816 */ /* 0x000fe20000000049 */
[----:B------:R-:W-:Y:S01]  /*1fe0*/  IMAD R10, R64, c[0x0][0x1b0], RZ ;  /* 0x00006c00400a7a24 */ /* 0x000fe200078e02ff */
[----:B------:R-:W-:-:S02]  /*1ff0*/  LEA R70, P0, R50, R24, 0x1 ;  /* 0x0000001832467211 */ /* 0x000fc400078008ff */
        /* <DEDUP_REMOVED lines=102> */
.L_x_4711:
        /* <DEDUP_REMOVED lines=12> */
.L_x_4710:
[-C--:B---34-:R-:W-:Y:S01]  /*2720*/  FFMA.FTZ R52, R76, R74.reuse, R75 ;  /* 0x0000004a4c347223 */ /* 0x098fe2000001004b */
        /* <DEDUP_REMOVED lines=71> */
.L_x_4714:
        /* <DEDUP_REMOVED lines=32> */
.L_x_4715:
[----:B------:R0:W5:Y:S02]  /*2da0*/  LDG.E R79, [R46.64] ;  /* 0x000000042e4f7981 */ /* 0x000164000c1e1900 */
.L_x_4716:
        /* <DEDUP_REMOVED lines=15> */
.L_x_4713:
[----:B------:R-:W-:Y:S05]  /*2ea0*/  BSYNC B0 ;  /* 0x0000000000007941 */ /* 0x000fea0003800000 */
.L_x_4712:
        /* <DEDUP_REMOVED lines=8> */
.L_x_4709:
        /* <DEDUP_REMOVED lines=49> */
.L_x_4719:
[----:B------:R-:W-:Y:S05]  /*3240*/  BSYNC B0 ;  /* 0x0000000000007941 */ /* 0x000fea0003800000 */
.L_x_4718:
        /* <DEDUP_REMOVED lines=91> */
.L_x_4721:
[----:B------:R-:W-:Y:S05]  /*3800*/  BSYNC B0 ;  /* 0x0000000000007941 */ /* 0x000fea0003800000 */
.L_x_4720:
        /* <DEDUP_REMOVED lines=24> */
.L_x_4722:
[----:B------:R-:W-:Y:S05]  /*3990*/  EXIT ;  /* 0x000000000000794d */ /* 0x000fea0003800000 */
.L_x_4724:
        /* <DEDUP_REMOVED lines=14> */
.L_x_8916:


//--------------------- .text._Z25selective_scan_fwd_kernelI32Selective_Scan_fwd_kernel_traitsILi32ELi4ELi1ELb0ELb1ELb1ELb1ELb1EN3c104HalfEfS2_EEv13SSMParamsBase --------------------------
	.section	.text._Z25selective_scan_fwd_kernelI32Selective_Scan_fwd_kernel_traitsILi32ELi4ELi1ELb0ELb1ELb1ELb1ELb1EN3c104HalfEfS2_EEv13SSMParamsBase,"ax",@progbits
	.sectioninfo	@"SHI_REGISTERS=90"
	.align	128
        .global         _Z25selective_scan_fwd_kernelI32Selective_Scan_fwd_kernel_traitsILi32ELi4ELi1ELb0ELb1ELb1ELb1ELb1EN3c104HalfEfS2_EEv13SSMParamsBase
        .type           _Z25selective_scan_fwd_kernelI32Selective_Scan_fwd_kernel_traitsILi32ELi4ELi1ELb0ELb1ELb1ELb1ELb1EN3c104HalfEfS2_EEv13SSMParamsBase,@function
        .size           _Z25selective_scan_fwd_kernelI32Selective_Scan_fwd_kernel_traitsILi32ELi4ELi1ELb0ELb1ELb1ELb1ELb1EN3c104HalfEfS2_EEv13SSMParamsBase,(.L_x_8917 - _Z25selective_scan_fwd_kernelI32Selective_Scan_fwd_kernel_traitsILi32ELi4ELi1ELb0ELb1ELb1ELb1ELb1EN3c104HalfEfS2_EEv13SSMParamsBase)
        .other          _Z25selective_scan_fwd_kernelI32Selective_Scan_fwd_kernel_traitsILi32ELi4ELi1ELb0ELb1ELb1ELb1ELb1EN3c104HalfEfS2_EEv13SSMParamsBase,@"STO_CUDA_ENTRY STV_DEFAULT"
_Z25selective_scan_fwd_kernelI32Selective_Scan_fwd_kernel_traitsILi32ELi4ELi1ELb0ELb1ELb1ELb1ELb1EN3c104HalfEfS2_EEv13SSMParamsBase:
.text._Z25selective_scan_fwd_kernelI32Selective_Scan_fwd_kernel_traitsILi32ELi4ELi1ELb0ELb1ELb1ELb1ELb1EN3c104HalfEfS2_EEv13SSMParamsBase:
        /* <DEDUP_REMOVED lines=35> */
.L_x_4725:
        /* <DEDUP_REMOVED lines=29> */
.L_x_4726:
        /* <DEDUP_REMOVED lines=11> */
.L_x_4727:
        /* <DEDUP_REMOVED lines=178> */
.L_x_4728:
        /* <DEDUP_REMOVED lines=18> */
.L_x_4729:
        /* <DEDUP_REMOVED lines=18> */
.L_x_4752:
        /* <DEDUP_REMOVED lines=98> */
.L_x_4731:
[----:B------:R-:W-:Y:S05]  /*1830*/  BSYNC B0 ;  /* 0x0000000000007941 */ /* 0x000fea0003800000 */
.L_x_4730:
        /* <DEDUP_REMOVED lines=39> */
.L_x_4733:
[----:B------:R-:W-:Y:S05]  /*1ab0*/  BSYNC B0 ;  /* 0x0000000000007941 */ /* 0x000fea0003800000 */
.L_x_4732:
        /* <DEDUP_REMOVED lines=33> */
.L_x_4735:
[----:B------:R-:W-:Y:S05]  /*1cd0*/  BSYNC B0 ;  /* 0x0000000000007941 */ /* 0x000fea0003800000 */
.L_x_4734:
        /* <DEDUP_REMOVED lines=33> */
.L_x_4737:
[----:B------:R-:W-:Y:S05]  /*1ef0*/  BSYNC B0 ;  /* 0x0000000000007941 */ /* 0x000fea0003800000 */
.L_x_4736:
        /* <DEDUP_REMOVED lines=17> */
.L_x_4746:
        /* <DEDUP_REMOVED lines=110> */
.L_x_4740:
        /* <DEDUP_REMOVED lines=14> */
.L_x_4739:
        /* <DEDUP_REMOVED lines=74> */
.L_x_4743:
        /* <DEDUP_REMOVED lines=32> */
.L_x_4744:
[----:B------:R0:W5:Y:S02]  /*2e70*/  LDG.E R81, [R46.64] ;  /* 0x000000042e517981 */ /* 0x000164000c1e1900 */
.L_x_4745:
        /* <DEDUP_REMOVED lines=17> */
.L_x_4742:
[----:B------:R-:W-:Y:S05]  /*2f90*/  BSYNC B0 ;  /* 0x0000000000007941 */ /* 0x000fea0003800000 */
.L_x_4741:
        /* <DEDUP_REMOVED lines=8> */
.L_x_4738:
        /* <DEDUP_REMOVED lines=48> */
.L_x_4748:
[----:B------:R-:W-:Y:S05]  /*3320*/  BSYNC B0 ;  /* 0x0000000000007941 */ /* 0x000fea0003800000 */
.L_x_4747:
        /* <DEDUP_REMOVED lines=91> */
.L_x_4750:
[----:B------:R-:W-:Y:S05]  /*38e0*/  BSYNC B0 ;  /* 0x0000000000007941 */ /* 0x000fea0003800000 */
.L_x_4749:
        /* <DEDUP_REMOVED lines=23> */
.L_x_4751:
[----:B------:R-:W-:Y:S05]  /*3a60*/  EXIT ;  /* 0x000000000000794d */ /* 0x000fea0003800000 */
.L_x_4753:
        /* <DEDUP_REMOVED lines=9> */
.L_x_8917:


//--------------------- .text._Z25selective_scan_fwd_kernelI32Selective_Scan_fwd_kernel_traitsILi32ELi4ELi1ELb1ELb1ELb1ELb0ELb0EN3c104HalfEfS2_EEv13SSMParamsBase --------------------------
	.section	.text._Z25selective_scan_fwd_kernelI32Selective_Scan_fwd_kernel_traitsILi32ELi4ELi1ELb1ELb1ELb1ELb0ELb0EN3c104HalfEfS2_EEv13SSMParamsBase,"ax",@progbits
	.sectioninfo	@"SHI_REGISTERS=80"
	.align	128
        .global         _Z25selective_scan_fwd_kernelI32Selective_Scan_fwd_kernel_traitsILi32ELi4ELi1ELb1ELb1ELb1ELb0ELb0EN3c104HalfEfS2_EEv13SSMParamsBase
        .type           _Z25selective_scan_fwd_kernelI32Selective_Scan_fwd_kernel_traitsILi32ELi4ELi1ELb1ELb1ELb1ELb0ELb0EN3c104HalfEfS2_EEv13SSMParamsBase,@function
        .size           _Z25selective_scan_fwd_kernelI32Selective_Scan_fwd_kernel_traitsILi32ELi4ELi1ELb1ELb1ELb1ELb0ELb0EN3c104HalfEfS2_EEv13SSMParamsBase,(.L_x_8918 - _Z25selective_scan_fwd_kernelI32Selective_Scan_fwd_kernel_traitsILi32ELi4ELi1ELb1ELb1ELb1ELb0ELb0EN3c104HalfEfS2_EEv13SSMParamsBase)
        .other          _Z25selective_scan_fwd_kernelI32Selective_Scan_fwd_kernel_traitsILi32ELi4ELi1ELb1ELb1ELb1ELb0ELb0EN3c104HalfEfS2_EEv13SSMParamsBase,@"STO_CUDA_ENTRY STV_DEFAULT"
_Z25selective_scan_fwd_kernelI32Selective_Scan_fwd_kernel_traitsILi32ELi4ELi1ELb1ELb1ELb1ELb0ELb0EN3c104HalfEfS2_EEv13SSMParamsBase:
.text._Z25selective_scan_fwd_kernelI32Selective_Scan_fwd_kernel_traitsILi32ELi4ELi1ELb1ELb1ELb1ELb0ELb0EN3c104HalfEfS2_EEv13SSMParamsBase:
        /* <DEDUP_REMOVED lines=34> */
.L_x_4754:
        /* <DEDUP_REMOVED lines=27> */
.L_x_4755:
        /* <DEDUP_REMOVED lines=11> */
.L_x_4756:
        /* <DEDUP_REMOVED lines=107> */
[----:B------:R-:W-:Y:S01]  /*0b30*/  ISETP.NE.AND.EX P1, PT, RZ, c[0x0][0x2e4], PT, P1 ;  /* 0x0000b900ff007a0c */ /* 0x000fe20003f25310 */
[----:B------:R-:W-:-:S02]  /*0b40*/  HFMA2.MMA R14, -RZ, RZ, 0, 0 ;  /* 0x00000000ff0e7435 */ /* 0x000fc400000001ff */
[----:B------:R-:W-:Y:S02]  /*0b50*/  IMAD.IADD R11, R11, 0x1, R21 ;  /* 0x000000010b0b7824 */ /* 0x000fe400078e0215 */
        /* <DEDUP_REMOVED lines=64> */
.L_x_4757:
        /* <DEDUP_REMOVED lines=18> */
.L_x_4758:
        /* <DEDUP_REMOVED lines=13> */
.L_x_4777:
        /* <DEDUP_REMOVED lines=78> */
.L_x_4760:
[----:B------:R-:W-:Y:S05]  /*1630*/  BSYNC B0 ;  /* 0x0000000000007941 */ /* 0x000fea0003800000 */
.L_x_4759:
        /* <DEDUP_REMOVED lines=33> */
.L_x_4762:
[----:B------:R-:W-:Y:S05]  /*1850*/  BSYNC B0 ;  /* 0x0000000000007941 */ /* 0x000fea0003800000 */
.L_x_4761:
        /* <DEDUP_REMOVED lines=33> */
.L_x_4764:
[----:B------:R-:W-:Y:S05]  /*1a70*/  BSYNC B0 ;  /* 0x0000000000007941 */ /* 0x000fea0003800000 */
.L_x_4763:
        /* <DEDUP_REMOVED lines=33> */
.L_x_4766:
[----:B------:R-:W-:Y:S05]  /*1c90*/  BSYNC B0 ;  /* 0x0000000000007941 */ /* 0x000fea0003800000 */
.L_x_4765:
        /* <DEDUP_REMOVED lines=21> */
.L_x_4775:
        /* <DEDUP_REMOVED lines=85> */
.L_x_4769:
        /* <DEDUP_REMOVED lines=12> */
.L_x_4768:
        /* <DEDUP_REMOVED lines=39> */
[----:B------:R-:W-:Y:S04]  /*2670*/  @!P2 STS.64 [0x210], R32 ;  /* 0x00021020ff00a388 */ /* 0x000fe80000000a00 */
        /* <DEDUP_REMOVED lines=32> */
.L_x_4772:
        /* <DEDUP_REMOVED lines=32> */
.L_x_4773:
[----:B------:R0:W5:Y:S02]  /*2a80*/  LDG.E R75, [R34.64] ;  /* 0x00000004224b7981 */ /* 0x000164000c1e1900 */
.L_x_4774:
        /* <DEDUP_REMOVED lines=15> */
.L_x_4771:
[----:B------:R-:W-:Y:S05]  /*2b80*/  BSYNC B0 ;  /* 0x0000000000007941 */ /* 0x000fea0003800000 */
.L_x_4770:
[----:B------:R-:W-:Y:S01]  /*2b90*/  IADD3 R54, R54, 0x1, RZ ;  /* 0x0000000136367810 */ /* 0x000fe20007ffe0ff */
[----:B------:R-:W-:Y:S02]  /*2ba0*/  FFMA.FTZ R60, R65, R71, R60 ;  /* 0x00000047413c7223 */ /* 0x000fe4000001003c */
[----:B------:R-:W-:Y:S01]  /*2bb0*/  FFMA.FTZ R59, R66, R72, R59 ;  /* 0x00000048423b7223 */ /* 0x000fe2000001003b */
[----:B------:R-:W-:Y:S01]  /*2bc0*/  ISETP.GE.AND P0, PT, R54, c[0x0][0x16c], PT ;  /* 0x00005b0036007a0c */ /* 0x000fe20003f06270 */
[----:B------:R-:W-:Y:S02]  /*2bd0*/  FFMA.FTZ R52, R67, R73, R52 ;  /* 0x0000004943347223 */ /* 0x000fe40000010034 */
[----:B------:R-:W-:-:S10]  /*2be0*/  FFMA.FTZ R51, R70, R68, R51 ;  /* 0x0000004446337223 */ /* 0x000fd40000010033 */
[----:B------:R-:W-:Y:S05]  /*2bf0*/  @!P0 BRA `(.L_x_4775) ;  /* 0xfffff1f000008947 */ /* 0x000fea000383ffff */
.L_x_4767:
        /* <DEDUP_REMOVED lines=28> */
.L_x_4776:
[----:B------:R-:W-:Y:S05]  /*2dc0*/  EXIT ;  /* 0x000000000000794d */ /* 0x000fea0003800000 */
.L_x_4778:
        /* <DEDUP_REMOVED lines=11> */
.L_x_8918:


//--------------------- .text._Z25selective_scan_fwd_kernelI32Selective_Scan_fwd_kernel_traitsILi32ELi4ELi1ELb1ELb1ELb1ELb0ELb1EN3c104HalfEfS2_EEv13SSMParamsBase --------------------------
	.section	.text._Z25selective_scan_fwd_kernelI32Selective_Scan_fwd_kernel_traitsILi32ELi4ELi1ELb1ELb1ELb1ELb0ELb1EN3c104HalfEfS2_EEv13SSMParamsBase,"ax",@progbits
	.sectioninfo	@"SHI_REGISTERS=91"
	.align	128
        .global         _Z25selective_scan_fwd_kernelI32Selective_Scan_fwd_kernel_traitsILi32ELi4ELi1ELb1ELb1ELb1ELb0ELb1EN3c104HalfEfS2_EEv13SSMParamsBase
        .type           _Z25selective_scan_fwd_kernelI32Selective_Scan_fwd_kernel_traitsILi32ELi4ELi1ELb1ELb1ELb1ELb0ELb1EN3c104HalfEfS2_EEv13SSMParamsBase,@function
        .size           _Z25selective_scan_fwd_kernelI32Selective_Scan_fwd_kernel_traitsILi32ELi4ELi1ELb1ELb1ELb1ELb0ELb1EN3c104HalfEfS2_EEv13SSMParamsBase,(.L_x_8919 - _Z25selective_scan_fwd_kernelI32Selective_Scan_fwd_kernel_traitsILi32ELi4ELi1ELb1ELb1ELb1ELb0ELb1EN3c104HalfEfS2_EEv13SSMParamsBase)
        .other          _Z25selective_scan_fwd_kernelI32Selective_Scan_fwd_kernel_traitsILi32ELi4ELi1ELb1ELb1ELb1ELb0ELb1EN3c104HalfEfS2_EEv13SSMParamsBase,@"STO_CUDA_ENTRY STV_DEFAULT"
_Z25selective_scan_fwd_kernelI32Selective_Scan_fwd_kernel_traitsILi32ELi4ELi1ELb1ELb1ELb1ELb0ELb1EN3c104HalfEfS2_EEv13SSMParamsBase:
.text._Z25selective_scan_fwd_kernelI32Selective_Scan_fwd_kernel_traitsILi32ELi4ELi1ELb1ELb1ELb1ELb0ELb1EN3c104HalfEfS2_EEv13SSMParamsBase:
        /* <DEDUP_REMOVED lines=35> */
.L_x_4779:
        /* <DEDUP_REMOVED lines=26> */
.L_x_4780:
        /* <DEDUP_REMOVED lines=11> */
.L_x_4781:
        /* <DEDUP_REMOVED lines=178> */
.L_x_4782:
        /* <DEDUP_REMOVED lines=18> */
.L_x_4783:
        /* <DEDUP_REMOVED lines=18> */
.L_x_4804:
        /* <DEDUP_REMOVED lines=98> */
.L_x_4785:
[----:B------:R-:W-:Y:S05]  /*1800*/  BSYNC B0 ;  /* 0x0000000000007941 */ /* 0x000fea0003800000 */
.L_x_4784:
        /* <DEDUP_REMOVED lines=39> */
.L_x_4787:
[----:B------:R-:W-:Y:S05]  /*1a80*/  BSYNC B0 ;  /* 0x0000000000007941 */ /* 0x000fea0003800000 */
.L_x_4786:
        /* <DEDUP_REMOVED lines=33> */
.L_x_4789:
[----:B------:R-:W-:Y:S05]  /*1ca0*/  BSYNC B0 ;  /* 0x0000000000007941 */ /* 0x000fea0003800000 */
.L_x_4788:
        /* <DEDUP_REMOVED lines=33> */
.L_x_4791:
[----:B------:R-:W-:Y:S05]  /*1ec0*/  BSYNC B0 ;  /* 0x0000000000007941 */ /* 0x000fea0003800000 */
.L_x_4790:
        /* <DEDUP_REMOVED lines=17> */
.L_x_4800:
        /* <DEDUP_REMOVED lines=106> */
.L_x_4794:
        /* <DEDUP_REMOVED lines=12> */
.L_x_4793:
        /* <DEDUP_REMOVED lines=72> */
.L_x_4797:
        /* <DEDUP_REMOVED lines=32> */
.L_x_4798:
[----:B------:R0:W5:Y:S02]  /*2dc0*/  LDG.E R83, [R46.64] ;  /* 0x000000042e537981 */ /* 0x000164000c1e1900 */
.L_x_4799:
        /* <DEDUP_REMOVED lines=15> */
.L_x_4796:
[----:B------:R-:W-:Y:S05]  /*2ec0*/  BSYNC B0 ;  /* 0x0000000000007941 */ /* 0x000fea0003800000 */
.L_x_4795:
        /* <DEDUP_REMOVED lines=8> */
.L_x_4792:
        /* <DEDUP_REMOVED lines=31> */
.L_x_4802:
[----:B------:R-:W-:Y:S05]  /*3140*/  BSYNC B0 ;  /* 0x0000000000007941 */ /* 0x000fea0003800000 */
.L_x_4801:
        /* <DEDUP_REMOVED lines=26> */
.L_x_4803:
[----:B------:R-:W-:Y:S05]  /*32f0*/  EXIT ;  /* 0x000000000000794d */ /* 0x000fea0003800000 */
.L_x_4805:
        /* <DEDUP_REMOVED lines=16> */
.L_x_8919:


//--------------------- .text._Z25selective_scan_fwd_kernelI32Selective_Scan_fwd_kernel_traitsILi32ELi4ELi1ELb1ELb1ELb1ELb1ELb0EN3c104HalfEfS2_EEv13SSMParamsBase --------------------------
	.section	.text._Z25selective_scan_fwd_kernelI32Selective_Scan_fwd_kernel_traitsILi32ELi4ELi1ELb1ELb1ELb1ELb1ELb0EN3c104HalfEfS2_EEv13SSMParamsBase,"ax",@progbits
	.sectioninfo	@"SHI_REGISTERS=84"
	.align	128
        .global         _Z25selective_scan_fwd_kernelI32Selective_Scan_fwd_kernel_traitsILi32ELi4ELi1ELb1ELb1ELb1ELb1ELb0EN3c104HalfEfS2_EEv13SSMParamsBase
        .type           _Z25selective_scan_fwd_kernelI32Selective_Scan_fwd_kernel_traitsILi32ELi4ELi1ELb1ELb1ELb1ELb1ELb0EN3c104HalfEfS2_EEv13SSMParamsBase,@function
        .size           _Z25selective_scan_fwd_kernelI32Selective_Scan_fwd_kernel_traitsILi32ELi4ELi1ELb1ELb1ELb1ELb1ELb0EN3c104HalfEfS2_EEv13SSMParamsBase,(.L_x_8920 - _Z25selective_scan_fwd_kernelI32Selective_Scan_fwd_kernel_traitsILi32ELi4ELi1ELb1ELb1ELb1ELb1ELb0EN3c104HalfEfS2_EEv13SSMParamsBase)
        .other          _Z25selective_scan_fwd_kernelI32Selective_Scan_fwd_kernel_traitsILi32ELi4ELi1ELb1ELb1ELb1ELb1ELb0EN3c104HalfEfS2_EEv13SSMParamsBase,@"STO_CUDA_ENTRY STV_DEFAULT"
_Z25selective_scan_fwd_kernelI32Selective_Scan_fwd_kernel_traitsILi32ELi4ELi1ELb1ELb1ELb1ELb1ELb0EN3c104HalfEfS2_EEv13SSMParamsBase:
.text._Z25selective_scan_fwd_kernelI32Selective_Scan_fwd_kernel_traitsILi32ELi4ELi1ELb1ELb1ELb1ELb1ELb0EN3c104HalfEfS2_EEv13SSMParamsBase:
        /* <DEDUP_REMOVED lines=34> */
.L_x_4806:
        /* <DEDUP_REMOVED lines=27> */
.L_x_4807:
        /* <DEDUP_REMOVED lines=11> */
.L_x_4808:
        /* <DEDUP_REMOVED lines=65> */
[C---:B------:R-:W-:Y:S02]  /*0890*/  IMAD R13, R3.reuse, c[0x0][0x1e0], RZ ;  /* 0x00007800030d7a24 */ /* 0x040fe400078e02ff */
[C---:B------:R-:W-:Y:S02]  /*08a0*/  IMAD R17, R0.reuse, c[0x0][0x1a4], R15 ;  /* 0x0000690000117a24 */ /* 0x040fe400078e020f */
[----:B------:R-:W-:Y:S01]  /*08b0*/  @!P4 IMAD.MOV R12, RZ, RZ, -R12 ;  /* 0x000000ffff0cc224 */ /* 0x000fe200078e0a0c */
[----:B------:R-:W-:Y:S01]  /*08c0*/  @!P2 LOP3.LUT R12, RZ, c[0x0][0x174], RZ, 0x33, !PT ;  /* 0x00005d00ff0caa12 */ /* 0x000fe200078e33ff */
[----:B------:R-:W-:Y:S02]  /*08d0*/  IMAD R15, R3, c[0x0][0x1f0], RZ ;  /* 0x00007c00030f7a24 */ /* 0x000fe400078e02ff */
[----:B------:R-:W-:Y:S01]  /*08e0*/  IMAD.WIDE.U32 R8, R0, c[0x0][0x1a0], RZ ;  /* 0x0000680000087a25 */ /* 0x000fe200078e00ff */
[----:B------:R-:W-:-:S03]  /*08f0*/  SHF.R.S32.HI R2, RZ, 0x1f, R12 ;  /* 0x0000001fff027819 */ /* 0x000fc6000001140c */
[----:B------:R-:W-:-:S04]  /*0900*/  IMAD.WIDE.U32 R4, R0, c[0x0][0x1e0], RZ ;  /* 0x0000780000047a25 */ /* 0x000fc800078e00ff */
[C---:B------:R-:W-:Y:S02]  /*0910*/  IMAD R13, R0.reuse, c[0x0][0x1e4], R13 ;  /* 0x00007900000d7a24 */ /* 0x040fe400078e020d */
[----:B------:R-:W-:Y:S01]  /*0920*/  IMAD.WIDE.U32 R6, R0, c[0x0][0x1f0], RZ ;  /* 0x00007c0000067a25 */ /* 0x000fe200078e00ff */
[----:B------:R-:W-:-:S03]  /*0930*/  IADD3 R9, R9, R17, RZ ;  /* 0x0000001109097210 */ /* 0x000fc60007ffe0ff */
[----:B------:R-:W-:Y:S01]  /*0940*/  IMAD R15, R0, c[0x0][0x1f4], R15 ;  /* 0x00007d00000f7a24 */ /* 0x000fe200078e020f */
[----:B------:R-:W-:Y:S01]  /*0950*/  IADD3 R5, R5, R13, RZ ;  /* 0x0000000d05057210 */ /* 0x000fe20007ffe0ff */
[----:B------:R-:W-:Y:S02]  /*0960*/  IMAD R13, R2, c[0x0][0x1b8], RZ ;  /* 0x00006e00020d7a24 */ /* 0x000fe400078e02ff */
[C---:B------:R-:W-:Y:S01]  /*0970*/  IMAD R16, R54.reuse, c[0x0][0x1f8], RZ ;  /* 0x00007e0036107a24 */ /* 0x040fe200078e02ff */
[----:B------:R-:W-:Y:S01]  /*0980*/  IADD3 R7, R7, R15, RZ ;  /* 0x0000000f07077210 */ /* 0x000fe20007ffe0ff */
[----:B------:R-:W-:Y:S02]  /*0990*/  IMAD R14, R54, c[0x0][0x1e8], RZ ;  /* 0x00007a00360e7a24 */ /* 0x000fe400078e02ff */
[----:B------:R-:W-:-:S04]  /*09a0*/  IMAD.WIDE.U32 R8, R12, c[0x0][0x1b8], R8 ;  /* 0x00006e000c087a25 */ /* 0x000fc800078e0008 */
[----:B------:R-:W-:Y:S02]  /*09b0*/  IMAD R13, R12, c[0x0][0x1bc], R13 ;  /* 0x00006f000c0d7a24 */ /* 0x000fe400078e020d */
[C---:B------:R-:W-:Y:S02]  /*09c0*/  IMAD R27, R55.reuse, c[0x0][0x1fc], R16 ;  /* 0x00007f00371b7a24 */ /* 0x040fe400078e0210 */
[C---:B------:R-:W-:Y:S01]  /*09d0*/  IMAD.WIDE.U32 R6, R55.reuse, c[0x0][0x1f8], R6 ;  /* 0x00007e0037067a25 */ /* 0x040fe200078e0006 */
[----:B------:R-:W-:Y:S01]  /*09e0*/  HFMA2.MMA R31, -RZ, RZ, 0, 0 ;  /* 0x00000000ff1f7435 */ /* 0x000fe200000001ff */
[----:B------:R-:W-:Y:S02]  /*09f0*/  LEA R28, P3, R8, c[0x0][0x258], 0x1 ;  /* 0x00009600081c7a11 */ /* 0x000fe400078608ff */
        /* <DEDUP_REMOVED lines=13> */
[----:B------:R-:W-:Y:S02]  /*0ad0*/  ISETP.NE.U32.AND P2, PT, RZ, c[0x0][0x2c8], PT ;  /* 0x0000b200ff007a0c */ /* 0x000fe40003f45070 */
[----:B------:R-:W-:Y:S02]  /*0ae0*/  ISETP.NE.U32.AND P1, PT, RZ, c[0x0][0x2e0], PT ;  /* 0x0000b800ff007a0c */ /* 0x000fe40003f25070 */
[----:B------:R-:W-:Y:S01]  /*0af0*/  ISETP.NE.AND.EX P3, PT, RZ, c[0x0][0x2dc], PT, P3 ;  /* 0x0000b700ff007a0c */ /* 0x000fe20003f65330 */
[----:B0-----:R-:W-:Y:S01]  /*0b00*/  IMAD.WIDE.U32 R10, R0, c[0x0][0x1c0], RZ ;  /* 0x00007000000a7a25 */ /* 0x001fe200078e00ff */
[----:B------:R-:W-:-:S03]  /*0b10*/  ISETP.NE.AND.EX P2, PT, RZ, c[0x0][0x2cc], PT, P2 ;  /* 0x0000b300ff007a0c */ /* 0x000fc60003f45320 */
[----:B------:R-:W-:Y:S01]  /*0b20*/  IMAD R19, R0, c[0x0][0x1c4], R19 ;  /* 0x0000710000137a24 */ /* 0x000fe200078e0213 */
[----:B------:R-:W-:Y:S01]  /*0b30*/  ISETP.NE.AND.EX P1, PT, RZ, c[0x0][0x2e4], PT, P1 ;  /* 0x0000b900ff007a0c */ /* 0x000fe20003f25310 */
[----:B------:R-:W-:Y:S02]  /*0b40*/  IMAD R15, R2, c[0x0][0x1d8], RZ ;  /* 0x00007600020f7a24 */ /* 0x000fe400078e02ff */
[----:B------:R-:W-:Y:S01]  /*0b50*/  IMAD.IADD R11, R11, 0x1, R19 ;  /* 0x000000010b0b7824 */ /* 0x000fe200078e0213 */
[----:B------:R-:W-:Y:S01]  /*0b60*/  HFMA2.MMA R8, -RZ, RZ, 0, 0 ;  /* 0x00000000ff087435 */ /* 0x000fe200000001ff */
[C---:B------:R-:W-:Y:S02]  /*0b70*/  IMAD R15, R12.reuse, c[0x0][0x1dc], R15 ;  /* 0x000077000c0f7a24 */ /* 0x040fe400078e020f */
        /* <DEDUP_REMOVED lines=62> */
.L_x_4809:
        /* <DEDUP_REMOVED lines=18> */
.L_x_4810:
        /* <DEDUP_REMOVED lines=13> */
.L_x_4829:
        /* <DEDUP_REMOVED lines=20> */
[----:B------:R-:W-:Y:S01]  /*1290*/  ULDC.U8 UR6, c[0x0][0x188] ;  /* 0x0000620000067ab9 */ /* 0x000fe20000000000 */
[----:B------:R-:W-:Y:S01]  /*12a0*/  MOV R52, c[0x0][0x16c] ;  /* 0x00005b0000347a02 */ /* 0x000fe20000000f00 */
[----:B------:R-:W-:Y:S03]  /*12b0*/  BSSY B0, `(.L_x_4811) ;  /* 0x000003a000007945 */ /* 0x000fe60003800000 */
[----:B------:R-:W-:Y:S01]  /*12c0*/  ISETP.GE.AND P4, PT, R52, 0x1, PT ;  /* 0x000000013400780c */ /* 0x000fe20003f86270 */
[----:B--2---:R-:W-:Y:S01]  /*12d0*/  IMAD.MOV.U32 R0, RZ, RZ, R48 ;  /* 0x000000ffff007224 */ /* 0x004fe200078e0030 */
[----:B------:R-:W-:Y:S02]  /*12e0*/  SHF.R.U64 R51, R48, 0x10, R49 ;  /* 0x0000001030337819 */ /* 0x000fe40000001231 */
[----:B------:R-:W-:-:S02]  /*12f0*/  MOV R5, R49 ;  /* 0x0000003100057202 */ /* 0x000fc40000000f00 */
[----:B------:R-:W-:Y:S01]  /*1300*/  HADD2.F32 R0, -RZ, R0.H0_H0 ;  /* 0x20000000ff007230 */ /* 0x000fe20000004100 */
[----:B------:R-:W-:Y:S01]  /*1310*/  SHF.R.U32.HI R50, RZ, 0x10, R49 ;  /* 0x00000010ff327819 */ /* 0x000fe20000011631 */
[----:B------:R-:W-:Y:S01]  /*1320*/  HADD2.F32 R48, -RZ, R51.H0_H0 ;  /* 0x20000033ff307230 */ /* 0x000fe20000004100 */
[----:B------:R-:W-:Y:S01]  /*1330*/  MOV R49, R29 ;  /* 0x0000001d00317202 */ /* 0x000fe20000000f00 */
[----:B------:R-:W-:Y:S01]  /*1340*/  HADD2.F32 R64, -RZ, R5.H0_H0 ;  /* 0x20000005ff407230 */ /* 0x000fe20000004100 */
[--C-:B------:R-:W-:Y:S01]  /*1350*/  FADD.FTZ R66, R0, R31.reuse ;  /* 0x0000001f00427221 */ /* 0x100fe20000010000 */
[----:B------:R-:W-:Y:S01]  /*1360*/  HADD2.F32 R50, -RZ, R50.H0_H0 ;  /* 0x20000032ff327230 */ /* 0x000fe20000004100 */
[--C-:B------:R-:W-:Y:S02]  /*1370*/  FADD.FTZ R65, R48, R31.reuse ;  /* 0x0000001f30417221 */ /* 0x100fe40000010000 */
[--C-:B------:R-:W-:Y:S01]  /*1380*/  FADD.FTZ R64, R64, R31.reuse ;  /* 0x0000001f40407221 */ /* 0x100fe20000010000 */
[----:B------:R-:W-:Y:S01]  /*1390*/  FSETP.GTU.FTZ.AND P1, PT, R66, 20, PT ;  /* 0x41a000004200780b */ /* 0x000fe20003f3c000 */
[----:B------:R-:W-:Y:S01]  /*13a0*/  FADD.FTZ R63, R50, R31 ;  /* 0x0000001f323f7221 */ /* 0x000fe20000010000 */
[----:B------:R-:W-:Y:S01]  /*13b0*/  FSETP.GTU.FTZ.AND P2, PT, R65, 20, PT ;  /* 0x41a000004100780b */ /* 0x000fe20003f5c000 */
[----:B------:R-:W-:Y:S01]  /*13c0*/  IMAD.MOV.U32 R48, RZ, RZ, R32 ;  /* 0x000000ffff307224 */ /* 0x000fe200078e0020 */
[----:B------:R-:W-:-:S02]  /*13d0*/  ISETP.EQ.OR P1, PT, RZ, UR6, P1 ;  /* 0x00000006ff007c0c */ /* 0x000fc40008f22670 */
[----:B------:R-:W-:Y:S01]  /*13e0*/  FSETP.GTU.FTZ.AND P3, PT, R64, 20, PT ;  /* 0x41a000004000780b */ /* 0x000fe20003f7c000 */
[----:B------:R-:W-:Y:S01]  /*13f0*/  IMAD.WIDE R48, R7, 0x2, R48 ;  /* 0x0000000207307825 */ /* 0x000fe200078e0230 */
[----:B------:R-:W-:Y:S02]  /*1400*/  FSETP.GTU.FTZ.AND P0, PT, R63, 20, PT ;  /* 0x41a000003f00780b */ /* 0x000fe40003f1c000 */
[----:B------:R-:W-:Y:S01]  /*1410*/  ISETP.EQ.OR P2, PT, RZ, UR6, P2 ;  /* 0x00000006ff007c0c */ /* 0x000fe20009742670 */
[----:B------:R-:W-:Y:S01]  /*1420*/  IMAD.MOV.U32 R32, RZ, RZ, R48 ;  /* 0x000000ffff207224 */ /* 0x000fe200078e0030 */
        /* <DEDUP_REMOVED lines=34> */
.L_x_4812:
[----:B------:R-:W-:Y:S05]  /*1650*/  BSYNC B0 ;  /* 0x0000000000007941 */ /* 0x000fea0003800000 */
.L_x_4811:
        /* <DEDUP_REMOVED lines=33> */
.L_x_4814:
[----:B------:R-:W-:Y:S05]  /*1870*/  BSYNC B0 ;  /* 0x0000000000007941 */ /* 0x000fea0003800000 */
.L_x_4813:
        /* <DEDUP_REMOVED lines=33> */
.L_x_4816:
[----:B------:R-:W-:Y:S05]  /*1a90*/  BSYNC B0 ;  /* 0x0000000000007941 */ /* 0x000fea0003800000 */
.L_x_4815:
        /* <DEDUP_REMOVED lines=33> */
.L_x_4818:
[----:B------:R-:W-:Y:S05]  /*1cb0*/  BSYNC B0 ;  /* 0x0000000000007941 */ /* 0x000fea0003800000 */
.L_x_4817:
[----:B------:R-:W-:Y:S01]  /*1cc0*/  MOV R29, R49 ;  /* 0x00000031001d7202 */ /* 0x000fe20000000f00 */
[----:B-----5:R-:W-:Y:S01]  /*1cd0*/  IMAD.MOV.U32 R0, RZ, RZ, R2 ;  /* 0x000000ffff007224 */ /* 0x020fe200078e0002 */
[----:B------:R-:W-:Y:S01]  /*1ce0*/  MOV R49, R27 ;  /* 0x0000001b00317202 */ /* 0x000fe20000000f00 */
[----:B------:R-:W-:Y:S01]  /*1cf0*/  IMAD.MOV.U32 R48, RZ, RZ, R30 ;  /* 0x000000ffff307224 */ /* 0x000fe200078e001e */
[----:B------:R-:W-:Y:S01]  /*1d00*/  SHF.R.U64 R27, R2, 0x10, R3 ;  /* 0x00000010021b7819 */ /* 0x000fe20000001203 */
[----:B------:R-:W-:Y:S01]  /*1d10*/  BAR.SYNC.DEFER_BLOCKING 0x0 ;  /* 0x0000000000007b1d */ /* 0x000fe20000010000 */
[----:B------:R-:W-:Y:S01]  /*1d20*/  MOV R5, R3 ;  /* 0x0000000300057202 */ /* 0x000fe20000000f00 */
[----:B------:R-:W-:Y:S01]  /*1d30*/  IMAD.WIDE R48, R7, 0x2, R48 ;  /* 0x0000000207307825 */ /* 0x000fe200078e0230 */
[----:B------:R-:W-:Y:S01]  /*1d40*/  SHF.R.U32.HI R2, RZ, 0x10, R3 ;  /* 0x00000010ff027819 */ /* 0x000fe20000011603 */
[----:B------:R-:W-:Y:S02]  /*1d50*/  HADD2.F32 R61, -RZ, R0.H0_H0 ;  /* 0x20000000ff3d7230 */ /* 0x000fe40000004100 */
[----:B------:R-:W-:Y:S01]  /*1d60*/  HADD2.F32 R60, -RZ, R27.H0_H0 ;  /* 0x2000001bff3c7230 */ /* 0x000fe20000004100 */
[----:B------:R-:W-:Y:S01]  /*1d70*/  IMAD.MOV.U32 R30, RZ, RZ, R48 ;  /* 0x000000ffff1e7224 */ /* 0x000fe200078e0030 */
[----:B------:R-:W-:Y:S01]  /*1d80*/  HADD2.F32 R62, -RZ, R5.H0_H0 ;  /* 0x20000005ff3e7230 */ /* 0x000fe20000004100 */
[----:B------:R-:W-:Y:S01]  /*1d90*/  MOV R27, R49 ;  /* 0x00000031001b7202 */ /* 0x000fe20000000f00 */
[----:B------:R-:W-:Y:S01]  /*1da0*/  HADD2.F32 R58, -RZ, R2.H0_H0 ;  /* 0x20000002ff3a7230 */ /* 0x000fe20000004100 */
        /* <DEDUP_REMOVED lines=9> */
[----:B------:R-:W-:-:S05]  /*1e40*/  IMAD.MOV.U32 R59, RZ, RZ, RZ ;  /* 0x000000ffff3b7224 */ /* 0x000fca00078e00ff */
.L_x_4827:
[----:B------:R-:W-:Y:S01]  /*1e50*/  SHF.R.S32.HI R57, RZ, 0x1f, R59 ;  /* 0x0000001fff397819 */ /* 0x000fe2000001143b */
[----:B01----:R-:W-:Y:S01]  /*1e60*/  IMAD.MOV.U32 R49, RZ, RZ, R15 ;  /* 0x000000ffff317224 */ /* 0x003fe200078e000f */
[----:B------:R-:W-:-:S03]  /*1e70*/  MOV R48, R42 ;  /* 0x0000002a00307202 */ /* 0x000fc60000000f00 */
[----:B------:R-:W-:Y:S02]  /*1e80*/  IMAD R4, R57, c[0x0][0x198], RZ ;  /* 0x0000660039047a24 */ /* 0x000fe400078e02ff */
[----:B------:R-:W-:-:S04]  /*1e90*/  IMAD.WIDE.U32 R48, R59, c[0x0][0x198], R48 ;  /* 0x000066003b307a25 */ /* 0x000fc800078e0030 */
[----:B------:R-:W-:Y:S01]  /*1ea0*/  IMAD R51, R59, c[0x0][0x19c], R4 ;  /* 0x000067003b337a24 */ /* 0x000fe200078e0204 */
[----:B------:R-:W-:Y:S01]  /*1eb0*/  LEA R52, P0, R48, c[0x0][0x250], 0x2 ;  /* 0x0000940030347a11 */ /* 0x000fe200078010ff */
[----:B------:R-:W-:-:S03]  /*1ec0*/  IMAD R4, R57, c[0x0][0x1b0], RZ ;  /* 0x00006c0039047a24 */ /* 0x000fc600078e02ff */
[----:B------:R-:W-:Y:S01]  /*1ed0*/  IADD3 R49, R49, R51, RZ ;  /* 0x0000003331317210 */ /* 0x000fe20007ffe0ff */
[----:B------:R-:W-:Y:S02]  /*1ee0*/  IMAD R71, R59, c[0x0][0x1b4], R4 ;  /* 0x00006d003b477a24 */ /* 0x000fe400078e0204 */
[----:B------:R-:W-:Y:S01]  /*1ef0*/  IMAD R4, R57, c[0x0][0x1d0], RZ ;  /* 0x0000740039047a24 */ /* 0x000fe200078e02ff */
[----:B------:R-:W-:Y:S01]  /*1f00*/  LEA.HI.X R53, R48, c[0x0][0x254], R49, 0x2, P0 ;  /* 0x0000950030357a11 */ /* 0x000fe200000f1431 */
[----:B------:R-:W-:Y:S01]  /*1f10*/  IMAD.WIDE.U32 R50, R59, c[0x0][0x1b0], RZ ;  /* 0x00006c003b327a25 */ /* 0x000fe200078e00ff */
[----:B------:R-:W-:-:S03]  /*1f20*/  SHF.L.U32 R6, R18, 0x3, RZ ;  /* 0x0000000312067819 */ /* 0x000fc600000006ff */
[C---:B------:R-:W-:Y:S01]  /*1f30*/  IMAD.WIDE.U32 R48, R59.reuse, c[0x0][0x1d0], RZ ;  /* 0x000074003b307a25 */ /* 0x040fe200078e00ff */
[----:B------:R-:W-:Y:S01]  /*1f40*/  LEA R69, P0, R50, R28, 0x1 ;  /* 0x0000001c32457211 */ /* 0x000fe200078008ff */
[----:B------:R0:W2:Y:S02]  /*1f50*/  LDG.E R67, [R52.64] ;  /* 0x0000000434437981 */ /* 0x0000a4000c1e1900 */
[----:B------:R-:W-:Y:S01]  /*1f60*/  IMAD R73, R59, c[0x0][0x1d4], R4 ;  /* 0x000075003b497a24 */ /* 0x000fe200078e0204 */
[----:B------:R-:W-:Y:S01]  /*1f70*/  SHF.L.U64.HI R4, R18, 0x3, R9 ;  /* 0x0000000312047819 */ /* 0x000fe20000010209 */
[----:B------:R-:W-:Y:S01]  /*1f80*/  IMAD.IADD R71, R51, 0x1, R71 ;  /* 0x0000000133477824 */ /* 0x000fe200078e0247 */
[----:B------:R-:W-:Y:S01]  /*1f90*/  LEA R51, P1, R48, R26, 0x1 ;  /* 0x0000001a30337211 */ /* 0x000fe200078208ff */
[----:B------:R-:W-:-:S03]  /*1fa0*/  IMAD.IADD R49, R49, 0x1, R73 ;  /* 0x0000000131317824 */ /* 0x000fc600078e0249 */
[----:B------:R-:W-:Y:S02]  /*1fb0*/  LEA.HI.X R71, R50, R25, R71, 0x1, P0 ;  /* 0x0000001932477211 */ /* 0x000fe400000f0c47 */
[-C--:B------:R-:W-:Y:S02]  /*1fc0*/  IADD3 R50, P0, R69, R6.reuse, RZ ;  /* 0x0000000645327210 */ /* 0x080fe40007f1e0ff */
[----:B------:R-:W-:Y:S02]  /*1fd0*/  LEA.HI.X R49, R48, R23, R49, 0x1, P1 ;  /* 0x0000001730317211 */ /* 0x000fe400008f0c31 */
[----:B0-----:R-:W-:Y:S02]  /*1fe0*/  IADD3 R52, P1, R51, R6, RZ ;  /* 0x0000000633347210 */ /* 0x001fe40007f3e0ff */
[----:B------:R-:W-:-:S03]  /*1ff0*/  IADD3.X R51, R71, R4, RZ, P0, !PT ;  /* 0x0000000447337210 */ /* 0x000fc600007fe4ff */
[----:B------:R-:W-:-:S03]  /*2000*/  IMAD.X R53, R49, 0x1, R4, P1 ;  /* 0x0000000131357824 */ /* 0x000fc600008e0604 */
        /* <DEDUP_REMOVED lines=15> */
[----:B---3--:R-:W-:-:S07]  /*2100*/  HADD2.F32 R72, -RZ, R50.H0_H0 ;  /* 0x20000032ff487230 */ /* 0x008fce0000004100 */
[----:B------:R-:W3:Y:S01]  /*2110*/  MUFU.EX2 R76, R76 ;  /* 0x0000004c004c7308 */ /* 0x000ee20000000800 */
[----:B------:R-:W-:Y:S02]  /*2120*/  HADD2.F32 R69, -RZ, R50.H1_H1 ;  /* 0x30000032ff457230 */ /* 0x000fe40000004100 */
[--C-:B------:R-:W-:Y:S01]  /*2130*/  HADD2.F32 R73, -RZ, R51.reuse.H0_H0 ;  /* 0x20000033ff497230 */ /* 0x100fe20000004100 */
[----:B------:R-:W-:Y:S01]  /*2140*/  FMUL.FTZ R72, R61, R72 ;  /* 0x000000483d487220 */ /* 0x000fe20000410000 */
[----:B------:R-:W-:Y:S01]  /*2150*/  HADD2.F32 R51, -RZ, R51.H1_H1 ;  /* 0x30000033ff337230 */ /* 0x000fe20000004100 */
[----:B------:R-:W-:Y:S01]  /*2160*/  FMUL.FTZ R77, R60, R69 ;  /* 0x000000453c4d7220 */ /* 0x000fe20000410000 */
[--C-:B----4-:R-:W-:Y:S01]  /*2170*/  HADD2.F32 R68, -RZ, R52.reuse.H0_H0 ;  /* 0x20000034ff447230 */ /* 0x110fe20000004100 */
[----:B------:R4:W1:Y:S01]  /*2180*/  MUFU.EX2 R50, R78 ;  /* 0x0000004e00327308 */ /* 0x0008620000000800 */
[----:B------:R-:W-:Y:S01]  /*2190*/  HADD2.F32 R67, -RZ, R52.H1_H1 ;  /* 0x30000034ff437230 */ /* 0x000fe20000004100 */
        /* <DEDUP_REMOVED lines=32> */
.L_x_4821:
        /* <DEDUP_REMOVED lines=12> */
.L_x_4820:
[-C--:B------:R-:W-:Y:S01]  /*2460*/  FFMA.FTZ R50, R76, R74.reuse, R77 ;  /* 0x0000004a4c327223 */ /* 0x080fe2000001004d */
        /* <DEDUP_REMOVED lines=71> */
.L_x_4824:
        /* <DEDUP_REMOVED lines=31> */
.L_x_4825:
[----:B------:R0:W5:Y:S02]  /*2ad0*/  LDG.E R73, [R46.64] ;  /* 0x000000042e497981 */ /* 0x000164000c1e1900 */
.L_x_4826:
[----:B-----5:R-:W-:-:S06]  /*2ae0*/  IMAD.WIDE R72, R73, 0x4, R40 ;  /* 0x0000000449487825 */ /* 0x020fcc00078e0228 */
[----:B------:R-:W2:Y:S01]  /*2af0*/  LDG.E R73, [R72.64] ;  /* 0x0000000448497981 */ /* 0x000ea2000c1e1900 */
[----:B------:R-:W-:Y:S02]  /*2b00*/  F2FP.PACK_AB R53, RZ, R53 ;  /* 0x00000035ff35723e */ /* 0x000fe400000000ff */
        /* <DEDUP_REMOVED lines=12> */
.L_x_4823:
[----:B------:R-:W-:Y:S05]  /*2bd0*/  BSYNC B0 ;  /* 0x0000000000007941 */ /* 0x000fea0003800000 */
.L_x_4822:
[----:B------:R-:W-:Y:S01]  /*2be0*/  IADD3 R59, R59, 0x1, RZ ;  /* 0x000000013b3b7810 */ /* 0x000fe20007ffe0ff */
[----:B------:R-:W-:Y:S02]  /*2bf0*/  FFMA.FTZ R5, R68, R76, R5 ;  /* 0x0000004c44057223 */ /* 0x000fe40000010005 */
[----:B------:R-:W-:Y:S01]  /*2c00*/  FFMA.FTZ R2, R67, R74, R2 ;  /* 0x0000004a43027223 */ /* 0x000fe20000010002 */
[----:B------:R-:W-:Y:S01]  /*2c10*/  ISETP.GE.AND P0, PT, R59, c[0x0][0x16c], PT ;  /* 0x00005b003b007a0c */ /* 0x000fe20003f06270 */
[----:B------:R-:W-:Y:S02]  /*2c20*/  FFMA.FTZ R3, R70, R75, R3 ;  /* 0x0000004b46037223 */ /* 0x000fe40000010003 */
[----:B------:R-:W-:-:S10]  /*2c30*/  FFMA.FTZ R0, R71, R69, R0 ;  /* 0x0000004547007223 */ /* 0x000fd40000010000 */
[----:B------:R-:W-:Y:S05]  /*2c40*/  @!P0 BRA `(.L_x_4827) ;  /* 0xfffff20000008947 */ /* 0x000fea000383ffff */
.L_x_4819:
        /* <DEDUP_REMOVED lines=40> */
[----:B------:R-:W-:Y:S01]  /*2ed0*/  IMAD.IADD R22, R7, 0x1, R22 ;  /* 0x0000000107167824 */ /* 0x000fe200078e0216 */
[----:B------:R-:W-:Y:S01]  /*2ee0*/  IADD3 R49, R49, R57, RZ ;  /* 0x0000003931317210 */ /* 0x000fe20007ffe0ff */
[----:B------:R-:W-:-:S04]  /*2ef0*/  IMAD R53, R55, c[0x0][0x22c], R60 ;  /* 0x00008b0037357a24 */ /* 0x000fc800078e023c */
[----:B------:R-:W-:-:S04]  /*2f00*/  IMAD.WIDE.U32 R48, R55, c[0x0][0x228], R48 ;  /* 0x00008a0037307a25 */ /* 0x000fc800078e0030 */
[----:B------:R-:W-:Y:S01]  /*2f10*/  IMAD.IADD R53, R49, 0x1, R53 ;  /* 0x0000000131357824 */ /* 0x000fe200078e0235 */
        /* <DEDUP_REMOVED lines=29> */
[----:B------:R-:W-:Y:S01]  /*30f0*/  FMUL.FTZ R62, R62, R5 ;  /* 0x000000053e3e7220 */ /* 0x000fe20000410000 */
[----:B------:R-:W-:Y:S01]  /*3100*/  MOV R5, R23 ;  /* 0x0000001700057202 */ /* 0x000fe20000000f00 */
[----:B--2---:R-:W-:-:S04]  /*3110*/  FMUL.FTZ R49, R64, R51 ;  /* 0x0000003340317220 */ /* 0x004fc80000410000 */
[----:B------:R-:W-:Y:S01]  /*3120*/  FMUL.FTZ R3, R49, R2 ;  /* 0x0000000231037220 */ /* 0x000fe20000410000 */
[----:B------:R-:W-:Y:S01]  /*3130*/  IADD3.X R49, R53, R4, RZ, P0, !PT ;  /* 0x0000000435317210 */ /* 0x000fe200007fe4ff */
[----:B------:R-:W-:Y:S01]  /*3140*/  IMAD.MOV.U32 R2, RZ, RZ, R28 ;  /* 0x000000ffff027224 */ /* 0x000fe200078e001c */
        /* <DEDUP_REMOVED lines=16> */
.L_x_4828:
[----:B------:R-:W-:Y:S05]  /*3250*/  EXIT ;  /* 0x000000000000794d */ /* 0x000fea0003800000 */
.L_x_4830:
        /* <DEDUP_REMOVED lines=10> */
.L_x_8920:


//--------------------- .text._Z25selective_scan_fwd_kernelI32Selective_Scan_fwd_kernel_traitsILi32ELi4ELi1ELb1ELb1ELb1ELb1ELb1EN3c104HalfEfS2_EEv13SSMParamsBase --------------------------
	.section	.text._Z25selective_scan_fwd_kernelI32Selective_Scan_fwd_kernel_traitsILi32ELi4ELi1ELb1ELb1ELb1ELb1ELb1EN3c104HalfEfS2_EEv13SSMParamsBase,"ax",@progbits
	.sectioninfo	@"SHI_REGISTERS=90"
	.align	128
        .global         _Z25selective_scan_fwd_kernelI32Selective_Scan_fwd_kernel_traitsILi32ELi4ELi1ELb1ELb1ELb1ELb1ELb1EN3c104HalfEfS2_EEv13SSMParamsBase
        .type           _Z25selective_scan_fwd_kernelI32Selective_Scan_fwd_kernel_traitsILi32ELi4ELi1ELb1ELb1ELb1ELb1ELb1EN3c104HalfEfS2_EEv13SSMParamsBase,@function
        .size           _Z25selective_scan_fwd_kernelI32Selective_Scan_fwd_kernel_traitsILi32ELi4ELi1ELb1ELb1ELb1ELb1ELb1EN3c104HalfEfS2_EEv13SSMParamsBase,(.L_x_8921 - _Z25selective_scan_fwd_kernelI32Selective_Scan_fwd_kernel_traitsILi32ELi4ELi1ELb1ELb1ELb1ELb1ELb1EN3c104HalfEfS2_EEv13SSMParamsBase)
        .other          _Z25selective_scan_fwd_kernelI32Selective_Scan_fwd_kernel_traitsILi32ELi4ELi1ELb1ELb1ELb1ELb1ELb1EN3c104HalfEfS2_EEv13SSMParamsBase,@"STO_CUDA_ENTRY STV_DEFAULT"
_Z25selective_scan_fwd_kernelI32Selective_Scan_fwd_kernel_traitsILi32ELi4ELi1ELb1ELb1ELb1ELb1ELb1EN3c104HalfEfS2_EEv13SSMParamsBase:
.text._Z25selective_scan_fwd_kernelI32Selective_Scan_fwd_kernel_traitsILi32ELi4ELi1ELb1ELb1ELb1ELb1ELb1EN3c104HalfEfS2_EEv13SSMParamsBase:
        /* <DEDUP_REMOVED lines=35> */
.L_x_4831:
        /* <DEDUP_REMOVED lines=29> */
.L_x_4832:
        /* <DEDUP_REMOVED lines=11> */
.L_x_4833:
        /* <DEDUP_REMOVED lines=178> */
.L_x_4834:
        /* <DEDUP_REMOVED lines=18> */
.L_x_4835:
        /* <DEDUP_REMOVED lines=18> */
.L_x_4858:
        /* <DEDUP_REMOVED lines=98> */
.L_x_4837:
[----:B------:R-:W-:Y:S05]  /*1830*/  BSYNC B0 ;  /* 0x0000000000007941 */ /* 0x000fea0003800000 */
.L_x_4836:
        /* <DEDUP_REMOVED lines=39> */
.L_x_4839:
[----:B------:R-:W-:Y:S05]  /*1ab0*/  BSYNC B0 ;  /* 0x0000000000007941 */ /* 0x000fea0003800000 */
.L_x_4838:
        /* <DEDUP_REMOVED lines=33> */
.L_x_4841:
[----:B------:R-:W-:Y:S05]  /*1cd0*/  BSYNC B0 ;  /* 0x0000000000007941 */ /* 0x000fea0003800000 */
.L_x_4840:
        /* <DEDUP_REMOVED lines=33> */
.L_x_4843:
[----:B------:R-:W-:Y:S05]  /*1ef0*/  BSYNC B0 ;  /* 0x0000000000007941 */ /* 0x000fea0003800000 */
.L_x_4842:
        /* <DEDUP_REMOVED lines=17> */
.L_x_4852:
        /* <DEDUP_REMOVED lines=110> */
.L_x_4846:
        /* <DEDUP_REMOVED lines=14> */
.L_x_4845:
        /* <DEDUP_REMOVED lines=74> */
.L_x_4849:
        /* <DEDUP_REMOVED lines=32> */
.L_x_4850:
[----:B------:R0:W5:Y:S02]  /*2e70*/  LDG.E R81, [R46.64] ;  /* 0x000000042e517981 */ /* 0x000164000c1e1900 */
.L_x_4851:
        /* <DEDUP_REMOVED lines=17> */
.L_x_4848:
[----:B------:R-:W-:Y:S05]  /*2f90*/  BSYNC B0 ;  /* 0x0000000000007941 */ /* 0x000fea0003800000 */
.L_x_4847:
        /* <DEDUP_REMOVED lines=8> */
.L_x_4844:
        /* <DEDUP_REMOVED lines=48> */
.L_x_4854:
[----:B------:R-:W-:Y:S05]  /*3320*/  BSYNC B0 ;  /* 0x0000000000007941 */ /* 0x000fea0003800000 */
.L_x_4853:
        /* <DEDUP_REMOVED lines=91> */
.L_x_4856:
[----:B------:R-:W-:Y:S05]  /*38e0*/  BSYNC B0 ;  /* 0x0000000000007941 */ /* 0x000fea0003800000 */
.L_x_4855:
        /* <DEDUP_REMOVED lines=23> */
.L_x_4857:
[----:B------:R-:W-:Y:S05]  /*3a60*/  EXIT ;  /* 0x000000000000794d */ /* 0x000fea0003800000 */
.L_x_4859:
        /* <DEDUP_REMOVED lines=9> */
.L_x_8921:


//--------------------- .text._Z25selective_scan_fwd_kernelI32Selective_Scan_fwd_kernel_traitsILi64ELi16ELi1ELb0ELb1ELb1ELb0ELb0EN3c104HalfEfS2_EEv13SSMParamsBase --------------------------
	.section	.text._Z25selective_scan_fwd_kernelI32Selective_Scan_fwd_kernel_traitsILi64ELi16ELi1ELb0ELb1ELb1ELb0ELb0EN3c104HalfEfS2_EEv13SSMParamsBase,"ax",@progbits
	.sectioninfo	@"SHI_REGISTERS=168"
	.align	128
        .global         _Z25selective_scan_fwd_kernelI32Selective_Scan_fwd_kernel_traitsILi64ELi16ELi1ELb0ELb1ELb1ELb0ELb0EN3c104HalfEfS2_EEv13SSMParamsBase
        .type           _Z25selective_scan_fwd_kernelI32Selective_Scan_fwd_kernel_traitsILi64ELi16ELi1ELb0ELb1ELb1ELb0ELb0EN3c104HalfEfS2_EEv13SSMParamsBase,@function
        .size           _Z25selective_scan_fwd_kernelI32Selective_Scan_fwd_kernel_traitsILi64ELi16ELi1ELb0ELb1ELb1ELb0ELb0EN3c104HalfEfS2_EEv13SSMParamsBase,(.L_x_8922 - _Z25selective_scan_fwd_kernelI32Selective_Scan_fwd_kernel_traitsILi64ELi16ELi1ELb0ELb1ELb1ELb0ELb0EN3c104HalfEfS2_EEv13SSMParamsBase)
        .other          _Z25selective_scan_fwd_kernelI32Selective_Scan_fwd_kernel_traitsILi64ELi16ELi1ELb0ELb1ELb1ELb0ELb0EN3c104HalfEfS2_EEv13SSMParamsBase,@"STO_CUDA_ENTRY STV_DEFAULT"
_Z25selective_scan_fwd_kernelI32Selective_Scan_fwd_kernel_traitsILi64ELi16ELi1ELb0ELb1ELb1ELb0ELb0EN3c104HalfEfS2_EEv13SSMParamsBase:
.text._Z25selective_scan_fwd_kernelI32Selective_Scan_fwd_kernel_traitsILi64ELi16ELi1ELb0ELb1ELb1ELb0ELb0EN3c104HalfEfS2_EEv13SSMParamsBase:
        /* <DEDUP_REMOVED lines=35> */
.L_x_4860:
        /* <DEDUP_REMOVED lines=27> */
.L_x_4861:
        /* <DEDUP_REMOVED lines=11> */
.L_x_4862:
        /* <DEDUP_REMOVED lines=168> */
.L_x_4863:
        /* <DEDUP_REMOVED lines=18> */
.L_x_4864:
[----:B------:R-:W-:-:S13]  /*1030*/  ISETP.GE.AND P0, PT, R25, 0x1, PT ;  /* 0x000000011900780c */ /* 0x000fda0003f06270 */
[----:B------:R-:W-:Y:S05]  /*1040*/  @!P0 EXIT ;  /* 0x000000000000894d */ /* 0x000fea0003800000 */
[----:B------:R-:W0:Y:S01]  /*1050*/  S2R R26, SR_LANEID ;  /* 0x00000000001a7919 */ /* 0x000e220000000000 */
[----:B------:R-:W-:Y:S01]  /*1060*/  LEA R82, P0, R27, R82, 0x2 ;  /* 0x000000521b527211 */ /* 0x000fe200078010ff */
[----:B------:R-:W-:-:S03]  /*1070*/  IMAD.MOV.U32 R28, RZ, RZ, RZ ;  /* 0x000000ffff1c7224 */ /* 0x000fc600078e00ff */
[----:B------:R-:W-:Y:S01]  /*1080*/  LEA.HI.X R83, R27, R34, R30, 0x2, P0 ;  /* 0x000000221b537211 */ /* 0x000fe200000f141e */
[----:B------:R-:W-:Y:S02]  /*1090*/  IMAD.MOV.U32 R27, RZ, RZ, RZ ;  /* 0x000000ffff1b7224 */ /* 0x000fe400078e00ff */
.L_x_4911:
        /* <DEDUP_REMOVED lines=321> */
.L_x_4866:
[----:B---34-:R-:W-:Y:S05]  /*24b0*/  BSYNC B0 ;  /* 0x0000000000007941 */ /* 0x018fea0003800000 */
.L_x_4865:
        /* <DEDUP_REMOVED lines=37> */
.L_x_4868:
[----:B------:R-:W-:Y:S05]  /*2710*/  BSYNC B0 ;  /* 0x0000000000007941 */ /* 0x000fea0003800000 */
.L_x_4867:
        /* <DEDUP_REMOVED lines=37> */
.L_x_4870:
[----:B------:R-:W-:Y:S05]  /*2970*/  BSYNC B0 ;  /* 0x0000000000007941 */ /* 0x000fea0003800000 */
.L_x_4869:
        /* <DEDUP_REMOVED lines=37> */
.L_x_4872:
[----:B------:R-:W-:Y:S05]  /*2bd0*/  BSYNC B0 ;  /* 0x0000000000007941 */ /* 0x000fea0003800000 */
.L_x_4871:
        /* <DEDUP_REMOVED lines=37> */
.L_x_4874:
[----:B------:R-:W-:Y:S05]  /*2e30*/  BSYNC B0 ;  /* 0x0000000000007941 */ /* 0x000fea0003800000 */
.L_x_4873:
        /* <DEDUP_REMOVED lines=37> */
.L_x_4876:
[----:B------:R-:W-:Y:S05]  /*3090*/  BSYNC B0 ;  /* 0x0000000000007941 */ /* 0x000fea0003800000 */
.L_x_4875:
        /* <DEDUP_REMOVED lines=37> */
.L_x_4878:
[----:B------:R-:W-:Y:S05]  /*32f0*/  BSYNC B0 ;  /* 0x0000000000007941 */ /* 0x000fea0003800000 */
.L_x_4877:
        /* <DEDUP_REMOVED lines=37> */
.L_x_4880:
[----:B------:R-:W-:Y:S05]  /*3550*/  BSYNC B0 ;  /* 0x0000000000007941 */ /* 0x000fea0003800000 */
.L_x_4879:
        /* <DEDUP_REMOVED lines=37> */
.L_x_4882:
[----:B------:R-:W-:Y:S05]  /*37b0*/  BSYNC B0 ;  /* 0x0000000000007941 */ /* 0x000fea0003800000 */
.L_x_4881:
        /* <DEDUP_REMOVED lines=37> */
.L_x_4884:
[----:B------:R-:W-:Y:S05]  /*3a10*/  BSYNC B0 ;  /* 0x0000000000007941 */ /* 0x000fea0003800000 */
.L_x_4883:
        /* <DEDUP_REMOVED lines=39> */
.L_x_4886:
[----:B------:R-:W-:Y:S05]  /*3c90*/  BSYNC B0 ;  /* 0x0000000000007941 */ /* 0x000fea0003800000 */
.L_x_4885:
        /* <DEDUP_REMOVED lines=38> */
.L_x_4888:
[----:B------:R-:W-:Y:S05]  /*3f00*/  BSYNC B0 ;  /* 0x0000000000007941 */ /* 0x000fea0003800000 */
.L_x_4887:
        /* <DEDUP_REMOVED lines=42> */
.L_x_4890:
[----:B------:R-:W-:Y:S05]  /*41b0*/  BSYNC B0 ;  /* 0x0000000000007941 */ /* 0x000fea0003800000 */
.L_x_4889:
        /* <DEDUP_REMOVED lines=42> */
.L_x_4892:
[----:B------:R-:W-:Y:S05]  /*4460*/  BSYNC B0 ;  /* 0x0000000000007941 */ /* 0x000fea0003800000 */
.L_x_4891:
        /* <DEDUP_REMOVED lines=42> */
.L_x_4894:
[----:B------:R-:W-:Y:S05]  /*4710*/  BSYNC B0 ;  /* 0x0000000000007941 */ /* 0x000fea0003800000 */
.L_x_4893:
        /* <DEDUP_REMOVED lines=42> */
.L_x_4896:
[----:B------:R-:W-:Y:S05]  /*49c0*/  BSYNC B0 ;  /* 0x0000000000007941 */ /* 0x000fea0003800000 */
.L_x_4895:
        /* <DEDUP_REMOVED lines=30> */
.L_x_4907:
        /* <DEDUP_REMOVED lines=383> */
.L_x_4899:
        /* <DEDUP_REMOVED lines=12> */
.L_x_4898:
        /* <DEDUP_REMOVED lines=75> */
[----:B------:R-:W-:Y:S01]  /*6910*/  @P5 MOV R91, R89 ;  /* 0x00000059005b5202 */ /* 0x000fe20000000f00 */
        /* <DEDUP_REMOVED lines=8> */
.L_x_4901:
[----:B------:R-:W-:Y:S05]  /*69a0*/  BSYNC B0 ;  /* 0x0000000000007941 */ /* 0x000fea0003800000 */
.L_x_4900:
        /* <DEDUP_REMOVED lines=43> */
.L_x_4904:
        /* <DEDUP_REMOVED lines=32> */
.L_x_4905:
[----:B0-----:R0:W5:Y:S02]  /*6e60*/  LDG.E R89, [R82.64] ;  /* 0x0000000452597981 */ /* 0x001164000c1e1900 */
.L_x_4906:
        /* <DEDUP_REMOVED lines=14> */
[----:B------:R1:W-:Y:S04]  /*6f50*/  STG.E.U16 [R40.64], R91 ;  /* 0x0000005b28007986 */ /* 0x0003e8000c101504 */
.L_x_4903:
[----:B------:R-:W-:Y:S05]  /*6f60*/  BSYNC B0 ;  /* 0x0000000000007941 */ /* 0x000fea0003800000 */
.L_x_4902:
        /* <DEDUP_REMOVED lines=20> */
.L_x_4897:
        /* <DEDUP_REMOVED lines=75> */
.L_x_4909:
[----:B------:R-:W-:Y:S05]  /*7560*/  BSYNC B0 ;  /* 0x0000000000007941 */ /* 0x000fea0003800000 */
.L_x_4908:
        /* <DEDUP_REMOVED lines=65> */
.L_x_4910:
[----:B------:R-:W-:Y:S05]  /*7980*/  EXIT ;  /* 0x000000000000794d */ /* 0x000fea0003800000 */
.L_x_4912:
        /* <DEDUP_REMOVED lines=15> */
.L_x_8922:


//--------------------- .text._Z25selective_scan_fwd_kernelI32Selective_Scan_fwd_kernel_traitsILi64ELi16ELi1ELb0ELb1ELb1ELb0ELb1EN3c104HalfEfS2_EEv13SSMParamsBase --------------------------
	.section	.text._Z25selective_scan_fwd_kernelI32Selective_Scan_fwd_kernel_traitsILi64ELi16ELi1ELb0ELb1ELb1ELb0ELb1EN3c104HalfEfS2_EEv13SSMParamsBase,"ax",@progbits
	.sectioninfo	@"SHI_REGISTERS=168"
	.align	128
        .global         _Z25selective_scan_fwd_kernelI32Selective_Scan_fwd_kernel_traitsILi64ELi16ELi1ELb0ELb1ELb1ELb0ELb1EN3c104HalfEfS2_EEv13SSMParamsBase
        .type           _Z25selective_scan_fwd_kernelI32Selective_Scan_fwd_kernel_traitsILi64ELi16ELi1ELb0ELb1ELb1ELb0ELb1EN3c104HalfEfS2_EEv13SSMParamsBase,@function
        .size           _Z25selective_scan_fwd_kernelI32Selective_Scan_fwd_kernel_traitsILi64ELi16ELi1ELb0ELb1ELb1ELb0ELb1EN3c104HalfEfS2_EEv13SSMParamsBase,(.L_x_8923 - _Z25selective_scan_fwd_kernelI32Selective_Scan_fwd_kernel_traitsILi64ELi16ELi1ELb0ELb1ELb1ELb0ELb1EN3c104HalfEfS2_EEv13SSMParamsBase)
        .other          _Z25selective_scan_fwd_kernelI32Selective_Scan_fwd_kernel_traitsILi64ELi16ELi1ELb0ELb1ELb1ELb0ELb1EN3c104HalfEfS2_EEv13SSMParamsBase,@"STO_CUDA_ENTRY STV_DEFAULT"
_Z25selective_scan_fwd_kernelI32Selective_Scan_fwd_kernel_traitsILi64ELi16ELi1ELb0ELb1ELb1ELb0ELb1EN3c104HalfEfS2_EEv13SSMParamsBase:
.text._Z25selective_scan_fwd_kernelI32Selective_Scan_fwd_kernel_traitsILi64ELi16ELi1ELb0ELb1ELb1ELb0ELb1EN3c104HalfEfS2_EEv13SSMParamsBase:
        /* <DEDUP_REMOVED lines=35> */
.L_x_4913:
        /* <DEDUP_REMOVED lines=28> */
.L_x_4914:
        /* <DEDUP_REMOVED lines=11> */
.L_x_4915:
        /* <DEDUP_REMOVED lines=77> */
[----:B------:R-:W-:Y:S01]  /*0970*/  IMAD R12, R15, c[0x0][0x1f0], RZ ;  /* 0x00007c000f0c7a24 */ /* 0x000fe200078e02ff */
[----:B------:R-:W-:Y:S01]  /*0980*/  @!P3 IADD3 R13, -R13, RZ, RZ ;  /* 0x000000ff0d0db210 */ /* 0x000fe20007ffe1ff */
[----:B------:R-:W-:Y:S01]  /*0990*/  IMAD R14, R15, c[0x0][0x1c0], RZ ;  /* 0x000070000f0e7a24 */ /* 0x000fe200078e02ff */
[----:B------:R-:W-:Y:S01]  /*09a0*/  @!P2 LOP3.LUT R13, RZ, c[0x0][0x174], RZ, 0x33, !PT ;  /* 0x00005d00ff0daa12 */ /* 0x000fe200078e33ff */
[----:B------:R-:W-:Y:S02]  /*09b0*/  IMAD.IADD R9, R7, 0x1, R9 ;  /* 0x0000000107097824 */ /* 0x000fe400078e0209 */
[----:B------:R-:W-:Y:S02]  /*09c0*/  IMAD.IADD R5, R5, 0x1, R11 ;  /* 0x0000000105057824 */ /* 0x000fe400078e020b */
[----:B------:R-:W-:Y:S02]  /*09d0*/  IMAD.MOV.U32 R8, RZ, RZ, R6 ;  /* 0x000000ffff087224 */ /* 0x000fe400078e0006 */
[----:B------:R-:W-:-:S02]  /*09e0*/  IMAD R15, R163, c[0x0][0x1e8], RZ ;  /* 0x00007a00a30f7a24 */ /* 0x000fc400078e02ff */
        /* <DEDUP_REMOVED lines=34> */
[----:B------:R-:W-:Y:S01]  /*0c10*/  @P3 IMAD.MOV.U32 R159, RZ, RZ, c[0x0][0x2d8] ;  /* 0x0000b600ff9f3624 */ /* 0x000fe200078e00ff */
[----:B------:R-:W-:Y:S01]  /*0c20*/  LEA R78, P4, R6, c[0x0][0x260], 0x1 ;  /* 0x00009800064e7a11 */ /* 0x000fe200078808ff */
[----:B------:R-:W-:Y:S01]  /*0c30*/  IMAD.MOV.U32 R83, RZ, RZ, RZ ;  /* 0x000000ffff537224 */ /* 0x000fe200078e00ff */
[----:B------:R-:W-:Y:S01]  /*0c40*/  IADD3 R77, R7, R77, RZ ;  /* 0x0000004d074d7210 */ /* 0x000fe20007ffe0ff */
        /* <DEDUP_REMOVED lines=12> */
[----:B------:R-:W-:Y:S01]  /*0d10*/  MOV R76, c[0x0][0x18c] ;  /* 0x00006300004c7a02 */ /* 0x000fe20000000f00 */
[----:B----4-:R-:W-:Y:S01]  /*0d20*/  IMAD.IADD R165, R2, 0x1, -R153 ;  /* 0x0000000102a57824 */ /* 0x010fe200078e0a99 */
[----:B------:R-:W-:Y:S01]  /*0d30*/  CS2R R160, SRZ ;  /* 0x0000000000a07805 */ /* 0x000fe2000001ff00 */
        /* <DEDUP_REMOVED lines=12> */
[----:B------:R-:W-:-:S02]  /*0e00*/  IABS R10, R76 ;  /* 0x0000004c000a7213 */ /* 0x000fc40000000000 */
        /* <DEDUP_REMOVED lines=25> */
.L_x_4916:
        /* <DEDUP_REMOVED lines=18> */
.L_x_4917:
[----:B------:R-:W-:-:S13]  /*10c0*/  ISETP.GE.AND P0, PT, R74, 0x1, PT ;  /* 0x000000014a00780c */ /* 0x000fda0003f06270 */
[----:B------:R-:W-:Y:S05]  /*10d0*/  @!P0 EXIT ;  /* 0x000000000000894d */ /* 0x000fea0003800000 */
[----:B------:R-:W0:Y:S01]  /*10e0*/  S2R R73, SR_LANEID ;  /* 0x0000000000497919 */ /* 0x000e220000000000 */
[C---:B------:R-:W-:Y:S01]  /*10f0*/  LEA R82, P0, R0.reuse, R83, 0x2 ;  /* 0x0000005300527211 */ /* 0x040fe200078010ff */
[----:B------:R-:W-:Y:S01]  /*1100*/  HFMA2.MMA R72, -RZ, RZ, 0, 0 ;  /* 0x00000000ff487435 */ /* 0x000fe200000001ff */
[----:B------:R-:W-:Y:S02]  /*1110*/  IMAD.MOV.U32 R151, RZ, RZ, RZ ;  /* 0x000000ffff977224 */ /* 0x000fe400078e00ff */
[----:B------:R-:W-:Y:S02]  /*1120*/  LEA.HI.X R83, R0, R8, R3, 0x2, P0 ;  /* 0x0000000800537211 */ /* 0x000fe400000f1403 */
.L_x_4964:
        /* <DEDUP_REMOVED lines=327> */
.L_x_4919:
[----:B---34-:R-:W-:Y:S05]  /*25a0*/  BSYNC B0 ;  /* 0x0000000000007941 */ /* 0x018fea0003800000 */
.L_x_4918:
        /* <DEDUP_REMOVED lines=37> */
.L_x_4921:
[----:B------:R-:W-:Y:S05]  /*2800*/  BSYNC B0 ;  /* 0x0000000000007941 */ /* 0x000fea0003800000 */
.L_x_4920:
        /* <DEDUP_REMOVED lines=37> */
.L_x_4923:
[----:B------:R-:W-:Y:S05]  /*2a60*/  BSYNC B0 ;  /* 0x0000000000007941 */ /* 0x000fea0003800000 */
.L_x_4922:
        /* <DEDUP_REMOVED lines=37> */
.L_x_4925:
[----:B------:R-:W-:Y:S05]  /*2cc0*/  BSYNC B0 ;  /* 0x0000000000007941 */ /* 0x000fea0003800000 */
.L_x_4924:
        /* <DEDUP_REMOVED lines=37> */
.L_x_4927:
[----:B------:R-:W-:Y:S05]  /*2f20*/  BSYNC B0 ;  /* 0x0000000000007941 */ /* 0x000fea0003800000 */
.L_x_4926:
        /* <DEDUP_REMOVED lines=37> */
.L_x_4929:
[----:B------:R-:W-:Y:S05]  /*3180*/  BSYNC B0 ;  /* 0x0000000000007941 */ /* 0x000fea0003800000 */
.L_x_4928:
        /* <DEDUP_REMOVED lines=37> */
.L_x_4931:
[----:B------:R-:W-:Y:S05]  /*33e0*/  BSYNC B0 ;  /* 0x0000000000007941 */ /* 0x000fea0003800000 */
.L_x_4930:
        /* <DEDUP_REMOVED lines=37> */
.L_x_4933:
[----:B------:R-:W-:Y:S05]  /*3640*/  BSYNC B0 ;  /* 0x0000000000007941 */ /* 0x000fea0003800000 */
.L_x_4932:
        /* <DEDUP_REMOVED lines=37> */
.L_x_4935:
[----:B------:R-:W-:Y:S05]  /*38a0*/  BSYNC B0 ;  /* 0x0000000000007941 */ /* 0x000fea0003800000 */
.L_x_4934:
        /* <DEDUP_REMOVED lines=37> */
.L_x_4937:
[----:B------:R-:W-:Y:S05]  /*3b00*/  BSYNC B0 ;  /* 0x0000000000007941 */ /* 0x000fea0003800000 */
.L_x_4936:
        /* <DEDUP_REMOVED lines=39> */
.L_x_4939:
[----:B------:R-:W-:Y:S05]  /*3d80*/  BSYNC B0 ;  /* 0x0000000000007941 */ /* 0x000fea0003800000 */
.L_x_4938:
        /* <DEDUP_REMOVED lines=42> */
.L_x_4941:
[----:B------:R-:W-:Y:S05]  /*4030*/  BSYNC B0 ;  /* 0x0000000000007941 */ /* 0x000fea0003800000 */
.L_x_4940:
        /* <DEDUP_REMOVED lines=42> */
.L_x_4943:
[----:B------:R-:W-:Y:S05]  /*42e0*/  BSYNC B0 ;  /* 0x0000000000007941 */ /* 0x000fea0003800000 */
.L_x_4942:
        /* <DEDUP_REMOVED lines=42> */
.L_x_4945:
[----:B------:R-:W-:Y:S05]  /*4590*/  BSYNC B0 ;  /* 0x0000000000007941 */ /* 0x000fea0003800000 */
.L_x_4944:
        /* <DEDUP_REMOVED lines=42> */
.L_x_4947:
[----:B------:R-:W-:Y:S05]  /*4840*/  BSYNC B0 ;  /* 0x0000000000007941 */ /* 0x000fea0003800000 */
.L_x_4946:
        /* <DEDUP_REMOVED lines=42> */
.L_x_4949:
[----:B------:R-:W-:Y:S05]  /*4af0*/  BSYNC B0 ;  /* 0x0000000000007941 */ /* 0x000fea0003800000 */
.L_x_4948:
        /* <DEDUP_REMOVED lines=30> */
.L_x_4960:
        /* <DEDUP_REMOVED lines=44> */
[----:B------:R-:W-:Y:S01]  /*4fa0*/  PRMT R87, RZ, 0x7610, R87 ;  /* 0x00007610ff577816 */ /* 0x000fe20000000057 */
[----:B------:R-:W2:Y:S01]  /*4fb0*/  LDG.E R88, [R88.64] ;  /* 0x0000000458587981 */ /* 0x000ea2000c1e1900 */
[----:B------:R-:W-:Y:S02]  /*4fc0*/  LOP3.LUT P0, RZ, R70, 0x8, RZ, 0xc0, !PT ;  /* 0x0000000846ff7812 */ /* 0x000fe4000780c0ff */
[----:B------:R-:W-:Y:S01]  /*4fd0*/  PRMT R110, RZ, 0x7610, R110 ;  /* 0x00007610ff6e7816 */ /* 0x000fe2000000006e */
[----:B------:R-:W3:Y:S01]  /*4fe0*/  @!P4 LDG.E.U16 R86, [R40.64] ;  /* 0x000000042856c981 */ /* 0x000ee2000c1e1500 */
        /* <DEDUP_REMOVED lines=336> */
.L_x_4952:
        /* <DEDUP_REMOVED lines=14> */
.L_x_4951:
        /* <DEDUP_REMOVED lines=72> */
[----:B------:R-:W-:-:S05]  /*6a50*/  @P5 FSEL R41, R40, R41, !P6 ;  /* 0x0000002928295208 */ /* 0x000fca0007000000 */
[----:B------:R-:W-:Y:S01]  /*6a60*/  @P5 IMAD.MOV.U32 R88, RZ, RZ, R41 ;  /* 0x000000ffff585224 */ /* 0x000fe200078e0029 */
[----:B------:R-:W-:Y:S05]  /*6a70*/  @P5 BRA `(.L_x_4954) ;  /* 0x0000007000005947 */ /* 0x000fea0003800000 */
[----:B------:R-:W-:Y:S01]  /*6a80*/  ISETP.NE.AND P5, PT, R73, RZ, PT ;  /* 0x000000ff4900720c */ /* 0x000fe20003fa5270 */
[----:B------:R-:W-:-:S12]  /*6a90*/  FMUL.FTZ R40, R40, R42 ;  /* 0x0000002a28287220 */ /* 0x000fd80000410000 */
[----:B------:R0:W-:Y:S01]  /*6aa0*/  @!P5 STS.64 [0x1098], R86 ;  /* 0x00109856ff00d388 */ /* 0x0001e20000000a00 */
[----:B------:R-:W-:Y:S01]  /*6ab0*/  @!P5 IMAD.MOV.U32 R88, RZ, RZ, R86 ;  /* 0x000000ffff58d224 */ /* 0x000fe200078e0056 */
[-C--:B------:R-:W-:Y:S01]  /*6ac0*/  @!P5 MOV R89, R87.reuse ;  /* 0x000000570059d202 */ /* 0x080fe20000000f00 */
[C---:B0-----:R-:W-:Y:S02]  /*6ad0*/  FFMA.FTZ R87, R40.reuse, R87, R43 ;  /* 0x0000005728577223 */ /* 0x041fe4000001002b */
[----:B------:R-:W-:Y:S02]  /*6ae0*/  FMUL.FTZ R86, R40, R86 ;  /* 0x0000005628567220 */ /* 0x000fe40000410000 */
.L_x_4954:
[----:B------:R-:W-:Y:S05]  /*6af0*/  BSYNC B0 ;  /* 0x0000000000007941 */ /* 0x000fea0003800000 */
.L_x_4953:
        /* <DEDUP_REMOVED lines=45> */
.L_x_4957:
        /* <DEDUP_REMOVED lines=32> */
.L_x_4958:
[----:B------:R0:W5:Y:S02]  /*6fd0*/  LDG.E R41, [R82.64] ;  /* 0x0000000452297981 */ /* 0x000164000c1e1900 */
.L_x_4959:
        /* <DEDUP_REMOVED lines=17> */
.L_x_4956:
[----:B------:R-:W-:Y:S05]  /*70f0*/  BSYNC B0 ;  /* 0x0000000000007941 */ /* 0x000fea0003800000 */
.L_x_4955:
        /* <DEDUP_REMOVED lines=20> */
.L_x_4950:
        /* <DEDUP_REMOVED lines=74> */
.L_x_4962:
[----:B------:R-:W-:Y:S05]  /*76e0*/  BSYNC B0 ;  /* 0x0000000000007941 */ /* 0x000fea0003800000 */
.L_x_4961:
        /* <DEDUP_REMOVED lines=72> */
.L_x_4963:
[----:B------:R-:W-:Y:S05]  /*7b70*/  EXIT ;  /* 0x000000000000794d */ /* 0x000fea0003800000 */
.L_x_4965:
        /* <DEDUP_REMOVED lines=16> */
.L_x_8923:


//--------------------- .text._Z25selective_scan_fwd_kernelI32Selective_Scan_fwd_kernel_traitsILi64ELi16ELi1ELb0ELb1ELb1ELb1ELb0EN3c104HalfEfS2_EEv13SSMParamsBase --------------------------
	.section	.text._Z25selective_scan_fwd_kernelI32Selective_Scan_fwd_kernel_traitsILi64ELi16ELi1ELb0ELb1ELb1ELb1ELb0EN3c104HalfEfS2_EEv13SSMParamsBase,"ax",@progbits
	.sectioninfo	@"SHI_REGISTERS=168"
	.align	128
        .global         _Z25selective_scan_fwd_kernelI32Selective_Scan_fwd_kernel_traitsILi64ELi16ELi1ELb0ELb1ELb1ELb1ELb0EN3c104HalfEfS2_EEv13SSMParamsBase
        .type           _Z25selective_scan_fwd_kernelI32Selective_Scan_fwd_kernel_traitsILi64ELi16ELi1ELb0ELb1ELb1ELb1ELb0EN3c104HalfEfS2_EEv13SSMParamsBase,@function
        .size           _Z25selective_scan_fwd_kernelI32Selective_Scan_fwd_kernel_traitsILi64ELi16ELi1ELb0ELb1ELb1ELb1ELb0EN3c104HalfEfS2_EEv13SSMParamsBase,(.L_x_8924 - _Z25selective_scan_fwd_kernelI32Selective_Scan_fwd_kernel_traitsILi64ELi16ELi1ELb0ELb1ELb1ELb1ELb0EN3c104HalfEfS2_EEv13SSMParamsBase)
        .other          _Z25selective_scan_fwd_kernelI32Selective_Scan_fwd_kernel_traitsILi64ELi16ELi1ELb0ELb1ELb1ELb1ELb0EN3c104HalfEfS2_EEv13SSMParamsBase,@"STO_CUDA_ENTRY STV_DEFAULT"
_Z25selective_scan_fwd_kernelI32Selective_Scan_fwd_kernel_traitsILi64ELi16ELi1ELb0ELb1ELb1ELb1ELb0EN3c104HalfEfS2_EEv13SSMParamsBase:
.text._Z25selective_scan_fwd_kernelI32Selective_Scan_fwd_kernel_traitsILi64ELi16ELi1ELb0ELb1ELb1ELb1ELb0EN3c104HalfEfS2_EEv13SSMParamsBase:
        /* <DEDUP_REMOVED lines=35> */
.L_x_4966:
        /* <DEDUP_REMOVED lines=27> */
.L_x_4967:
        /* <DEDUP_REMOVED lines=11> */
.L_x_4968:
        /* <DEDUP_REMOVED lines=168> */
.L_x_4969:
        /* <DEDUP_REMOVED lines=18> */
.L_x_4970:
[----:B------:R-:W-:-:S13]  /*1030*/  ISETP.GE.AND P0, PT, R25, 0x1, PT ;  /* 0x000000011900780c */ /* 0x000fda0003f06270 */
[----:B------:R-:W-:Y:S05]  /*1040*/  @!P0 EXIT ;  /* 0x000000000000894d */ /* 0x000fea0003800000 */
[----:B------:R-:W0:Y:S01]  /*1050*/  S2R R26, SR_LANEID ;  /* 0x00000000001a7919 */ /* 0x000e220000000000 */
[----:B------:R-:W-:Y:S01]  /*1060*/  LEA R82, P0, R27, R82, 0x2 ;  /* 0x000000521b527211 */ /* 0x000fe200078010ff */
[----:B------:R-:W-:-:S03]  /*1070*/  IMAD.MOV.U32 R28, RZ, RZ, RZ ;  /* 0x000000ffff1c7224 */ /* 0x000fc600078e00ff */
[----:B------:R-:W-:Y:S01]  /*1080*/  LEA.HI.X R83, R27, R34, R30, 0x2, P0 ;  /* 0x000000221b537211 */ /* 0x000fe200000f141e */
[----:B------:R-:W-:Y:S02]  /*1090*/  HFMA2.MMA R30, -RZ, RZ, 0, 0 ;  /* 0x00000000ff1e7435 */ /* 0x000fe400000001ff */
.L_x_5019:
        /* <DEDUP_REMOVED lines=63> */
[----:B------:R-:W-:Y:S02]  /*1490*/  PRMT R40, RZ, 0x7610, R40 ;  /* 0x00007610ff287816 */ /* 0x000fe40000000028 */
[----:B------:R-:W-:-:S02]  /*14a0*/  @P1 LOP3.LUT R32, R32, 0x80, RZ, 0xfc, !PT ;  /* 0x0000008020201812 */ /* 0x000fc400078efcff */
[----:B------:R-:W-:Y:S02]  /*14b0*/  LOP3.LUT R46, R80, 0x140, RZ, 0xfc, !PT ;  /* 0x00000140502e7812 */ /* 0x000fe400078efcff */
[----:B------:R-:W-:Y:S02]  /*14c0*/  LOP3.LUT R32, R32, 0xffffffbf, RZ, 0xc0, !PT ;  /* 0xffffffbf20207812 */ /* 0x000fe400078ec0ff */
[----:B------:R-:W-:Y:S01]  /*14d0*/  LOP3.LUT R50, R80, 0x160, RZ, 0xfc, !PT ;  /* 0x0000016050327812 */ /* 0x000fe200078efcff */
[----:B------:R1:W2:Y:S01]  /*14e0*/  @!P4 LDG.E.U16 R40, [R34.64] ;  /* 0x000000042228c981 */ /* 0x0002a2000c1e1500 */
[----:B------:R-:W-:Y:S02]  /*14f0*/  @P0 LOP3.LUT R32, R32, 0x40, RZ, 0xfc, !PT ;  /* 0x0000004020200812 */ /* 0x000fe400078efcff */
        /* <DEDUP_REMOVED lines=33> */
[----:B------:R-:W-:Y:S02]  /*1710*/  IADD3 R39, R36, 0x40, RZ ;  /* 0x0000004024277810 */ /* 0x000fe40007ffe0ff */
[----:B------:R-:W-:Y:S02]  /*1720*/  P2R R100, PR, RZ, 0x40 ;  /* 0x00000040ff647803 */ /* 0x000fe40000000000 */
        /* <DEDUP_REMOVED lines=16> */
[----:B------:R-:W-:Y:S01]  /*1830*/  IADD3 R89, R36, 0x1e0, RZ ;  /* 0x000001e024597810 */ /* 0x000fe20007ffe0ff */
[----:B------:R-:W-:Y:S01]  /*1840*/  IMAD.SHL.U32 R33, R33, 0x2, RZ ;  /* 0x0000000221217824 */ /* 0x000fe200078e00ff */
[----:B------:R-:W-:Y:S02]  /*1850*/  P2R R99, PR, RZ, 0x40 ;  /* 0x00000040ff637803 */ /* 0x000fe40000000000 */
[-C--:B------:R-:W-:Y:S02]  /*1860*/  LEA.HI.SX32 R45, R45, R36.reuse, 0x1b ;  /* 0x000000242d2d7211 */ /* 0x080fe400078fdaff */
[----:B------:R-:W-:Y:S01]  /*1870*/  LEA.HI.SX32 R37, R47, R36, 0x1b ;  /* 0x000000242f257211 */ /* 0x000fe200078fdaff */
[----:B------:R-:W-:Y:S01]  /*1880*/  IMAD.SHL.U32 R34, R34, 0x2, RZ ;  /* 0x0000000222227824 */ /* 0x000fe200078e00ff */
[----:B------:R-:W-:-:S02]  /*1890*/  LOP3.LUT P6, RZ, R32, 0x10, RZ, 0xc0, !PT ;  /* 0x0000001020ff7812 */ /* 0x000fc400078cc0ff */
[-C--:B------:R-:W-:Y:S01]  /*18a0*/  LEA.HI.SX32 R38, R49, R36.reuse, 0x1b ;  /* 0x0000002431267211 */ /* 0x080fe200078fdaff */
[----:B------:R-:W-:Y:S01]  /*18b0*/  IMAD.SHL.U32 R35, R35, 0x2, RZ ;  /* 0x0000000223237824 */ /* 0x000fe200078e00ff */
[-C--:B------:R-:W-:Y:S02]  /*18c0*/  LEA.HI.SX32 R39, R63, R36.reuse, 0x1b ;  /* 0x000000243f277211 */ /* 0x080fe400078fdaff */
        /* <DEDUP_REMOVED lines=20> */
[----:B------:R-:W-:Y:S02]  /*1a10*/  IMAD.SHL.U32 R47, R47, 0x2, RZ ;  /* 0x000000022f2f7824 */ /* 0x000fe400078e00ff */
        /* <DEDUP_REMOVED lines=22> */
[----:B0-----:R-:W-:-:S03]  /*1b80*/  SHF.L.U32 R48, R73, 0x1, RZ ;  /* 0x0000000149307819 */ /* 0x001fc600000006ff */
[----:B------:R0:W-:Y:S01]  /*1b90*/  STS.U16 [R44+0x1c0], R53 ;  /* 0x0001c0352c007388 */ /* 0x0001e20000000400 */
[----:B-1----:R-:W-:-:S03]  /*1ba0*/  IMAD.SHL.U32 R51, R79, 0x2, RZ ;  /* 0x000000024f337824 */ /* 0x002fc600078e00ff */
[----:B------:R-:W-:Y:S01]  /*1bb0*/  STS.U16 [R45+0x200], R54 ;  /* 0x000200362d007388 */ /* 0x000fe20000000400 */
[----:B--2---:R-:W-:Y:S01]  /*1bc0*/  IMAD.SHL.U32 R52, R89, 0x2, RZ ;  /* 0x0000000259347824 */ /* 0x004fe200078e00ff */
[----:B0-----:R-:W-:-:S05]  /*1bd0*/  LEA.HI.SX32 R53, R40, R40, 0x1b ;  /* 0x0000002828357211 */ /* 0x001fca00078fdaff */
[----:B------:R-:W-:Y:S01]  /*1be0*/  IMAD.SHL.U32 R53, R53, 0x2, RZ ;  /* 0x0000000235357824 */ /* 0x000fe200078e00ff */
        /* <DEDUP_REMOVED lines=140> */
.L_x_4972:
[----:B---34-:R-:W-:Y:S05]  /*24b0*/  BSYNC B0 ;  /* 0x0000000000007941 */ /* 0x018fea0003800000 */
.L_x_4971:
        /* <DEDUP_REMOVED lines=37> */
.L_x_4974:
[----:B------:R-:W-:Y:S05]  /*2710*/  BSYNC B0 ;  /* 0x0000000000007941 */ /* 0x000fea0003800000 */
.L_x_4973:
        /* <DEDUP_REMOVED lines=37> */
.L_x_4976:
[----:B------:R-:W-:Y:S05]  /*2970*/  BSYNC B0 ;  /* 0x0000000000007941 */ /* 0x000fea0003800000 */
.L_x_4975:
        /* <DEDUP_REMOVED lines=37> */
.L_x_4978:
[----:B------:R-:W-:Y:S05]  /*2bd0*/  BSYNC B0 ;  /* 0x0000000000007941 */ /* 0x000fea0003800000 */
.L_x_4977:
        /* <DEDUP_REMOVED lines=37> */
.L_x_4980:
[----:B------:R-:W-:Y:S05]  /*2e30*/  BSYNC B0 ;  /* 0x0000000000007941 */ /* 0x000fea0003800000 */
.L_x_4979:
        /* <DEDUP_REMOVED lines=37> */
.L_x_4982:
[----:B------:R-:W-:Y:S05]  /*3090*/  BSYNC B0 ;  /* 0x0000000000007941 */ /* 0x000fea0003800000 */
.L_x_4981:
        /* <DEDUP_REMOVED lines=37> */
.L_x_4984:
[----:B------:R-:W-:Y:S05]  /*32f0*/  BSYNC B0 ;  /* 0x0000000000007941 */ /* 0x000fea0003800000 */
.L_x_4983:
        /* <DEDUP_REMOVED lines=37> */
.L_x_4986:
[----:B------:R-:W-:Y:S05]  /*3550*/  BSYNC B0 ;  /* 0x0000000000007941 */ /* 0x000fea0003800000 */
.L_x_4985:
        /* <DEDUP_REMOVED lines=37> */
.L_x_4988:
[----:B------:R-:W-:Y:S05]  /*37b0*/  BSYNC B0 ;  /* 0x0000000000007941 */ /* 0x000fea0003800000 */
.L_x_4987:
        /* <DEDUP_REMOVED lines=37> */
.L_x_4990:
[----:B------:R-:W-:Y:S05]  /*3a10*/  BSYNC B0 ;  /* 0x0000000000007941 */ /* 0x000fea0003800000 */
.L_x_4989:
        /* <DEDUP_REMOVED lines=39> */
.L_x_4992:
[----:B------:R-:W-:Y:S05]  /*3c90*/  BSYNC B0 ;  /* 0x0000000000007941 */ /* 0x000fea0003800000 */
.L_x_4991:
        /* <DEDUP_REMOVED lines=38> */
.L_x_4994:
[----:B------:R-:W-:Y:S05]  /*3f00*/  BSYNC B0 ;  /* 0x0000000000007941 */ /* 0x000fea0003800000 */
.L_x_4993:
        /* <DEDUP_REMOVED lines=42> */
.L_x_4996:
[----:B------:R-:W-:Y:S05]  /*41b0*/  BSYNC B0 ;  /* 0x0000000000007941 */ /* 0x000fea0003800000 */
.L_x_4995:
        /* <DEDUP_REMOVED lines=42> */
.L_x_4998:
[----:B------:R-:W-:Y:S05]  /*4460*/  BSYNC B0 ;  /* 0x0000000000007941 */ /* 0x000fea0003800000 */
.L_x_4997:
        /* <DEDUP_REMOVED lines=42> */
.L_x_5000:
[----:B------:R-:W-:Y:S05]  /*4710*/  BSYNC B0 ;  /* 0x0000000000007941 */ /* 0x000fea0003800000 */
.L_x_4999:
        /* <DEDUP_REMOVED lines=42> */
.L_x_5002:
[----:B------:R-:W-:Y:S05]  /*49c0*/  BSYNC B0 ;  /* 0x0000000000007941 */ /* 0x000fea0003800000 */
.L_x_5001:
        /* <DEDUP_REMOVED lines=30> */
.L_x_5013:
        /* <DEDUP_REMOVED lines=383> */
.L_x_5005:
        /* <DEDUP_REMOVED lines=10> */
[----:B------:R-:W2:Y:S02]  /*6440*/  LDG.E.U16 R40, [R40.64] ;  /* 0x0000000428287981 */ /* 0x000ea4000c1e1500 */
[----:B--2---:R-:W-:Y:S02]  /*6450*/  HADD2.F32 R89, -RZ, R40.H0_H0 ;  /* 0x20000028ff597230 */ /* 0x004fe40000004100 */
.L_x_5004:
        /* <DEDUP_REMOVED lines=84> */
.L_x_5007:
[----:B------:R-:W-:Y:S05]  /*69a0*/  BSYNC B0 ;  /* 0x0000000000007941 */ /* 0x000fea0003800000 */
.L_x_5006:
        /* <DEDUP_REMOVED lines=43> */
.L_x_5010:
        /* <DEDUP_REMOVED lines=32> */
.L_x_5011:
[----:B0-----:R0:W5:Y:S02]  /*6e60*/  LDG.E R89, [R82.64] ;  /* 0x0000000452597981 */ /* 0x001164000c1e1900 */
.L_x_5012:
        /* <DEDUP_REMOVED lines=15> */
.L_x_5009:
[----:B------:R-:W-:Y:S05]  /*6f60*/  BSYNC B0 ;  /* 0x0000000000007941 */ /* 0x000fea0003800000 */
.L_x_5008:
        /* <DEDUP_REMOVED lines=20> */
.L_x_5003:
        /* <DEDUP_REMOVED lines=110> */
.L_x_5015:
[----:B------:R-:W-:Y:S05]  /*7790*/  BSYNC B0 ;  /* 0x0000000000007941 */ /* 0x000fea0003800000 */
.L_x_5014:
        /* <DEDUP_REMOVED lines=323> */
.L_x_5017:
[----:B------:R-:W-:Y:S05]  /*8bd0*/  BSYNC B0 ;  /* 0x0000000000007941 */ /* 0x000fea0003800000 */
.L_x_5016:
        /* <DEDUP_REMOVED lines=47> */
.L_x_5018:
[----:B------:R-:W-:Y:S05]  /*8ed0*/  EXIT ;  /* 0x000000000000794d */ /* 0x000fea0003800000 */
.L_x_5020:
        /* <DEDUP_REMOVED lines=10> */
.L_x_8924:


//--------------------- .text._Z25selective_scan_fwd_kernelI32Selective_Scan_fwd_kernel_traitsILi64ELi16ELi1ELb0ELb1ELb1ELb1ELb1EN3c104HalfEfS2_EEv13SSMParamsBase --------------------------
	.section	.text._Z25selective_scan_fwd_kernelI32Selective_Scan_fwd_kernel_traitsILi64ELi16ELi1ELb0ELb1ELb1ELb1ELb1EN3c104HalfEfS2_EEv13SSMParamsBase,"ax",@progbits
	.sectioninfo	@"SHI_REGISTERS=168"
	.align	128
        .global         _Z25selective_scan_fwd_kernelI32Selective_Scan_fwd_kernel_traitsILi64ELi16ELi1ELb0ELb1ELb1ELb1ELb1EN3c104HalfEfS2_EEv13SSMParamsBase
        .type           _Z25selective_scan_fwd_kernelI32Selective_Scan_fwd_kernel_traitsILi64ELi16ELi1ELb0ELb1ELb1ELb1ELb1EN3c104HalfEfS2_EEv13SSMParamsBase,@function
        .size           _Z25selective_scan_fwd_kernelI32Selective_Scan_fwd_kernel_traitsILi64ELi16ELi1ELb0ELb1ELb1ELb1ELb1EN3c104HalfEfS2_EEv13SSMParamsBase,(.L_x_8925 - _Z25selective_scan_fwd_kernelI32Selective_Scan_fwd_kernel_traitsILi64ELi16ELi1ELb0ELb1ELb1ELb1ELb1EN3c104HalfEfS2_EEv13SSMParamsBase)
        .other          _Z25selective_scan_fwd_kernelI32Selective_Scan_fwd_kernel_traitsILi64ELi16ELi1ELb0ELb1ELb1ELb1ELb1EN3c104HalfEfS2_EEv13SSMParamsBase,@"STO_CUDA_ENTRY STV_DEFAULT"
_Z25selective_scan_fwd_kernelI32Selective_Scan_fwd_kernel_traitsILi64ELi16ELi1ELb0ELb1ELb1ELb1ELb1EN3c104HalfEfS2_EEv13SSMParamsBase:
.text._Z25selective_scan_fwd_kernelI32Selective_Scan_fwd_kernel_traitsILi64ELi16ELi1ELb0ELb1ELb1ELb1ELb1EN3c104HalfEfS2_EEv13SSMParamsBase:
        /* <DEDUP_REMOVED lines=35> */
.L_x_5021:
        /* <DEDUP_REMOVED lines=28> */
.L_x_5022:
        /* <DEDUP_REMOVED lines=11> */
.L_x_5023:
        /* <DEDUP_REMOVED lines=77> */
[----:B------:R-:W-:Y:S02]  /*0970*/  IMAD.IADD R9, R7, 0x1, R13 ;  /* 0x0000000107097824 */ /* 0x000fe400078e020d */
[C---:B------:R-:W-:Y:S01]  /*0980*/  IMAD R15, R14.reuse, c[0x0][0x1c0], RZ ;  /* 0x000070000e0f7a24 */ /* 0x040fe200078e02ff */
[----:B------:R-:W-:Y:S01]  /*0990*/  IADD3 R5, R5, R11, RZ ;  /* 0x0000000b05057210 */ /* 0x000fe20007ffe0ff */
[----:B------:R-:W-:Y:S02]  /*09a0*/  IMAD.MOV.U32 R13, RZ, RZ, R10 ;  /* 0x000000ffff0d7224 */ /* 0x000fe400078e000a */
[----:B------:R-:W-:Y:S02]  /*09b0*/  IMAD R11, R14, c[0x0][0x1f0], RZ ;  /* 0x00007c000e0b7a24 */ /* 0x000fe400078e02ff */
[----:B------:R-:W-:-:S02]  /*09c0*/  IMAD R19, R150, c[0x0][0x1c4], R15 ;  /* 0x0000710096137a24 */ /* 0x000fc400078e020f */
[----:B------:R-:W-:Y:S02]  /*09d0*/  IMAD.MOV.U32 R8, RZ, RZ, R6 ;  /* 0x000000ffff087224 */ /* 0x000fe400078e0006 */
        /* <DEDUP_REMOVED lines=50> */
[----:B------:R-:W-:Y:S02]  /*0d00*/  ISETP.NE.AND.EX P2, PT, R164, RZ, PT, P2 ;  /* 0x000000ffa400720c */ /* 0x000fe40003f45320 */
[----:B------:R-:W-:Y:S01]  /*0d10*/  MOV R76, c[0x0][0x18c] ;  /* 0x00006300004c7a02 */ /* 0x000fe20000000f00 */
[----:B------:R-:W-:Y:S01]  /*0d20*/  CS2R R162, SRZ ;  /* 0x0000000000a27805 */ /* 0x000fe2000001ff00 */
[----:B------:R-:W-:-:S02]  /*0d30*/  IMAD.MOV.U32 R7, RZ, RZ, RZ ;  /* 0x000000ffff077224 */ /* 0x000fc400078e00ff */
[----:B------:R-:W-:Y:S01]  /*0d40*/  IMAD.MOV.U32 R2, RZ, RZ, RZ ;  /* 0x000000ffff027224 */ /* 0x000fe200078e00ff */
[----:B------:R-:W-:Y:S01]  /*0d50*/  SEL R76, R76, 0x800, P6 ;  /* 0x000008004c4c7807 */ /* 0x000fe20003000000 */
[----:B----4-:R-:W-:Y:S02]  /*0d60*/  IMAD.IADD R165, R165, 0x1, -R150 ;  /* 0x00000001a5a57824 */ /* 0x010fe400078e0a96 */
[----:B------:R-:W-:Y:S02]  /*0d70*/  @P3 IMAD.MOV.U32 R162, RZ, RZ, c[0x0][0x2d8] ;  /* 0x0000b600ffa23624 */ /* 0x000fe400078e00ff */
        /* <DEDUP_REMOVED lines=35> */
.L_x_5024:
        /* <DEDUP_REMOVED lines=18> */
.L_x_5025:
[----:B------:R-:W-:-:S13]  /*10d0*/  ISETP.GE.AND P0, PT, R74, 0x1, PT ;  /* 0x000000014a00780c */ /* 0x000fda0003f06270 */
[----:B------:R-:W-:Y:S05]  /*10e0*/  @!P0 EXIT ;  /* 0x000000000000894d */ /* 0x000fea0003800000 */
[----:B------:R-:W0:Y:S01]  /*10f0*/  S2R R73, SR_LANEID ;  /* 0x0000000000497919 */ /* 0x000e220000000000 */
[C---:B------:R-:W-:Y:S01]  /*1100*/  LEA R82, P0, R0.reuse, R83, 0x2 ;  /* 0x0000005300527211 */ /* 0x040fe200078010ff */
[----:B------:R-:W-:Y:S02]  /*1110*/  IMAD.MOV.U32 R72, RZ, RZ, RZ ;  /* 0x000000ffff487224 */ /* 0x000fe400078e00ff */
[----:B------:R-:W-:Y:S01]  /*1120*/  IMAD.MOV.U32 R152, RZ, RZ, RZ ;  /* 0x000000ffff987224 */ /* 0x000fe200078e00ff */
[----:B------:R-:W-:Y:S02]  /*1130*/  LEA.HI.X R83, R0, R8, R3, 0x2, P0 ;  /* 0x0000000800537211 */ /* 0x000fe400000f1403 */
.L_x_5074:
        /* <DEDUP_REMOVED lines=327> */
.L_x_5027:
[----:B---34-:R-:W-:Y:S05]  /*25b0*/  BSYNC B0 ;  /* 0x0000000000007941 */ /* 0x018fea0003800000 */
.L_x_5026:
        /* <DEDUP_REMOVED lines=37> */
.L_x_5029:
[----:B------:R-:W-:Y:S05]  /*2810*/  BSYNC B0 ;  /* 0x0000000000007941 */ /* 0x000fea0003800000 */
.L_x_5028:
        /* <DEDUP_REMOVED lines=37> */
.L_x_5031:
[----:B------:R-:W-:Y:S05]  /*2a70*/  BSYNC B0 ;  /* 0x0000000000007941 */ /* 0x000fea0003800000 */
.L_x_5030:
        /* <DEDUP_REMOVED lines=37> */
.L_x_5033:
[----:B------:R-:W-:Y:S05]  /*2cd0*/  BSYNC B0 ;  /* 0x0000000000007941 */ /* 0x000fea0003800000 */
.L_x_5032:
        /* <DEDUP_REMOVED lines=37> */
.L_x_5035:
[----:B------:R-:W-:Y:S05]  /*2f30*/  BSYNC B0 ;  /* 0x0000000000007941 */ /* 0x000fea0003800000 */
.L_x_5034:
        /* <DEDUP_REMOVED lines=37> */
.L_x_5037:
[----:B------:R-:W-:Y:S05]  /*3190*/  BSYNC B0 ;  /* 0x0000000000007941 */ /* 0x000fea0003800000 */
.L_x_5036:
        /* <DEDUP_REMOVED lines=37> */
.L_x_5039:
[----:B------:R-:W-:Y:S05]  /*33f0*/  BSYNC B0 ;  /* 0x0000000000007941 */ /* 0x000fea0003800000 */
.L_x_5038:
        /* <DEDUP_REMOVED lines=37> */
.L_x_5041:
[----:B------:R-:W-:Y:S05]  /*3650*/  BSYNC B0 ;  /* 0x0000000000007941 */ /* 0x000fea0003800000 */
.L_x_5040:
        /* <DEDUP_REMOVED lines=37> */
.L_x_5043:
[----:B------:R-:W-:Y:S05]  /*38b0*/  BSYNC B0 ;  /* 0x0000000000007941 */ /* 0x000fea0003800000 */
.L_x_5042:
        /* <DEDUP_REMOVED lines=37> */
.L_x_5045:
[----:B------:R-:W-:Y:S05]  /*3b10*/  BSYNC B0 ;  /* 0x0000000000007941 */ /* 0x000fea0003800000 */
.L_x_5044:
        /* <DEDUP_REMOVED lines=39> */
.L_x_5047:
[----:B------:R-:W-:Y:S05]  /*3d90*/  BSYNC B0 ;  /* 0x0000000000007941 */ /* 0x000fea0003800000 */
.L_x_5046:
        /* <DEDUP_REMOVED lines=42> */
.L_x_5049:
[----:B------:R-:W-:Y:S05]  /*4040*/  BSYNC B0 ;  /* 0x0000000000007941 */ /* 0x000fea0003800000 */
.L_x_5048:
        /* <DEDUP_REMOVED lines=42> */
.L_x_5051:
[----:B------:R-:W-:Y:S05]  /*42f0*/  BSYNC B0 ;  /* 0x0000000000007941 */ /* 0x000fea0003800000 */
.L_x_5050:
        /* <DEDUP_REMOVED lines=42> */
.L_x_5053:
[----:B------:R-:W-:Y:S05]  /*45a0*/  BSYNC B0 ;  /* 0x0000000000007941 */ /* 0x000fea0003800000 */
.L_x_5052:
        /* <DEDUP_REMOVED lines=42> */
.L_x_5055:
[----:B------:R-:W-:Y:S05]  /*4850*/  BSYNC B0 ;  /* 0x0000000000007941 */ /* 0x000fea0003800000 */
.L_x_5054:
        /* <DEDUP_REMOVED lines=42> */
.L_x_5057:
[----:B------:R-:W-:Y:S05]  /*4b00*/  BSYNC B0 ;  /* 0x0000000000007941 */ /* 0x000fea0003800000 */
.L_x_5056:
        /* <DEDUP_REMOVED lines=30> */
.L_x_5068:
        /* <DEDUP_REMOVED lines=385> */
.L_x_5060:
        /* <DEDUP_REMOVED lines=14> */
.L_x_5059:
        /* <DEDUP_REMOVED lines=77> */
[----:B------:R0:W-:Y:S01]  /*6ab0*/  @!P5 STS.64 [0x1098], R86 ;  /* 0x00109856ff00d388 */ /* 0x0001e20000000a00 */
[----:B------:R-:W-:Y:S02]  /*6ac0*/  @!P5 IMAD.MOV.U32 R88, RZ, RZ, R86 ;  /* 0x000000ffff58d224 */ /* 0x000fe400078e0056 */
[----:B------:R-:W-:Y:S02]  /*6ad0*/  @!P5 IMAD.MOV.U32 R89, RZ, RZ, R87 ;  /* 0x000000ffff59d224 */ /* 0x000fe400078e0057 */
[C---:B0-----:R-:W-:Y:S02]  /*6ae0*/  FFMA.FTZ R87, R40.reuse, R87, R43 ;  /* 0x0000005728577223 */ /* 0x041fe4000001002b */
[----:B------:R-:W-:Y:S02]  /*6af0*/  FMUL.FTZ R86, R40, R86 ;  /* 0x0000005628567220 */ /* 0x000fe40000410000 */
.L_x_5062:
[----:B------:R-:W-:Y:S05]  /*6b00*/  BSYNC B0 ;  /* 0x0000000000007941 */ /* 0x000fea0003800000 */
.L_x_5061:
        /* <DEDUP_REMOVED lines=45> */
.L_x_5065:
        /* <DEDUP_REMOVED lines=32> */
.L_x_5066:
[----:B------:R0:W5:Y:S02]  /*6fe0*/  LDG.E R41, [R82.64] ;  /* 0x0000000452297981 */ /* 0x000164000c1e1900 */
.L_x_5067:
        /* <DEDUP_REMOVED lines=17> */
.L_x_5064:
[----:B------:R-:W-:Y:S05]  /*7100*/  BSYNC B0 ;  /* 0x0000000000007941 */ /* 0x000fea0003800000 */
.L_x_5063:
        /* <DEDUP_REMOVED lines=20> */
.L_x_5058:
        /* <DEDUP_REMOVED lines=110> */
.L_x_5070:
[----:B------:R-:W-:Y:S05]  /*7930*/  BSYNC B0 ;  /* 0x0000000000007941 */ /* 0x000fea0003800000 */
.L_x_5069:
        /* <DEDUP_REMOVED lines=320> */
.L_x_5072:
[----:B------:R-:W-:Y:S05]  /*8d40*/  BSYNC B0 ;  /* 0x0000000000007941 */ /* 0x000fea0003800000 */
.L_x_5071:
        /* <DEDUP_REMOVED lines=55> */
.L_x_5073:
[----:B------:R-:W-:Y:S05]  /*90c0*/  EXIT ;  /* 0x000000000000794d */ /* 0x000fea0003800000 */
.L_x_5075:
        /* <DEDUP_REMOVED lines=11> */
.L_x_8925:


//--------------------- .text._Z25selective_scan_fwd_kernelI32Selective_Scan_fwd_kernel_traitsILi64ELi16ELi1ELb1ELb1ELb1ELb0ELb0EN3c104HalfEfS2_EEv13SSMParamsBase --------------------------
	.section	.text._Z25selective_scan_fwd_kernelI32Selective_Scan_fwd_kernel_traitsILi64ELi16ELi1ELb1ELb1ELb1ELb0ELb0EN3c104HalfEfS2_EEv13SSMParamsBase,"ax",@progbits
	.sectioninfo	@"SHI_REGISTERS=168"
	.align	128
        .global         _Z25selective_scan_fwd_kernelI32Selective_Scan_fwd_kernel_traitsILi64ELi16ELi1ELb1ELb1ELb1ELb0ELb0EN3c104HalfEfS2_EEv13SSMParamsBase
        .type           _Z25selective_scan_fwd_kernelI32Selective_Scan_fwd_kernel_traitsILi64ELi16ELi1ELb1ELb1ELb1ELb0ELb0EN3c104HalfEfS2_EEv13SSMParamsBase,@function
        .size           _Z25selective_scan_fwd_kernelI32Selective_Scan_fwd_kernel_traitsILi64ELi16ELi1ELb1ELb1ELb1ELb0ELb0EN3c104HalfEfS2_EEv13SSMParamsBase,(.L_x_8926 - _Z25selective_scan_fwd_kernelI32Selective_Scan_fwd_kernel_traitsILi64ELi16ELi1ELb1ELb1ELb1ELb0ELb0EN3c104HalfEfS2_EEv13SSMParamsBase)
        .other          _Z25selective_scan_fwd_kernelI32Selective_Scan_fwd_kernel_traitsILi64ELi16ELi1ELb1ELb1ELb1ELb0ELb0EN3c104HalfEfS2_EEv13SSMParamsBase,@"STO_CUDA_ENTRY STV_DEFAULT"
_Z25selective_scan_fwd_kernelI32Selective_Scan_fwd_kernel_traitsILi64ELi16ELi1ELb1ELb1ELb1ELb0ELb0EN3c104HalfEfS2_EEv13SSMParamsBase:
.text._Z25selective_scan_fwd_kernelI32Selective_Scan_fwd_kernel_traitsILi64ELi16ELi1ELb1ELb1ELb1ELb0ELb0EN3c104HalfEfS2_EEv13SSMParamsBase:
        /* <DEDUP_REMOVED lines=34> */
.L_x_5076:
        /* <DEDUP_REMOVED lines=27> */
.L_x_5077:
        /* <DEDUP_REMOVED lines=11> */
.L_x_5078:
        /* <DEDUP_REMOVED lines=173> */
.L_x_5079:
        /* <DEDUP_REMOVED lines=18> */
.L_x_5080:
        /* <DEDUP_REMOVED lines=25> */
.L_x_5125:
        /* <DEDUP_REMOVED lines=19> */
[----:B------:R-:W-:-:S05]  /*1330*/  IADD3 R52, P0, R102, R104, RZ ;  /* 0x0000006866347210 */ /* 0x000fca0007f1e0ff */
[----:B------:R-:W-:Y:S01]  /*1340*/  IMAD.X R53, R100, 0x1, R103, P0 ;  /* 0x0000000164357824 */ /* 0x000fe200000e0667 */
[----:B--2---:R0:W-:Y:S04]  /*1350*/  STS.128 [R27.X16], R28 ;  /* 0x0000001c1b007388 */ /* 0x0041e8000000cc00 */
[----:B---3--:R1:W-:Y:S01]  /*1360*/  STS.128 [R27.X16+0x200], R32 ;  /* 0x000200201b007388 */ /* 0x0083e2000000cc00 */
[----:B0-----:R-:W-:Y:S01]  /*1370*/  IADD3 R28, R27, R20, RZ ;  /* 0x000000141b1c7210 */ /* 0x001fe20007ffe0ff */
        /* <DEDUP_REMOVED lines=69> */
.L_x_5082:
[----:B-12---:R-:W-:Y:S05]  /*17d0*/  BSYNC B0 ;  /* 0x0000000000007941 */ /* 0x006fea0003800000 */
.L_x_5081:
        /* <DEDUP_REMOVED lines=36> */
.L_x_5084:
[----:B------:R-:W-:Y:S05]  /*1a20*/  BSYNC B0 ;  /* 0x0000000000007941 */ /* 0x000fea0003800000 */
.L_x_5083:
        /* <DEDUP_REMOVED lines=38> */
.L_x_5086:
[----:B------:R-:W-:Y:S05]  /*1c90*/  BSYNC B0 ;  /* 0x0000000000007941 */ /* 0x000fea0003800000 */
.L_x_5085:
        /* <DEDUP_REMOVED lines=36> */
.L_x_5088:
[----:B------:R-:W-:Y:S05]  /*1ee0*/  BSYNC B0 ;  /* 0x0000000000007941 */ /* 0x000fea0003800000 */
.L_x_5087:
        /* <DEDUP_REMOVED lines=38> */
.L_x_5090:
[----:B------:R-:W-:Y:S05]  /*2150*/  BSYNC B0 ;  /* 0x0000000000007941 */ /* 0x000fea0003800000 */
.L_x_5089:
        /* <DEDUP_REMOVED lines=39> */
.L_x_5092:
[----:B------:R-:W-:Y:S05]  /*23d0*/  BSYNC B0 ;  /* 0x0000000000007941 */ /* 0x000fea0003800000 */
.L_x_5091:
        /* <DEDUP_REMOVED lines=42> */
.L_x_5094:
[----:B------:R-:W-:Y:S05]  /*2680*/  BSYNC B0 ;  /* 0x0000000000007941 */ /* 0x000fea0003800000 */
.L_x_5093:
        /* <DEDUP_REMOVED lines=40> */
.L_x_5096:
[----:B------:R-:W-:Y:S05]  /*2910*/  BSYNC B0 ;  /* 0x0000000000007941 */ /* 0x000fea0003800000 */
.L_x_5095:
        /* <DEDUP_REMOVED lines=42> */
.L_x_5098:
[----:B------:R-:W-:Y:S05]  /*2bc0*/  BSYNC B0 ;  /* 0x0000000000007941 */ /* 0x000fea0003800000 */
.L_x_5097:
        /* <DEDUP_REMOVED lines=40> */
.L_x_5100:
[----:B------:R-:W-:Y:S05]  /*2e50*/  BSYNC B0 ;  /* 0x0000000000007941 */ /* 0x000fea0003800000 */
.L_x_5099:
        /* <DEDUP_REMOVED lines=46> */
.L_x_5102:
[----:B------:R-:W-:Y:S05]  /*3140*/  BSYNC B0 ;  /* 0x0000000000007941 */ /* 0x000fea0003800000 */
.L_x_5101:
        /* <DEDUP_REMOVED lines=33> */
.L_x_5104:
[----:B------:R-:W-:Y:S05]  /*3360*/  BSYNC B0 ;  /* 0x0000000000007941 */ /* 0x000fea0003800000 */
.L_x_5103:
        /* <DEDUP_REMOVED lines=33> */
.L_x_5106:
[----:B------:R-:W-:Y:S05]  /*3580*/  BSYNC B0 ;  /* 0x0000000000007941 */ /* 0x000fea0003800000 */
.L_x_5105:
        /* <DEDUP_REMOVED lines=33> */
.L_x_5108:
[----:B------:R-:W-:Y:S05]  /*37a0*/  BSYNC B0 ;  /* 0x0000000000007941 */ /* 0x000fea0003800000 */
.L_x_5107:
        /* <DEDUP_REMOVED lines=33> */
.L_x_5110:
[----:B------:R-:W-:Y:S05]  /*39c0*/  BSYNC B0 ;  /* 0x0000000000007941 */ /* 0x000fea0003800000 */
.L_x_5109:
        /* <DEDUP_REMOVED lines=33> */
.L_x_5112:
[----:B------:R-:W-:Y:S05]  /*3be0*/  BSYNC B0 ;  /* 0x0000000000007941 */ /* 0x000fea0003800000 */
.L_x_5111:
        /* <DEDUP_REMOVED lines=36> */
.L_x_5123:
        /* <DEDUP_REMOVED lines=196> */
.L_x_5115:
        /* <DEDUP_REMOVED lines=12> */
.L_x_5114:
[-C--:B--23--:R-:W-:Y:S01]  /*4b30*/  FFMA.FTZ R40, R116, R119.reuse, R118 ;  /* 0x0000007774287223 */ /* 0x08cfe20000010076 */
        /* <DEDUP_REMOVED lines=65> */
[----:B0-----:R-:W-:Y:S01]  /*4f50*/  @P0 IMAD.MOV.U32 R47, RZ, RZ, R45 ;  /* 0x000000ffff2f0224 */ /* 0x001fe200078e002d */
        /* <DEDUP_REMOVED lines=17> */
.L_x_5117:
[----:B------:R-:W-:Y:S05]  /*5070*/  BSYNC B0 ;  /* 0x0000000000007941 */ /* 0x000fea0003800000 */
.L_x_5116:
        /* <DEDUP_REMOVED lines=32> */
[----:B------:R-:W-:Y:S01]  /*5280*/  IMAD R40, R101, c[0x0][0x240], RZ ;  /* 0x0000900065287a24 */ /* 0x000fe200078e02ff */
[----:B------:R-:W-:-:S03]  /*5290*/  F2FP.PACK_AB R47, RZ, R47 ;  /* 0x0000002fff2f723e */ /* 0x000fc600000000ff */
[C---:B------:R-:W-:Y:S02]  /*52a0*/  IMAD R43, R99.reuse, c[0x0][0x244], R40 ;  /* 0x00009100632b7a24 */ /* 0x040fe400078e0228 */
[----:B------:R-:W-:-:S05]  /*52b0*/  IMAD.WIDE.U32 R40, R99, c[0x0][0x240], R2 ;  /* 0x0000900063287a25 */ /* 0x000fca00078e0002 */
[----:B------:R-:W-:Y:S02]  /*52c0*/  IADD3 R43, R41, R43, RZ ;  /* 0x0000002b292b7210 */ /* 0x000fe40007ffe0ff */
[----:B------:R-:W-:-:S04]  /*52d0*/  LEA R42, P0, R40, c[0x0][0x290], 0x1 ;  /* 0x0000a400282a7a11 */ /* 0x000fc800078008ff */
[----:B------:R-:W-:-:S05]  /*52e0*/  LEA.HI.X R43, R40, c[0x0][0x294], R43, 0x1, P0 ;  /* 0x0000a500282b7a11 */ /* 0x000fca00000f0c2b */
[----:B------:R1:W-:Y:S01]  /*52f0*/  STG.E.U16 [R42.64], R47 ;  /* 0x0000002f2a007986 */ /* 0x0003e2000c101504 */
[----:B------:R-:W-:Y:S05]  /*5300*/  BRA `(.L_x_5119) ;  /* 0x0000030000007947 */ /* 0x000fea0003800000 */
.L_x_5120:
        /* <DEDUP_REMOVED lines=32> */
.L_x_5121:
[----:B------:R1:W5:Y:S02]  /*5510*/  LDG.E R41, [R74.64] ;  /* 0x000000044a297981 */ /* 0x000364000c1e1900 */
.L_x_5122:
[----:B-----5:R-:W-:-:S05]  /*5520*/  IMAD.WIDE R40, R41, 0x4, R70 ;  /* 0x0000000429287825 */ /* 0x020fca00078e0246 */
[----:B------:R-:W2:Y:S01]  /*5530*/  LDG.E R43, [R40.64] ;  /* 0x00000004282b7981 */ /* 0x000ea2000c1e1900 */
[----:B------:R-:W-:Y:S02]  /*5540*/  F2FP.PACK_AB R47, RZ, R47 ;  /* 0x0000002fff2f723e */ /* 0x000fe400000000ff */
        /* <DEDUP_REMOVED lines=11> */
[----:B------:R2:W-:Y:S04]  /*5600*/  STG.E.U16 [R42.64], R47 ;  /* 0x0000002f2a007986 */ /* 0x0005e8000c101504 */
.L_x_5119:
[----:B------:R-:W-:Y:S05]  /*5610*/  BSYNC B0 ;  /* 0x0000000000007941 */ /* 0x000fea0003800000 */
.L_x_5118:
        /* <DEDUP_REMOVED lines=20> */
.L_x_5113:
        /* <DEDUP_REMOVED lines=50> */
.L_x_5124:
[----:B------:R-:W-:Y:S05]  /*5a80*/  EXIT ;  /* 0x000000000000794d */ /* 0x000fea0003800000 */
.L_x_5126:
        /* <DEDUP_REMOVED lines=15> */
.L_x_8926:


//--------------------- .text._Z25selective_scan_fwd_kernelI32Selective_Scan_fwd_kernel_traitsILi64ELi16ELi1ELb1ELb1ELb1ELb0ELb1EN3c104HalfEfS2_EEv13SSMParamsBase --------------------------
	.section	.text._Z25selective_scan_fwd_kernelI32Selective_Scan_fwd_kernel_traitsILi64ELi16ELi1ELb1ELb1ELb1ELb0ELb1EN3c104HalfEfS2_EEv13SSMParamsBase,"ax",@progbits
	.sectioninfo	@"SHI_REGISTERS=168"
	.align	128
        .global         _Z25selective_scan_fwd_kernelI32Selective_Scan_fwd_kernel_traitsILi64ELi16ELi1ELb1ELb1ELb1ELb0ELb1EN3c104HalfEfS2_EEv13SSMParamsBase
        .type           _Z25selective_scan_fwd_kernelI32Selective_Scan_fwd_kernel_traitsILi64ELi16ELi1ELb1ELb1ELb1ELb0ELb1EN3c104HalfEfS2_EEv13SSMParamsBase,@function
        .size           _Z25selective_scan_fwd_kernelI32Selective_Scan_fwd_kernel_traitsILi64ELi16ELi1ELb1ELb1ELb1ELb0ELb1EN3c104HalfEfS2_EEv13SSMParamsBase,(.L_x_8927 - _Z25selective_scan_fwd_kernelI32Selective_Scan_fwd_kernel_traitsILi64ELi16ELi1ELb1ELb1ELb1ELb0ELb1EN3c104HalfEfS2_EEv13SSMParamsBase)
        .other          _Z25selective_scan_fwd_kernelI32Selective_Scan_fwd_kernel_traitsILi64ELi16ELi1ELb1ELb1ELb1ELb0ELb1EN3c104HalfEfS2_EEv13SSMParamsBase,@"STO_CUDA_ENTRY STV_DEFAULT"
_Z25selective_scan_fwd_kernelI32Selective_Scan_fwd_kernel_traitsILi64ELi16ELi1ELb1ELb1ELb1ELb0ELb1EN3c104HalfEfS2_EEv13SSMParamsBase:
.text._Z25selective_scan_fwd_kernelI32Selective_Scan_fwd_kernel_traitsILi64ELi16ELi1ELb1ELb1ELb1ELb0ELb1EN3c104HalfEfS2_EEv13SSMParamsBase:
        /* <DEDUP_REMOVED lines=35> */
.L_x_5127:
        /* <DEDUP_REMOVED lines=28> */
.L_x_5128:
        /* <DEDUP_REMOVED lines=11> */
.L_x_5129:
        /* <DEDUP_REMOVED lines=176> */
.L_x_5130:
        /* <DEDUP_REMOVED lines=18> */
.L_x_5131:
[----:B------:R-:W-:-:S13]  /*10c0*/  ISETP.GE.AND P0, PT, R74, 0x1, PT ;  /* 0x000000014a00780c */ /* 0x000fda0003f06270 */
[----:B------:R-:W-:Y:S05]  /*10d0*/  @!P0 EXIT ;  /* 0x000000000000894d */ /* 0x000fea0003800000 */
[----:B------:R-:W0:Y:S01]  /*10e0*/  S2R R73, SR_LANEID ;  /* 0x0000000000497919 */ /* 0x000e220000000000 */
[C---:B------:R-:W-:Y:S01]  /*10f0*/  LEA R82, P0, R0.reuse, R83, 0x2 ;  /* 0x0000005300527211 */ /* 0x040fe200078010ff */
[----:B------:R-:W-:Y:S01]  /*1100*/  HFMA2.MMA R72, -RZ, RZ, 0, 0 ;  /* 0x00000000ff487435 */ /* 0x000fe200000001ff */
[----:B------:R-:W-:Y:S02]  /*1110*/  IMAD.MOV.U32 R151, RZ, RZ, RZ ;  /* 0x000000ffff977224 */ /* 0x000fe400078e00ff */
[----:B------:R-:W-:Y:S02]  /*1120*/  LEA.HI.X R83, R0, R8, R3, 0x2, P0 ;  /* 0x0000000800537211 */ /* 0x000fe400000f1403 */
.L_x_5178:
        /* <DEDUP_REMOVED lines=327> */
.L_x_5133:
[----:B---34-:R-:W-:Y:S05]  /*25a0*/  BSYNC B0 ;  /* 0x0000000000007941 */ /* 0x018fea0003800000 */
.L_x_5132:
        /* <DEDUP_REMOVED lines=37> */
.L_x_5135:
[----:B------:R-:W-:Y:S05]  /*2800*/  BSYNC B0 ;  /* 0x0000000000007941 */ /* 0x000fea0003800000 */
.L_x_5134:
        /* <DEDUP_REMOVED lines=37> */
.L_x_5137:
[----:B------:R-:W-:Y:S05]  /*2a60*/  BSYNC B0 ;  /* 0x0000000000007941 */ /* 0x000fea0003800000 */
.L_x_5136:
        /* <DEDUP_REMOVED lines=37> */
.L_x_5139:
[----:B------:R-:W-:Y:S05]  /*2cc0*/  BSYNC B0 ;  /* 0x0000000000007941 */ /* 0x000fea0003800000 */
.L_x_5138:
        /* <DEDUP_REMOVED lines=37> */
.L_x_5141:
[----:B------:R-:W-:Y:S05]  /*2f20*/  BSYNC B0 ;  /* 0x0000000000007941 */ /* 0x000fea0003800000 */
.L_x_5140:
        /* <DEDUP_REMOVED lines=37> */
.L_x_5143:
[----:B------:R-:W-:Y:S05]  /*3180*/  BSYNC B0 ;  /* 0x0000000000007941 */ /* 0x000fea0003800000 */
.L_x_5142:
        /* <DEDUP_REMOVED lines=37> */
.L_x_5145:
[----:B------:R-:W-:Y:S05]  /*33e0*/  BSYNC B0 ;  /* 0x0000000000007941 */ /* 0x000fea0003800000 */
.L_x_5144:
        /* <DEDUP_REMOVED lines=37> */
.L_x_5147:
[----:B------:R-:W-:Y:S05]  /*3640*/  BSYNC B0 ;  /* 0x0000000000007941 */ /* 0x000fea0003800000 */
.L_x_5146:
        /* <DEDUP_REMOVED lines=37> */
.L_x_5149:
[----:B------:R-:W-:Y:S05]  /*38a0*/  BSYNC B0 ;  /* 0x0000000000007941 */ /* 0x000fea0003800000 */
.L_x_5148:
        /* <DEDUP_REMOVED lines=37> */
.L_x_5151:
[----:B------:R-:W-:Y:S05]  /*3b00*/  BSYNC B0 ;  /* 0x0000000000007941 */ /* 0x000fea0003800000 */
.L_x_5150:
        /* <DEDUP_REMOVED lines=39> */
.L_x_5153:
[----:B------:R-:W-:Y:S05]  /*3d80*/  BSYNC B0 ;  /* 0x0000000000007941 */ /* 0x000fea0003800000 */
.L_x_5152:
        /* <DEDUP_REMOVED lines=42> */
.L_x_5155:
[----:B------:R-:W-:Y:S05]  /*4030*/  BSYNC B0 ;  /* 0x0000000000007941 */ /* 0x000fea0003800000 */
.L_x_5154:
        /* <DEDUP_REMOVED lines=42> */
.L_x_5157:
[----:B------:R-:W-:Y:S05]  /*42e0*/  BSYNC B0 ;  /* 0x0000000000007941 */ /* 0x000fea0003800000 */
.L_x_5156:
        /* <DEDUP_REMOVED lines=42> */
.L_x_5159:
[----:B------:R-:W-:Y:S05]  /*4590*/  BSYNC B0 ;  /* 0x0000000000007941 */ /* 0x000fea0003800000 */
.L_x_5158:
        /* <DEDUP_REMOVED lines=42> */
.L_x_5161:
[----:B------:R-:W-:Y:S05]  /*4840*/  BSYNC B0 ;  /* 0x0000000000007941 */ /* 0x000fea0003800000 */
.L_x_5160:
        /* <DEDUP_REMOVED lines=42> */
.L_x_5163:
[----:B------:R-:W-:Y:S05]  /*4af0*/  BSYNC B0 ;  /* 0x0000000000007941 */ /* 0x000fea0003800000 */
.L_x_5162:
        /* <DEDUP_REMOVED lines=30> */
.L_x_5174:
        /* <DEDUP_REMOVED lines=385> */
.L_x_5166:
        /* <DEDUP_REMOVED lines=14> */
.L_x_5165:
        /* <DEDUP_REMOVED lines=82> */
.L_x_5168:
[----:B------:R-:W-:Y:S05]  /*6af0*/  BSYNC B0 ;  /* 0x0000000000007941 */ /* 0x000fea0003800000 */
.L_x_5167:
        /* <DEDUP_REMOVED lines=45> */
.L_x_5171:
        /* <DEDUP_REMOVED lines=32> */
.L_x_5172:
[----:B------:R0:W5:Y:S02]  /*6fd0*/  LDG.E R41, [R82.64] ;  /* 0x0000000452297981 */ /* 0x000164000c1e1900 */
.L_x_5173:
        /* <DEDUP_REMOVED lines=17> */
.L_x_5170:
[----:B------:R-:W-:Y:S05]  /*70f0*/  BSYNC B0 ;  /* 0x0000000000007941 */ /* 0x000fea0003800000 */
.L_x_5169:
        /* <DEDUP_REMOVED lines=20> */
.L_x_5164:
        /* <DEDUP_REMOVED lines=74> */
.L_x_5176:
[----:B------:R-:W-:Y:S05]  /*76e0*/  BSYNC B0 ;  /* 0x0000000000007941 */ /* 0x000fea0003800000 */
.L_x_5175:
        /* <DEDUP_REMOVED lines=72> */
.L_x_5177:
[----:B------:R-:W-:Y:S05]  /*7b70*/  EXIT ;  /* 0x000000000000794d */ /* 0x000fea0003800000 */
.L_x_5179:
        /* <DEDUP_REMOVED lines=16> */
.L_x_8927:


//--------------------- .text._Z25selective_scan_fwd_kernelI32Selective_Scan_fwd_kernel_traitsILi64ELi16ELi1ELb1ELb1ELb1ELb1ELb0EN3c104HalfEfS2_EEv13SSMParamsBase --------------------------
	.section	.text._Z25selective_scan_fwd_kernelI32Selective_Scan_fwd_kernel_traitsILi64ELi16ELi1ELb1ELb1ELb1ELb1ELb0EN3c104HalfEfS2_EEv13SSMParamsBase,"ax",@progbits
	.sectioninfo	@"SHI_REGISTERS=168"
	.align	128
        .global         _Z25selective_scan_fwd_kernelI32Selective_Scan_fwd_kernel_traitsILi64ELi16ELi1ELb1ELb1ELb1ELb1ELb0EN3c104HalfEfS2_EEv13SSMParamsBase
        .type           _Z25selective_scan_fwd_kernelI32Selective_Scan_fwd_kernel_traitsILi64ELi16ELi1ELb1ELb1ELb1ELb1ELb0EN3c104HalfEfS2_EEv13SSMParamsBase,@function
        .size           _Z25selective_scan_fwd_kernelI32Selective_Scan_fwd_kernel_traitsILi64ELi16ELi1ELb1ELb1ELb1ELb1ELb0EN3c104HalfEfS2_EEv13SSMParamsBase,(.L_x_8928 - _Z25selective_scan_fwd_kernelI32Selective_Scan_fwd_kernel_traitsILi64ELi16ELi1ELb1ELb1ELb1ELb1ELb0EN3c104HalfEfS2_EEv13SSMParamsBase)
        .other          _Z25selective_scan_fwd_kernelI32Selective_Scan_fwd_kernel_traitsILi64ELi16ELi1ELb1ELb1ELb1ELb1ELb0EN3c104HalfEfS2_EEv13SSMParamsBase,@"STO_CUDA_ENTRY STV_DEFAULT"
_Z25selective_scan_fwd_kernelI32Selective_Scan_fwd_kernel_traitsILi64ELi16ELi1ELb1ELb1ELb1ELb1ELb0EN3c104HalfEfS2_EEv13SSMParamsBase:
.text._Z25selective_scan_fwd_kernelI32Selective_Scan_fwd_kernel_traitsILi64ELi16ELi1ELb1ELb1ELb1ELb1ELb0EN3c104HalfEfS2_EEv13SSMParamsBase:
        /* <DEDUP_REMOVED lines=34> */
.L_x_5180:
        /* <DEDUP_REMOVED lines=27> */
.L_x_5181:
        /* <DEDUP_REMOVED lines=11> */
.L_x_5182:
        /* <DEDUP_REMOVED lines=173> */
.L_x_5183:
        /* <DEDUP_REMOVED lines=18> */
.L_x_5184:
        /* <DEDUP_REMOVED lines=25> */
.L_x_5229:
        /* <DEDUP_REMOVED lines=93> */
.L_x_5186:
[----:B-12---:R-:W-:Y:S05]  /*17d0*/  BSYNC B0 ;  /* 0x0000000000007941 */ /* 0x006fea0003800000 */
.L_x_5185:
        /* <DEDUP_REMOVED lines=36> */
.L_x_5188:
[----:B------:R-:W-:Y:S05]  /*1a20*/  BSYNC B0 ;  /* 0x0000000000007941 */ /* 0x000fea0003800000 */
.L_x_5187:
        /* <DEDUP_REMOVED lines=38> */
.L_x_5190:
[----:B------:R-:W-:Y:S05]  /*1c90*/  BSYNC B0 ;  /* 0x0000000000007941 */ /* 0x000fea0003800000 */
.L_x_5189:
        /* <DEDUP_REMOVED lines=36> */
.L_x_5192:
[----:B------:R-:W-:Y:S05]  /*1ee0*/  BSYNC B0 ;  /* 0x0000000000007941 */ /* 0x000fea0003800000 */
.L_x_5191:
        /* <DEDUP_REMOVED lines=38> */
.L_x_5194:
[----:B------:R-:W-:Y:S05]  /*2150*/  BSYNC B0 ;  /* 0x0000000000007941 */ /* 0x000fea0003800000 */
.L_x_5193:
        /* <DEDUP_REMOVED lines=39> */
.L_x_5196:
[----:B------:R-:W-:Y:S05]  /*23d0*/  BSYNC B0 ;  /* 0x0000000000007941 */ /* 0x000fea0003800000 */
.L_x_5195:
        /* <DEDUP_REMOVED lines=42> */
.L_x_5198:
[----:B------:R-:W-:Y:S05]  /*2680*/  BSYNC B0 ;  /* 0x0000000000007941 */ /* 0x000fea0003800000 */
.L_x_5197:
[----:B------:R-:W-:Y:S01]  /*2690*/  HADD2.F32 R30, -RZ, R30.H1_H1 ;  /* 0x3000001eff1e7230 */ /* 0x000fe20000004100 */
[----:B------:R-:W-:Y:S01]  /*26a0*/  BSSY B0, `(.L_x_5199) ;  /* 0x0000027000007945 */ /* 0x000fe20003800000 */
[----:B------:R-:W-:Y:S01]  /*26b0*/  MOV R102, R32 ;  /* 0x0000002000667202 */ /* 0x000fe20000000f00 */
[----:B------:R-:W-:Y:S01]  /*26c0*/  IMAD.MOV.U32 R13, RZ, RZ, R29 ;  /* 0x000000ffff0d7224 */ /* 0x000fe200078e001d */
[----:B------:R-:W-:Y:S01]  /*26d0*/  FSETP.GTU.FTZ.AND P4, PT, R79, 20, PT ;  /* 0x41a000004f00780b */ /* 0x000fe20003f9c000 */
[----:B------:R-:W-:Y:S01]  /*26e0*/  HADD2.F32 R32, -RZ, R31.H0_H0 ;  /* 0x2000001fff207230 */ /* 0x000fe20000004100 */
[----:B------:R-:W-:Y:S01]  /*26f0*/  MOV R100, R33 ;  /* 0x0000002100647202 */ /* 0x000fe20000000f00 */
[----:B------:R-:W-:Y:S01]  /*2700*/  FADD.FTZ R80, R30, R9 ;  /* 0x000000091e507221 */ /* 0x000fe20000010000 */
        /* <DEDUP_REMOVED lines=32> */
.L_x_5200:
[----:B------:R-:W-:Y:S05]  /*2910*/  BSYNC B0 ;  /* 0x0000000000007941 */ /* 0x000fea0003800000 */
.L_x_5199:
        /* <DEDUP_REMOVED lines=42> */
.L_x_5202:
[----:B------:R-:W-:Y:S05]  /*2bc0*/  BSYNC B0 ;  /* 0x0000000000007941 */ /* 0x000fea0003800000 */
.L_x_5201:
        /* <DEDUP_REMOVED lines=40> */
.L_x_5204:
[----:B------:R-:W-:Y:S05]  /*2e50*/  BSYNC B0 ;  /* 0x0000000000007941 */ /* 0x000fea0003800000 */
.L_x_5203:
        /* <DEDUP_REMOVED lines=46> */
.L_x_5206:
[----:B------:R-:W-:Y:S05]  /*3140*/  BSYNC B0 ;  /* 0x0000000000007941 */ /* 0x000fea0003800000 */
.L_x_5205:
        /* <DEDUP_REMOVED lines=33> */
.L_x_5208:
[----:B------:R-:W-:Y:S05]  /*3360*/  BSYNC B0 ;  /* 0x0000000000007941 */ /* 0x000fea0003800000 */
.L_x_5207:
        /* <DEDUP_REMOVED lines=33> */
.L_x_5210:
[----:B------:R-:W-:Y:S05]  /*3580*/  BSYNC B0 ;  /* 0x0000000000007941 */ /* 0x000fea0003800000 */
.L_x_5209:
        /* <DEDUP_REMOVED lines=33> */
.L_x_5212:
[----:B------:R-:W-:Y:S05]  /*37a0*/  BSYNC B0 ;  /* 0x0000000000007941 */ /* 0x000fea0003800000 */
.L_x_5211:
        /* <DEDUP_REMOVED lines=33> */
.L_x_5214:
[----:B------:R-:W-:Y:S05]  /*39c0*/  BSYNC B0 ;  /* 0x0000000000007941 */ /* 0x000fea0003800000 */
.L_x_5213:
        /* <DEDUP_REMOVED lines=33> */
.L_x_5216:
[----:B------:R-:W-:Y:S05]  /*3be0*/  BSYNC B0 ;  /* 0x0000000000007941 */ /* 0x000fea0003800000 */
.L_x_5215:
        /* <DEDUP_REMOVED lines=36> */
.L_x_5227:
        /* <DEDUP_REMOVED lines=26> */
[----:B------:R-:W-:-:S05]  /*3fd0*/  IADD3 R52, P0, R53, R104, RZ ;  /* 0x0000006835347210 */ /* 0x000fca0007f1e0ff */
[----:B------:R-:W-:Y:S01]  /*3fe0*/  IMAD.X R53, R48, 0x1, R103, P0 ;  /* 0x0000000130357824 */ /* 0x000fe200000e0667 */
        /* <DEDUP_REMOVED lines=168> */
.L_x_5219:
        /* <DEDUP_REMOVED lines=12> */
.L_x_5218:
        /* <DEDUP_REMOVED lines=66> */
[----:B0-----:R-:W-:Y:S02]  /*4f50*/  @P0 MOV R47, R45 ;  /* 0x0000002d002f0202 */ /* 0x001fe40000000f00 */
        /* <DEDUP_REMOVED lines=17> */
.L_x_5221:
[----:B------:R-:W-:Y:S05]  /*5070*/  BSYNC B0 ;  /* 0x0000000000007941 */ /* 0x000fea0003800000 */
.L_x_5220:
        /* <DEDUP_REMOVED lines=41> */
.L_x_5224:
        /* <DEDUP_REMOVED lines=32> */
.L_x_5225:
[----:B------:R1:W5:Y:S02]  /*5510*/  LDG.E R41, [R62.64] ;  /* 0x000000043e297981 */ /* 0x000364000c1e1900 */
.L_x_5226:
        /* <DEDUP_REMOVED lines=15> */
.L_x_5223:
[----:B------:R-:W-:Y:S05]  /*5610*/  BSYNC B0 ;  /* 0x0000000000007941 */ /* 0x000fea0003800000 */
.L_x_5222:
        /* <DEDUP_REMOVED lines=20> */
.L_x_5217:
        /* <DEDUP_REMOVED lines=211> */
.L_x_5228:
[----:B------:R-:W-:Y:S05]  /*6490*/  EXIT ;  /* 0x000000000000794d */ /* 0x000fea0003800000 */
.L_x_5230:
        /* <DEDUP_REMOVED lines=14> */
.L_x_8928:


//--------------------- .text._Z25selective_scan_fwd_kernelI32Selective_Scan_fwd_kernel_traitsILi64ELi16ELi1ELb1ELb1ELb1ELb1ELb1EN3c104HalfEfS2_EEv13SSMParamsBase --------------------------
	.section	.text._Z25selective_scan_fwd_kernelI32Selective_Scan_fwd_kernel_traitsILi64ELi16ELi1ELb1ELb1ELb1ELb1ELb1EN3c104HalfEfS2_EEv13SSMParamsBase,"ax",@progbits
	.sectioninfo	@"SHI_REGISTERS=168"
	.align	128
        .global         _Z25selective_scan_fwd_kernelI32Selective_Scan_fwd_kernel_traitsILi64ELi16ELi1ELb1ELb1ELb1ELb1ELb1EN3c104HalfEfS2_EEv13SSMParamsBase
        .type           _Z25selective_scan_fwd_kernelI32Selective_Scan_fwd_kernel_traitsILi64ELi16ELi1ELb1ELb1ELb1ELb1ELb1EN3c104HalfEfS2_EEv13SSMParamsBase,@function
        .size           _Z25selective_scan_fwd_kernelI32Selective_Scan_fwd_kernel_traitsILi64ELi16ELi1ELb1ELb1ELb1ELb1ELb1EN3c104HalfEfS2_EEv13SSMParamsBase,(.L_x_8929 - _Z25selective_scan_fwd_kernelI32Selective_Scan_fwd_kernel_traitsILi64ELi16ELi1ELb1ELb1ELb1ELb1ELb1EN3c104HalfEfS2_EEv13SSMParamsBase)
        .other          _Z25selective_scan_fwd_kernelI32Selective_Scan_fwd_kernel_traitsILi64ELi16ELi1ELb1ELb1ELb1ELb1ELb1EN3c104HalfEfS2_EEv13SSMParamsBase,@"STO_CUDA_ENTRY STV_DEFAULT"
_Z25selective_scan_fwd_kernelI32Selective_Scan_fwd_kernel_traitsILi64ELi16ELi1ELb1ELb1ELb1ELb1ELb1EN3c104HalfEfS2_EEv13SSMParamsBase:
.text._Z25selective_scan_fwd_kernelI32Selective_Scan_fwd_kernel_traitsILi64ELi16ELi1ELb1ELb1ELb1ELb1ELb1EN3c104HalfEfS2_EEv13SSMParamsBase:
        /* <DEDUP_REMOVED lines=35> */
.L_x_5231:
        /* <DEDUP_REMOVED lines=28> */
.L_x_5232:
        /* <DEDUP_REMOVED lines=11> */
.L_x_5233:
        /* <DEDUP_REMOVED lines=177> */
.L_x_5234:
        /* <DEDUP_REMOVED lines=18> */
.L_x_5235:
[----:B------:R-:W-:-:S13]  /*10d0*/  ISETP.GE.AND P0, PT, R74, 0x1, PT ;  /* 0x000000014a00780c */ /* 0x000fda0003f06270 */
[----:B------:R-:W-:Y:S05]  /*10e0*/  @!P0 EXIT ;  /* 0x000000000000894d */ /* 0x000fea0003800000 */
[----:B------:R-:W0:Y:S01]  /*10f0*/  S2R R73, SR_LANEID ;  /* 0x0000000000497919 */ /* 0x000e220000000000 */
[C---:B------:R-:W-:Y:S01]  /*1100*/  LEA R82, P0, R0.reuse, R83, 0x2 ;  /* 0x0000005300527211 */ /* 0x040fe200078010ff */
[----:B------:R-:W-:Y:S02]  /*1110*/  IMAD.MOV.U32 R72, RZ, RZ, RZ ;  /* 0x000000ffff487224 */ /* 0x000fe400078e00ff */
[----:B------:R-:W-:Y:S01]  /*1120*/  IMAD.MOV.U32 R152, RZ, RZ, RZ ;  /* 0x000000ffff987224 */ /* 0x000fe200078e00ff */
[----:B------:R-:W-:Y:S02]  /*1130*/  LEA.HI.X R83, R0, R8, R3, 0x2, P0 ;  /* 0x0000000800537211 */ /* 0x000fe400000f1403 */
.L_x_5284:
        /* <DEDUP_REMOVED lines=327> */
.L_x_5237:
[----:B---34-:R-:W-:Y:S05]  /*25b0*/  BSYNC B0 ;  /* 0x0000000000007941 */ /* 0x018fea0003800000 */
.L_x_5236:
        /* <DEDUP_REMOVED lines=37> */
.L_x_5239:
[----:B------:R-:W-:Y:S05]  /*2810*/  BSYNC B0 ;  /* 0x0000000000007941 */ /* 0x000fea0003800000 */
.L_x_5238:
        /* <DEDUP_REMOVED lines=37> */
.L_x_5241:
[----:B------:R-:W-:Y:S05]  /*2a70*/  BSYNC B0 ;  /* 0x0000000000007941 */ /* 0x000fea0003800000 */
.L_x_5240:
        /* <DEDUP_REMOVED lines=37> */
.L_x_5243:
[----:B------:R-:W-:Y:S05]  /*2cd0*/  BSYNC B0 ;  /* 0x0000000000007941 */ /* 0x000fea0003800000 */
.L_x_5242:
        /* <DEDUP_REMOVED lines=37> */
.L_x_5245:
[----:B------:R-:W-:Y:S05]  /*2f30*/  BSYNC B0 ;  /* 0x0000000000007941 */ /* 0x000fea0003800000 */
.L_x_5244:
        /* <DEDUP_REMOVED lines=37> */
.L_x_5247:
[----:B------:R-:W-:Y:S05]  /*3190*/  BSYNC B0 ;  /* 0x0000000000007941 */ /* 0x000fea0003800000 */
.L_x_5246:
        /* <DEDUP_REMOVED lines=37> */
.L_x_5249:
[----:B------:R-:W-:Y:S05]  /*33f0*/  BSYNC B0 ;  /* 0x0000000000007941 */ /* 0x000fea0003800000 */
.L_x_5248:
        /* <DEDUP_REMOVED lines=37> */
.L_x_5251:
[----:B------:R-:W-:Y:S05]  /*3650*/  BSYNC B0 ;  /* 0x0000000000007941 */ /* 0x000fea0003800000 */
.L_x_5250:
        /* <DEDUP_REMOVED lines=37> */
.L_x_5253:
[----:B------:R-:W-:Y:S05]  /*38b0*/  BSYNC B0 ;  /* 0x0000000000007941 */ /* 0x000fea0003800000 */
.L_x_5252:
        /* <DEDUP_REMOVED lines=37> */
.L_x_5255:
[----:B------:R-:W-:Y:S05]  /*3b10*/  BSYNC B0 ;  /* 0x0000000000007941 */ /* 0x000fea0003800000 */
.L_x_5254:
        /* <DEDUP_REMOVED lines=39> */
.L_x_5257:
[----:B------:R-:W-:Y:S05]  /*3d90*/  BSYNC B0 ;  /* 0x0000000000007941 */ /* 0x000fea0003800000 */
.L_x_5256:
        /* <DEDUP_REMOVED lines=42> */
.L_x_5259:
[----:B------:R-:W-:Y:S05]  /*4040*/  BSYNC B0 ;  /* 0x0000000000007941 */ /* 0x000fea0003800000 */
.L_x_5258:
        /* <DEDUP_REMOVED lines=42> */
.L_x_5261:
[----:B------:R-:W-:Y:S05]  /*42f0*/  BSYNC B0 ;  /* 0x0000000000007941 */ /* 0x000fea0003800000 */
.L_x_5260:
        /* <DEDUP_REMOVED lines=42> */
.L_x_5263:
[----:B------:R-:W-:Y:S05]  /*45a0*/  BSYNC B0 ;  /* 0x0000000000007941 */ /* 0x000fea0003800000 */
.L_x_5262:
        /* <DEDUP_REMOVED lines=42> */
.L_x_5265:
[----:B------:R-:W-:Y:S05]  /*4850*/  BSYNC B0 ;  /* 0x0000000000007941 */ /* 0x000fea0003800000 */
.L_x_5264:
        /* <DEDUP_REMOVED lines=42> */
.L_x_5267:
[----:B------:R-:W-:Y:S05]  /*4b00*/  BSYNC B0 ;  /* 0x0000000000007941 */ /* 0x000fea0003800000 */
.L_x_5266:
        /* <DEDUP_REMOVED lines=30> */
.L_x_5278:
        /* <DEDUP_REMOVED lines=385> */
.L_x_5270:
        /* <DEDUP_REMOVED lines=14> */
.L_x_5269:
        /* <DEDUP_REMOVED lines=82> */
.L_x_5272:
[----:B------:R-:W-:Y:S05]  /*6b00*/  BSYNC B0 ;  /* 0x0000000000007941 */ /* 0x000fea0003800000 */
.L_x_5271:
        /* <DEDUP_REMOVED lines=45> */
.L_x_5275:
        /* <DEDUP_REMOVED lines=32> */
.L_x_5276:
[----:B------:R0:W5:Y:S02]  /*6fe0*/  LDG.E R41, [R82.64] ;  /* 0x0000000452297981 */ /* 0x000164000c1e1900 */
.L_x_5277:
        /* <DEDUP_REMOVED lines=17> */
.L_x_5274:
[----:B------:R-:W-:Y:S05]  /*7100*/  BSYNC B0 ;  /* 0x0000000000007941 */ /* 0x000fea0003800000 */
.L_x_5273:
        /* <DEDUP_REMOVED lines=20> */
.L_x_5268:
        /* <DEDUP_REMOVED lines=110> */
.L_x_5280:
[----:B------:R-:W-:Y:S05]  /*7930*/  BSYNC B0 ;  /* 0x0000000000007941 */ /* 0x000fea0003800000 */
.L_x_5279:
        /* <DEDUP_REMOVED lines=320> */
.L_x_5282:
[----:B------:R-:W-:Y:S05]  /*8d40*/  BSYNC B0 ;  /* 0x0000000000007941 */ /* 0x000fea0003800000 */
.L_x_5281:
        /* <DEDUP_REMOVED lines=55> */
.L_x_5283:
[----:B------:R-:W-:Y:S05]  /*90c0*/  EXIT ;  /* 0x000000000000794d */ /* 0x000fea0003800000 */
.L_x_5285:
        /* <DEDUP_REMOVED lines=11> */
.L_x_8929:


//--------------------- .text._Z25selective_scan_fwd_kernelI32Selective_Scan_fwd_kernel_traitsILi128ELi16ELi1ELb0ELb1ELb1ELb0ELb0EN3c108BFloat16EffEEv13SSMParamsBase --------------------------
	.section	.text._Z25selective_scan_fwd_kernelI32Selective_Scan_fwd_kernel_traitsILi128ELi16ELi1ELb0ELb1ELb1ELb0ELb0EN3c108BFloat16EffEEv13SSMParamsBase,"ax",@progbits
	.sectioninfo	@"SHI_REGISTERS=168"
	.align	128
        .global         _Z25selective_scan_fwd_kernelI32Selective_Scan_fwd_kernel_traitsILi128ELi16ELi1ELb0ELb1ELb1ELb0ELb0EN3c108BFloat16EffEEv13SSMParamsBase
        .type           _Z25selective_scan_fwd_kernelI32Selective_Scan_fwd_kernel_traitsILi128ELi16ELi1ELb0ELb1ELb1ELb0ELb0EN3c108BFloat16EffEEv13SSMParamsBase,@function
        .size           _Z25selective_scan_fwd_kernelI32Selective_Scan_fwd_kernel_traitsILi128ELi16ELi1ELb0ELb1ELb1ELb0ELb0EN3c108BFloat16EffEEv13SSMParamsBase,(.L_x_8930 - _Z25selective_scan_fwd_kernelI32Selective_Scan_fwd_kernel_traitsILi128ELi16ELi1ELb0ELb1ELb1ELb0ELb0EN3c108BFloat16EffEEv13SSMParamsBase)
        .other          _Z25selective_scan_fwd_kernelI32Selective_Scan_fwd_kernel_traitsILi128ELi16ELi1ELb0ELb1ELb1ELb0ELb0EN3c108BFloat16EffEEv13SSMParamsBase,@"STO_CUDA_ENTRY STV_DEFAULT"
_Z25selective_scan_fwd_kernelI32Selective_Scan_fwd_kernel_traitsILi128ELi16ELi1ELb0ELb1ELb1ELb0ELb0EN3c108BFloat16EffEEv13SSMParamsBase:
.text._Z25selective_scan_fwd_kernelI32Selective_Scan_fwd_kernel_traitsILi128ELi16ELi1ELb0ELb1ELb1ELb0ELb0EN3c108BFloat16EffEEv13SSMParamsBase:
        /* <DEDUP_REMOVED lines=35> */
.L_x_5286:
        /* <DEDUP_REMOVED lines=29> */
.L_x_5287:
        /* <DEDUP_REMOVED lines=11> */
.L_x_5288:
        /* <DEDUP_REMOVED lines=64> */
[----:B------:R-:W-:Y:S02]  /*08b0*/  ISETP.GE.AND P3, PT, R2, RZ, PT ;  /* 0x000000ff0200720c */ /* 0x000fe40003f66270 */
[----:B------:R-:W-:Y:S01]  /*08c0*/  ISETP.NE.AND P2, PT, RZ, c[0x0][0x174], PT ;  /* 0x00005d00ff007a0c */ /* 0x000fe20003f45270 */
[----:B------:R-:W-:Y:S02]  /*08d0*/  IMAD R9, R3, c[0x0][0x1e0], RZ ;  /* 0x0000780003097a24 */ /* 0x000fe400078e02ff */
[----:B------:R-:W-:-:S02]  /*08e0*/  IMAD.WIDE.U32 R6, R0, c[0x0][0x1a0], RZ ;  /* 0x0000680000067a25 */ /* 0x000fc400078e00ff */
[----:B------:R-:W-:Y:S02]  /*08f0*/  @P1 IADD3 R10, R10, 0x1, RZ ;  /* 0x000000010a0a1810 */ /* 0x000fe40007ffe0ff */
[C---:B------:R-:W-:Y:S02]  /*0900*/  IMAD R13, R0.reuse, c[0x0][0x1a4], R5 ;  /* 0x00006900000d7a24 */ /* 0x040fe400078e0205 */
[C---:B------:R-:W-:Y:S02]  /*0910*/  IMAD R11, R0.reuse, c[0x0][0x1e4], R9 ;  /* 0x00007900000b7a24 */ /* 0x040fe400078e0209 */
[----:B------:R-:W-:Y:S02]  /*0920*/  IMAD.IADD R9, R7, 0x1, R13 ;  /* 0x0000000107097824 */ /* 0x000fe400078e020d */
[----:B------:R-:W-:-:S04]  /*0930*/  IMAD.WIDE.U32 R4, R0, c[0x0][0x1e0], RZ ;  /* 0x0000780000047a25 */ /* 0x000fc800078e00ff */
[----:B------:R-:W-:Y:S02]  /*0940*/  IMAD.MOV.U32 R13, RZ, RZ, R10 ;  /* 0x000000ffff0d7224 */ /* 0x000fe400078e000a */
        /* <DEDUP_REMOVED lines=57> */
[----:B------:R-:W-:Y:S01]  /*0ce0*/  IMAD.MOV.U32 R72, RZ, RZ, c[0x0][0x18c] ;  /* 0x00006300ff487624 */ /* 0x000fe200078e00ff */
[----:B------:R-:W-:Y:S01]  /*0cf0*/  CS2R R158, SRZ ;  /* 0x00000000009e7805 */ /* 0x000fe2000001ff00 */
[----:B------:R-:W-:Y:S02]  /*0d00*/  IMAD.MOV.U32 R7, RZ, RZ, RZ ;  /* 0x000000ffff077224 */ /* 0x000fe400078e00ff */
[----:B------:R-:W-:Y:S01]  /*0d10*/  IMAD.MOV.U32 R2, RZ, RZ, RZ ;  /* 0x000000ffff027224 */ /* 0x000fe200078e00ff */
[----:B------:R-:W-:Y:S01]  /*0d20*/  SEL R72, R72, 0x800, P6 ;  /* 0x0000080048487807 */ /* 0x000fe20003000000 */
[----:B------:R-:W-:Y:S02]  /*0d30*/  @P3 IMAD.MOV.U32 R158, RZ, RZ, c[0x0][0x2d8] ;  /* 0x0000b600ff9e3624 */ /* 0x000fe400078e00ff */
[----:B------:R-:W-:Y:S02]  /*0d40*/  @P3 IMAD.MOV.U32 R159, RZ, RZ, c[0x0][0x2dc] ;  /* 0x0000b700ff9f3624 */ /* 0x000fe400078e00ff */
[----:B------:R-:W-:-:S02]  /*0d50*/  @P1 IMAD.MOV.U32 R7, RZ, RZ, c[0x0][0x2e0] ;  /* 0x0000b800ff071624 */ /* 0x000fc400078e00ff */
[----:B------:R-:W-:Y:S01]  /*0d60*/  @P1 IMAD.MOV.U32 R2, RZ, RZ, c[0x0][0x2e4] ;  /* 0x0000b900ff021624 */ /* 0x000fe200078e00ff */
[----:B--2---:R-:W-:Y:S01]  /*0d70*/  @!P0 SHF.R.S32.HI R92, RZ, 0x1f, R77 ;  /* 0x0000001fff5c8819 */ /* 0x004fe2000001144d */
[----:B------:R-:W-:Y:S05]  /*0d80*/  @P4 BRA P2, `(.L_x_5289) ;  /* 0x000001f000004947 */ /* 0x000fea0001000000 */
[-C--:B0-----:R-:W-:Y:S01]  /*0d90*/  IABS R9, R72.reuse ;  /* 0x0000004800097213 */ /* 0x081fe20000000000 */
[----:B------:R-:W-:Y:S01]  /*0da0*/  HFMA2.MMA R157, -RZ, RZ, 0, 0 ;  /* 0x00000000ff9d7435 */ /* 0x000fe200000001ff */
        /* <DEDUP_REMOVED lines=29> */
.L_x_5289:
        /* <DEDUP_REMOVED lines=18> */
.L_x_5290:
[----:B------:R-:W-:-:S13]  /*10a0*/  ISETP.GE.AND P0, PT, R70, 0x1, PT ;  /* 0x000000014600780c */ /* 0x000fda0003f06270 */
[----:B------:R-:W-:Y:S05]  /*10b0*/  @!P0 EXIT ;  /* 0x000000000000894d */ /* 0x000fea0003800000 */
[----:B------:R-:W0:Y:S01]  /*10c0*/  S2R R69, SR_LANEID ;  /* 0x0000000000457919 */ /* 0x000e220000000000 */
[C---:B------:R-:W-:Y:S01]  /*10d0*/  LEA R80, P0, R0.reuse, R81, 0x2 ;  /* 0x0000005100507211 */ /* 0x040fe200078010ff */
[----:B------:R-:W-:Y:S02]  /*10e0*/  IMAD.MOV.U32 R68, RZ, RZ, RZ ;  /* 0x000000ffff447224 */ /* 0x000fe400078e00ff */
[----:B------:R-:W-:Y:S01]  /*10f0*/  IMAD.MOV.U32 R151, RZ, RZ, RZ ;  /* 0x000000ffff977224 */ /* 0x000fe200078e00ff */
[----:B------:R-:W-:Y:S02]  /*1100*/  LEA.HI.X R81, R0, R8, R3, 0x2, P0 ;  /* 0x0000000800517211 */ /* 0x000fe400000f1403 */
.L_x_5337:
        /* <DEDUP_REMOVED lines=40> */
[-C--:B------:R-:W-:Y:S01]  /*1390*/  ISETP.GE.AND P3, PT, R4, R67.reuse, PT ;  /* 0x000000430400720c */ /* 0x080fe20003f66270 */
[----:B------:R-:W-:Y:S01]  /*13a0*/  IMAD.MOV.U32 R4, RZ, RZ, R154 ;  /* 0x000000ffff047224 */ /* 0x000fe200078e009a */
[----:B------:R-:W-:-:S02]  /*13b0*/  ISETP.GE.AND P2, PT, R0, R67, PT ;  /* 0x000000430000720c */ /* 0x000fc40003f46270 */
[----:B------:R-:W-:Y:S02]  /*13c0*/  LOP3.LUT R2, R82, 0xa0, RZ, 0xfc, !PT ;  /* 0x000000a052027812 */ /* 0x000fe400078efcff */
[----:B------:R-:W-:Y:S02]  /*13d0*/  @P5 LOP3.LUT R66, R66, 0x400, RZ, 0xfc, !PT ;  /* 0x0000040042425812 */ /* 0x000fe400078efcff */
[-C--:B------:R-:W-:Y:S01]  /*13e0*/  ISETP.GE.AND P1, PT, R2, R67.reuse, PT ;  /* 0x000000430200720c */ /* 0x080fe20003f26270 */
[----:B------:R-:W-:Y:S01]  /*13f0*/  IMAD.WIDE R2, R82, 0x2, R4 ;  /* 0x0000000252027825 */ /* 0x000fe200078e0204 */
[----:B------:R-:W-:Y:S02]  /*1400*/  LOP3.LUT R66, R66, 0xfffffdff, RZ, 0xc0, !PT ;  /* 0xfffffdff42427812 */ /* 0x000fe400078ec0ff */
[----:B------:R-:W-:Y:S02]  /*1410*/  LOP3.LUT R6, R82, 0xc0, RZ, 0xfc, !PT ;  /* 0x000000c052067812 */ /* 0x000fe400078efcff */
[----:B------:R-:W-:Y:S01]  /*1420*/  @P4 LOP3.LUT R66, R66, 0x200, RZ, 0xfc, !PT ;  /* 0x0000020042424812 */ /* 0x000fe200078efcff */
[----:B------:R1:W2:Y:S01]  /*1430*/  @!P5 LDG.E.U16 R7, [R2.64+0x40] ;  /* 0x000040040207d981 */ /* 0x0002a2000c1e1500 */
[----:B------:R-:W-:-:S02]  /*1440*/  ISETP.GE.AND P0, PT, R6, R67, PT ;  /* 0x000000430600720c */ /* 0x000fc40003f06270 */
[----:B------:R-:W-:Y:S01]  /*1450*/  LOP3.LUT R66, R66, 0xfffffeff, RZ, 0xc0, !PT ;  /* 0xfffffeff42427812 */ /* 0x000fe200078ec0ff */
[----:B------:R1:W3:Y:S01]  /*1460*/  @!P3 LDG.E.U16 R9, [R2.64+0xc0] ;  /* 0x0000c0040209b981 */ /* 0x0002e2000c1e1500 */
[----:B------:R-:W-:Y:S02]  /*1470*/  ISETP.GE.AND P6, PT, R82, R67, PT ;  /* 0x000000435200720c */ /* 0x000fe40003fc6270 */
[----:B------:R-:W-:Y:S01]  /*1480*/  @P3 LOP3.LUT R66, R66, 0x100, RZ, 0xfc, !PT ;  /* 0x0000010042423812 */ /* 0x000fe200078efcff */
[----:B------:R1:W4:Y:S01]  /*1490*/  @!P2 LDG.E.U16 R8, [R2.64+0x100] ;  /* 0x000100040208a981 */ /* 0x000322000c1e1500 */
[----:B------:R-:W-:Y:S02]  /*14a0*/  LOP3.LUT R20, R82, 0xe0, RZ, 0xfc, !PT ;  /* 0x000000e052147812 */ /* 0x000fe400078efcff */
[----:B------:R-:W-:Y:S01]  /*14b0*/  LOP3.LUT R66, R66, 0xffffff7f, RZ, 0xc0, !PT ;  /* 0xffffff7f42427812 */ /* 0x000fe200078ec0ff */
[----:B------:R1:W5:Y:S01]  /*14c0*/  @!P1 LDG.E.U16 R11, [R2.64+0x140] ;  /* 0x00014004020b9981 */ /* 0x000362000c1e1500 */
[----:B------:R-:W-:-:S02]  /*14d0*/  LOP3.LUT R22, R82, 0x100, RZ, 0xfc, !PT ;  /* 0x0000010052167812 */ /* 0x000fc400078efcff */
[----:B------:R-:W-:Y:S01]  /*14e0*/  @P2 LOP3.LUT R66, R66, 0x80, RZ, 0xfc, !PT ;  /* 0x0000008042422812 */ /* 0x000fe200078efcff */
[----:B------:R1:W2:Y:S01]  /*14f0*/  @!P0 LDG.E.U16 R10, [R2.64+0x180] ;  /* 0x00018004020a8981 */ /* 0x0002a2000c1e1500 */
[----:B------:R-:W-:Y:S02]  /*1500*/  PRMT R0, RZ, 0x7610, R0 ;  /* 0x00007610ff007816 */ /* 0x000fe40000000000 */
[----:B------:R-:W-:Y:S02]  /*1510*/  LOP3.LUT R66, R66, 0xffffffbf, RZ, 0xc0, !PT ;  /* 0xffffffbf42427812 */ /* 0x000fe400078ec0ff */
        /* <DEDUP_REMOVED lines=31> */
[----:B------:R-:W-:-:S03]  /*1710*/  ISETP.GE.AND P0, PT, R36, R67, PT ;  /* 0x000000432400720c */ /* 0x000fc60003f06270 */
        /* <DEDUP_REMOVED lines=21> */
[-C--:B------:R-:W-:Y:S01]  /*1870*/  LEA.HI.SX32 R27, R27, R20.reuse, 0x1b ;  /* 0x000000141b1b7211 */ /* 0x080fe200078fdaff */
[----:B------:R-:W-:Y:S01]  /*1880*/  IMAD.SHL.U32 R65, R65, 0x2, RZ ;  /* 0x0000000241417824 */ /* 0x000fe200078e00ff */
[----:B------:R-:W-:Y:S02]  /*1890*/  LOP3.LUT P6, RZ, R66, 0x10, RZ, 0xc0, !PT ;  /* 0x0000001042ff7812 */ /* 0x000fe400078cc0ff */
[----:B------:R-:W-:Y:S01]  /*18a0*/  LEA.HI.SX32 R29, R29, R20, 0x1b ;  /* 0x000000141d1d7211 */ /* 0x000fe200078fdaff */
[----:B------:R-:W-:Y:S01]  /*18b0*/  IMAD.SHL.U32 R64, R23, 0x2, RZ ;  /* 0x0000000217407824 */ /* 0x000fe200078e00ff */
[----:B------:R-:W-:-:S02]  /*18c0*/  IADD3 R37, R20, 0x100, RZ ;  /* 0x0000010014257810 */ /* 0x000fc40007ffe0ff */
[C---:B-1----:R-:W-:Y:S02]  /*18d0*/  IADD3 R3, R20.reuse, 0x120, RZ ;  /* 0x0000012014037810 */ /* 0x042fe40007ffe0ff */
[-C--:B------:R-:W-:Y:S01]  /*18e0*/  LEA.HI.SX32 R31, R31, R20.reuse, 0x1b ;  /* 0x000000141f1f7211 */ /* 0x080fe200078fdaff */
[----:B------:R-:W-:Y:S01]  /*18f0*/  IMAD.SHL.U32 R63, R25, 0x2, RZ ;  /* 0x00000002193f7824 */ /* 0x000fe200078e00ff */
[C---:B------:R-:W-:Y:S02]  /*1900*/  IADD3 R39, R20.reuse, 0x140, RZ ;  /* 0x0000014014277810 */ /* 0x040fe40007ffe0ff */
[----:B------:R-:W-:Y:S01]  /*1910*/  LEA.HI.SX32 R33, R33, R20, 0x1b ;  /* 0x0000001421217211 */ /* 0x000fe200078fdaff */
[----:B------:R-:W-:Y:S01]  /*1920*/  IMAD.SHL.U32 R62, R27, 0x2, RZ ;  /* 0x000000021b3e7824 */ /* 0x000fe200078e00ff */
[C---:B------:R-:W-:Y:S02]  /*1930*/  IADD3 R41, R20.reuse, 0x160, RZ ;  /* 0x0000016014297810 */ /* 0x040fe40007ffe0ff */
[----:B------:R-:W-:-:S02]  /*1940*/  IADD3 R49, R20, 0x1e0, RZ ;  /* 0x000001e014317810 */ /* 0x000fc40007ffe0ff */
[-C--:B------:R-:W-:Y:S01]  /*1950*/  LEA.HI.SX32 R35, R35, R20.reuse, 0x1b ;  /* 0x0000001423237211 */ /* 0x080fe200078fdaff */
        /* <DEDUP_REMOVED lines=9> */
[----:B------:R-:W-:Y:S02]  /*19f0*/  IADD3 R47, R20, 0x1c0, RZ ;  /* 0x000001c0142f7810 */ /* 0x000fe40007ffe0ff */
[-C--:B------:R-:W-:Y:S01]  /*1a00*/  LEA.HI.SX32 R39, R39, R20.reuse, 0x1b ;  /* 0x0000001427277211 */ /* 0x080fe200078fdaff */
[----:B------:R-:W-:Y:S01]  /*1a10*/  IMAD.SHL.U32 R58, R35, 0x2, RZ ;  /* 0x00000002233a7824 */ /* 0x000fe200078e00ff */
[-C--:B------:R-:W-:Y:S02]  /*1a20*/  LEA.HI.SX32 R41, R41, R20.reuse, 0x1b ;  /* 0x0000001429297211 */ /* 0x080fe400078fdaff */
[-C--:B------:R-:W-:Y:S02]  /*1a30*/  LEA.HI.SX32 R49, R49, R20.reuse, 0x1b ;  /* 0x0000001431317211 */ /* 0x080fe400078fdaff */
[----:B------:R-:W-:Y:S01]  /*1a40*/  LEA.HI.SX32 R43, R43, R20, 0x1b ;  /* 0x000000142b2b7211 */ /* 0x000fe200078fdaff */
[----:B------:R-:W-:Y:S01]  /*1a50*/  IMAD.SHL.U32 R56, R3, 0x2, RZ ;  /* 0x0000000203387824 */ /* 0x000fe200078e00ff */
[----:B------:R-:W-:-:S02]  /*1a60*/  P2R R84, PR, RZ, 0x40 ;  /* 0x00000040ff547803 */ /* 0x000fc40000000000 */
[-C--:B------:R-:W-:Y:S02]  /*1a70*/  LEA.HI.SX32 R45, R45, R20.reuse, 0x1b ;  /* 0x000000142d2d7211 */ /* 0x080fe400078fdaff */
[----:B------:R-:W-:Y:S01]  /*1a80*/  SHF.L.U32 R57, R37, 0x1, RZ ;  /* 0x0000000125397819 */ /* 0x000fe200000006ff */
[----:B------:R-:W-:Y:S01]  /*1a90*/  IMAD.SHL.U32 R55, R39, 0x2, RZ ;  /* 0x0000000227377824 */ /* 0x000fe200078e00ff */
[C---:B------:R-:W-:Y:S02]  /*1aa0*/  LOP3.LUT P6, RZ, R66.reuse, 0x40, RZ, 0xc0, !PT ;  /* 0x0000004042ff7812 */ /* 0x040fe400078cc0ff */
[----:B------:R-:W-:Y:S01]  /*1ab0*/  LEA.HI.SX32 R47, R47, R20, 0x1b ;  /* 0x000000142f2f7211 */ /* 0x000fe200078fdaff */
[----:B------:R-:W-:Y:S02]  /*1ac0*/  IMAD.SHL.U32 R54, R41, 0x2, RZ ;  /* 0x0000000229367824 */ /* 0x000fe400078e00ff */
        /* <DEDUP_REMOVED lines=132> */
[----:B0-----:R-:W-:-:S05]  /*2310*/  PRMT R39, RZ, 0x5410, R39 ;  /* 0x00005410ff277816 */ /* 0x001fca0000000027 */
[----:B------:R-:W-:-:S05]  /*2320*/  FADD.FTZ R48, R39, R148 ;  /* 0x0000009427307221 */ /* 0x000fca0000010000 */
[----:B------:R-:W-:-:S04]  /*2330*/  FSETP.GTU.FTZ.AND P5, PT, R48, 20, PT ;  /* 0x41a000003000780b */ /* 0x000fc80003fbc000 */
[----:B------:R-:W-:Y:S02]  /*2340*/  ISETP.EQ.OR P5, PT, RZ, UR6, P5 ;  /* 0x00000006ff007c0c */ /* 0x000fe4000afa2670 */
[----:B-1----:R-:W-:-:S05]  /*2350*/  PRMT R47, RZ, 0x5410, R40 ;  /* 0x00005410ff2f7816 */ /* 0x002fca0000000028 */
[----:B------:R-:W-:-:S06]  /*2360*/  FADD.FTZ R47, R47, R148 ;  /* 0x000000942f2f7221 */ /* 0x000fcc0000010000 */
        /* <DEDUP_REMOVED lines=32> */
.L_x_5292:
[----:B---34-:R-:W-:Y:S05]  /*2570*/  BSYNC B0 ;  /* 0x0000000000007941 */ /* 0x018fea0003800000 */
.L_x_5291:
[----:B------:R-:W-:Y:S01]  /*2580*/  FSETP.GTU.FTZ.AND P5, PT, R47, 20, PT ;  /* 0x41a000002f00780b */ /* 0x000fe20003fbc000 */
[----:B------:R-:W-:Y:S01]  /*2590*/  BSSY B0, `(.L_x_5293) ;  /* 0x0000024000007945 */ /* 0x000fe20003800000 */
[----:B------:R-:W-:Y:S02]  /*25a0*/  PRMT R41, RZ, 0x5410, R41 ;  /* 0x00005410ff297816 */ /* 0x000fe40000000029 */
[----:B------:R-:W-:-:S03]  /*25b0*/  ISETP.EQ.OR P5, PT, RZ, UR6, P5 ;  /* 0x00000006ff007c0c */ /* 0x000fc6000afa2670 */
        /* <DEDUP_REMOVED lines=33> */
.L_x_5294:
[----:B------:R-:W-:Y:S05]  /*27d0*/  BSYNC B0 ;  /* 0x0000000000007941 */ /* 0x000fea0003800000 */
.L_x_5293:
[----:B------:R-:W-:Y:S01]  /*27e0*/  FSETP.GTU.FTZ.AND P5, PT, R46, 20, PT ;  /* 0x41a000002e00780b */ /* 0x000fe20003fbc000 */
[----:B------:R-:W-:Y:S01]  /*27f0*/  BSSY B0, `(.L_x_5295) ;  /* 0x0000024000007945 */ /* 0x000fe20003800000 */
[----:B------:R-:W-:Y:S02]  /*2800*/  PRMT R45, RZ, 0x5410, R42 ;  /* 0x00005410ff2d7816 */ /* 0x000fe4000000002a */
[----:B------:R-:W-:-:S03]  /*2810*/  ISETP.EQ.OR P5, PT, RZ, UR6, P5 ;  /* 0x00000006ff007c0c */ /* 0x000fc6000afa2670 */
        /* <DEDUP_REMOVED lines=33> */
.L_x_5296:
[----:B------:R-:W-:Y:S05]  /*2a30*/  BSYNC B0 ;  /* 0x0000000000007941 */ /* 0x000fea0003800000 */
.L_x_5295:
        /* <DEDUP_REMOVED lines=37> */
.L_x_5298:
[----:B------:R-:W-:Y:S05]  /*2c90*/  BSYNC B0 ;  /* 0x0000000000007941 */ /* 0x000fea0003800000 */
.L_x_5297:
        /* <DEDUP_REMOVED lines=37> */
.L_x_5300:
[----:B------:R-:W-:Y:S05]  /*2ef0*/  BSYNC B0 ;  /* 0x0000000000007941 */ /* 0x000fea0003800000 */
.L_x_5299:
        /* <DEDUP_REMOVED lines=37> */
.L_x_5302:
[----:B------:R-:W-:Y:S05]  /*3150*/  BSYNC B0 ;  /* 0x0000000000007941 */ /* 0x000fea0003800000 */
.L_x_5301:
        /* <DEDUP_REMOVED lines=37> */
.L_x_5304:
[----:B------:R-:W-:Y:S05]  /*33b0*/  BSYNC B0 ;  /* 0x0000000000007941 */ /* 0x000fea0003800000 */
.L_x_5303:
        /* <DEDUP_REMOVED lines=37> */
.L_x_5306:
[----:B------:R-:W-:Y:S05]  /*3610*/  BSYNC B0 ;  /* 0x0000000000007941 */ /* 0x000fea0003800000 */
.L_x_5305:
[----:B------:R-:W-:Y:S01]  /*3620*/  FSETP.GTU.FTZ.AND P5, PT, R36, 20, PT ;  /* 0x41a000002400780b */ /* 0x000fe20003fbc000 */
[----:B------:R-:W-:Y:S01]  /*3630*/  BSSY B0, `(.L_x_5307) ;  /* 0x0000024000007945 */ /* 0x000fe20003800000 */
[----:B------:R-:W-:Y:S02]  /*3640*/  PRMT R27, RZ, 0x5410, R27 ;  /* 0x00005410ff1b7816 */ /* 0x000fe4000000001b */
[----:B------:R-:W-:-:S03]  /*3650*/  ISETP.EQ.OR P5, PT, RZ, UR6, P5 ;  /* 0x00000006ff007c0c */ /* 0x000fc6000afa2670 */
[----:B------:R-:W-:-:S10]  /*3660*/  FADD.FTZ R35, R27, R148 ;  /* 0x000000941b237221 */ /* 0x000fd40000010000 */
        /* <DEDUP_REMOVED lines=32> */
.L_x_5308:
[----:B------:R-:W-:Y:S05]  /*3870*/  BSYNC B0 ;  /* 0x0000000000007941 */ /* 0x000fea0003800000 */
.L_x_5307:
[----:B------:R-:W-:Y:S01]  /*3880*/  FSETP.GTU.FTZ.AND P5, PT, R35, 20, PT ;  /* 0x41a000002300780b */ /* 0x000fe20003fbc000 */
[----:B------:R-:W-:Y:S01]  /*3890*/  BSSY B0, `(.L_x_5309) ;  /* 0x0000024000007945 */ /* 0x000fe20003800000 */
[----:B--2---:R-:W-:Y:S02]  /*38a0*/  PRMT R27, RZ, 0x5410, R26 ;  /* 0x00005410ff1b7816 */ /* 0x004fe4000000001a */
        /* <DEDUP_REMOVED lines=34> */
.L_x_5310:
[----:B------:R-:W-:Y:S05]  /*3ad0*/  BSYNC B0 ;  /* 0x0000000000007941 */ /* 0x000fea0003800000 */
.L_x_5309:
[----:B------:R-:W-:Y:S01]  /*3ae0*/  FSETP.GTU.FTZ.AND P5, PT, R34, 20, PT ;  /* 0x41a000002200780b */ /* 0x000fe20003fbc000 */
[----:B------:R-:W-:Y:S01]  /*3af0*/  BSSY B0, `(.L_x_5311) ;  /* 0x0000025000007945 */ /* 0x000fe20003800000 */
[----:B------:R-:W-:Y:S01]  /*3b00*/  PRMT R25, RZ, 0x5410, R25 ;  /* 0x00005410ff197816 */ /* 0x000fe20000000019 */
[----:B------:R-:W-:Y:S01]  /*3b10*/  IMAD.WIDE R154, R67, 0x2, R4 ;  /* 0x00000002439a7825 */ /* 0x000fe200078e0204 */
        /* <DEDUP_REMOVED lines=34> */
.L_x_5312:
[----:B------:R-:W-:Y:S05]  /*3d40*/  BSYNC B0 ;  /* 0x0000000000007941 */ /* 0x000fea0003800000 */
.L_x_5311:
[----:B------:R-:W-:Y:S01]  /*3d50*/  FSETP.GTU.FTZ.AND P5, PT, R33, 20, PT ;  /* 0x41a000002100780b */ /* 0x000fe20003fbc000 */
[----:B------:R-:W-:Y:S01]  /*3d60*/  BSSY B0, `(.L_x_5313) ;  /* 0x0000026000007945 */ /* 0x000fe20003800000 */
[----:B------:R-:W-:Y:S01]  /*3d70*/  PRMT R5, RZ, 0x5410, R24 ;  /* 0x00005410ff057816 */ /* 0x000fe20000000018 */
[----:B------:R-:W-:Y:S01]  /*3d80*/  IMAD.MOV.U32 R153, RZ, RZ, R155 ;  /* 0x000000ffff997224 */ /* 0x000fe200078e009b */
[----:B------:R-:W-:Y:S01]  /*3d90*/  ISETP.EQ.OR P5, PT, RZ, UR6, P5 ;  /* 0x00000006ff007c0c */ /* 0x000fe2000afa2670 */
[----:B------:R-:W-:-:S04]  /*3da0*/  IMAD.WIDE R2, R67, 0x2, R2 ;  /* 0x0000000243027825 */ /* 0x000fc800078e0202 */
        /* <DEDUP_REMOVED lines=33> */
.L_x_5314:
[----:B------:R-:W-:Y:S05]  /*3fc0*/  BSYNC B0 ;  /* 0x0000000000007941 */ /* 0x000fea0003800000 */
.L_x_5313:
[----:B------:R-:W-:Y:S01]  /*3fd0*/  FSETP.GTU.FTZ.AND P5, PT, R32, 20, PT ;  /* 0x41a000002000780b */ /* 0x000fe20003fbc000 */
[----:B------:R-:W-:Y:S01]  /*3fe0*/  BSSY B0, `(.L_x_5315) ;  /* 0x0000029000007945 */ /* 0x000fe20003800000 */
[----:B------:R-:W-:Y:S01]  /*3ff0*/  PRMT R23, RZ, 0x5410, R23 ;  /* 0x00005410ff177816 */ /* 0x000fe20000000017 */
[----:B------:R-:W-:Y:S01]  /*4000*/  IMAD.MOV.U32 R156, RZ, RZ, R2 ;  /* 0x000000ffff9c7224 */ /* 0x000fe200078e0002 */
[----:B------:R-:W-:Y:S01]  /*4010*/  ISETP.EQ.OR P5, PT, RZ, UR6, P5 ;  /* 0x00000006ff007c0c */ /* 0x000fe2000afa2670 */
[----:B------:R-:W-:Y:S01]  /*4020*/  IMAD.MOV.U32 R155, RZ, RZ, R3 ;  /* 0x000000ffff9b7224 */ /* 0x000fe200078e0003 */
[----:B------:R-:W-:Y:S01]  /*4030*/  PRMT R2, RZ, 0x5410, R22 ;  /* 0x00005410ff027816 */ /* 0x000fe20000000016 */
[----:B------:R-:W-:Y:S01]  /*4040*/  IMAD.MOV.U32 R41, RZ, RZ, c[0x0][0x16c] ;  /* 0x00005b00ff297624 */ /* 0x000fe200078e00ff */
[----:B------:R-:W-:Y:S01]  /*4050*/  PRMT R4, RZ, 0x5410, R21 ;  /* 0x00005410ff047816 */ /* 0x000fe20000000015 */
        /* <DEDUP_REMOVED lines=33> */
.L_x_5316:
[----:B------:R-:W-:Y:S05]  /*4270*/  BSYNC B0 ;  /* 0x0000000000007941 */ /* 0x000fea0003800000 */
.L_x_5315:
[----:B------:R-:W-:Y:S01]  /*4280*/  FSETP.GTU.FTZ.AND P5, PT, R31, 20, PT ;  /* 0x41a000001f00780b */ /* 0x000fe20003fbc000 */
[----:B------:R-:W-:Y:S01]  /*4290*/  BSSY B0, `(.L_x_5317) ;  /* 0x000002a000007945 */ /* 0x000fe20003800000 */
[----:B------:R-:W-:Y:S02]  /*42a0*/  PRMT R7, RZ, 0x5410, R7 ;  /* 0x00005410ff077816 */ /* 0x000fe40000000007 */
[----:B------:R-:W-:Y:S02]  /*42b0*/  ISETP.EQ.OR P5, PT, RZ, UR6, P5 ;  /* 0x00000006ff007c0c */ /* 0x000fe4000afa2670 */
[----:B------:R-:W-:Y:S01]  /*42c0*/  PRMT R3, RZ, 0x5410, R20 ;  /* 0x00005410ff037816 */ /* 0x000fe20000000014 */
[----:B------:R-:W-:Y:S01]  /*42d0*/  FADD.FTZ R30, R7, R148 ;  /* 0x00000094071e7221 */ /* 0x000fe20000010000 */
[----:B------:R-:W-:Y:S02]  /*42e0*/  PRMT R40, RZ, 0x5410, R19 ;  /* 0x00005410ff287816 */ /* 0x000fe40000000013 */
[----:B------:R-:W-:-:S02]  /*42f0*/  PRMT R5, RZ, 0x5410, R18 ;  /* 0x00005410ff057816 */ /* 0x000fc40000000012 */
[----:B------:R-:W-:Y:S02]  /*4300*/  PRMT R42, RZ, 0x5410, R17 ;  /* 0x00005410ff2a7816 */ /* 0x000fe40000000011 */
[----:B------:R-:W-:Y:S02]  /*4310*/  PRMT R142, RZ, 0x5410, R16 ;  /* 0x00005410ff8e7816 */ /* 0x000fe40000000010 */
[----:B------:R-:W-:Y:S01]  /*4320*/  PRMT R84, RZ, 0x5410, R15 ;  /* 0x00005410ff547816 */ /* 0x000fe2000000000f */
[----:B------:R-:W-:Y:S05]  /*4330*/  @P5 BRA `(.L_x_5318) ;  /* 0x000001f000005947 */ /* 0x000fea0003800000 */
[----:B------:R-:W-:Y:S02]  /*4340*/  FMUL.FTZ R31, R31, 1.4426950216293334961 ;  /* 0x3fb8aa3b1f1f7820 */ /* 0x000fe40000410000 */
[----:B------:R-:W-:Y:S02]  /*4350*/  IMAD.MOV.U32 R17, RZ, RZ, 0x3e800000 ;  /* 0x3e800000ff117424 */ /* 0x000fe400078e00ff */
[----:B------:R-:W0:Y:S01]  /*4360*/  MUFU.EX2 R18, R31 ;  /* 0x0000001f00127308 */ /* 0x000e220000000800 */
[----:B------:R-:W-:-:S02]  /*4370*/  IMAD.MOV.U32 R20, RZ, RZ, 0x3d39bf78 ;  /* 0x3d39bf78ff147424 */ /* 0x000fc400078e00ff */
        /* <DEDUP_REMOVED lines=27> */
.L_x_5318:
[----:B------:R-:W-:Y:S05]  /*4530*/  BSYNC B0 ;  /* 0x0000000000007941 */ /* 0x000fea0003800000 */
.L_x_5317:
        /* <DEDUP_REMOVED lines=43> */
.L_x_5320:
[----:B------:R-:W-:Y:S05]  /*47f0*/  BSYNC B0 ;  /* 0x0000000000007941 */ /* 0x000fea0003800000 */
.L_x_5319:
[----:B------:R-:W-:Y:S01]  /*4800*/  FSETP.GTU.FTZ.AND P5, PT, R29, 20, PT ;  /* 0x41a000001d00780b */ /* 0x000fe20003fbc000 */
[----:B------:R-:W-:Y:S01]  /*4810*/  BSSY B0, `(.L_x_5321) ;  /* 0x000002a000007945 */ /* 0x000fe20003800000 */
[----:B------:R-:W-:Y:S01]  /*4820*/  PRMT R8, RZ, 0x5410, R8 ;  /* 0x00005410ff087816 */ /* 0x000fe20000000008 */
[-C--:B------:R-:W-:Y:S01]  /*4830*/  FMUL.FTZ R28, R2, R147.reuse ;  /* 0x00000093021c7220 */ /* 0x080fe20000410000 */
[----:B------:R-:W-:Y:S01]  /*4840*/  ISETP.EQ.OR P5, PT, RZ, UR6, P5 ;  /* 0x00000006ff007c0c */ /* 0x000fe2000afa2670 */
[-C--:B------:R-:W-:Y:S01]  /*4850*/  FMUL.FTZ R27, R4, R147.reuse ;  /* 0x00000093041b7220 */ /* 0x080fe20000410000 */
[----:B------:R-:W-:Y:S01]  /*4860*/  PRMT R0, RZ, 0x5410, R0 ;  /* 0x00005410ff007816 */ /* 0x000fe20000000000 */
        /* <DEDUP_REMOVED lines=36> */
.L_x_5322:
[----:B------:R-:W-:Y:S05]  /*4ab0*/  BSYNC B0 ;  /* 0x0000000000007941 */ /* 0x000fea0003800000 */
.L_x_5321:
        /* <DEDUP_REMOVED lines=30> */
.L_x_5333:
        /* <DEDUP_REMOVED lines=46> */
[----:B------:R-:W-:Y:S02]  /*4f80*/  PRMT R96, RZ, 0x7610, R96 ;  /* 0x00007610ff607816 */ /* 0x000fe40000000060 */
[----:B------:R-:W-:-:S02]  /*4f90*/  LEA.HI.X R87, R84, c[0x0][0x254], R85, 0x2, P5 ;  /* 0x0000950054577a11 */ /* 0x000fc400028f1455 */
[----:B------:R-:W-:Y:S02]  /*4fa0*/  PRMT R84, RZ, 0x7610, R84 ;  /* 0x00007610ff547816 */ /* 0x000fe40000000054 */
[----:B------:R-:W-:Y:S01]  /*4fb0*/  PRMT R85, RZ, 0x7610, R85 ;  /* 0x00007610ff557816 */ /* 0x000fe20000000055 */
[----:B------:R-:W2:Y:S01]  /*4fc0*/  LDG.E R86, [R86.64] ;  /* 0x0000000456567981 */ /* 0x000ea2000c1e1900 */
[----:B------:R-:W-:Y:S02]  /*4fd0*/  PRMT R107, RZ, 0x7610, R107 ;  /* 0x00007610ff6b7816 */ /* 0x000fe4000000006b */
[----:B------:R-:W-:Y:S01]  /*4fe0*/  PRMT R106, RZ, 0x7610, R106 ;  /* 0x00007610ff6a7816 */ /* 0x000fe2000000006a */
[----:B------:R0:W3:Y:S01]  /*4ff0*/  @!P4 LDG.E.U16 R84, [R40.64] ;  /* 0x000000042854c981 */ /* 0x0000e2000c1e1500 */
[----:B------:R-:W-:Y:S02]  /*5000*/  ISETP.NE.AND P4, PT, R97, RZ, PT ;  /* 0x000000ff6100720c */ /* 0x000fe40003f85270 */
[----:B------:R-:W-:Y:S01]  /*5010*/  PRMT R109, RZ, 0x7610, R109 ;  /* 0x00007610ff6d7816 */ /* 0x000fe2000000006d */
[----:B------:R0:W4:Y:S01]  /*5020*/  @!P3 LDG.E.U16 R107, [R40.64+0x140] ;  /* 0x00014004286bb981 */ /* 0x000122000c1e1500 */
[----:B------:R-:W-:-:S02]  /*5030*/  PRMT R108, RZ, 0x7610, R108 ;  /* 0x00007610ff6c7816 */ /* 0x000fc4000000006c */
[C---:B------:R-:W-:Y:S01]  /*5040*/  LOP3.LUT P5, RZ, R66.reuse, 0x4, RZ, 0xc0, !PT ;  /* 0x0000000442ff7812 */ /* 0x040fe200078ac0ff */
[----:B------:R0:W5:Y:S01]  /*5050*/  @!P2 LDG.E.U16 R106, [R40.64+0x180] ;  /* 0x00018004286aa981 */ /* 0x000162000c1e1500 */
[----:B------:R-:W-:Y:S02]  /*5060*/  LOP3.LUT P6, RZ, R66, 0x2, RZ, 0xc0, !PT ;  /* 0x0000000242ff7812 */ /* 0x000fe400078cc0ff */
[----:B------:R-:W-:Y:S01]  /*5070*/  PRMT R111, RZ, 0x7610, R111 ;  /* 0x00007610ff6f7816 */ /* 0x000fe2000000006f */
[----:B------:R0:W2:Y:S01]  /*5080*/  @!P1 LDG.E.U16 R109, [R40.64+0x1c0] ;  /* 0x0001c004286d9981 */ /* 0x0000a2000c1e1500 */
[----:B------:R-:W-:Y:S02]  /*5090*/  PRMT R110, RZ, 0x7610, R110 ;  /* 0x00007610ff6e7816 */ /* 0x000fe4000000006e */
[----:B------:R-:W-:Y:S01]  /*50a0*/  PRMT R113, RZ, 0x7610, R113 ;  /* 0x00007610ff717816 */ /* 0x000fe20000000071 */
[----:B------:R0:W2:Y:S01]  /*50b0*/  @!P4 LDG.E.U16 R85, [R40.64+0x40] ;  /* 0x000040042855c981 */ /* 0x0000a2000c1e1500 */
[----:B------:R-:W-:-:S02]  /*50c0*/  ISETP.NE.AND P4, PT, R98, RZ, PT ;  /* 0x000000ff6200720c */ /* 0x000fc40003f85270 */
[----:B------:R-:W-:Y:S01]  /*50d0*/  ISETP.NE.AND P3, PT, R102, RZ, PT ;  /* 0x000000ff6600720c */ /* 0x000fe20003f65270 */
[----:B------:R0:W4:Y:S01]  /*50e0*/  @!P0 LDG.E.U16 R108, [R40.64+0x200] ;  /* 0x00020004286c8981 */ /* 0x000122000c1e1500 */
[----:B------:R-:W-:Y:S02]  /*50f0*/  ISETP.NE.AND P2, PT, R103, RZ, PT ;  /* 0x000000ff6700720c */ /* 0x000fe40003f45270 */
[----:B------:R-:W-:Y:S01]  /*5100*/  ISETP.NE.AND P1, PT, R104, RZ, PT ;  /* 0x000000ff6800720c */ /* 0x000fe20003f25270 */
[----:B------:R0:W4:Y:S01]  /*5110*/  @!P5 LDG.E.U16 R111, [R40.64+0x240] ;  /* 0x00024004286fd981 */ /* 0x000122000c1e1500 */
[----:B------:R-:W-:Y:S02]  /*5120*/  PRMT R112, RZ, 0x7610, R112 ;  /* 0x00007610ff707816 */ /* 0x000fe40000000070 */
[----:B------:R-:W-:Y:S01]  /*5130*/  PRMT R115, RZ, 0x7610, R115 ;  /* 0x00007610ff737816 */ /* 0x000fe20000000073 */
[----:B------:R0:W4:Y:S01]  /*5140*/  @!P6 LDG.E.U16 R110, [R40.64+0x280] ;  /* 0x00028004286ee981 */ /* 0x000122000c1e1500 */
[----:B------:R-:W-:-:S02]  /*5150*/  PRMT R114, RZ, 0x7610, R114 ;  /* 0x00007610ff727816 */ /* 0x000fc40000000072 */
[----:B------:R-:W-:Y:S01]  /*5160*/  PRMT R117, RZ, 0x7610, R117 ;  /* 0x00007610ff757816 */ /* 0x000fe20000000075 */
[----:B------:R0:W4:Y:S01]  /*5170*/  @!P4 LDG.E.U16 R94, [R40.64+0x80] ;  /* 0x00008004285ec981 */ /* 0x000122000c1e1500 */
[----:B------:R-:W-:Y:S02]  /*5180*/  ISETP.NE.AND P4, PT, R99, RZ, PT ;  /* 0x000000ff6300720c */ /* 0x000fe40003f85270 */
[----:B------:R-:W-:Y:S01]  /*5190*/  ISETP.NE.AND P0, PT, R105, RZ, PT ;  /* 0x000000ff6900720c */ /* 0x000fe20003f05270 */
[----:B------:R0:W5:Y:S04]  /*51a0*/  @!P3 LDG.E.U16 R112, [R40.64+0x300] ;  /* 0x000300042870b981 */ /* 0x000168000c1e1500 */
[----:B------:R0:W5:Y:S04]  /*51b0*/  @!P2 LDG.E.U16 R115, [R40.64+0x340] ;  /* 0x000340042873a981 */ /* 0x000168000c1e1500 */
[----:B------:R0:W5:Y:S04]  /*51c0*/  @!P1 LDG.E.U16 R114, [R40.64+0x380] ;  /* 0x0003800428729981 */ /* 0x000168000c1e1500 */
[----:B------:R0:W5:Y:S01]  /*51d0*/  @!P4 LDG.E.U16 R95, [R40.64+0xc0] ;  /* 0x0000c004285fc981 */ /* 0x000162000c1e1500 */
[----:B------:R-:W-:-:S03]  /*51e0*/  ISETP.NE.AND P4, PT, R100, RZ, PT ;  /* 0x000000ff6400720c */ /* 0x000fc60003f85270 */
[----:B------:R0:W5:Y:S10]  /*51f0*/  @!P0 LDG.E.U16 R117, [R40.64+0x3c0] ;  /* 0x0003c00428758981 */ /* 0x000174000c1e1500 */
[----:B------:R0:W5:Y:S01]  /*5200*/  @!P4 LDG.E.U16 R96, [R40.64+0x100] ;  /* 0x000100042860c981 */ /* 0x000162000c1e1500 */
[----:B------:R-:W-:-:S13]  /*5210*/  ISETP.NE.AND P4, PT, R101, RZ, PT ;  /* 0x000000ff6500720c */ /* 0x000fda0003f85270 */
[----:B------:R0:W5:Y:S04]  /*5220*/  @!P4 LDG.E.U16 R113, [R40.64+0x2c0] ;  /* 0x0002c0042871c981 */ /* 0x000168000c1e1500 */
[----:B------:R-:W0:Y:S02]  /*5230*/  S2R R152, SR_TID.X ;  /* 0x0000000000987919 */ /* 0x000e240000002100 */
[----:B0-----:R-:W-:-:S05]  /*5240*/  IMAD.SHL.U32 R40, R152, 0x10, RZ ;  /* 0x0000001098287824 */ /* 0x001fca00078e00ff */
[----:B------:R-:W-:Y:S01]  /*5250*/  ISETP.GE.U32.AND P5, PT, R40, R67, PT ;  /* 0x000000432800720c */ /* 0x000fe20003fa6070 */
        /* <DEDUP_REMOVED lines=18> */
[----:B------:R-:W-:-:S04]  /*5380*/  FMUL.FTZ R41, R86, 1.4426950216293334961 ;  /* 0x3fb8aa3b56297820 */ /* 0x000fc80000410000 */
[----:B0-----:R-:W-:Y:S01]  /*5390*/  FMUL.FTZ R84, R41, R48 ;  /* 0x0000003029547220 */ /* 0x001fe20000410000 */
[----:B-1----:R-:W-:-:S05]  /*53a0*/  PRMT R65, RZ, 0x5410, R65 ;  /* 0x00005410ff417816 */ /* 0x002fca0000000041 */
[----:B------:R-:W-:-:S05]  /*53b0*/  FMUL.FTZ R65, R10, R65 ;  /* 0x000000410a417220 */ /* 0x000fca0000410000 */
[----:B------:R-:W-:Y:S02]  /*53c0*/  FSEL R111, R65, RZ, !P5 ;  /* 0x000000ff416f7208 */ /* 0x000fe40006800000 */
[----:B------:R-:W0:Y:S01]  /*53d0*/  LDS.U16 R65, [R49+0x2] ;  /* 0x0000020031417984 */ /* 0x000e220000000400 */
[----:B------:R-:W1:Y:S02]  /*53e0*/  MUFU.EX2 R84, R84 ;  /* 0x0000005400547308 */ /* 0x000e640000000800 */
[----:B-1----:R-:W-:Y:S02]  /*53f0*/  FSEL R110, R84, 1, !P5 ;  /* 0x3f800000546e7808 */ /* 0x002fe40006800000 */
[----:B0-----:R-:W-:Y:S02]  /*5400*/  PRMT R84, RZ, 0x5410, R65 ;  /* 0x00005410ff547816 */ /* 0x001fe40000000041 */
[----:B------:R-:W0:Y:S01]  /*5410*/  LDS.U16 R65, [R49+0x4] ;  /* 0x0000040031417984 */ /* 0x000e220000000400 */
[----:B------:R-:W-:-:S02]  /*5420*/  IADD3 R86, R40, 0x1, RZ ;  /* 0x0000000128567810 */ /* 0x000fc40007ffe0ff */
[----:B------:R-:W-:Y:S02]  /*5430*/  FMUL.FTZ R84, R9, R84 ;  /* 0x0000005409547220 */ /* 0x000fe40000410000 */
[----:B------:R-:W-:-:S04]  /*5440*/  ISETP.GE.U32.AND P5, PT, R86, R67, PT ;  /* 0x000000435600720c */ /* 0x000fc80003fa6070 */
[----:B------:R-:W-:Y:S01]  /*5450*/  FSEL R113, R84, RZ, !P5 ;  /* 0x000000ff54717208 */ /* 0x000fe20006800000 */
[C---:B------:R-:W-:Y:S02]  /*5460*/  FMUL.FTZ R85, R41.reuse, R47 ;  /* 0x0000002f29557220 */ /* 0x040fe40000410000 */
[----:B------:R-:W-:-:S04]  /*5470*/  FMUL.FTZ R87, R41, R46 ;  /* 0x0000002e29577220 */ /* 0x000fc80000410000 */
[----:B------:R-:W1:Y:S01]  /*5480*/  MUFU.EX2 R85, R85 ;  /* 0x0000005500557308 */ /* 0x000e620000000800 */
[----:B0-----:R-:W-:Y:S02]  /*5490*/  PRMT R84, RZ, 0x5410, R65 ;  /* 0x00005410ff547816 */ /* 0x001fe40000000041 */
        /* <DEDUP_REMOVED lines=10> */
[----:B0-----:R-:W-:-:S05]  /*5540*/  PRMT R65, RZ, 0x5410, R65 ;  /* 0x00005410ff417816 */ /* 0x001fca0000000041 */
[----:B------:R-:W-:-:S05]  /*5550*/  FMUL.FTZ R65, R8, R65 ;  /* 0x0000004108417220 */ /* 0x000fca0000410000 */
[----:B------:R-:W-:Y:S02]  /*5560*/  FSEL R117, R65, RZ, !P5 ;  /* 0x000000ff41757208 */ /* 0x000fe40006800000 */
[----:B------:R-:W0:Y:S01]  /*5570*/  LDS.U16 R65, [R49+0x8] ;  /* 0x0000080031417984 */ /* 0x000e220000000400 */
[----:B------:R-:W-:-:S06]  /*5580*/  FMUL.FTZ R85, R41, R45 ;  /* 0x0000002d29557220 */ /* 0x000fcc0000410000 */
[----:B------:R-:W1:Y:S01]  /*5590*/  MUFU.EX2 R85, R85 ;  /* 0x0000005500557308 */ /* 0x000e620000000800 */
[----:B------:R-:W-:Y:S02]  /*55a0*/  IADD3 R84, R40, 0x4, RZ ;  /* 0x0000000428547810 */ /* 0x000fe40007ffe0ff */
[----:B-1----:R-:W-:Y:S02]  /*55b0*/  FSEL R116, R85, 1, !P5 ;  /* 0x3f80000055747808 */ /* 0x002fe40006800000 */
[----:B------:R-:W-:Y:S02]  /*55c0*/  ISETP.GE.U32.AND P5, PT, R84, R67, PT ;  /* 0x000000435400720c */ /* 0x000fe40003fa6070 */
[----:B0-----:R-:W-:-:S05]  /*55d0*/  PRMT R65, RZ, 0x5410, R65 ;  /* 0x00005410ff417816 */ /* 0x001fca0000000041 */
[----:B------:R-:W-:-:S05]  /*55e0*/  FMUL.FTZ R65, R12, R65 ;  /* 0x000000410c417220 */ /* 0x000fca0000410000 */
[----:B------:R-:W-:Y:S02]  /*55f0*/  FSEL R119, R65, RZ, !P5 ;  /* 0x000000ff41777208 */ /* 0x000fe40006800000 */
[----:B------:R-:W0:Y:S01]  /*5600*/  LDS.U16 R65, [R49+0xa] ;  /* 0x00000a0031417984 */ /* 0x000e220000000400 */
        /* <DEDUP_REMOVED lines=27> */
[----:B------:R-:W-:-:S04]  /*57c0*/  FMUL.FTZ R84, R41, R36 ;  /* 0x0000002429547220 */ /* 0x000fc80000410000 */
[----:B------:R0:W-:Y:S02]  /*57d0*/  MUFU.EX2 R126, R84 ;  /* 0x00000054007e7308 */ /* 0x0001e40000000800 */
[----:B0-----:R-:W-:Y:S02]  /*57e0*/  PRMT R84, RZ, 0x5410, R65 ;  /* 0x00005410ff547816 */ /* 0x001fe40000000041 */
[----:B------:R-:W0:Y:S01]  /*57f0*/  LDS.U16 R65, [R49+0x12] ;  /* 0x0000120031417984 */ /* 0x000e220000000400 */
[----:B------:R-:W-:Y:S02]  /*5800*/  FMUL.FTZ R85, R41, R37 ;  /* 0x0000002529557220 */ /* 0x000fe40000410000 */
[----:B------:R-:W-:-:S04]  /*5810*/  FMUL.FTZ R127, R143, R84 ;  /* 0x000000548f7f7220 */ /* 0x000fc80000410000 */
[----:B------:R-:W1:Y:S01]  /*5820*/  MUFU.EX2 R85, R85 ;  /* 0x0000005500557308 */ /* 0x000e620000000800 */
[----:B------:R-:W-:Y:S02]  /*5830*/  IADD3 R86, R40, 0x8, RZ ;  /* 0x0000000828567810 */ /* 0x000fe40007ffe0ff */
[----:B0-----:R-:W-:Y:S02]  /*5840*/  PRMT R84, RZ, 0x5410, R65 ;  /* 0x00005410ff547816 */ /* 0x001fe40000000041 */
[----:B------:R-:W0:Y:S01]  /*5850*/  LDS.U16 R65, [R49+0x14] ;  /* 0x0000140031417984 */ /* 0x000e220000000400 */
[----:B-1----:R-:W-:Y:S01]  /*5860*/  FSEL R124, R85, 1, !P5 ;  /* 0x3f800000557c7808 */ /* 0x002fe20006800000 */
[----:B------:R-:W-:Y:S01]  /*5870*/  FMUL.FTZ R85, R41, R35 ;  /* 0x0000002329557220 */ /* 0x000fe20000410000 */
[----:B------:R-:W-:-:S05]  /*5880*/  ISETP.GE.U32.AND P5, PT, R86, R67, PT ;  /* 0x000000435600720c */ /* 0x000fca0003fa6070 */
[----:B------:R-:W1:Y:S01]  /*5890*/  MUFU.EX2 R85, R85 ;  /* 0x0000005500557308 */ /* 0x000e620000000800 */
[----:B------:R-:W-:Y:S01]  /*58a0*/  IADD3 R86, R40, 0x9, RZ ;  /* 0x0000000928567810 */ /* 0x000fe20007ffe0ff */
[----:B------:R-:W-:Y:S01]  /*58b0*/  FMUL.FTZ R84, R5, R84 ;  /* 0x0000005405547220 */ /* 0x000fe20000410000 */
[----:B------:R-:W-:Y:S02]  /*58c0*/  FSEL R126, R126, 1, !P5 ;  /* 0x3f8000007e7e7808 */ /* 0x000fe40006800000 */
[----:B------:R-:W-:Y:S02]  /*58d0*/  FSEL R127, R127, RZ, !P5 ;  /* 0x000000ff7f7f7208 */ /* 0x000fe40006800000 */
[----:B------:R-:W-:-:S04]  /*58e0*/  ISETP.GE.U32.AND P5, PT, R86, R67, PT ;  /* 0x000000435600720c */ /* 0x000fc80003fa6070 */
[----:B------:R-:W-:Y:S02]  /*58f0*/  FSEL R129, R84, RZ, !P5 ;  /* 0x000000ff54817208 */ /* 0x000fe40006800000 */
[----:B------:R-:W-:Y:S02]  /*5900*/  IADD3 R84, R40, 0xa, RZ ;  /* 0x0000000a28547810 */ /* 0x000fe40007ffe0ff */
[----:B-1----:R-:W-:Y:S02]  /*5910*/  FSEL R128, R85, 1, !P5 ;  /* 0x3f80000055807808 */ /* 0x002fe40006800000 */
        /* <DEDUP_REMOVED lines=19> */
[----:B------:R-:W-:Y:S01]  /*5a50*/  FMUL.FTZ R135, R145, R84 ;  /* 0x0000005491877220 */ /* 0x000fe20000410000 */
[----:B------:R-:W-:Y:S02]  /*5a60*/  P2R R97, PR, RZ, 0x40 ;  /* 0x00000040ff617803 */ /* 0x000fe40000000000 */
[----:B------:R-:W-:Y:S01]  /*5a70*/  LOP3.LUT P6, RZ, R66, 0x8, RZ, 0xc0, !PT ;  /* 0x0000000842ff7812 */ /* 0x000fe200078cc0ff */
[----:B------:R-:W1:Y:S03]  /*5a80*/  MUFU.EX2 R85, R85 ;  /* 0x0000005500557308 */ /* 0x000e660000000800 */
[----:B------:R-:W-:-:S02]  /*5a90*/  P2R R98, PR, RZ, 0x40 ;  /* 0x00000040ff627803 */ /* 0x000fc40000000000 */
[----:B------:R-:W-:-:S04]  /*5aa0*/  LOP3.LUT P6, RZ, R66, 0x10, RZ, 0xc0, !PT ;  /* 0x0000001042ff7812 */ /* 0x000fc800078cc0ff */
[----:B------:R-:W-:Y:S02]  /*5ab0*/  P2R R99, PR, RZ, 0x40 ;  /* 0x00000040ff637803 */ /* 0x000fe40000000000 */
[----:B------:R-:W-:Y:S02]  /*5ac0*/  LOP3.LUT P6, RZ, R66, 0x20, RZ, 0xc0, !PT ;  /* 0x0000002042ff7812 */ /* 0x000fe400078cc0ff */
[----:B------:R-:W-:Y:S02]  /*5ad0*/  IADD3 R86, R40, 0xc, RZ ;  /* 0x0000000c28567810 */ /* 0x000fe40007ffe0ff */
[----:B0-----:R-:W-:Y:S02]  /*5ae0*/  PRMT R84, RZ, 0x5410, R65 ;  /* 0x00005410ff547816 */ /* 0x001fe40000000041 */
[----:B------:R-:W0:Y:S01]  /*5af0*/  LDS.U16 R65, [R49+0x1c] ;  /* 0x00001c0031417984 */ /* 0x000e220000000400 */
[----:B------:R-:W-:Y:S02]  /*5b00*/  P2R R100, PR, RZ, 0x40 ;  /* 0x00000040ff647803 */ /* 0x000fe40000000000 */
[----:B------:R-:W-:-:S02]  /*5b10*/  LOP3.LUT P6, RZ, R66, 0x40, RZ, 0xc0, !PT ;  /* 0x0000004042ff7812 */ /* 0x000fc400078cc0ff */
[----:B-1----:R-:W-:Y:S01]  /*5b20*/  FSEL R132, R85, 1, !P5 ;  /* 0x3f80000055847808 */ /* 0x002fe20006800000 */
[----:B------:R-:W-:Y:S01]  /*5b30*/  FMUL.FTZ R85, R41, R31 ;  /* 0x0000001f29557220 */ /* 0x000fe20000410000 */
[----:B------:R-:W-:Y:S02]  /*5b40*/  ISETP.GE.U32.AND P5, PT, R86, R67, PT ;  /* 0x000000435600720c */ /* 0x000fe40003fa6070 */
[----:B------:R-:W-:Y:S02]  /*5b50*/  IADD3 R86, R40, 0xd, RZ ;  /* 0x0000000d28567810 */ /* 0x000fe40007ffe0ff */
[----:B------:R-:W-:Y:S02]  /*5b60*/  P2R R101, PR, RZ, 0x40 ;  /* 0x00000040ff657803 */ /* 0x000fe40000000000 */
[----:B------:R-:W-:Y:S02]  /*5b70*/  LOP3.LUT P6, RZ, R66, 0x80, RZ, 0xc0, !PT ;  /* 0x0000008042ff7812 */ /* 0x000fe400078cc0ff */
[----:B------:R-:W-:-:S02]  /*5b80*/  FSEL R134, R134, 1, !P5 ;  /* 0x3f80000086867808 */ /* 0x000fc40006800000 */
[----:B------:R-:W-:Y:S02]  /*5b90*/  FSEL R135, R135, RZ, !P5 ;  /* 0x000000ff87877208 */ /* 0x000fe40006800000 */
[----:B------:R-:W-:Y:S01]  /*5ba0*/  ISETP.GE.U32.AND P5, PT, R86, R67, PT ;  /* 0x000000435600720c */ /* 0x000fe20003fa6070 */
[----:B------:R-:W-:Y:S01]  /*5bb0*/  FMUL.FTZ R86, R41, R30 ;  /* 0x0000001e29567220 */ /* 0x000fe20000410000 */
[----:B------:R-:W-:Y:S01]  /*5bc0*/  P2R R105, PR, RZ, 0x40 ;  /* 0x00000040ff697803 */ /* 0x000fe20000000000 */
[----:B------:R-:W1:Y:S01]  /*5bd0*/  MUFU.EX2 R85, R85 ;  /* 0x0000005500557308 */ /* 0x000e620000000800 */
[----:B------:R-:W-:Y:S01]  /*5be0*/  LOP3.LUT P6, RZ, R66, 0x100, RZ, 0xc0, !PT ;  /* 0x0000010042ff7812 */ /* 0x000fe200078cc0ff */
[----:B------:R-:W-:-:S03]  /*5bf0*/  FMUL.FTZ R84, R3, R84 ;  /* 0x0000005403547220 */ /* 0x000fc60000410000 */
[----:B------:R-:W-:Y:S02]  /*5c00*/  P2R R104, PR, RZ, 0x40 ;  /* 0x00000040ff687803 */ /* 0x000fe40000000000 */
[----:B------:R-:W-:Y:S01]  /*5c10*/  LOP3.LUT P6, RZ, R66, 0x200, RZ, 0xc0, !PT ;  /* 0x0000020042ff7812 */ /* 0x000fe200078cc0ff */
[----:B------:R-:W2:Y:S01]  /*5c20*/  MUFU.EX2 R86, R86 ;  /* 0x0000005600567308 */ /* 0x000ea20000000800 */
[----:B------:R-:W-:Y:S02]  /*5c30*/  FSEL R137, R84, RZ, !P5 ;  /* 0x000000ff54897208 */ /* 0x000fe40006800000 */
[----:B------:R-:W-:Y:S02]  /*5c40*/  P2R R103, PR, RZ, 0x40 ;  /* 0x00000040ff677803 */ /* 0x000fe40000000000 */
[----:B------:R-:W-:Y:S02]  /*5c50*/  LOP3.LUT P6, RZ, R66, 0x400, RZ, 0xc0, !PT ;  /* 0x0000040042ff7812 */ /* 0x000fe400078cc0ff */
[----:B------:R-:W-:-:S02]  /*5c60*/  IADD3 R84, R40, 0xe, RZ ;  /* 0x0000000e28547810 */ /* 0x000fc40007ffe0ff */
[----:B0-----:R-:W-:Y:S02]  /*5c70*/  PRMT R65, RZ, 0x5410, R65 ;  /* 0x00005410ff417816 */ /* 0x001fe40000000041 */
[----:B------:R-:W-:Y:S02]  /*5c80*/  P2R R102, PR, RZ, 0x40 ;  /* 0x00000040ff667803 */ /* 0x000fe40000000000 */
[----:B------:R-:W-:Y:S01]  /*5c90*/  LOP3.LUT P6, RZ, R66, 0x800, RZ, 0xc0, !PT ;  /* 0x0000080042ff7812 */ /* 0x000fe200078cc0ff */
[----:B------:R-:W-:Y:S01]  /*5ca0*/  FMUL.FTZ R65, R146, R65 ;  /* 0x0000004192417220 */ /* 0x000fe20000410000 */
[----:B-1----:R-:W-:Y:S02]  /*5cb0*/  FSEL R136, R85, 1, !P5 ;  /* 0x3f80000055887808 */ /* 0x002fe40006800000 */
[----:B------:R-:W-:Y:S02]  /*5cc0*/  ISETP.GE.U32.AND P5, PT, R84, R67, PT ;  /* 0x000000435400720c */ /* 0x000fe40003fa6070 */
[----:B------:R-:W-:-:S02]  /*5cd0*/  IADD3 R40, R40, 0xf, RZ ;  /* 0x0000000f28287810 */ /* 0x000fc40007ffe0ff */
        /* <DEDUP_REMOVED lines=28> */
[----:B0-----:R-:W-:Y:S02]  /*5ea0*/  PRMT R65, RZ, 0x5410, R65 ;  /* 0x00005410ff417816 */ /* 0x001fe40000000041 */
[----:B------:R-:W-:-:S09]  /*5eb0*/  PRMT R94, RZ, 0x7610, R94 ;  /* 0x00007610ff5e7816 */ /* 0x000fd2000000005e */
        /* <DEDUP_REMOVED lines=60> */
[----:B0-----:R-:W-:-:S02]  /*6280*/  PRMT R94, RZ, 0x5410, R40 ;  /* 0x00005410ff5e7816 */ /* 0x001fc40000000028 */
[----:B-1----:R-:W-:Y:S02]  /*6290*/  PRMT R95, RZ, 0x5410, R95 ;  /* 0x00005410ff5f7816 */ /* 0x002fe4000000005f */
[----:B--2---:R-:W-:Y:S02]  /*62a0*/  PRMT R96, RZ, 0x5410, R96 ;  /* 0x00005410ff607816 */ /* 0x004fe40000000060 */
[----:B---3--:R-:W-:Y:S02]  /*62b0*/  PRMT R97, RZ, 0x5410, R42 ;  /* 0x00005410ff617816 */ /* 0x008fe4000000002a */
[----:B----4-:R-:W-:Y:S02]  /*62c0*/  PRMT R98, RZ, 0x5410, R43 ;  /* 0x00005410ff627816 */ /* 0x010fe4000000002b */
[----:B-----5:R-:W-:Y:S02]  /*62d0*/  PRMT R99, RZ, 0x5410, R41 ;  /* 0x00005410ff637816 */ /* 0x020fe40000000029 */
[----:B------:R-:W-:-:S02]  /*62e0*/  PRMT R100, RZ, 0x5410, R100 ;  /* 0x00005410ff647816 */ /* 0x000fc40000000064 */
[----:B------:R-:W-:Y:S02]  /*62f0*/  PRMT R101, RZ, 0x5410, R101 ;  /* 0x00005410ff657816 */ /* 0x000fe40000000065 */
[----:B------:R-:W-:Y:S02]  /*6300*/  PRMT R102, RZ, 0x5410, R102 ;  /* 0x00005410ff667816 */ /* 0x000fe40000000066 */
[----:B------:R-:W-:Y:S02]  /*6310*/  PRMT R103, RZ, 0x5410, R103 ;  /* 0x00005410ff677816 */ /* 0x000fe40000000067 */
[----:B------:R-:W-:Y:S02]  /*6320*/  PRMT R104, RZ, 0x5410, R104 ;  /* 0x00005410ff687816 */ /* 0x000fe40000000068 */
[----:B------:R-:W-:Y:S02]  /*6330*/  PRMT R105, RZ, 0x5410, R105 ;  /* 0x00005410ff697816 */ /* 0x000fe40000000069 */
[----:B------:R-:W-:-:S02]  /*6340*/  PRMT R106, RZ, 0x5410, R106 ;  /* 0x00005410ff6a7816 */ /* 0x000fc4000000006a */
[----:B------:R-:W-:Y:S02]  /*6350*/  PRMT R107, RZ, 0x5410, R107 ;  /* 0x00005410ff6b7816 */ /* 0x000fe4000000006b */
[----:B------:R-:W-:Y:S02]  /*6360*/  PRMT R108, RZ, 0x5410, R108 ;  /* 0x00005410ff6c7816 */ /* 0x000fe4000000006c */
[----:B------:R-:W-:Y:S01]  /*6370*/  PRMT R109, RZ, 0x5410, R109 ;  /* 0x00005410ff6d7816 */ /* 0x000fe2000000006d */
        /* <DEDUP_REMOVED lines=21> */
.L_x_5325:
        /* <DEDUP_REMOVED lines=13> */
.L_x_5324:
        /* <DEDUP_REMOVED lines=91> */
.L_x_5327:
[----:B------:R-:W-:Y:S05]  /*6b50*/  BSYNC B0 ;  /* 0x0000000000007941 */ /* 0x000fea0003800000 */
.L_x_5326:
        /* <DEDUP_REMOVED lines=44> */
.L_x_5330:
        /* <DEDUP_REMOVED lines=32> */
.L_x_5331:
[----:B------:R0:W5:Y:S02]  /*7020*/  LDG.E R41, [R80.64] ;  /* 0x0000000450297981 */ /* 0x000164000c1e1900 */
.L_x_5332:
        /* <DEDUP_REMOVED lines=16> */
.L_x_5329:
[----:B------:R-:W-:Y:S05]  /*7130*/  BSYNC B0 ;  /* 0x0000000000007941 */ /* 0x000fea0003800000 */
.L_x_5328:
        /* <DEDUP_REMOVED lines=20> */
.L_x_5323:
[----:B------:R-:W-:Y:S01]  /*7280*/  BAR.SYNC.DEFER_BLOCKING 0x0 ;  /* 0x0000000000007b1d */ /* 0x000fe20000010000 */
[----:B------:R-:W-:Y:S02]  /*7290*/  F2FP.BF16.PACK_AB R27, R27, R28 ;  /* 0x0000001c1b1b723e */ /* 0x000fe400000010ff */
[----:B------:R-:W-:-:S02]  /*72a0*/  F2FP.BF16.PACK_AB R25, R25, R26 ;  /* 0x0000001a1919723e */ /* 0x000fc400000010ff */
[----:B------:R-:W-:Y:S01]  /*72b0*/  F2FP.BF16.PACK_AB R23, R23, R24 ;  /* 0x000000181717723e */ /* 0x000fe200000010ff */
        /* <DEDUP_REMOVED lines=8> */
[----:B------:R-:W-:-:S02]  /*7340*/  F2FP.BF16.PACK_AB R21, R21, R22 ;  /* 0x000000161515723e */ /* 0x000fc400000010ff */
[----:B------:R-:W-:Y:S02]  /*7350*/  F2FP.BF16.PACK_AB R19, R19, R20 ;  /* 0x000000141313723e */ /* 0x000fe400000010ff */
[----:B------:R-:W-:Y:S02]  /*7360*/  F2FP.BF16.PACK_AB R17, R17, R18 ;  /* 0x000000121111723e */ /* 0x000fe400000010ff */
[----:B------:R-:W-:Y:S02]  /*7370*/  F2FP.BF16.PACK_AB R15, R15, R16 ;  /* 0x000000100f0f723e */ /* 0x000fe400000010ff */
[----:B------:R-:W-:Y:S01]  /*7380*/  F2FP.BF16.PACK_AB R13, R13, R14 ;  /* 0x0000000e0d0d723e */ /* 0x000fe200000010ff */
        /* <DEDUP_REMOVED lines=62> */
.L_x_5335:
[----:B----4-:R-:W-:Y:S05]  /*7770*/  BSYNC B0 ;  /* 0x0000000000007941 */ /* 0x010fea0003800000 */
.L_x_5334:
        /* <DEDUP_REMOVED lines=65> */
[----:B------:R-:W-:Y:S02]  /*7b90*/  IMAD.MOV.U32 R76, RZ, RZ, R2 ;  /* 0x000000ffff4c7224 */ /* 0x000fe400078e0002 */
[----:B------:R0:W-:Y:S01]  /*7ba0*/  @!P1 STG.E.U16 [R6.64+0x340], R21 ;  /* 0x0003401506009986 */ /* 0x0001e2000c101504 */
[----:B------:R-:W-:-:S03]  /*7bb0*/  IMAD.MOV.U32 R75, RZ, RZ, R3 ;  /* 0x000000ffff4b7224 */ /* 0x000fc600078e0003 */
[----:B------:R0:W-:Y:S04]  /*7bc0*/  @!P2 STG.E.U16 [R6.64+0x380], R51 ;  /* 0x000380330600a986 */ /* 0x0001e8000c101504 */
[----:B------:R0:W-:Y:S02]  /*7bd0*/  @!P3 STG.E.U16 [R6.64+0x3c0], R23 ;  /* 0x0003c0170600b986 */ /* 0x0001e4000c101504 */
[----:B------:R-:W-:Y:S01]  /*7be0*/  @P0 CALL.REL.NOINC `(.L_x_5336) ;  /* 0x0000001000000944 */ /* 0x000fe20003c00000 */
[----:B------:R-:W-:Y:S05]  /*7bf0*/  BRA `(.L_x_5337) ;  /* 0xffff951000007947 */ /* 0x000fea000383ffff */
.L_x_5336:
[----:B------:R-:W-:Y:S05]  /*7c00*/  EXIT ;  /* 0x000000000000794d */ /* 0x000fea0003800000 */
.L_x_5338:
        /* <DEDUP_REMOVED lines=15> */
.L_x_8930:


//--------------------- .text._Z25selective_scan_fwd_kernelI32Selective_Scan_fwd_kernel_traitsILi128ELi16ELi1ELb0ELb1ELb1ELb0ELb1EN3c108BFloat16EffEEv13SSMParamsBase --------------------------
	.section	.text._Z25selective_scan_fwd_kernelI32Selective_Scan_fwd_kernel_traitsILi128ELi16ELi1ELb0ELb1ELb1ELb0ELb1EN3c108BFloat16EffEEv13SSMParamsBase,"ax",@progbits
	.sectioninfo	@"SHI_REGISTERS=168"
	.align	128
        .global         _Z25selective_scan_fwd_kernelI32Selective_Scan_fwd_kernel_traitsILi128ELi16ELi1ELb0ELb1ELb1ELb0ELb1EN3c108BFloat16EffEEv13SSMParamsBase
        .type           _Z25selective_scan_fwd_kernelI32Selective_Scan_fwd_kernel_traitsILi128ELi16ELi1ELb0ELb1ELb1ELb0ELb1EN3c108BFloat16EffEEv13SSMParamsBase,@function
        .size           _Z25selective_scan_fwd_kernelI32Selective_Scan_fwd_kernel_traitsILi128ELi16ELi1ELb0ELb1ELb1ELb0ELb1EN3c108BFloat16EffEEv13SSMParamsBase,(.L_x_8931 - _Z25selective_scan_fwd_kernelI32Selective_Scan_fwd_kernel_traitsILi128ELi16ELi1ELb0ELb1ELb1ELb0ELb1EN3c108BFloat16EffEEv13SSMParamsBase)
        .other          _Z25selective_scan_fwd_kernelI32Selective_Scan_fwd_kernel_traitsILi128ELi16ELi1ELb0ELb1ELb1ELb0ELb1EN3c108BFloat16EffEEv13SSMParamsBase,@"STO_CUDA_ENTRY STV_DEFAULT"
_Z25selective_scan_fwd_kernelI32Selective_Scan_fwd_kernel_traitsILi128ELi16ELi1ELb0ELb1ELb1ELb0ELb1EN3c108BFloat16EffEEv13SSMParamsBase:
.text._Z25selective_scan_fwd_kernelI32Selective_Scan_fwd_kernel_traitsILi128ELi16ELi1ELb0ELb1ELb1ELb0ELb1EN3c108BFloat16EffEEv13SSMParamsBase:
[----:B------:R-:W-:Y:S02]  /*0000*/  IMAD.MOV.U32 R1, RZ, RZ, c[0x0][0x28] ;  /* 0x00000a00ff017624 */ /* 0x000fe400078e00ff */
[----:B------:R-:W-:Y:S01]  /*0010*/  ISETP.NE.U32.AND P2, PT, RZ, c[0x0][0x2b0], PT ;  /* 0x0000ac00ff007a0c */ /* 0x000fe20003f45070 */
[----:B------:R-:W-:Y:S01]  /*0020*/  IMAD.MOV.U32 R2, RZ, RZ, RZ ;  /* 0x000000ffff027224 */ /* 0x000fe200078e00ff */
[----:B------:R-:W0:Y:S01]  /*0030*/  S2R R0, SR_CTAID.X ;  /* 0x0000000000007919 */ /* 0x000e220000002500 */
[----:B------:R-:W-:Y:S01]  /*0040*/  IMAD.MOV.U32 R11, RZ, RZ, RZ ;  /* 0x000000ffff0b7224 */ /* 0x000fe200078e00ff */
[----:B------:R-:W-:Y:S01]  /*0050*/  ISETP.NE.AND.EX P2, PT, RZ, c[0x0][0x2b4], PT, P2 ;  /* 0x0000ad00ff007a0c */ /* 0x000fe20003f45320 */
[----:B------:R-:W-:Y:S01]  /*0060*/  ULDC.64 UR4, c[0x0][0x118] ;  /* 0x0000460000047ab9 */ /* 0x000fe20000000a00 */
[----:B------:R-:W-:Y:S01]  /*0070*/  IMAD.MOV.U32 R13, RZ, RZ, RZ ;  /* 0x000000ffff0d7224 */ /* 0x000fe200078e00ff */
[----:B------:R-:W-:Y:S01]  /*0080*/  IADD3 R1, R1, -0x10, RZ ;  /* 0xfffffff001017810 */ /* 0x000fe20007ffe0ff */
[----:B------:R-:W-:-:S09]  /*0090*/  IMAD.MOV.U32 R15, RZ, RZ, RZ ;  /* 0x000000ffff0f7224 */ /* 0x000fd200078e00ff */
        /* <DEDUP_REMOVED lines=26> */
.L_x_5339:
        /* <DEDUP_REMOVED lines=28> */
.L_x_5340:
        /* <DEDUP_REMOVED lines=11> */
.L_x_5341:
        /* <DEDUP_REMOVED lines=73> */
[----:B------:R-:W-:-:S04]  /*0940*/  IMAD.WIDE.U32 R6, R153, c[0x0][0x1a0], RZ ;  /* 0x0000680099067a25 */ /* 0x000fc800078e00ff */
[----:B------:R-:W-:Y:S02]  /*0950*/  IMAD R9, R153, c[0x0][0x1a4], R4 ;  /* 0x0000690099097a24 */ /* 0x000fe400078e0204 */
[----:B------:R-:W-:Y:S02]  /*0960*/  IMAD R12, R15, c[0x0][0x1f0], RZ ;  /* 0x00007c000f0c7a24 */ /* 0x000fe400078e02ff */
[----:B------:R-:W-:-:S04]  /*0970*/  IMAD.WIDE.U32 R4, R153, c[0x0][0x1e0], RZ ;  /* 0x0000780099047a25 */ /* 0x000fc800078e00ff */
[----:B------:R-:W-:Y:S02]  /*0980*/  IMAD.MOV.U32 R13, RZ, RZ, R10 ;  /* 0x000000ffff0d7224 */ /* 0x000fe400078e000a */
        /* <DEDUP_REMOVED lines=62> */
[----:B------:R-:W-:-:S02]  /*0d70*/  IMAD.MOV.U32 R7, RZ, RZ, RZ ;  /* 0x000000ffff077224 */ /* 0x000fc400078e00ff */
[----:B------:R-:W-:Y:S01]  /*0d80*/  IMAD.MOV.U32 R2, RZ, RZ, RZ ;  /* 0x000000ffff027224 */ /* 0x000fe200078e00ff */
[----:B------:R-:W-:Y:S01]  /*0d90*/  SEL R72, R72, 0x800, P6 ;  /* 0x0000080048487807 */ /* 0x000fe20003000000 */
[----:B------:R-:W-:Y:S02]  /*0da0*/  @P3 IMAD.MOV.U32 R160, RZ, RZ, c[0x0][0x2d8] ;  /* 0x0000b600ffa03624 */ /* 0x000fe400078e00ff */
[----:B------:R-:W-:Y:S02]  /*0db0*/  @P3 IMAD.MOV.U32 R161, RZ, RZ, c[0x0][0x2dc] ;  /* 0x0000b700ffa13624 */ /* 0x000fe400078e00ff */
[----:B------:R-:W-:Y:S02]  /*0dc0*/  @P1 IMAD.MOV.U32 R7, RZ, RZ, c[0x0][0x2e0] ;  /* 0x0000b800ff071624 */ /* 0x000fe400078e00ff */
[----:B------:R-:W-:Y:S01]  /*0dd0*/  @P1 IMAD.MOV.U32 R2, RZ, RZ, c[0x0][0x2e4] ;  /* 0x0000b900ff021624 */ /* 0x000fe200078e00ff */
[----:B--2---:R-:W-:Y:S01]  /*0de0*/  @!P0 SHF.R.S32.HI R92, RZ, 0x1f, R77 ;  /* 0x0000001fff5c8819 */ /* 0x004fe2000001144d */
        /* <DEDUP_REMOVED lines=31> */
.L_x_5342:
        /* <DEDUP_REMOVED lines=18> */
.L_x_5343:
[----:B------:R-:W-:-:S13]  /*1100*/  ISETP.GE.AND P0, PT, R70, 0x1, PT ;  /* 0x000000014600780c */ /* 0x000fda0003f06270 */
[----:B------:R-:W-:Y:S05]  /*1110*/  @!P0 EXIT ;  /* 0x000000000000894d */ /* 0x000fea0003800000 */
[----:B------:R-:W0:Y:S01]  /*1120*/  S2R R69, SR_LANEID ;  /* 0x0000000000457919 */ /* 0x000e220000000000 */
[C---:B------:R-:W-:Y:S01]  /*1130*/  LEA R80, P0, R0.reuse, R81, 0x2 ;  /* 0x0000005100507211 */ /* 0x040fe200078010ff */
[----:B------:R-:W-:Y:S02]  /*1140*/  IMAD.MOV.U32 R68, RZ, RZ, RZ ;  /* 0x000000ffff447224 */ /* 0x000fe400078e00ff */
[----:B------:R-:W-:Y:S01]  /*1150*/  IMAD.MOV.U32 R151, RZ, RZ, RZ ;  /* 0x000000ffff977224 */ /* 0x000fe200078e00ff */
[----:B------:R-:W-:Y:S02]  /*1160*/  LEA.HI.X R81, R0, R8, R3, 0x2, P0 ;  /* 0x0000000800517211 */ /* 0x000fe400000f1403 */
.L_x_5390:
        /* <DEDUP_REMOVED lines=124> */
[C---:B------:R-:W-:Y:S02]  /*1930*/  IADD3 R35, R18.reuse, 0x100, RZ ;  /* 0x0000010012237810 */ /* 0x040fe40007ffe0ff */
[----:B------:R-:W-:Y:S01]  /*1940*/  LEA.HI.SX32 R27, R27, R18, 0x1b ;  /* 0x000000121b1b7211 */ /* 0x000fe200078fdaff */
[----:B------:R-:W-:Y:S01]  /*1950*/  IMAD.SHL.U32 R64, R21, 0x2, RZ ;  /* 0x0000000215407824 */ /* 0x000fe200078e00ff */
[----:B-1----:R-:W-:-:S02]  /*1960*/  IADD3 R3, R18, 0x120, RZ ;  /* 0x0000012012037810 */ /* 0x002fc40007ffe0ff */
[-C--:B------:R-:W-:Y:S01]  /*1970*/  LEA.HI.SX32 R29, R29, R18.reuse, 0x1b ;  /* 0x000000121d1d7211 */ /* 0x080fe200078fdaff */
[----:B------:R-:W-:Y:S01]  /*1980*/  IMAD.SHL.U32 R63, R23, 0x2, RZ ;  /* 0x00000002173f7824 */ /* 0x000fe200078e00ff */
[C---:B------:R-:W-:Y:S02]  /*1990*/  IADD3 R37, R18.reuse, 0x140, RZ ;  /* 0x0000014012257810 */ /* 0x040fe40007ffe0ff */
[-C--:B------:R-:W-:Y:S01]  /*19a0*/  LEA.HI.SX32 R31, R31, R18.reuse, 0x1b ;  /* 0x000000121f1f7211 */ /* 0x080fe200078fdaff */
[----:B------:R-:W-:Y:S01]  /*19b0*/  IMAD.SHL.U32 R62, R25, 0x2, RZ ;  /* 0x00000002193e7824 */ /* 0x000fe200078e00ff */
[----:B------:R-:W-:Y:S02]  /*19c0*/  IADD3 R39, R18, 0x160, RZ ;  /* 0x0000016012277810 */ /* 0x000fe40007ffe0ff */
[----:B------:R-:W-:Y:S01]  /*19d0*/  LEA.HI.SX32 R33, R33, R18, 0x1b ;  /* 0x0000001221217211 */ /* 0x000fe200078fdaff */
[----:B------:R-:W-:Y:S01]  /*19e0*/  IMAD.SHL.U32 R61, R27, 0x2, RZ ;  /* 0x000000021b3d7824 */ /* 0x000fe200078e00ff */
[----:B------:R-:W-:-:S02]  /*19f0*/  P2R R48, PR, RZ, 0x40 ;  /* 0x00000040ff307803 */ /* 0x000fc40000000000 */
[----:B------:R-:W-:Y:S02]  /*1a00*/  IADD3 R41, R18, 0x180, RZ ;  /* 0x0000018012297810 */ /* 0x000fe40007ffe0ff */
[-C--:B------:R-:W-:Y:S01]  /*1a10*/  LEA.HI.SX32 R35, R35, R18.reuse, 0x1b ;  /* 0x0000001223237211 */ /* 0x080fe200078fdaff */
[----:B------:R-:W-:Y:S01]  /*1a20*/  IMAD.SHL.U32 R60, R29, 0x2, RZ ;  /* 0x000000021d3c7824 */ /* 0x000fe200078e00ff */
[----:B------:R-:W-:Y:S02]  /*1a30*/  LOP3.LUT P6, RZ, R66, 0x20, RZ, 0xc0, !PT ;  /* 0x0000002042ff7812 */ /* 0x000fe400078cc0ff */
[----:B------:R-:W-:Y:S01]  /*1a40*/  LEA.HI.SX32 R3, R3, R18, 0x1b ;  /* 0x0000001203037211 */ /* 0x000fe200078fdaff */
[----:B------:R-:W-:Y:S01]  /*1a50*/  IMAD.SHL.U32 R59, R31, 0x2, RZ ;  /* 0x000000021f3b7824 */ /* 0x000fe200078e00ff */
[C---:B------:R-:W-:Y:S02]  /*1a60*/  IADD3 R43, R18.reuse, 0x1a0, RZ ;  /* 0x000001a0122b7810 */ /* 0x040fe40007ffe0ff */
[----:B------:R-:W-:-:S02]  /*1a70*/  IADD3 R45, R18, 0x1c0, RZ ;  /* 0x000001c0122d7810 */ /* 0x000fc40007ffe0ff */
[-C--:B------:R-:W-:Y:S01]  /*1a80*/  LEA.HI.SX32 R37, R37, R18.reuse, 0x1b ;  /* 0x0000001225257211 */ /* 0x080fe200078fdaff */
[----:B------:R-:W-:Y:S01]  /*1a90*/  IMAD.SHL.U32 R58, R33, 0x2, RZ ;  /* 0x00000002213a7824 */ /* 0x000fe200078e00ff */
[----:B------:R-:W-:Y:S02]  /*1aa0*/  IADD3 R47, R18, 0x1e0, RZ ;  /* 0x000001e0122f7810 */ /* 0x000fe40007ffe0ff */
[-C--:B------:R-:W-:Y:S01]  /*1ab0*/  LEA.HI.SX32 R39, R39, R18.reuse, 0x1b ;  /* 0x0000001227277211 */ /* 0x080fe200078fdaff */
[----:B------:R-:W-:Y:S01]  /*1ac0*/  IMAD.SHL.U32 R57, R35, 0x2, RZ ;  /* 0x0000000223397824 */ /* 0x000fe200078e00ff */
[----:B------:R-:W-:Y:S01]  /*1ad0*/  LEA.HI.SX32 R41, R41, R18, 0x1b ;  /* 0x0000001229297211 */ /* 0x000fe200078fdaff */
        /* <DEDUP_REMOVED lines=24> */
[----:B------:R-:W-:Y:S02]  /*1c60*/  LOP3.LUT R157, R157, R156, RZ, 0x3c, !PT ;  /* 0x0000009c9d9d7212 */ /* 0x000fe400078e3cff */
[----:B------:R-:W-:-:S03]  /*1c70*/  PRMT R20, RZ, 0x7610, R20 ;  /* 0x00007610ff147816 */ /* 0x000fc60000000014 */
[----:B------:R-:W-:Y:S01]  /*1c80*/  IMAD.WIDE R2, R82, 0x2, R156 ;  /* 0x0000000252027825 */ /* 0x000fe200078e029c */
[----:B------:R-:W-:Y:S02]  /*1c90*/  PRMT R21, RZ, 0x7610, R21 ;  /* 0x00007610ff157816 */ /* 0x000fe40000000015 */
[----:B------:R-:W-:Y:S02]  /*1ca0*/  PRMT R22, RZ, 0x7610, R22 ;  /* 0x00007610ff167816 */ /* 0x000fe40000000016 */
[----:B------:R-:W-:Y:S02]  /*1cb0*/  PRMT R23, RZ, 0x7610, R23 ;  /* 0x00007610ff177816 */ /* 0x000fe40000000017 */
[----:B------:R-:W-:Y:S01]  /*1cc0*/  PRMT R24, RZ, 0x7610, R24 ;  /* 0x00007610ff187816 */ /* 0x000fe20000000018 */
[----:B--2---:R0:W-:Y:S04]  /*1cd0*/  STS.U16 [R65], R0 ;  /* 0x0000000041007388 */ /* 0x0041e80000000400 */
[----:B------:R-:W-:Y:S04]  /*1ce0*/  STS.U16 [R64+0x40], R5 ;  /* 0x0000400540007388 */ /* 0x000fe80000000400 */
[----:B---3--:R-:W-:Y:S01]  /*1cf0*/  STS.U16 [R63+0x80], R4 ;  /* 0x000080043f007388 */ /* 0x008fe20000000400 */
        /* <DEDUP_REMOVED lines=56> */
[----:B0-----:R-:W-:Y:S02]  /*2080*/  PRMT R19, RZ, 0x7610, R19 ;  /* 0x00007610ff137816 */ /* 0x001fe40000000013 */
        /* <DEDUP_REMOVED lines=88> */
.L_x_5345:
[----:B---34-:R-:W-:Y:S05]  /*2610*/  BSYNC B0 ;  /* 0x0000000000007941 */ /* 0x018fea0003800000 */
.L_x_5344:
        /* <DEDUP_REMOVED lines=37> */
.L_x_5347:
[----:B------:R-:W-:Y:S05]  /*2870*/  BSYNC B0 ;  /* 0x0000000000007941 */ /* 0x000fea0003800000 */
.L_x_5346:
        /* <DEDUP_REMOVED lines=37> */
.L_x_5349:
[----:B------:R-:W-:Y:S05]  /*2ad0*/  BSYNC B0 ;  /* 0x0000000000007941 */ /* 0x000fea0003800000 */
.L_x_5348:
        /* <DEDUP_REMOVED lines=37> */
.L_x_5351:
[----:B------:R-:W-:Y:S05]  /*2d30*/  BSYNC B0 ;  /* 0x0000000000007941 */ /* 0x000fea0003800000 */
.L_x_5350:
        /* <DEDUP_REMOVED lines=37> */
.L_x_5353:
[----:B------:R-:W-:Y:S05]  /*2f90*/  BSYNC B0 ;  /* 0x0000000000007941 */ /* 0x000fea0003800000 */
.L_x_5352:
        /* <DEDUP_REMOVED lines=37> */
.L_x_5355:
[----:B------:R-:W-:Y:S05]  /*31f0*/  BSYNC B0 ;  /* 0x0000000000007941 */ /* 0x000fea0003800000 */
.L_x_5354:
        /* <DEDUP_REMOVED lines=37> */
.L_x_5357:
[----:B------:R-:W-:Y:S05]  /*3450*/  BSYNC B0 ;  /* 0x0000000000007941 */ /* 0x000fea0003800000 */
.L_x_5356:
        /* <DEDUP_REMOVED lines=37> */
.L_x_5359:
[----:B------:R-:W-:Y:S05]  /*36b0*/  BSYNC B0 ;  /* 0x0000000000007941 */ /* 0x000fea0003800000 */
.L_x_5358:
        /* <DEDUP_REMOVED lines=37> */
.L_x_5361:
[----:B------:R-:W-:Y:S05]  /*3910*/  BSYNC B0 ;  /* 0x0000000000007941 */ /* 0x000fea0003800000 */
.L_x_5360:
        /* <DEDUP_REMOVED lines=37> */
.L_x_5363:
[----:B------:R-:W-:Y:S05]  /*3b70*/  BSYNC B0 ;  /* 0x0000000000007941 */ /* 0x000fea0003800000 */
.L_x_5362:
        /* <DEDUP_REMOVED lines=38> */
.L_x_5365:
[----:B------:R-:W-:Y:S05]  /*3de0*/  BSYNC B0 ;  /* 0x0000000000007941 */ /* 0x000fea0003800000 */
.L_x_5364:
[----:B------:R-:W-:Y:S01]  /*3df0*/  FSETP.GTU.FTZ.AND P5, PT, R33, 20, PT ;  /* 0x41a000002100780b */ /* 0x000fe20003fbc000 */
[----:B------:R-:W-:Y:S01]  /*3e00*/  BSSY B0, `(.L_x_5366) ;  /* 0x0000027000007945 */ /* 0x000fe20003800000 */
[----:B------:R-:W-:Y:S01]  /*3e10*/  PRMT R23, RZ, 0x5410, R22 ;  /* 0x00005410ff177816 */ /* 0x000fe20000000016 */
[----:B------:R-:W-:Y:S01]  /*3e20*/  IMAD.MOV.U32 R155, RZ, RZ, R2 ;  /* 0x000000ffff9b7224 */ /* 0x000fe200078e0002 */
[----:B------:R-:W-:Y:S01]  /*3e30*/  ISETP.EQ.OR P5, PT, RZ, UR6, P5 ;  /* 0x00000006ff007c0c */ /* 0x000fe2000afa2670 */
[----:B------:R-:W-:Y:S02]  /*3e40*/  IMAD.MOV.U32 R154, RZ, RZ, R3 ;  /* 0x000000ffff9a7224 */ /* 0x000fe400078e0003 */
        /* <DEDUP_REMOVED lines=34> */
.L_x_5367:
[----:B------:R-:W-:Y:S05]  /*4070*/  BSYNC B0 ;  /* 0x0000000000007941 */ /* 0x000fea0003800000 */
.L_x_5366:
        /* <DEDUP_REMOVED lines=42> */
.L_x_5369:
[----:B------:R-:W-:Y:S05]  /*4320*/  BSYNC B0 ;  /* 0x0000000000007941 */ /* 0x000fea0003800000 */
.L_x_5368:
[----:B------:R-:W-:Y:S01]  /*4330*/  FSETP.GTU.FTZ.AND P5, PT, R31, 20, PT ;  /* 0x41a000001f00780b */ /* 0x000fe20003fbc000 */
[----:B------:R-:W-:Y:S01]  /*4340*/  BSSY B0, `(.L_x_5370) ;  /* 0x000002a000007945 */ /* 0x000fe20003800000 */
[----:B------:R-:W-:Y:S02]  /*4350*/  PRMT R84, RZ, 0x5410, R13 ;  /* 0x00005410ff547816 */ /* 0x000fe4000000000d */
[----:B------:R-:W-:Y:S02]  /*4360*/  ISETP.EQ.OR P5, PT, RZ, UR6, P5 ;  /* 0x00000006ff007c0c */ /* 0x000fe4000afa2670 */
[----:B------:R-:W-:Y:S02]  /*4370*/  PRMT R13, RZ, 0x5410, R20 ;  /* 0x00005410ff0d7816 */ /* 0x000fe40000000014 */
[----:B------:R-:W-:Y:S02]  /*4380*/  PRMT R3, RZ, 0x5410, R16 ;  /* 0x00005410ff037816 */ /* 0x000fe40000000010 */
[----:B------:R-:W-:Y:S01]  /*4390*/  PRMT R42, RZ, 0x5410, R15 ;  /* 0x00005410ff2a7816 */ /* 0x000fe2000000000f */
[----:B------:R-:W-:Y:S01]  /*43a0*/  FADD.FTZ R30, R13, R148 ;  /* 0x000000940d1e7221 */ /* 0x000fe20000010000 */
[----:B------:R-:W-:-:S02]  /*43b0*/  PRMT R41, RZ, 0x5410, R14 ;  /* 0x00005410ff297816 */ /* 0x000fc4000000000e */
[----:B------:R-:W-:Y:S02]  /*43c0*/  PRMT R12, RZ, 0x5410, R12 ;  /* 0x00005410ff0c7816 */ /* 0x000fe4000000000c */
[----:B------:R-:W-:Y:S01]  /*43d0*/  PRMT R86, RZ, 0x5410, R11 ;  /* 0x00005410ff567816 */ /* 0x000fe2000000000b */
        /* <DEDUP_REMOVED lines=32> */
.L_x_5371:
[----:B------:R-:W-:Y:S05]  /*45e0*/  BSYNC B0 ;  /* 0x0000000000007941 */ /* 0x000fea0003800000 */
.L_x_5370:
        /* <DEDUP_REMOVED lines=43> */
.L_x_5373:
[----:B------:R-:W-:Y:S05]  /*48a0*/  BSYNC B0 ;  /* 0x0000000000007941 */ /* 0x000fea0003800000 */
.L_x_5372:
        /* <DEDUP_REMOVED lines=43> */
.L_x_5375:
[----:B------:R-:W-:Y:S05]  /*4b60*/  BSYNC B0 ;  /* 0x0000000000007941 */ /* 0x000fea0003800000 */
.L_x_5374:
        /* <DEDUP_REMOVED lines=30> */
.L_x_5386:
        /* <DEDUP_REMOVED lines=387> */
.L_x_5378:
        /* <DEDUP_REMOVED lines=13> */
.L_x_5377:
        /* <DEDUP_REMOVED lines=91> */
.L_x_5380:
[----:B------:R-:W-:Y:S05]  /*6c00*/  BSYNC B0 ;  /* 0x0000000000007941 */ /* 0x000fea0003800000 */
.L_x_5379:
        /* <DEDUP_REMOVED lines=44> */
.L_x_5383:
        /* <DEDUP_REMOVED lines=32> */
.L_x_5384:
[----:B------:R0:W5:Y:S02]  /*70d0*/  LDG.E R41, [R80.64] ;  /* 0x0000000450297981 */ /* 0x000164000c1e1900 */
.L_x_5385:
        /* <DEDUP_REMOVED lines=16> */
.L_x_5382:
[----:B------:R-:W-:Y:S05]  /*71e0*/  BSYNC B0 ;  /* 0x0000000000007941 */ /* 0x000fea0003800000 */
.L_x_5381:
        /* <DEDUP_REMOVED lines=20> */
.L_x_5376:
[----:B------:R-:W-:Y:S01]  /*7330*/  BAR.SYNC.DEFER_BLOCKING 0x0 ;  /* 0x0000000000007b1d */ /* 0x000fe20000010000 */
[----:B------:R-:W-:Y:S02]  /*7340*/  F2FP.BF16.PACK_AB R27, R27, R28 ;  /* 0x0000001c1b1b723e */ /* 0x000fe400000010ff */
[----:B------:R-:W-:-:S02]  /*7350*/  F2FP.BF16.PACK_AB R25, R25, R26 ;  /* 0x0000001a1919723e */ /* 0x000fc400000010ff */
[----:B------:R-:W-:Y:S01]  /*7360*/  F2FP.BF16.PACK_AB R23, R23, R24 ;  /* 0x000000181717723e */ /* 0x000fe200000010ff */
[----:B------:R-:W2:Y:S01]  /*7370*/  S2R R41, SR_CTAID.Y ;  /* 0x0000000000297919 */ /* 0x000ea20000002600 */
[----:B------:R-:W-:Y:S01]  /*7380*/  PRMT R0, R27, 0x7632, R0 ;  /* 0x000076321b007816 */ /* 0x000fe20000000000 */
[----:B------:R-:W-:Y:S01]  /*7390*/  BSSY B0, `(.L_x_5387) ;  /* 0x0000048000007945 */ /* 0x000fe20003800000 */
[----:B------:R-:W-:Y:S02]  /*73a0*/  PRMT R2, R25, 0x7632, R2 ;  /* 0x0000763219027816 */ /* 0x000fe40000000002 */
[----:B------:R-:W-:Y:S02]  /*73b0*/  PRMT R3, R23, 0x7632, R3 ;  /* 0x0000763217037816 */ /* 0x000fe40000000003 */
[----:B------:R-:W-:Y:S02]  /*73c0*/  ISETP.NE.AND P0, PT, R152, RZ, PT ;  /* 0x000000ff9800720c */ /* 0x000fe40003f05270 */
        /* <DEDUP_REMOVED lines=68> */
.L_x_5388:
[----:B0-----:R-:W-:Y:S05]  /*7810*/  BSYNC B0 ;  /* 0x0000000000007941 */ /* 0x001fea0003800000 */
.L_x_5387:
[----:B------:R-:W-:Y:S01]  /*7820*/  IMAD.MOV.U32 R4, RZ, RZ, R2 ;  /* 0x000000ffff047224 */ /* 0x000fe200078e0002 */
[----:B------:R-:W-:Y:S01]  /*7830*/  LOP3.LUT R0, R82, 0x20, RZ, 0xfc, !PT ;  /* 0x0000002052007812 */ /* 0x000fe200078efcff */
        /* <DEDUP_REMOVED lines=70> */
.L_x_5389:
[----:B------:R-:W-:Y:S05]  /*7ca0*/  EXIT ;  /* 0x000000000000794d */ /* 0x000fea0003800000 */
.L_x_5391:
        /* <DEDUP_REMOVED lines=13> */
.L_x_8931:


//--------------------- .text._Z25selective_scan_fwd_kernelI32Selective_Scan_fwd_kernel_traitsILi128ELi16ELi1ELb0ELb1ELb1ELb1ELb0EN3c108BFloat16EffEEv13SSMParamsBase --------------------------
	.section	.text._Z25selective_scan_fwd_kernelI32Selective_Scan_fwd_kernel_traitsILi128ELi16ELi1ELb0ELb1ELb1ELb1ELb0EN3c108BFloat16EffEEv13SSMParamsBase,"ax",@progbits
	.sectioninfo	@"SHI_REGISTERS=168"
	.align	128
        .global         _Z25selective_scan_fwd_kernelI32Selective_Scan_fwd_kernel_traitsILi128ELi16ELi1ELb0ELb1ELb1ELb1ELb0EN3c108BFloat16EffEEv13SSMParamsBase
        .type           _Z25selective_scan_fwd_kernelI32Selective_Scan_fwd_kernel_traitsILi128ELi16ELi1ELb0ELb1ELb1ELb1ELb0EN3c108BFloat16EffEEv13SSMParamsBase,@function
        .size           _Z25selective_scan_fwd_kernelI32Selective_Scan_fwd_kernel_traitsILi128ELi16ELi1ELb0ELb1ELb1ELb1ELb0EN3c108BFloat16EffEEv13SSMParamsBase,(.L_x_8932 - _Z25selective_scan_fwd_kernelI32Selective_Scan_fwd_kernel_traitsILi128ELi16ELi1ELb0ELb1ELb1ELb1ELb0EN3c108BFloat16EffEEv13SSMParamsBase)
        .other          _Z25selective_scan_fwd_kernelI32Selective_Scan_fwd_kernel_traitsILi128ELi16ELi1ELb0ELb1ELb1ELb1ELb0EN3c108BFloat16EffEEv13SSMParamsBase,@"STO_CUDA_ENTRY STV_DEFAULT"
_Z25selective_scan_fwd_kernelI32Selective_Scan_fwd_kernel_traitsILi128ELi16ELi1ELb0ELb1ELb1ELb1ELb0EN3c108BFloat16EffEEv13SSMParamsBase:
.text._Z25selective_scan_fwd_kernelI32Selective_Scan_fwd_kernel_traitsILi128ELi16ELi1ELb0ELb1ELb1ELb1ELb0EN3c108BFloat16EffEEv13SSMParamsBase:
        /* <DEDUP_REMOVED lines=35> */
.L_x_5392:
        /* <DEDUP_REMOVED lines=29> */
.L_x_5393:
        /* <DEDUP_REMOVED lines=11> */
.L_x_5394:
        /* <DEDUP_REMOVED lines=92> */
[----:B------:R-:W-:Y:S01]  /*0a70*/  IMAD.WIDE.U32 R6, R0, c[0x0][0x1f0], RZ ;  /* 0x00007c0000067a25 */ /* 0x000fe200078e00ff */
[----:B------:R-:W-:-:S03]  /*0a80*/  ISETP.NE.U32.AND P3, PT, RZ, c[0x0][0x2d8], PT ;  /* 0x0000b600ff007a0c */ /* 0x000fc60003f65070 */
[----:B------:R-:W-:Y:S02]  /*0a90*/  IMAD R15, R0, c[0x0][0x1f4], R11 ;  /* 0x00007d00000f7a24 */ /* 0x000fe400078e020b */
[----:B------:R-:W-:Y:S02]  /*0aa0*/  IMAD.IADD R75, R5, 0x1, R75 ;  /* 0x00000001054b7824 */ /* 0x000fe400078e024b */
[----:B------:R-:W-:Y:S01]  /*0ab0*/  IMAD.IADD R7, R7, 0x1, R15 ;  /* 0x0000000107077824 */ /* 0x000fe200078e020f */
[----:B------:R-:W-:Y:S02]  /*0ac0*/  ISETP.NE.AND.EX P3, PT, RZ, c[0x0][0x2dc], PT, P3 ;  /* 0x0000b700ff007a0c */ /* 0x000fe40003f65330 */
[----:B------:R-:W-:Y:S02]  /*0ad0*/  LEA.HI.X R75, R4, c[0x0][0x25c], R75, 0x1, P2 ;  /* 0x00009700044b7a11 */ /* 0x000fe400010f0c4b */
[----:B------:R-:W-:Y:S01]  /*0ae0*/  ISETP.NE.U32.AND P2, PT, RZ, c[0x0][0x2c8], PT ;  /* 0x0000b200ff007a0c */ /* 0x000fe20003f45070 */
[----:B------:R-:W-:-:S03]  /*0af0*/  IMAD.WIDE.U32 R6, R157, c[0x0][0x1f8], R6 ;  /* 0x00007e009d067a25 */ /* 0x000fc600078e0006 */
[----:B------:R-:W-:Y:S01]  /*0b00*/  ISETP.NE.AND.EX P2, PT, RZ, c[0x0][0x2cc], PT, P2 ;  /* 0x0000b300ff007a0c */ /* 0x000fe20003f45320 */
[----:B------:R-:W-:Y:S01]  /*0b10*/  IMAD.IADD R155, R7, 0x1, R155 ;  /* 0x00000001079b7824 */ /* 0x000fe200078e029b */
[C---:B------:R-:W-:Y:S01]  /*0b20*/  LEA R156, P1, R6.reuse, c[0x0][0x278], 0x1 ;  /* 0x00009e00069c7a11 */ /* 0x040fe200078208ff */
[----:B------:R-:W-:Y:S02]  /*0b30*/  IMAD R17, R3, c[0x0][0x1c0], RZ ;  /* 0x0000700003117a24 */ /* 0x000fe400078e02ff */
[----:B------:R-:W-:Y:S01]  /*0b40*/  IMAD.MOV.U32 R165, RZ, RZ, RZ ;  /* 0x000000ffffa57224 */ /* 0x000fe200078e00ff */
[----:B------:R-:W-:Y:S01]  /*0b50*/  LEA.HI.X R155, R6, c[0x0][0x27c], R155, 0x1, P1 ;  /* 0x00009f00069b7a11 */ /* 0x000fe200008f0c9b */
[----:B------:R-:W-:Y:S01]  /*0b60*/  IMAD R2, R2, c[0x0][0x1d8], RZ ;  /* 0x0000760002027a24 */ /* 0x000fe200078e02ff */
[----:B------:R-:W-:Y:S01]  /*0b70*/  ISETP.NE.U32.AND P1, PT, RZ, c[0x0][0x2e0], PT ;  /* 0x0000b800ff007a0c */ /* 0x000fe20003f25070 */
[----:B------:R-:W-:Y:S02]  /*0b80*/  @P3 IMAD.MOV.U32 R165, RZ, RZ, c[0x0][0x2d8] ;  /* 0x0000b600ffa53624 */ /* 0x000fe400078e00ff */
[----:B------:R-:W-:Y:S01]  /*0b90*/  IMAD.WIDE.U32 R10, R0, c[0x0][0x1c0], RZ ;  /* 0x00007000000a7a25 */ /* 0x000fe200078e00ff */
[----:B------:R-:W-:-:S03]  /*0ba0*/  ISETP.NE.AND.EX P1, PT, RZ, c[0x0][0x2e4], PT, P1 ;  /* 0x0000b900ff007a0c */ /* 0x000fc60003f25310 */
[----:B------:R-:W-:Y:S02]  /*0bb0*/  IMAD R17, R0, c[0x0][0x1c4], R17 ;  /* 0x0000710000117a24 */ /* 0x000fe400078e0211 */
[----:B------:R-:W-:Y:S02]  /*0bc0*/  IMAD.MOV.U32 R81, RZ, RZ, RZ ;  /* 0x000000ffff517224 */ /* 0x000fe400078e00ff */
[----:B------:R-:W-:Y:S02]  /*0bd0*/  IMAD.MOV.U32 R8, RZ, RZ, RZ ;  /* 0x000000ffff087224 */ /* 0x000fe400078e00ff */
[----:B------:R-:W-:Y:S02]  /*0be0*/  IMAD.MOV.U32 R14, RZ, RZ, RZ ;  /* 0x000000ffff0e7224 */ /* 0x000fe400078e00ff */
[----:B------:R-:W-:Y:S02]  /*0bf0*/  IMAD R73, R13, c[0x0][0x1dc], R2 ;  /* 0x000077000d497a24 */ /* 0x000fe400078e0202 */
[----:B------:R-:W-:-:S02]  /*0c00*/  @P2 IMAD.MOV.U32 R81, RZ, RZ, c[0x0][0x2c8] ;  /* 0x0000b200ff512624 */ /* 0x000fc400078e00ff */
[----:B------:R-:W-:Y:S01]  /*0c10*/  @P2 IMAD.MOV.U32 R8, RZ, RZ, c[0x0][0x2cc] ;  /* 0x0000b300ff082624 */ /* 0x000fe200078e00ff */
[----:B------:R-:W-:Y:S01]  /*0c20*/  ISETP.NE.U32.AND P2, PT, R165, RZ, PT ;  /* 0x000000ffa500720c */ /* 0x000fe20003f45070 */
[----:B------:R-:W-:Y:S02]  /*0c30*/  @P3 IMAD.MOV.U32 R14, RZ, RZ, c[0x0][0x2dc] ;  /* 0x0000b700ff0e3624 */ /* 0x000fe400078e00ff */
[----:B------:R-:W-:Y:S02]  /*0c40*/  IMAD.IADD R11, R11, 0x1, R17 ;  /* 0x000000010b0b7824 */ /* 0x000fe400078e0211 */
[----:B------:R-:W-:Y:S02]  /*0c50*/  IMAD.MOV.U32 R2, RZ, RZ, RZ ;  /* 0x000000ffff027224 */ /* 0x000fe400078e00ff */
[----:B------:R-:W-:Y:S02]  /*0c60*/  IMAD.MOV.U32 R5, RZ, RZ, RZ ;  /* 0x000000ffff057224 */ /* 0x000fe400078e00ff */
[----:B------:R-:W-:-:S02]  /*0c70*/  @P3 IMAD.MOV.U32 R2, RZ, RZ, c[0x0][0x2d8] ;  /* 0x0000b600ff023624 */ /* 0x000fc400078e00ff */
        /* <DEDUP_REMOVED lines=52> */
.L_x_5395:
        /* <DEDUP_REMOVED lines=18> */
.L_x_5396:
[----:B------:R-:W-:-:S13]  /*10e0*/  ISETP.GE.AND P0, PT, R70, 0x1, PT ;  /* 0x000000014600780c */ /* 0x000fda0003f06270 */
[----:B------:R-:W-:Y:S05]  /*10f0*/  @!P0 EXIT ;  /* 0x000000000000894d */ /* 0x000fea0003800000 */
[----:B------:R-:W0:Y:S01]  /*1100*/  S2R R69, SR_LANEID ;  /* 0x0000000000457919 */ /* 0x000e220000000000 */
[C---:B------:R-:W-:Y:S01]  /*1110*/  LEA R80, P0, R0.reuse, R81, 0x2 ;  /* 0x0000005100507211 */ /* 0x040fe200078010ff */
[----:B------:R-:W-:Y:S02]  /*1120*/  IMAD.MOV.U32 R68, RZ, RZ, RZ ;  /* 0x000000ffff447224 */ /* 0x000fe400078e00ff */
[----:B------:R-:W-:Y:S01]  /*1130*/  IMAD.MOV.U32 R151, RZ, RZ, RZ ;  /* 0x000000ffff977224 */ /* 0x000fe200078e00ff */
[----:B------:R-:W-:Y:S02]  /*1140*/  LEA.HI.X R81, R0, R8, R3, 0x2, P0 ;  /* 0x0000000800517211 */ /* 0x000fe400000f1403 */
.L_x_5445:
[----:B------:R-:W2:Y:S04]  /*1150*/  LDL R0, [R1+0x8] ;  /* 0x0000080001007983 */ /* 0x000ea80000100800 */
[----:B------:R-:W3:Y:S01]  /*1160*/  LDL.64 R4, [R1] ;  /* 0x0000000001047983 */ /* 0x000ee20000100a00 */
[----:B------:R-:W-:-:S04]  /*1170*/  ISETP.NE.U32.AND P0, PT, R165, RZ, PT ;  /* 0x000000ffa500720c */ /* 0x000fc80003f05070 */
[----:B--2---:R-:W-:-:S13]  /*1180*/  ISETP.NE.AND.EX P0, PT, R0, RZ, PT, P0 ;  /* 0x000000ff0000720c */ /* 0x004fda0003f05300 */
[----:B------:R-:W-:-:S04]  /*1190*/  @P0 IMAD.IADD R2, R68, 0x1, R159 ;  /* 0x0000000144020824 */ /* 0x000fc800078e029f */
        /* <DEDUP_REMOVED lines=50> */
[----:B------:R-:W-:Y:S02]  /*14c0*/  LOP3.LUT R20, R82, 0xe0, RZ, 0xfc, !PT ;  /* 0x000000e052147812 */ /* 0x000fe400078efcff */
        /* <DEDUP_REMOVED lines=8> */
[----:B------:R-:W-:Y:S02]  /*1550*/  ISETP.GE.AND P4, PT, R82, R67, PT ;  /* 0x000000435200720c */ /* 0x000fe40003f86270 */
[----:B------:R-:W-:Y:S02]  /*1560*/  LOP3.LUT R66, R66, 0xffffff7f, RZ, 0xc0, !PT ;  /* 0xffffff7f42427812 */ /* 0x000fe400078ec0ff */
        /* <DEDUP_REMOVED lines=65> */
[C---:B------:R-:W-:Y:S02]  /*1980*/  IADD3 R41, R20.reuse, 0x160, RZ ;  /* 0x0000016014297810 */ /* 0x040fe40007ffe0ff */
        /* <DEDUP_REMOVED lines=8> */
[C---:B------:R-:W-:Y:S02]  /*1a10*/  IADD3 R45, R20.reuse, 0x1a0, RZ ;  /* 0x000001a0142d7810 */ /* 0x040fe40007ffe0ff */
[----:B------:R-:W-:Y:S01]  /*1a20*/  LEA.HI.SX32 R3, R3, R20, 0x1b ;  /* 0x0000001403037211 */ /* 0x000fe200078fdaff */
[----:B------:R-:W-:Y:S01]  /*1a30*/  IMAD.SHL.U32 R59, R33, 0x2, RZ ;  /* 0x00000002213b7824 */ /* 0x000fe200078e00ff */
[----:B------:R-:W-:-:S02]  /*1a40*/  IADD3 R47, R20, 0x1c0, RZ ;  /* 0x000001c0142f7810 */ /* 0x000fc40007ffe0ff */
[-C--:B------:R-:W-:Y:S01]  /*1a50*/  LEA.HI.SX32 R39, R39, R20.reuse, 0x1b ;  /* 0x0000001427277211 */ /* 0x080fe200078fdaff */
[----:B------:R-:W-:Y:S01]  /*1a60*/  IMAD.SHL.U32 R58, R35, 0x2, RZ ;  /* 0x00000002233a7824 */ /* 0x000fe200078e00ff */
[-C--:B------:R-:W-:Y:S02]  /*1a70*/  LEA.HI.SX32 R41, R41, R20.reuse, 0x1b ;  /* 0x0000001429297211 */ /* 0x080fe400078fdaff */
[-C--:B------:R-:W-:Y:S01]  /*1a80*/  LEA.HI.SX32 R49, R49, R20.reuse, 0x1b ;  /* 0x0000001431317211 */ /* 0x080fe200078fdaff */
[----:B------:R-:W-:Y:S01]  /*1a90*/  IMAD.SHL.U32 R57, R37, 0x2, RZ ;  /* 0x0000000225397824 */ /* 0x000fe200078e00ff */
[-C--:B------:R-:W-:Y:S01]  /*1aa0*/  LEA.HI.SX32 R43, R43, R20.reuse, 0x1b ;  /* 0x000000142b2b7211 */ /* 0x080fe200078fdaff */
[----:B------:R-:W-:Y:S01]  /*1ab0*/  IMAD.SHL.U32 R56, R3, 0x2, RZ ;  /* 0x0000000203387824 */ /* 0x000fe200078e00ff */
[----:B------:R-:W-:Y:S02]  /*1ac0*/  P2R R84, PR, RZ, 0x40 ;  /* 0x00000040ff547803 */ /* 0x000fe40000000000 */
[----:B------:R-:W-:Y:S01]  /*1ad0*/  LEA.HI.SX32 R45, R45, R20, 0x1b ;  /* 0x000000142d2d7211 */ /* 0x000fe200078fdaff */
[----:B------:R-:W-:Y:S01]  /*1ae0*/  IMAD.SHL.U32 R55, R39, 0x2, RZ ;  /* 0x0000000227377824 */ /* 0x000fe200078e00ff */
[----:B------:R-:W-:-:S02]  /*1af0*/  LOP3.LUT P6, RZ, R66, 0x40, RZ, 0xc0, !PT ;  /* 0x0000004042ff7812 */ /* 0x000fc400078cc0ff */
[----:B------:R-:W-:Y:S01]  /*1b00*/  LEA.HI.SX32 R47, R47, R20, 0x1b ;  /* 0x000000142f2f7211 */ /* 0x000fe200078fdaff */
[----:B------:R-:W-:Y:S02]  /*1b10*/  IMAD.SHL.U32 R54, R41, 0x2, RZ ;  /* 0x0000000229367824 */ /* 0x000fe400078e00ff */
[----:B------:R-:W-:Y:S01]  /*1b20*/  IMAD.SHL.U32 R50, R49, 0x2, RZ ;  /* 0x0000000231327824 */ /* 0x000fe200078e00ff */
[----:B------:R-:W-:Y:S01]  /*1b30*/  P2R R48, PR, RZ, 0x40 ;  /* 0x00000040ff307803 */ /* 0x000fe20000000000 */
[----:B------:R-:W-:Y:S01]  /*1b40*/  IMAD.SHL.U32 R53, R43, 0x2, RZ ;  /* 0x000000022b357824 */ /* 0x000fe200078e00ff */
[----:B------:R-:W-:Y:S01]  /*1b50*/  LOP3.LUT P6, RZ, R66, 0x80, RZ, 0xc0, !PT ;  /* 0x0000008042ff7812 */ /* 0x000fe200078cc0ff */
[----:B------:R-:W-:Y:S02]  /*1b60*/  IMAD.SHL.U32 R52, R45, 0x2, RZ ;  /* 0x000000022d347824 */ /* 0x000fe400078e00ff */
[----:B------:R-:W-:Y:S01]  /*1b70*/  IMAD.SHL.U32 R51, R47, 0x2, RZ ;  /* 0x000000022f337824 */ /* 0x000fe200078e00ff */
[----:B------:R-:W-:-:S02]  /*1b80*/  P2R R46, PR, RZ, 0x40 ;  /* 0x00000040ff2e7803 */ /* 0x000fc40000000000 */
        /* <DEDUP_REMOVED lines=22> */
[----:B-----5:R-:W-:Y:S04]  /*1cf0*/  STS.U16 [R60+0x140], R11 ;  /* 0x0001400b3c007388 */ /* 0x020fe80000000400 */
[----:B------:R-:W-:Y:S04]  /*1d00*/  STS.U16 [R59+0x180], R10 ;  /* 0x0001800a3b007388 */ /* 0x000fe80000000400 */
        /* <DEDUP_REMOVED lines=36> */
[----:B------:R-:W-:-:S13]  /*1f50*/  ISETP.NE.AND P6, PT, R46, RZ, PT ;  /* 0x000000ff2e00720c */ /* 0x000fda0003fc5270 */
        /* <DEDUP_REMOVED lines=102> */
.L_x_5398:
[----:B---34-:R-:W-:Y:S05]  /*25c0*/  BSYNC B0 ;  /* 0x0000000000007941 */ /* 0x018fea0003800000 */
.L_x_5397:
        /* <DEDUP_REMOVED lines=37> */
.L_x_5400:
[----:B------:R-:W-:Y:S05]  /*2820*/  BSYNC B0 ;  /* 0x0000000000007941 */ /* 0x000fea0003800000 */
.L_x_5399:
        /* <DEDUP_REMOVED lines=37> */
.L_x_5402:
[----:B------:R-:W-:Y:S05]  /*2a80*/  BSYNC B0 ;  /* 0x0000000000007941 */ /* 0x000fea0003800000 */
.L_x_5401:
        /* <DEDUP_REMOVED lines=37> */
.L_x_5404:
[----:B------:R-:W-:Y:S05]  /*2ce0*/  BSYNC B0 ;  /* 0x0000000000007941 */ /* 0x000fea0003800000 */
.L_x_5403:
        /* <DEDUP_REMOVED lines=37> */
.L_x_5406:
[----:B------:R-:W-:Y:S05]  /*2f40*/  BSYNC B0 ;  /* 0x0000000000007941 */ /* 0x000fea0003800000 */
.L_x_5405:
        /* <DEDUP_REMOVED lines=37> */
.L_x_5408:
[----:B------:R-:W-:Y:S05]  /*31a0*/  BSYNC B0 ;  /* 0x0000000000007941 */ /* 0x000fea0003800000 */
.L_x_5407:
        /* <DEDUP_REMOVED lines=37> */
.L_x_5410:
[----:B------:R-:W-:Y:S05]  /*3400*/  BSYNC B0 ;  /* 0x0000000000007941 */ /* 0x000fea0003800000 */
.L_x_5409:
        /* <DEDUP_REMOVED lines=37> */
.L_x_5412:
[----:B------:R-:W-:Y:S05]  /*3660*/  BSYNC B0 ;  /* 0x0000000000007941 */ /* 0x000fea0003800000 */
.L_x_5411:
        /* <DEDUP_REMOVED lines=37> */
.L_x_5414:
[----:B------:R-:W-:Y:S05]  /*38c0*/  BSYNC B0 ;  /* 0x0000000000007941 */ /* 0x000fea0003800000 */
.L_x_5413:
        /* <DEDUP_REMOVED lines=37> */
.L_x_5416:
[----:B------:R-:W-:Y:S05]  /*3b20*/  BSYNC B0 ;  /* 0x0000000000007941 */ /* 0x000fea0003800000 */
.L_x_5415:
        /* <DEDUP_REMOVED lines=38> */
.L_x_5418:
[----:B------:R-:W-:Y:S05]  /*3d90*/  BSYNC B0 ;  /* 0x0000000000007941 */ /* 0x000fea0003800000 */
.L_x_5417:
        /* <DEDUP_REMOVED lines=39> */
.L_x_5420:
[----:B------:R-:W-:Y:S05]  /*4010*/  BSYNC B0 ;  /* 0x0000000000007941 */ /* 0x000fea0003800000 */
.L_x_5419:
        /* <DEDUP_REMOVED lines=42> */
.L_x_5422:
[----:B------:R-:W-:Y:S05]  /*42c0*/  BSYNC B0 ;  /* 0x0000000000007941 */ /* 0x000fea0003800000 */
.L_x_5421:
        /* <DEDUP_REMOVED lines=43> */
.L_x_5424:
[----:B------:R-:W-:Y:S05]  /*4580*/  BSYNC B0 ;  /* 0x0000000000007941 */ /* 0x000fea0003800000 */
.L_x_5423:
        /* <DEDUP_REMOVED lines=43> */
.L_x_5426:
[----:B------:R-:W-:Y:S05]  /*4840*/  BSYNC B0 ;  /* 0x0000000000007941 */ /* 0x000fea0003800000 */
.L_x_5425:
        /* <DEDUP_REMOVED lines=43> */
.L_x_5428:
[----:B------:R-:W-:Y:S05]  /*4b00*/  BSYNC B0 ;  /* 0x0000000000007941 */ /* 0x000fea0003800000 */
.L_x_5427:
        /* <DEDUP_REMOVED lines=30> */
.L_x_5439:
        /* <DEDUP_REMOVED lines=49> */
[----:B------:R0:W3:Y:S01]  /*5000*/  @!P3 LDG.E.U16 R85, [R40.64+0x40] ;  /* 0x000040042855b981 */ /* 0x0000e2000c1e1500 */
[----:B------:R-:W-:Y:S02]  /*5010*/  ISETP.NE.AND P3, PT, R97, RZ, PT ;  /* 0x000000ff6100720c */ /* 0x000fe40003f65270 */
[----:B------:R-:W-:-:S02]  /*5020*/  PRMT R109, RZ, 0x7610, R109 ;  /* 0x00007610ff6d7816 */ /* 0x000fc4000000006d */
[----:B------:R-:W-:Y:S02]  /*5030*/  PRMT R84, RZ, 0x7610, R84 ;  /* 0x00007610ff547816 */ /* 0x000fe40000000054 */
[----:B------:R-:W-:Y:S02]  /*5040*/  PRMT R108, RZ, 0x7610, R108 ;  /* 0x00007610ff6c7816 */ /* 0x000fe4000000006c */
[----:B------:R-:W-:Y:S01]  /*5050*/  PRMT R111, RZ, 0x7610, R111 ;  /* 0x00007610ff6f7816 */ /* 0x000fe2000000006f */
[----:B------:R0:W4:Y:S01]  /*5060*/  @!P2 LDG.E.U16 R109, [R40.64+0x1c0] ;  /* 0x0001c004286da981 */ /* 0x000122000c1e1500 */
[C---:B------:R-:W-:Y:S02]  /*5070*/  LOP3.LUT P5, RZ, R66.reuse, 0x4, RZ, 0xc0, !PT ;  /* 0x0000000442ff7812 */ /* 0x040fe400078ac0ff */
[----:B------:R-:W-:Y:S01]  /*5080*/  LOP3.LUT P6, RZ, R66, 0x2, RZ, 0xc0, !PT ;  /* 0x0000000242ff7812 */ /* 0x000fe200078cc0ff */
[----:B------:R0:W5:Y:S01]  /*5090*/  @!P3 LDG.E.U16 R94, [R40.64+0x80] ;  /* 0x00008004285eb981 */ /* 0x000162000c1e1500 */
[----:B------:R-:W-:-:S02]  /*50a0*/  ISETP.NE.AND P3, PT, R98, RZ, PT ;  /* 0x000000ff6200720c */ /* 0x000fc40003f65270 */
[----:B------:R-:W-:Y:S01]  /*50b0*/  PRMT R110, RZ, 0x7610, R110 ;  /* 0x00007610ff6e7816 */ /* 0x000fe2000000006e */
[----:B------:R0:W2:Y:S01]  /*50c0*/  @!P4 LDG.E.U16 R84, [R40.64] ;  /* 0x000000042854c981 */ /* 0x0000a2000c1e1500 */
[----:B------:R-:W-:Y:S02]  /*50d0*/  ISETP.NE.AND P2, PT, R103, RZ, PT ;  /* 0x000000ff6700720c */ /* 0x000fe40003f45270 */
[----:B------:R-:W-:Y:S01]  /*50e0*/  PRMT R113, RZ, 0x7610, R113 ;  /* 0x00007610ff717816 */ /* 0x000fe20000000071 */
[----:B------:R0:W3:Y:S01]  /*50f0*/  @!P1 LDG.E.U16 R108, [R40.64+0x200] ;  /* 0x00020004286c9981 */ /* 0x0000e2000c1e1500 */
        /* <DEDUP_REMOVED lines=8> */
[----:B------:R0:W4:Y:S04]  /*5180*/  @!P5 LDG.E.U16 R110, [R40.64+0x280] ;  /* 0x00028004286ed981 */ /* 0x000128000c1e1500 */
[----:B------:R0:W4:Y:S04]  /*5190*/  @!P6 LDG.E.U16 R113, [R40.64+0x2c0] ;  /* 0x0002c0042871e981 */ /* 0x000128000c1e1500 */
[----:B------:R0:W4:Y:S04]  /*51a0*/  @!P2 LDG.E.U16 R115, [R40.64+0x340] ;  /* 0x000340042873a981 */ /* 0x000128000c1e1500 */
[----:B------:R0:W4:Y:S01]  /*51b0*/  @!P3 LDG.E.U16 R96, [R40.64+0x100] ;  /* 0x000100042860b981 */ /* 0x000122000c1e1500 */
[----:B------:R-:W-:-:S02]  /*51c0*/  ISETP.NE.AND P3, PT, R100, RZ, PT ;  /* 0x000000ff6400720c */ /* 0x000fc40003f65270 */
[----:B------:R-:W-:Y:S01]  /*51d0*/  ISETP.NE.AND P0, PT, R105, RZ, PT ;  /* 0x000000ff6900720c */ /* 0x000fe20003f05270 */
[----:B------:R0:W4:Y:S10]  /*51e0*/  @!P1 LDG.E.U16 R114, [R40.64+0x380] ;  /* 0x0003800428729981 */ /* 0x000134000c1e1500 */
[----:B------:R0:W4:Y:S01]  /*51f0*/  @!P3 LDG.E.U16 R107, [R40.64+0x140] ;  /* 0x00014004286bb981 */ /* 0x000122000c1e1500 */
[----:B------:R-:W-:-:S03]  /*5200*/  ISETP.NE.AND P3, PT, R101, RZ, PT ;  /* 0x000000ff6500720c */ /* 0x000fc60003f65270 */
[----:B------:R0:W4:Y:S10]  /*5210*/  @!P0 LDG.E.U16 R117, [R40.64+0x3c0] ;  /* 0x0003c00428758981 */ /* 0x000134000c1e1500 */
[----:B------:R0:W4:Y:S01]  /*5220*/  @!P3 LDG.E.U16 R106, [R40.64+0x180] ;  /* 0x00018004286ab981 */ /* 0x000122000c1e1500 */
[----:B------:R-:W-:-:S13]  /*5230*/  ISETP.NE.AND P3, PT, R102, RZ, PT ;  /* 0x000000ff6600720c */ /* 0x000fda0003f65270 */
[----:B------:R0:W4:Y:S04]  /*5240*/  @!P3 LDG.E.U16 R112, [R40.64+0x300] ;  /* 0x000300042870b981 */ /* 0x000128000c1e1500 */
[----:B------:R-:W0:Y:S02]  /*5250*/  S2R R152, SR_TID.X ;  /* 0x0000000000987919 */ /* 0x000e240000002100 */
[----:B0-----:R-:W-:-:S05]  /*5260*/  IMAD.SHL.U32 R40, R152, 0x10, RZ ;  /* 0x0000001098287824 */ /* 0x001fca00078e00ff */
[----:B------:R-:W-:Y:S01]  /*5270*/  ISETP.GE.U32.AND P5, PT, R40, R67, PT ;  /* 0x000000432800720c */ /* 0x000fe20003fa6070 */
        /* <DEDUP_REMOVED lines=131> */
[----:B------:R0:W-:Y:S03]  /*5ab0*/  MUFU.EX2 R134, R84 ;  /* 0x0000005400867308 */ /* 0x0001e60000000800 */
[----:B------:R-:W-:Y:S02]  /*5ac0*/  P2R R101, PR, RZ, 0x40 ;  /* 0x00000040ff657803 */ /* 0x000fe40000000000 */
[----:B------:R-:W-:-:S04]  /*5ad0*/  LOP3.LUT P6, RZ, R66, 0x80, RZ, 0xc0, !PT ;  /* 0x0000008042ff7812 */ /* 0x000fc800078cc0ff */
[----:B------:R-:W-:Y:S02]  /*5ae0*/  P2R R102, PR, RZ, 0x40 ;  /* 0x00000040ff667803 */ /* 0x000fe40000000000 */
[C---:B------:R-:W-:Y:S02]  /*5af0*/  LOP3.LUT P6, RZ, R66.reuse, 0x100, RZ, 0xc0, !PT ;  /* 0x0000010042ff7812 */ /* 0x040fe400078cc0ff */
[----:B0-----:R-:W-:Y:S02]  /*5b00*/  PRMT R84, RZ, 0x5410, R65 ;  /* 0x00005410ff547816 */ /* 0x001fe40000000041 */
[----:B------:R-:W0:Y:S01]  /*5b10*/  LDS.U16 R65, [R49+0x1a] ;  /* 0x00001a0031417984 */ /* 0x000e220000000400 */
[----:B------:R-:W-:Y:S02]  /*5b20*/  P2R R105, PR, RZ, 0x40 ;  /* 0x00000040ff697803 */ /* 0x000fe40000000000 */
[----:B------:R-:W-:-:S04]  /*5b30*/  LOP3.LUT P6, RZ, R66, 0x200, RZ, 0xc0, !PT ;  /* 0x0000020042ff7812 */ /* 0x000fc800078cc0ff */
[----:B------:R-:W-:Y:S02]  /*5b40*/  P2R R104, PR, RZ, 0x40 ;  /* 0x00000040ff687803 */ /* 0x000fe40000000000 */
[----:B------:R-:W-:-:S04]  /*5b50*/  LOP3.LUT P6, RZ, R66, 0x400, RZ, 0xc0, !PT ;  /* 0x0000040042ff7812 */ /* 0x000fc800078cc0ff */
[----:B------:R-:W-:Y:S02]  /*5b60*/  P2R R103, PR, RZ, 0x40 ;  /* 0x00000040ff677803 */ /* 0x000fe40000000000 */
[----:B------:R-:W-:Y:S02]  /*5b70*/  LOP3.LUT P6, RZ, R66, 0x800, RZ, 0xc0, !PT ;  /* 0x0000080042ff7812 */ /* 0x000fe400078cc0ff */
[----:B------:R-:W-:Y:S01]  /*5b80*/  PRMT R109, RZ, 0x7610, R109 ;  /* 0x00007610ff6d7816 */ /* 0x000fe2000000006d */
[----:B------:R-:W-:Y:S01]  /*5b90*/  FMUL.FTZ R135, R145, R84 ;  /* 0x0000005491877220 */ /* 0x000fe20000410000 */
[----:B------:R-:W-:-:S09]  /*5ba0*/  PRMT R108, RZ, 0x7610, R108 ;  /* 0x00007610ff6c7816 */ /* 0x000fd2000000006c */
[----:B------:R-:W2:Y:S01]  /*5bb0*/  @!P6 LDG.E.U16 R109, [R42.64+0x40] ;  /* 0x000040042a6de981 */ /* 0x000ea2000c1e1500 */
[----:B------:R-:W-:Y:S01]  /*5bc0*/  ISETP.NE.AND P6, PT, R103, RZ, PT ;  /* 0x000000ff6700720c */ /* 0x000fe20003fc5270 */
[----:B------:R-:W-:Y:S01]  /*5bd0*/  FMUL.FTZ R85, R41, R33 ;  /* 0x0000002129557220 */ /* 0x000fe20000410000 */
[----:B0-----:R-:W-:Y:S02]  /*5be0*/  PRMT R84, RZ, 0x5410, R65 ;  /* 0x00005410ff547816 */ /* 0x001fe40000000041 */
[----:B------:R-:W0:Y:S03]  /*5bf0*/  LDS.U16 R65, [R49+0x1c] ;  /* 0x00001c0031417984 */ /* 0x000e260000000400 */
[----:B------:R-:W1:Y:S06]  /*5c00*/  MUFU.EX2 R85, R85 ;  /* 0x0000005500557308 */ /* 0x000e6c0000000800 */
[----:B------:R-:W3:Y:S01]  /*5c10*/  @!P6 LDG.E.U16 R108, [R42.64+0x80] ;  /* 0x000080042a6ce981 */ /* 0x000ee2000c1e1500 */
[----:B------:R-:W-:-:S02]  /*5c20*/  ISETP.NE.AND P6, PT, R104, RZ, PT ;  /* 0x000000ff6800720c */ /* 0x000fc40003fc5270 */
[----:B------:R-:W-:Y:S02]  /*5c30*/  PRMT R107, RZ, 0x7610, R107 ;  /* 0x00007610ff6b7816 */ /* 0x000fe4000000006b */
[----:B------:R-:W-:-:S09]  /*5c40*/  PRMT R106, RZ, 0x7610, R106 ;  /* 0x00007610ff6a7816 */ /* 0x000fd2000000006a */
[----:B------:R-:W4:Y:S01]  /*5c50*/  @!P6 LDG.E.U16 R107, [R42.64+0xc0] ;  /* 0x0000c0042a6be981 */ /* 0x000f22000c1e1500 */
[----:B------:R-:W-:Y:S02]  /*5c60*/  ISETP.NE.AND P6, PT, R105, RZ, PT ;  /* 0x000000ff6900720c */ /* 0x000fe40003fc5270 */
[----:B-1----:R-:W-:Y:S01]  /*5c70*/  FSEL R132, R85, 1, !P5 ;  /* 0x3f80000055847808 */ /* 0x002fe20006800000 */
[----:B------:R-:W-:Y:S01]  /*5c80*/  FMUL.FTZ R85, R41, R31 ;  /* 0x0000001f29557220 */ /* 0x000fe20000410000 */
[----:B------:R-:W-:-:S05]  /*5c90*/  IADD3 R86, R40, 0xc, RZ ;  /* 0x0000000c28567810 */ /* 0x000fca0007ffe0ff */
[----:B------:R-:W1:Y:S01]  /*5ca0*/  MUFU.EX2 R85, R85 ;  /* 0x0000005500557308 */ /* 0x000e620000000800 */
[-C--:B------:R-:W-:Y:S02]  /*5cb0*/  ISETP.GE.U32.AND P5, PT, R86, R67.reuse, PT ;  /* 0x000000435600720c */ /* 0x080fe40003fa6070 */
[----:B------:R-:W-:Y:S01]  /*5cc0*/  IADD3 R86, R40, 0xd, RZ ;  /* 0x0000000d28567810 */ /* 0x000fe20007ffe0ff */
[----:B------:R-:W5:Y:S01]  /*5cd0*/  @!P6 LDG.E.U16 R106, [R42.64+0x100] ;  /* 0x000100042a6ae981 */ /* 0x000f62000c1e1500 */
[----:B------:R-:W-:Y:S01]  /*5ce0*/  ISETP.NE.AND P6, PT, R102, RZ, PT ;  /* 0x000000ff6600720c */ /* 0x000fe20003fc5270 */
[----:B------:R-:W-:Y:S01]  /*5cf0*/  FMUL.FTZ R84, R3, R84 ;  /* 0x0000005403547220 */ /* 0x000fe20000410000 */
[----:B------:R-:W-:Y:S02]  /*5d00*/  FSEL R134, R134, 1, !P5 ;  /* 0x3f80000086867808 */ /* 0x000fe40006800000 */
[----:B------:R-:W-:Y:S02]  /*5d10*/  FSEL R135, R135, RZ, !P5 ;  /* 0x000000ff87877208 */ /* 0x000fe40006800000 */
[----:B------:R-:W-:-:S02]  /*5d20*/  ISETP.GE.U32.AND P5, PT, R86, R67, PT ;  /* 0x000000435600720c */ /* 0x000fc40003fa6070 */
[----:B0-----:R-:W-:Y:S02]  /*5d30*/  PRMT R65, RZ, 0x5410, R65 ;  /* 0x00005410ff417816 */ /* 0x001fe40000000041 */
[----:B------:R-:W-:Y:S02]  /*5d40*/  PRMT R95, RZ, 0x7610, R95 ;  /* 0x00007610ff5f7816 */ /* 0x000fe4000000005f */
[----:B------:R-:W-:Y:S02]  /*5d50*/  FSEL R137, R84, RZ, !P5 ;  /* 0x000000ff54897208 */ /* 0x000fe40006800000 */
[----:B------:R-:W-:Y:S01]  /*5d60*/  IADD3 R84, R40, 0xe, RZ ;  /* 0x0000000e28547810 */ /* 0x000fe20007ffe0ff */
[----:B------:R-:W-:Y:S01]  /*5d70*/  FMUL.FTZ R65, R146, R65 ;  /* 0x0000004192417220 */ /* 0x000fe20000410000 */
[----:B-1----:R-:W-:Y:S01]  /*5d80*/  FSEL R136, R85, 1, !P5 ;  /* 0x3f80000055887808 */ /* 0x002fe20006800000 */
[----:B------:R-:W2:Y:S01]  /*5d90*/  @!P6 LDG.E.U16 R95, [R42.64+0x140] ;  /* 0x000140042a5fe981 */ /* 0x000ea2000c1e1500 */
[----:B------:R-:W-:-:S02]  /*5da0*/  ISETP.GE.U32.AND P5, PT, R84, R67, PT ;  /* 0x000000435400720c */ /* 0x000fc40003fa6070 */
        /* <DEDUP_REMOVED lines=15> */
[----:B------:R-:W-:Y:S02]  /*5ea0*/  ISETP.NE.AND P6, PT, R98, RZ, PT ;  /* 0x000000ff6200720c */ /* 0x000fe40003fc5270 */
[----:B0-----:R-:W-:Y:S02]  /*5eb0*/  PRMT R65, RZ, 0x5410, R65 ;  /* 0x00005410ff417816 */ /* 0x001fe40000000041 */
[----:B------:R-:W-:Y:S02]  /*5ec0*/  IADD3 R40, R40, 0xf, RZ ;  /* 0x0000000f28287810 */ /* 0x000fe40007ffe0ff */
[----:B-1----:R-:W-:Y:S01]  /*5ed0*/  FSEL R138, R86, 1, !P5 ;  /* 0x3f800000568a7808 */ /* 0x002fe20006800000 */
        /* <DEDUP_REMOVED lines=97> */
.L_x_5431:
        /* <DEDUP_REMOVED lines=13> */
.L_x_5430:
        /* <DEDUP_REMOVED lines=91> */
.L_x_5433:
[----:B------:R-:W-:Y:S05]  /*6b70*/  BSYNC B0 ;  /* 0x0000000000007941 */ /* 0x000fea0003800000 */
.L_x_5432:
        /* <DEDUP_REMOVED lines=44> */
.L_x_5436:
        /* <DEDUP_REMOVED lines=32> */
.L_x_5437:
[----:B------:R0:W5:Y:S02]  /*7040*/  LDG.E R41, [R80.64] ;  /* 0x0000000450297981 */ /* 0x000164000c1e1900 */
.L_x_5438:
        /* <DEDUP_REMOVED lines=16> */
.L_x_5435:
[----:B------:R-:W-:Y:S05]  /*7150*/  BSYNC B0 ;  /* 0x0000000000007941 */ /* 0x000fea0003800000 */
.L_x_5434:
        /* <DEDUP_REMOVED lines=20> */
.L_x_5429:
[----:B------:R-:W2:Y:S01]  /*72a0*/  S2R R29, SR_CTAID.X ;  /* 0x00000000001d7919 */ /* 0x000ea20000002500 */
[--C-:B------:R-:W-:Y:S01]  /*72b0*/  SHF.R.S32.HI R11, RZ, 0x1f, R151.reuse ;  /* 0x0000001fff0b7819 */ /* 0x100fe20000011497 */
[----:B------:R-:W-:Y:S01]  /*72c0*/  @!P4 IMAD.MOV.U32 R10, RZ, RZ, R151 ;  /* 0x000000ffff0ac224 */ /* 0x000fe200078e0097 */
[----:B------:R-:W-:Y:S01]  /*72d0*/  SHF.R.S32.HI R37, RZ, 0x1f, R82 ;  /* 0x0000001fff257819 */ /* 0x000fe20000011452 */
[----:B------:R-:W-:Y:S01]  /*72e0*/  IMAD.MOV.U32 R35, RZ, RZ, 0x2 ;  /* 0x00000002ff237424 */ /* 0x000fe200078e00ff */
[----:B------:R-:W-:Y:S01]  /*72f0*/  BAR.SYNC.DEFER_BLOCKING 0x0 ;  /* 0x0000000000007b1d */ /* 0x000fe20000010000 */
[----:B------:R-:W-:-:S02]  /*7300*/  F2FP.BF16.PACK_AB R30, R25, R26 ;  /* 0x0000001a191e723e */ /* 0x000fc400000010ff */
[----:B------:R-:W-:Y:S02]  /*7310*/  ISETP.NE.AND P6, PT, R152, RZ, PT ;  /* 0x000000ff9800720c */ /* 0x000fe40003fc5270 */
[C---:B------:R-:W-:Y:S01]  /*7320*/  PRMT R34, R30.reuse, 0x7610, R34 ;  /* 0x000076101e227816 */ /* 0x040fe20000000022 */
[----:B------:R-:W-:Y:S01]  /*7330*/  BSSY B0, `(.L_x_5440) ;  /* 0x0000066000007945 */ /* 0x000fe20003800000 */
[----:B------:R-:W-:Y:S02]  /*7340*/  PRMT R36, R30, 0x7632, R36 ;  /* 0x000076321e247816 */ /* 0x000fe40000000024 */
[----:B------:R-:W-:-:S04]  /*7350*/  F2FP.BF16.PACK_AB R30, R19, R20 ;  /* 0x00000014131e723e */ /* 0x000fc800000010ff */
[C---:B------:R-:W-:Y:S02]  /*7360*/  PRMT R40, R30.reuse, 0x7610, R40 ;  /* 0x000076101e287816 */ /* 0x040fe40000000028 */
[----:B------:R-:W-:Y:S02]  /*7370*/  PRMT R41, R30, 0x7632, R41 ;  /* 0x000076321e297816 */ /* 0x000fe40000000029 */
[----:B------:R-:W-:Y:S02]  /*7380*/  F2FP.BF16.PACK_AB R30, R13, R14 ;  /* 0x0000000e0d1e723e */ /* 0x000fe400000010ff */
        /* <DEDUP_REMOVED lines=37> */
[----:B------:R-:W-:Y:S02]  /*75e0*/  F2FP.BF16.PACK_AB R12, R27, R28 ;  /* 0x0000001c1b0c723e */ /* 0x000fe400000010ff */
[----:B------:R-:W-:Y:S02]  /*75f0*/  IADD3 R2, P5, R82, R151, RZ ;  /* 0x0000009752027210 */ /* 0x000fe40007fbe0ff */
[C---:B------:R-:W-:Y:S02]  /*7600*/  PRMT R31, R12.reuse, 0x7610, R31 ;  /* 0x000076100c1f7816 */ /* 0x040fe4000000001f */
[----:B------:R-:W-:Y:S01]  /*7610*/  PRMT R32, R12, 0x7632, R32 ;  /* 0x000076320c207816 */ /* 0x000fe20000000020 */
[----:B------:R-:W-:Y:S01]  /*7620*/  IMAD.X R3, R37, 0x1, R11, P5 ;  /* 0x0000000125037824 */ /* 0x000fe200028e060b */
[----:B------:R-:W-:Y:S01]  /*7630*/  F2FP.BF16.PACK_AB R12, R23, R24 ;  /* 0x00000018170c723e */ /* 0x000fe200000010ff */
[----:B------:R2:W-:Y:S03]  /*7640*/  STS.U16 [R49], R31 ;  /* 0x0000001f31007388 */ /* 0x0005e60000000400 */
[C---:B------:R-:W-:Y:S01]  /*7650*/  PRMT R37, R12.reuse, 0x7610, R37 ;  /* 0x000076100c257816 */ /* 0x040fe20000000025 */
[----:B------:R3:W-:Y:S01]  /*7660*/  STS.U16 [R49+0x2], R32 ;  /* 0x0000022031007388 */ /* 0x0007e20000000400 */
[----:B------:R-:W-:-:S02]  /*7670*/  PRMT R38, R12, 0x7632, R38 ;  /* 0x000076320c267816 */ /* 0x000fc40000000026 */
[----:B------:R-:W-:Y:S01]  /*7680*/  F2FP.BF16.PACK_AB R12, R21, R22 ;  /* 0x00000016150c723e */ /* 0x000fe200000010ff */
[----:B------:R-:W-:Y:S01]  /*7690*/  STS.U16 [R49+0x8], R37 ;  /* 0x0000082531007388 */ /* 0x000fe20000000400 */
[----:B--2---:R-:W-:Y:S02]  /*76a0*/  F2FP.BF16.PACK_AB R31, R17, R18 ;  /* 0x00000012111f723e */ /* 0x004fe400000010ff */
[C---:B------:R-:W-:Y:S01]  /*76b0*/  PRMT R39, R12.reuse, 0x7610, R39 ;  /* 0x000076100c277816 */ /* 0x040fe20000000027 */
[----:B------:R2:W-:Y:S01]  /*76c0*/  STS.U16 [R49+0xa], R38 ;  /* 0x00000a2631007388 */ /* 0x0005e20000000400 */
[----:B---3--:R-:W-:Y:S02]  /*76d0*/  PRMT R32, R12, 0x7632, R32 ;  /* 0x000076320c207816 */ /* 0x008fe40000000020 */
[----:B------:R-:W-:Y:S01]  /*76e0*/  F2FP.BF16.PACK_AB R12, R15, R16 ;  /* 0x000000100f0c723e */ /* 0x000fe200000010ff */
        /* <DEDUP_REMOVED lines=42> */
.L_x_5441:
[----:B------:R-:W-:Y:S05]  /*7990*/  BSYNC B0 ;  /* 0x0000000000007941 */ /* 0x000fea0003800000 */
.L_x_5440:
        /* <DEDUP_REMOVED lines=125> */
[----:B------:R-:W2:Y:S04]  /*8170*/  LDS.U16 R4, [R49] ;  /* 0x0000000031047984 */ /* 0x000ea80000000400 */
[----:B------:R-:W3:Y:S04]  /*8180*/  LDS.U16 R47, [R49+0x2] ;  /* 0x00000200312f7984 */ /* 0x000ee80000000400 */
[----:B------:R-:W4:Y:S04]  /*8190*/  LDS.U16 R86, [R49+0x8] ;  /* 0x0000080031567984 */ /* 0x000f280000000400 */
[----:B------:R-:W5:Y:S04]  /*81a0*/  LDS.U16 R93, [R49+0x10] ;  /* 0x00001000315d7984 */ /* 0x000f680000000400 */
[----:B------:R-:W4:Y:S04]  /*81b0*/  LDS.U16 R7, [R49+0xa] ;  /* 0x00000a0031077984 */ /* 0x000f280000000400 */
[----:B------:R-:W4:Y:S04]  /*81c0*/  LDS.U16 R45, [R49+0xc] ;  /* 0x00000c00312d7984 */ /* 0x000f280000000400 */
[----:B------:R-:W-:Y:S04]  /*81d0*/  LDS.U16 R6, [R49+0x12] ;  /* 0x0000120031067984 */ /* 0x000fe80000000400 */
[----:B------:R-:W-:Y:S01]  /*81e0*/  LDS.U16 R9, [R49+0x14] ;  /* 0x0000140031097984 */ /* 0x000fe20000000400 */
[----:B0-----:R-:W-:-:S03]  /*81f0*/  PRMT R8, RZ, 0x5410, R8 ;  /* 0x00005410ff087816 */ /* 0x001fc60000000008 */
[----:B------:R-:W-:Y:S01]  /*8200*/  LDS.U16 R84, [R49+0x16] ;  /* 0x0000160031547984 */ /* 0x000fe20000000400 */
[----:B-1----:R-:W-:Y:S01]  /*8210*/  PRMT R46, RZ, 0x5410, R46 ;  /* 0x00005410ff2e7816 */ /* 0x002fe2000000002e */
[----:B------:R-:W-:Y:S02]  /*8220*/  FMUL.FTZ R87, R8, -1.4426950216293334961 ;  /* 0xbfb8aa3b08577820 */ /* 0x000fe40000410000 */
[----:B------:R-:W-:Y:S01]  /*8230*/  LDS.U16 R85, [R49+0xe] ;  /* 0x00000e0031557984 */ /* 0x000fe20000000400 */
[----:B--2---:R-:W-:Y:S01]  /*8240*/  PRMT R4, RZ, 0x5410, R4 ;  /* 0x00005410ff047816 */ /* 0x004fe20000000004 */
[----:B------:R0:W-:Y:S01]  /*8250*/  MUFU.EX2 R98, R87 ;  /* 0x0000005700627308 */ /* 0x0001e20000000800 */
[----:B---3--:R-:W-:Y:S01]  /*8260*/  PRMT R47, RZ, 0x5410, R47 ;  /* 0x00005410ff2f7816 */ /* 0x008fe2000000002f */
[----:B------:R-:W-:Y:S02]  /*8270*/  FMUL.FTZ R94, R46, -1.4426950216293334961 ;  /* 0xbfb8aa3b2e5e7820 */ /* 0x000fe40000410000 */
[----:B------:R-:W-:Y:S01]  /*8280*/  FMUL.FTZ R5, R4, -1.4426950216293334961 ;  /* 0xbfb8aa3b04057820 */ /* 0x000fe20000410000 */
[----:B0-----:R-:W0:Y:S01]  /*8290*/  LDS.U16 R87, [R49+0x18] ;  /* 0x0000180031577984 */ /* 0x001e220000000400 */
[----:B------:R-:W-:-:S02]  /*82a0*/  FMUL.FTZ R48, R47, -1.4426950216293334961 ;  /* 0xbfb8aa3b2f307820 */ /* 0x000fc40000410000 */
[----:B------:R1:W2:Y:S08]  /*82b0*/  MUFU.EX2 R99, R94 ;  /* 0x0000005e00637308 */ /* 0x0002b00000000800 */
[----:B------:R3:W0:Y:S01]  /*82c0*/  MUFU.EX2 R96, R5 ;  /* 0x0000000500607308 */ /* 0x0006220000000800 */
[----:B-1----:R-:W1:Y:S07]  /*82d0*/  LDS.U16 R94, [R49+0x1e] ;  /* 0x00001e00315e7984 */ /* 0x002e6e0000000400 */
[----:B------:R2:W0:Y:S01]  /*82e0*/  MUFU.EX2 R97, R48 ;  /* 0x0000003000617308 */ /* 0x0004220000000800 */
[----:B---3--:R-:W3:Y:S04]  /*82f0*/  LDS.U16 R5, [R49+0x1a] ;  /* 0x00001a0031057984 */ /* 0x008ee80000000400 */
[----:B--2---:R-:W2:Y:S01]  /*8300*/  LDS.U16 R48, [R49+0x1c] ;  /* 0x00001c0031307984 */ /* 0x004ea20000000400 */
[----:B----4-:R-:W-:-:S02]  /*8310*/  PRMT R86, RZ, 0x5410, R86 ;  /* 0x00005410ff567816 */ /* 0x010fc40000000056 */
[----:B-----5:R-:W-:Y:S02]  /*8320*/  PRMT R93, RZ, 0x5410, R93 ;  /* 0x00005410ff5d7816 */ /* 0x020fe4000000005d */
[----:B------:R-:W-:Y:S01]  /*8330*/  PRMT R7, RZ, 0x5410, R7 ;  /* 0x00005410ff077816 */ /* 0x000fe20000000007 */
[----:B------:R-:W-:Y:S01]  /*8340*/  FMUL.FTZ R95, R86, -1.4426950216293334961 ;  /* 0xbfb8aa3b565f7820 */ /* 0x000fe20000410000 */
[----:B------:R-:W-:Y:S02]  /*8350*/  PRMT R45, RZ, 0x5410, R45 ;  /* 0x00005410ff2d7816 */ /* 0x000fe4000000002d */
[----:B0-----:R-:W-:Y:S01]  /*8360*/  PRMT R87, RZ, 0x5410, R87 ;  /* 0x00005410ff577816 */ /* 0x001fe20000000057 */
[----:B------:R0:W-:Y:S01]  /*8370*/  MUFU.EX2 R100, R95 ;  /* 0x0000005f00647308 */ /* 0x0001e20000000800 */
[----:B------:R-:W-:Y:S01]  /*8380*/  PRMT R6, RZ, 0x5410, R6 ;  /* 0x00005410ff067816 */ /* 0x000fe20000000006 */
[----:B------:R-:W-:Y:S01]  /*8390*/  FMUL.FTZ R101, R7, -1.4426950216293334961 ;  /* 0xbfb8aa3b07657820 */ /* 0x000fe20000410000 */
[----:B------:R-:W-:Y:S01]  /*83a0*/  PRMT R9, RZ, 0x5410, R9 ;  /* 0x00005410ff097816 */ /* 0x000fe20000000009 */
[----:B------:R-:W-:Y:S01]  /*83b0*/  FMUL.FTZ R108, R87, -1.4426950216293334961 ;  /* 0xbfb8aa3b576c7820 */ /* 0x000fe20000410000 */
[----:B------:R-:W-:-:S02]  /*83c0*/  PRMT R84, RZ, 0x5410, R84 ;  /* 0x00005410ff547816 */ /* 0x000fc40000000054 */
[----:B------:R-:W-:Y:S01]  /*83d0*/  PRMT R85, RZ, 0x5410, R85 ;  /* 0x00005410ff557816 */ /* 0x000fe20000000055 */
[----:B0-----:R-:W-:Y:S01]  /*83e0*/  FMUL.FTZ R95, R93, -1.4426950216293334961 ;  /* 0xbfb8aa3b5d5f7820 */ /* 0x001fe20000410000 */
[----:B-1----:R-:W-:Y:S01]  /*83f0*/  PRMT R94, RZ, 0x5410, R94 ;  /* 0x00005410ff5e7816 */ /* 0x002fe2000000005e */
[----:B------:R-:W-:Y:S01]  /*8400*/  FMUL.FTZ R102, R45, -1.4426950216293334961 ;  /* 0xbfb8aa3b2d667820 */ /* 0x000fe20000410000 */
[----:B------:R-:W0:Y:S01]  /*8410*/  MUFU.EX2 R108, R108 ;  /* 0x0000006c006c7308 */ /* 0x000e220000000800 */
[----:B------:R-:W-:Y:S01]  /*8420*/  FMUL.FTZ R105, R6, -1.4426950216293334961 ;  /* 0xbfb8aa3b06697820 */ /* 0x000fe20000410000 */
[----:B---3--:R-:W-:Y:S01]  /*8430*/  PRMT R5, RZ, 0x5410, R5 ;  /* 0x00005410ff057816 */ /* 0x008fe20000000005 */
[----:B------:R-:W-:-:S05]  /*8440*/  FMUL.FTZ R106, R9, -1.4426950216293334961 ;  /* 0xbfb8aa3b096a7820 */ /* 0x000fca0000410000 */
[----:B------:R1:W-:Y:S01]  /*8450*/  MUFU.EX2 R104, R95 ;  /* 0x0000005f00687308 */ /* 0x0003e20000000800 */
[----:B------:R-:W-:Y:S01]  /*8460*/  FMUL.FTZ R107, R84, -1.4426950216293334961 ;  /* 0xbfb8aa3b546b7820 */ /* 0x000fe20000410000 */
[----:B--2---:R-:W-:Y:S01]  /*8470*/  PRMT R48, RZ, 0x5410, R48 ;  /* 0x00005410ff307816 */ /* 0x004fe20000000030 */
[----:B------:R-:W-:Y:S02]  /*8480*/  FMUL.FTZ R109, R5, -1.4426950216293334961 ;  /* 0xbfb8aa3b056d7820 */ /* 0x000fe40000410000 */
[----:B-1----:R-:W-:-:S03]  /*8490*/  FMUL.FTZ R95, R94, -1.4426950216293334961 ;  /* 0xbfb8aa3b5e5f7820 */ /* 0x002fc60000410000 */
[----:B------:R-:W1:Y:S01]  /*84a0*/  MUFU.EX2 R101, R101 ;  /* 0x0000006500657308 */ /* 0x000e620000000800 */
[----:B------:R-:W-:Y:S02]  /*84b0*/  FMUL.FTZ R103, R85, -1.4426950216293334961 ;  /* 0xbfb8aa3b55677820 */ /* 0x000fe40000410000 */
[----:B------:R-:W-:Y:S02]  /*84c0*/  FMUL.FTZ R110, R48, -1.4426950216293334961 ;  /* 0xbfb8aa3b306e7820 */ /* 0x000fe40000410000 */
[----:B------:R-:W-:-:S03]  /*84d0*/  FADD.FTZ R99, R99, 1 ;  /* 0x3f80000063637421 */ /* 0x000fc60000010000 */
[----:B------:R-:W2:Y:S01]  /*84e0*/  MUFU.EX2 R102, R102 ;  /* 0x0000006600667308 */ /* 0x000ea20000000800 */
[----:B------:R-:W-:-:S07]  /*84f0*/  FADD.FTZ R96, R96, 1 ;  /* 0x3f80000060607421 */ /* 0x000fce0000010000 */
[----:B------:R-:W3:Y:S01]  /*8500*/  MUFU.EX2 R105, R105 ;  /* 0x0000006900697308 */ /* 0x000ee20000000800 */
[----:B------:R-:W-:-:S07]  /*8510*/  FADD.FTZ R97, R97, 1 ;  /* 0x3f80000061617421 */ /* 0x000fce0000010000 */
[----:B------:R-:W4:Y:S08]  /*8520*/  MUFU.EX2 R106, R106 ;  /* 0x0000006a006a7308 */ /* 0x000f300000000800 */
[----:B------:R-:W5:Y:S08]  /*8530*/  MUFU.EX2 R107, R107 ;  /* 0x0000006b006b7308 */ /* 0x000f700000000800 */
[----:B------:R-:W0:Y:S08]  /*8540*/  MUFU.EX2 R95, R95 ;  /* 0x0000005f005f7308 */ /* 0x000e300000000800 */
[----:B------:R-:W0:Y:S08]  /*8550*/  MUFU.EX2 R109, R109 ;  /* 0x0000006d006d7308 */ /* 0x000e300000000800 */
[----:B------:R-:W1:Y:S08]  /*8560*/  MUFU.EX2 R103, R103 ;  /* 0x0000006700677308 */ /* 0x000e700000000800 */
[----:B------:R-:W2:Y:S01]  /*8570*/  MUFU.EX2 R110, R110 ;  /* 0x0000006e006e7308 */ /* 0x000ea20000000800 */
[----:B0-----:R-:W-:-:S07]  /*8580*/  FADD.FTZ R108, R108, 1 ;  /* 0x3f8000006c6c7421 */ /* 0x001fce0000010000 */
[----:B------:R-:W0:Y:S01]  /*8590*/  MUFU.RCP R99, R99 ;  /* 0x0000006300637308 */ /* 0x000e220000001000 */
[----:B------:R-:W-:Y:S02]  /*85a0*/  FADD.FTZ R98, R98, 1 ;  /* 0x3f80000062627421 */ /* 0x000fe40000010000 */
[----:B------:R-:W-:Y:S02]  /*85b0*/  FADD.FTZ R100, R100, 1 ;  /* 0x3f80000064647421 */ /* 0x000fe40000010000 */
[----:B-1----:R-:W-:-:S03]  /*85c0*/  FADD.FTZ R101, R101, 1 ;  /* 0x3f80000065657421 */ /* 0x002fc60000010000 */
[----:B------:R-:W1:Y:S01]  /*85d0*/  MUFU.RCP R111, R96 ;  /* 0x00000060006f7308 */ /* 0x000e620000001000 */
[----:B--2---:R-:W-:-:S07]  /*85e0*/  FADD.FTZ R102, R102, 1 ;  /* 0x3f80000066667421 */ /* 0x004fce0000010000 */
[----:B------:R1:W2:Y:S01]  /*85f0*/  MUFU.RCP R112, R97 ;  /* 0x0000006100707308 */ /* 0x0002a20000001000 */
[----:B------:R-:W-:Y:S02]  /*8600*/  FADD.FTZ R104, R104, 1 ;  /* 0x3f80000068687421 */ /* 0x000fe40000010000 */
[----:B---3--:R-:W-:Y:S02]  /*8610*/  FADD.FTZ R105, R105, 1 ;  /* 0x3f80000069697421 */ /* 0x008fe40000010000 */
[----:B----4-:R-:W-:Y:S02]  /*8620*/  FADD.FTZ R106, R106, 1 ;  /* 0x3f8000006a6a7421 */ /* 0x010fe40000010000 */
[----:B-----5:R-:W-:Y:S01]  /*8630*/  FADD.FTZ R107, R107, 1 ;  /* 0x3f8000006b6b7421 */ /* 0x020fe20000010000 */
[----:B------:R-:W3:Y:S01]  /*8640*/  MUFU.RCP R113, R98 ;  /* 0x0000006200717308 */ /* 0x000ee20000001000 */
[----:B------:R-:W-:Y:S02]  /*8650*/  FADD.FTZ R95, R95, 1 ;  /* 0x3f8000005f5f7421 */ /* 0x000fe40000010000 */
[----:B------:R-:W-:-:S02]  /*8660*/  FADD.FTZ R109, R109, 1 ;  /* 0x3f8000006d6d7421 */ /* 0x000fc40000010000 */
[----:B------:R-:W-:-:S03]  /*8670*/  FADD.FTZ R103, R103, 1 ;  /* 0x3f80000067677421 */ /* 0x000fc60000010000 */
[----:B------:R-:W4:Y:S01]  /*8680*/  MUFU.RCP R115, R100 ;  /* 0x0000006400737308 */ /* 0x000f220000001000 */
[----:B------:R-:W-:Y:S02]  /*8690*/  FADD.FTZ R110, R110, 1 ;  /* 0x3f8000006e6e7421 */ /* 0x000fe40000010000 */
[----:B0-----:R-:W-:-:S05]  /*86a0*/  FMUL.FTZ R46, R46, R99 ;  /* 0x000000632e2e7220 */ /* 0x001fca0000410000 */
[----:B------:R-:W0:Y:S08]  /*86b0*/  MUFU.RCP R114, R101 ;  /* 0x0000006500727308 */ /* 0x000e300000001000 */
[----:B------:R-:W5:Y:S01]  /*86c0*/  MUFU.RCP R108, R108 ;  /* 0x0000006c006c7308 */ /* 0x000f620000001000 */
[----:B-1----:R-:W-:Y:S02]  /*86d0*/  FMUL.FTZ R97, R4, R111 ;  /* 0x0000006f04617220 */ /* 0x002fe40000410000 */
[----:B--2---:R-:W-:-:S05]  /*86e0*/  FMUL.FTZ R4, R47, R112 ;  /* 0x000000702f047220 */ /* 0x004fca0000410000 */
[----:B------:R-:W1:Y:S08]  /*86f0*/  MUFU.RCP R98, R109 ;  /* 0x0000006d00627308 */ /* 0x000e700000001000 */
[----:B------:R-:W2:Y:S08]  /*8700*/  MUFU.RCP R102, R102 ;  /* 0x0000006600667308 */ /* 0x000eb00000001000 */
[----:B------:R-:W0:Y:S08]  /*8710*/  MUFU.RCP R96, R103 ;  /* 0x0000006700607308 */ /* 0x000e300000001000 */
[----:B------:R-:W0:Y:S08]  /*8720*/  MUFU.RCP R104, R104 ;  /* 0x0000006800687308 */ /* 0x000e300000001000 */
[----:B------:R-:W0:Y:S08]  /*8730*/  MUFU.RCP R105, R105 ;  /* 0x0000006900697308 */ /* 0x000e300000001000 */
[----:B------:R-:W0:Y:S08]  /*8740*/  MUFU.RCP R106, R106 ;  /* 0x0000006a006a7308 */ /* 0x000e300000001000 */
[----:B------:R-:W0:Y:S08]  /*8750*/  MUFU.RCP R107, R107 ;  /* 0x0000006b006b7308 */ /* 0x000e300000001000 */
[----:B------:R-:W1:Y:S08]  /*8760*/  MUFU.RCP R99, R110 ;  /* 0x0000006e00637308 */ /* 0x000e700000001000 */
[----:B------:R-:W1:Y:S01]  /*8770*/  MUFU.RCP R95, R95 ;  /* 0x0000005f005f7308 */ /* 0x000e620000001000 */
[----:B------:R-:W-:-:S02]  /*8780*/  FMUL.FTZ R4, R4, R27 ;  /* 0x0000001b04047220 */ /* 0x000fc40000410000 */
[----:B---3--:R-:W-:Y:S02]  /*8790*/  FMUL.FTZ R27, R8, R113 ;  /* 0x00000071081b7220 */ /* 0x008fe40000410000 */
[----:B----4-:R-:W-:Y:S02]  /*87a0*/  FMUL.FTZ R47, R86, R115 ;  /* 0x00000073562f7220 */ /* 0x010fe40000410000 */
[----:B0-----:R-:W-:Y:S02]  /*87b0*/  FMUL.FTZ R8, R7, R114 ;  /* 0x0000007207087220 */ /* 0x001fe40000410000 */
[----:B-----5:R-:W-:Y:S02]  /*87c0*/  FMUL.FTZ R87, R87, R108 ;  /* 0x0000006c57577220 */ /* 0x020fe40000410000 */
[----:B------:R-:W-:Y:S02]  /*87d0*/  FMUL.FTZ R97, R97, R28 ;  /* 0x0000001c61617220 */ /* 0x000fe40000410000 */
[----:B------:R-:W-:-:S02]  /*87e0*/  FMUL.FTZ R47, R47, R24 ;  /* 0x000000182f2f7220 */ /* 0x000fc40000410000 */
[----:B------:R-:W-:Y:S01]  /*87f0*/  FMUL.FTZ R8, R8, R23 ;  /* 0x0000001708087220 */ /* 0x000fe20000410000 */
[----:B------:R-:W-:Y:S01]  /*8800*/  BAR.SYNC.DEFER_BLOCKING 0x0 ;  /* 0x0000000000007b1d */ /* 0x000fe20000010000 */
[----:B------:R-:W-:Y:S02]  /*8810*/  FMUL.FTZ R87, R87, R16 ;  /* 0x0000001057577220 */ /* 0x000fe40000410000 */
[----:B-1----:R-:W-:Y:S02]  /*8820*/  FMUL.FTZ R16, R5, R98 ;  /* 0x0000006205107220 */ /* 0x002fe40000410000 */
[----:B--2---:R-:W-:Y:S02]  /*8830*/  FMUL.FTZ R45, R45, R102 ;  /* 0x000000662d2d7220 */ /* 0x004fe40000410000 */
[----:B------:R-:W-:Y:S02]  /*8840*/  FMUL.FTZ R24, R85, R96 ;  /* 0x0000006055187220 */ /* 0x000fe40000410000 */
[----:B------:R-:W-:-:S02]  /*8850*/  FMUL.FTZ R93, R93, R104 ;  /* 0x000000685d5d7220 */ /* 0x000fc40000410000 */
[----:B------:R-:W-:Y:S02]  /*8860*/  FMUL.FTZ R6, R6, R105 ;  /* 0x0000006906067220 */ /* 0x000fe40000410000 */
[----:B------:R-:W-:Y:S02]  /*8870*/  FMUL.FTZ R9, R9, R106 ;  /* 0x0000006a09097220 */ /* 0x000fe40000410000 */
[----:B------:R-:W-:Y:S02]  /*8880*/  FMUL.FTZ R84, R84, R107 ;  /* 0x0000006b54547220 */ /* 0x000fe40000410000 */
[----:B------:R-:W-:Y:S02]  /*8890*/  FMUL.FTZ R5, R48, R99 ;  /* 0x0000006330057220 */ /* 0x000fe40000410000 */
[----:B------:R-:W-:Y:S01]  /*88a0*/  FMUL.FTZ R94, R94, R95 ;  /* 0x0000005f5e5e7220 */ /* 0x000fe20000410000 */
[----:B------:R-:W-:Y:S01]  /*88b0*/  F2FP.BF16.PACK_AB R4, R4, R97 ;  /* 0x000000610404723e */ /* 0x000fe200000010ff */
[----:B------:R-:W-:Y:S01]  /*88c0*/  FMUL.FTZ R27, R27, R26 ;  /* 0x0000001a1b1b7220 */ /* 0x000fe20000410000 */
[----:B------:R-:W-:Y:S01]  /*88d0*/  F2FP.BF16.PACK_AB R8, R8, R47 ;  /* 0x0000002f0808723e */ /* 0x000fe200000010ff */
        /* <DEDUP_REMOVED lines=10> */
[----:B------:R-:W-:Y:S02]  /*8980*/  PRMT R7, R4, 0x7632, R7 ;  /* 0x0000763204077816 */ /* 0x000fe40000000007 */
[----:B------:R-:W-:Y:S02]  /*8990*/  PRMT R14, R8, 0x7632, R14 ;  /* 0x00007632080e7816 */ /* 0x000fe4000000000e */
[----:B------:R-:W-:Y:S02]  /*89a0*/  F2FP.BF16.PACK_AB R27, R46, R27 ;  /* 0x0000001b2e1b723e */ /* 0x000fe400000010ff */
[----:B------:R-:W-:-:S02]  /*89b0*/  F2FP.BF16.PACK_AB R24, R24, R45 ;  /* 0x0000002d1818723e */ /* 0x000fc400000010ff */
[----:B------:R-:W-:Y:S02]  /*89c0*/  F2FP.BF16.PACK_AB R6, R6, R93 ;  /* 0x0000005d0606723e */ /* 0x000fe400000010ff */
[----:B------:R-:W-:Y:S02]  /*89d0*/  F2FP.BF16.PACK_AB R9, R84, R9 ;  /* 0x000000095409723e */ /* 0x000fe400000010ff */
[----:B------:R-:W-:Y:S02]  /*89e0*/  F2FP.BF16.PACK_AB R16, R16, R87 ;  /* 0x000000571010723e */ /* 0x000fe400000010ff */
[----:B------:R-:W-:Y:S01]  /*89f0*/  F2FP.BF16.PACK_AB R5, R94, R5 ;  /* 0x000000055e05723e */ /* 0x000fe200000010ff */
        /* <DEDUP_REMOVED lines=58> */
.L_x_5443:
[----:B------:R-:W-:Y:S05]  /*8da0*/  BSYNC B0 ;  /* 0x0000000000007941 */ /* 0x000fea0003800000 */
.L_x_5442:
        /* <DEDUP_REMOVED lines=20> */
[----:B------:R-:W-:Y:S01]  /*8ef0*/  IMAD.MOV.U32 R2, RZ, RZ, R76 ;  /* 0x000000ffff027224 */ /* 0x000fe200078e004c */
[-C--:B------:R-:W-:Y:S01]  /*8f00*/  ISETP.GE.AND P0, PT, R33, R27.reuse, PT ;  /* 0x0000001b2100720c */ /* 0x080fe20003f06270 */
[----:B------:R-:W-:Y:S02]  /*8f10*/  IMAD.WIDE R4, R67, 0x2, R74 ;  /* 0x0000000243047825 */ /* 0x000fe400078e024a */
        /* <DEDUP_REMOVED lines=14> */
[----:B------:R-:W-:Y:S02]  /*9000*/  IMAD.MOV.U32 R73, RZ, RZ, R5 ;  /* 0x000000ffff497224 */ /* 0x000fe400078e0005 */
[----:B------:R0:W-:Y:S01]  /*9010*/  @!P2 STG.E.U16 [R6.64+0x1c0], R17 ;  /* 0x0001c0110600a986 */ /* 0x0001e2000c101504 */
[-C--:B------:R-:W-:Y:S01]  /*9020*/  ISETP.GE.AND P2, PT, R43, R27.reuse, PT ;  /* 0x0000001b2b00720c */ /* 0x080fe20003f46270 */
[----:B------:R-:W-:Y:S02]  /*9030*/  IMAD.IADD R151, R67, 0x1, R151 ;  /* 0x0000000143977824 */ /* 0x000fe400078e0297 */
        /* <DEDUP_REMOVED lines=14> */
.L_x_5444:
[----:B------:R-:W-:Y:S05]  /*9120*/  EXIT ;  /* 0x000000000000794d */ /* 0x000fea0003800000 */
.L_x_5446:
        /* <DEDUP_REMOVED lines=13> */
.L_x_8932:


//--------------------- .text._Z25selective_scan_fwd_kernelI32Selective_Scan_fwd_kernel_traitsILi128ELi16ELi1ELb0ELb1ELb1ELb1ELb1EN3c108BFloat16EffEEv13SSMParamsBase --------------------------
	.section	.text._Z25selective_scan_fwd_kernelI32Selective_Scan_fwd_kernel_traitsILi128ELi16ELi1ELb0ELb1ELb1ELb1ELb1EN3c108BFloat16EffEEv13SSMParamsBase,"ax",@progbits
	.sectioninfo	@"SHI_REGISTERS=168"
	.align	128
        .global         _Z25selective_scan_fwd_kernelI32Selective_Scan_fwd_kernel_traitsILi128ELi16ELi1ELb0ELb1ELb1ELb1ELb1EN3c108BFloat16EffEEv13SSMParamsBase
        .type           _Z25selective_scan_fwd_kernelI32Selective_Scan_fwd_kernel_traitsILi128ELi16ELi1ELb0ELb1ELb1ELb1ELb1EN3c108BFloat16EffEEv13SSMParamsBase,@function
        .size           _Z25selective_scan_fwd_kernelI32Selective_Scan_fwd_kernel_traitsILi128ELi16ELi1ELb0ELb1ELb1ELb1ELb1EN3c108BFloat16EffEEv13SSMParamsBase,(.L_x_8933 - _Z25selective_scan_fwd_kernelI32Selective_Scan_fwd_kernel_traitsILi128ELi16ELi1ELb0ELb1ELb1ELb1ELb1EN3c108BFloat16EffEEv13SSMParamsBase)
        .other          _Z25selective_scan_fwd_kernelI32Selective_Scan_fwd_kernel_traitsILi128ELi16ELi1ELb0ELb1ELb1ELb1ELb1EN3c108BFloat16EffEEv13SSMParamsBase,@"STO_CUDA_ENTRY STV_DEFAULT"
_Z25selective_scan_fwd_kernelI32Selective_Scan_fwd_kernel_traitsILi128ELi16ELi1ELb0ELb1ELb1ELb1ELb1EN3c108BFloat16EffEEv13SSMParamsBase:
.text._Z25selective_scan_fwd_kernelI32Selective_Scan_fwd_kernel_traitsILi128ELi16ELi1ELb0ELb1ELb1ELb1ELb1EN3c108BFloat16EffEEv13SSMParamsBase:
        /* <DEDUP_REMOVED lines=36> */
.L_x_5447:
        /* <DEDUP_REMOVED lines=28> */
.L_x_5448:
        /* <DEDUP_REMOVED lines=11> */
.L_x_5449:
        /* <DEDUP_REMOVED lines=81> */
[----:B------:R-:W-:-:S02]  /*09c0*/  IMAD R11, R14, c[0x0][0x1f0], RZ ;  /* 0x00007c000e0b7a24 */ /* 0x000fc400078e02ff */
[C---:B------:R-:W-:Y:S02]  /*09d0*/  IMAD R21, R150.reuse, c[0x0][0x1c4], R17 ;  /* 0x0000710096157a24 */ /* 0x040fe400078e0211 */
        /* <DEDUP_REMOVED lines=28> */
[----:B------:R-:W-:-:S03]  /*0ba0*/  IMAD.MOV.U32 R16, RZ, RZ, RZ ;  /* 0x000000ffff107224 */ /* 0x000fc600078e00ff */
[----:B------:R-:W-:Y:S01]  /*0bb0*/  LEA.HI.X R156, R156, c[0x0][0x27c], R9, 0x1, P1 ;  /* 0x00009f009c9c7a11 */ /* 0x000fe200008f0c09 */
[----:B------:R-:W-:Y:S01]  /*0bc0*/  IMAD R2, R2, c[0x0][0x1d8], RZ ;  /* 0x0000760002027a24 */ /* 0x000fe200078e02ff */
[----:B------:R-:W-:Y:S01]  /*0bd0*/  ISETP.NE.U32.AND P1, PT, RZ, c[0x0][0x2e0], PT ;  /* 0x0000b800ff007a0c */ /* 0x000fe20003f25070 */
[----:B------:R-:W-:Y:S02]  /*0be0*/  @P3 IMAD.MOV.U32 R16, RZ, RZ, c[0x0][0x2d8] ;  /* 0x0000b600ff103624 */ /* 0x000fe400078e00ff */
[----:B------:R-:W-:Y:S01]  /*0bf0*/  IMAD.WIDE.U32 R10, R150, c[0x0][0x1c0], RZ ;  /* 0x00007000960a7a25 */ /* 0x000fe200078e00ff */
[----:B------:R-:W-:-:S03]  /*0c00*/  ISETP.NE.AND.EX P1, PT, RZ, c[0x0][0x2e4], PT, P1 ;  /* 0x0000b900ff007a0c */ /* 0x000fc60003f25310 */
[----:B----4-:R-:W-:Y:S02]  /*0c10*/  IMAD.IADD R14, R13, 0x1, -R150 ;  /* 0x000000010d0e7824 */ /* 0x010fe400078e0a96 */
        /* <DEDUP_REMOVED lines=10> */
[----:B------:R-:W-:Y:S01]  /*0cc0*/  IMAD.MOV.U32 R5, RZ, RZ, RZ ;  /* 0x000000ffff057224 */ /* 0x000fe200078e00ff */
[----:B------:R-:W-:Y:S01]  /*0cd0*/  STL [R1+0x10], R14 ;  /* 0x0000100e01007387 */ /* 0x000fe20000100800 */
[----:B------:R-:W-:-:S02]  /*0ce0*/  @P3 IMAD.MOV.U32 R2, RZ, RZ, c[0x0][0x2d8] ;  /* 0x0000b600ff023624 */ /* 0x000fc400078e00ff */
[----:B------:R-:W-:Y:S01]  /*0cf0*/  @P3 IMAD.MOV.U32 R5, RZ, RZ, c[0x0][0x2dc] ;  /* 0x0000b700ff053624 */ /* 0x000fe200078e00ff */
[----:B------:R-:W-:Y:S01]  /*0d00*/  STL [R1+0x8], R16 ;  /* 0x0000081001007387 */ /* 0x000fe20000100800 */
[----:B------:R-:W-:Y:S01]  /*0d10*/  IMAD.WIDE.U32 R6, R15, c[0x0][0x1d8], R10 ;  /* 0x000076000f067a25 */ /* 0x000fe200078e000a */
[----:B------:R-:W-:Y:S02]  /*0d20*/  ISETP.NE.AND.EX P2, PT, R12, RZ, PT, P2 ;  /* 0x000000ff0c00720c */ /* 0x000fe40003f45320 */
[----:B------:R0:W-:Y:S01]  /*0d30*/  STL [R1+0xc], R12 ;  /* 0x00000c0c01007387 */ /* 0x0001e20000100800 */
[----:B------:R-:W-:Y:S01]  /*0d40*/  IMAD.MOV.U32 R13, RZ, RZ, R5 ;  /* 0x000000ffff0d7224 */ /* 0x000fe200078e0005 */
[----:B------:R-:W-:Y:S01]  /*0d50*/  LEA R74, P4, R6, c[0x0][0x260], 0x1 ;  /* 0x00009800064a7a11 */ /* 0x000fe200078808ff */
[----:B------:R-:W-:Y:S01]  /*0d60*/  IMAD.IADD R73, R7, 0x1, R73 ;  /* 0x0000000107497824 */ /* 0x000fe200078e0249 */
[----:B------:R-:W-:Y:S01]  /*0d70*/  @P1 ISETP.NE.U32.AND P5, PT, RZ, c[0x0][0x2e0], PT ;  /* 0x0000b800ff001a0c */ /* 0x000fe20003fa5070 */
[----:B0-----:R-:W-:-:S03]  /*0d80*/  IMAD.MOV.U32 R12, RZ, RZ, R2 ;  /* 0x000000ffff0c7224 */ /* 0x001fc600078e0002 */
[----:B------:R-:W-:Y:S02]  /*0d90*/  LEA.HI.X R73, R6, c[0x0][0x264], R73, 0x1, P4 ;  /* 0x0000990006497a11 */ /* 0x000fe400020f0c49 */
        /* <DEDUP_REMOVED lines=41> */
.L_x_5450:
        /* <DEDUP_REMOVED lines=18> */
.L_x_5451:
[----:B------:R-:W-:-:S13]  /*1150*/  ISETP.GE.AND P0, PT, R70, 0x1, PT ;  /* 0x000000014600780c */ /* 0x000fda0003f06270 */
[----:B------:R-:W-:Y:S05]  /*1160*/  @!P0 EXIT ;  /* 0x000000000000894d */ /* 0x000fea0003800000 */
[----:B------:R-:W0:Y:S01]  /*1170*/  S2R R69, SR_LANEID ;  /* 0x0000000000457919 */ /* 0x000e220000000000 */
[C---:B------:R-:W-:Y:S01]  /*1180*/  LEA R80, P0, R0.reuse, R81, 0x2 ;  /* 0x0000005100507211 */ /* 0x040fe200078010ff */
[----:B------:R-:W-:Y:S02]  /*1190*/  IMAD.MOV.U32 R68, RZ, RZ, RZ ;  /* 0x000000ffff447224 */ /* 0x000fe400078e00ff */
[----:B------:R-:W-:Y:S01]  /*11a0*/  IMAD.MOV.U32 R152, RZ, RZ, RZ ;  /* 0x000000ffff987224 */ /* 0x000fe200078e00ff */
[----:B------:R-:W-:Y:S02]  /*11b0*/  LEA.HI.X R81, R0, R8, R3, 0x2, P0 ;  /* 0x0000000800517211 */ /* 0x000fe400000f1403 */
.L_x_5500:
        /* <DEDUP_REMOVED lines=148> */
[----:B------:R-:W-:Y:S02]  /*1b00*/  IADD3 R47, R18, 0x1e0, RZ ;  /* 0x000001e0122f7810 */ /* 0x000fe40007ffe0ff */
        /* <DEDUP_REMOVED lines=8> */
[-C--:B------:R-:W-:Y:S01]  /*1b90*/  LEA.HI.SX32 R45, R45, R18.reuse, 0x1b ;  /* 0x000000122d2d7211 */ /* 0x080fe200078fdaff */
[----:B------:R-:W-:Y:S01]  /*1ba0*/  IMAD.SHL.U32 R54, R39, 0x2, RZ ;  /* 0x0000000227367824 */ /* 0x000fe200078e00ff */
[----:B------:R-:W-:Y:S01]  /*1bb0*/  LEA.HI.SX32 R47, R47, R18, 0x1b ;  /* 0x000000122f2f7211 */ /* 0x000fe200078fdaff */
        /* <DEDUP_REMOVED lines=22> */
[----:B------:R-:W-:Y:S02]  /*1d20*/  PRMT R25, RZ, 0x7610, R25 ;  /* 0x00007610ff197816 */ /* 0x000fe40000000019 */
[----:B------:R-:W-:Y:S01]  /*1d30*/  PRMT R26, RZ, 0x7610, R26 ;  /* 0x00007610ff1a7816 */ /* 0x000fe2000000001a */
[----:B--2---:R0:W-:Y:S04]  /*1d40*/  STS.U16 [R65], R0 ;  /* 0x0000000041007388 */ /* 0x0041e80000000400 */
[----:B------:R-:W-:Y:S04]  /*1d50*/  STS.U16 [R64+0x40], R5 ;  /* 0x0000400540007388 */ /* 0x000fe80000000400 */
[----:B------:R-:W-:Y:S01]  /*1d60*/  STS.U16 [R63+0x80], R4 ;  /* 0x000080043f007388 */ /* 0x000fe20000000400 */
        /* <DEDUP_REMOVED lines=58> */
[----:B0-----:R-:W-:Y:S02]  /*2110*/  PRMT R19, RZ, 0x7610, R19 ;  /* 0x00007610ff137816 */ /* 0x001fe40000000013 */
        /* <DEDUP_REMOVED lines=85> */
.L_x_5453:
[----:B---34-:R-:W-:Y:S05]  /*2670*/  BSYNC B0 ;  /* 0x0000000000007941 */ /* 0x018fea0003800000 */
.L_x_5452:
        /* <DEDUP_REMOVED lines=37> */
.L_x_5455:
[----:B------:R-:W-:Y:S05]  /*28d0*/  BSYNC B0 ;  /* 0x0000000000007941 */ /* 0x000fea0003800000 */
.L_x_5454:
        /* <DEDUP_REMOVED lines=37> */
.L_x_5457:
[----:B------:R-:W-:Y:S05]  /*2b30*/  BSYNC B0 ;  /* 0x0000000000007941 */ /* 0x000fea0003800000 */
.L_x_5456:
        /* <DEDUP_REMOVED lines=37> */
.L_x_5459:
[----:B------:R-:W-:Y:S05]  /*2d90*/  BSYNC B0 ;  /* 0x0000000000007941 */ /* 0x000fea0003800000 */
.L_x_5458:
        /* <DEDUP_REMOVED lines=37> */
.L_x_5461:
[----:B------:R-:W-:Y:S05]  /*2ff0*/  BSYNC B0 ;  /* 0x0000000000007941 */ /* 0x000fea0003800000 */
.L_x_5460:
        /* <DEDUP_REMOVED lines=37> */
.L_x_5463:
[----:B------:R-:W-:Y:S05]  /*3250*/  BSYNC B0 ;  /* 0x0000000000007941 */ /* 0x000fea0003800000 */
.L_x_5462:
        /* <DEDUP_REMOVED lines=37> */
.L_x_5465:
[----:B------:R-:W-:Y:S05]  /*34b0*/  BSYNC B0 ;  /* 0x0000000000007941 */ /* 0x000fea0003800000 */
.L_x_5464:
        /* <DEDUP_REMOVED lines=37> */
.L_x_5467:
[----:B------:R-:W-:Y:S05]  /*3710*/  BSYNC B0 ;  /* 0x0000000000007941 */ /* 0x000fea0003800000 */
.L_x_5466:
        /* <DEDUP_REMOVED lines=37> */
.L_x_5469:
[----:B------:R-:W-:Y:S05]  /*3970*/  BSYNC B0 ;  /* 0x0000000000007941 */ /* 0x000fea0003800000 */
.L_x_5468:
        /* <DEDUP_REMOVED lines=37> */
.L_x_5471:
[----:B------:R-:W-:Y:S05]  /*3bd0*/  BSYNC B0 ;  /* 0x0000000000007941 */ /* 0x000fea0003800000 */
.L_x_5470:
        /* <DEDUP_REMOVED lines=38> */
.L_x_5473:
[----:B------:R-:W-:Y:S05]  /*3e40*/  BSYNC B0 ;  /* 0x0000000000007941 */ /* 0x000fea0003800000 */
.L_x_5472:
        /* <DEDUP_REMOVED lines=40> */
.L_x_5475:
[----:B------:R-:W-:Y:S05]  /*40d0*/  BSYNC B0 ;  /* 0x0000000000007941 */ /* 0x000fea0003800000 */
.L_x_5474:
        /* <DEDUP_REMOVED lines=42> */
.L_x_5477:
[----:B------:R-:W-:Y:S05]  /*4380*/  BSYNC B0 ;  /* 0x0000000000007941 */ /* 0x000fea0003800000 */
.L_x_5476:
        /* <DEDUP_REMOVED lines=43> */
.L_x_5479:
[----:B------:R-:W-:Y:S05]  /*4640*/  BSYNC B0 ;  /* 0x0000000000007941 */ /* 0x000fea0003800000 */
.L_x_5478:
        /* <DEDUP_REMOVED lines=43> */
.L_x_5481:
[----:B------:R-:W-:Y:S05]  /*4900*/  BSYNC B0 ;  /* 0x0000000000007941 */ /* 0x000fea0003800000 */
.L_x_5480:
        /* <DEDUP_REMOVED lines=43> */
.L_x_5483:
[----:B------:R-:W-:Y:S05]  /*4bc0*/  BSYNC B0 ;  /* 0x0000000000007941 */ /* 0x000fea0003800000 */
.L_x_5482:
        /* <DEDUP_REMOVED lines=30> */
.L_x_5494:
        /* <DEDUP_REMOVED lines=245> */
[----:B------:R-:W-:-:S09]  /*5d00*/  IADD3 R86, R40, 0xc, RZ ;  /* 0x0000000c28567810 */ /* 0x000fd20007ffe0ff */
[----:B------:R-:W4:Y:S01]  /*5d10*/  @!P6 LDG.E.U16 R103, [R42.64+0xc0] ;  /* 0x0000c0042a67e981 */ /* 0x000f22000c1e1500 */
[----:B------:R-:W-:Y:S02]  /*5d20*/  ISETP.NE.AND P6, PT, R102, RZ, PT ;  /* 0x000000ff6600720c */ /* 0x000fe40003fc5270 */
[----:B-1----:R-:W-:Y:S01]  /*5d30*/  FSEL R132, R85, 1, !P5 ;  /* 0x3f80000055847808 */ /* 0x002fe20006800000 */
[----:B------:R-:W-:Y:S01]  /*5d40*/  FMUL.FTZ R85, R41, R31 ;  /* 0x0000001f29557220 */ /* 0x000fe20000410000 */
[----:B------:R-:W-:Y:S02]  /*5d50*/  ISETP.GE.U32.AND P5, PT, R86, R67, PT ;  /* 0x000000435600720c */ /* 0x000fe40003fa6070 */
[----:B------:R-:W-:Y:S02]  /*5d60*/  IADD3 R86, R40, 0xd, RZ ;  /* 0x0000000d28567810 */ /* 0x000fe40007ffe0ff */
[----:B------:R-:W-:Y:S01]  /*5d70*/  PRMT R104, RZ, 0x7610, R104 ;  /* 0x00007610ff687816 */ /* 0x000fe20000000068 */
[----:B------:R-:W1:Y:S01]  /*5d80*/  MUFU.EX2 R85, R85 ;  /* 0x0000005500557308 */ /* 0x000e620000000800 */
[----:B------:R-:W-:-:S02]  /*5d90*/  FSEL R134, R134, 1, !P5 ;  /* 0x3f80000086867808 */ /* 0x000fc40006800000 */
[----:B------:R-:W-:Y:S02]  /*5da0*/  FSEL R135, R135, RZ, !P5 ;  /* 0x000000ff87877208 */ /* 0x000fe40006800000 */
[----:B------:R-:W-:Y:S01]  /*5db0*/  ISETP.GE.U32.AND P5, PT, R86, R67, PT ;  /* 0x000000435600720c */ /* 0x000fe20003fa6070 */
[----:B------:R-:W-:Y:S01]  /*5dc0*/  FMUL.FTZ R86, R41, R30 ;  /* 0x0000001e29567220 */ /* 0x000fe20000410000 */
[----:B------:R-:W5:Y:S01]  /*5dd0*/  @!P6 LDG.E.U16 R104, [R42.64+0x100] ;  /* 0x000100042a68e981 */ /* 0x000f62000c1e1500 */
[----:B------:R-:W-:Y:S01]  /*5de0*/  ISETP.NE.AND P6, PT, R99, RZ, PT ;  /* 0x000000ff6300720c */ /* 0x000fe20003fc5270 */
[----:B------:R-:W-:-:S03]  /*5df0*/  FMUL.FTZ R84, R3, R84 ;  /* 0x0000005403547220 */ /* 0x000fc60000410000 */
[----:B------:R-:W1:Y:S01]  /*5e00*/  MUFU.EX2 R86, R86 ;  /* 0x0000005600567308 */ /* 0x000e620000000800 */
        /* <DEDUP_REMOVED lines=11> */
[----:B------:R-:W-:Y:S02]  /*5ec0*/  FSEL R138, R86, 1, !P5 ;  /* 0x3f800000568a7808 */ /* 0x000fe40006800000 */
[----:B------:R-:W-:-:S06]  /*5ed0*/  PRMT R86, RZ, 0x7610, R86 ;  /* 0x00007610ff567816 */ /* 0x000fcc0000000056 */
[----:B------:R-:W2:Y:S01]  /*5ee0*/  @!P6 LDG.E.U16 R86, [R42.64+0x180] ;  /* 0x000180042a56e981 */ /* 0x000ea2000c1e1500 */
[----:B------:R-:W-:Y:S02]  /*5ef0*/  ISETP.NE.AND P6, PT, R97, RZ, PT ;  /* 0x000000ff6100720c */ /* 0x000fe40003fc5270 */
[----:B------:R-:W-:Y:S01]  /*5f00*/  PRMT R85, RZ, 0x7610, R85 ;  /* 0x00007610ff557816 */ /* 0x000fe20000000055 */
[----:B------:R-:W-:Y:S01]  /*5f10*/  FMUL.FTZ R41, R41, R29 ;  /* 0x0000001d29297220 */ /* 0x000fe20000410000 */
[----:B------:R-:W-:-:S09]  /*5f20*/  PRMT R84, RZ, 0x7610, R84 ;  /* 0x00007610ff547816 */ /* 0x000fd20000000054 */
[----:B------:R-:W2:Y:S01]  /*5f30*/  @!P6 LDG.E.U16 R85, [R42.64+0x1c0] ;  /* 0x0001c0042a55e981 */ /* 0x000ea2000c1e1500 */
[----:B------:R-:W-:Y:S01]  /*5f40*/  ISETP.NE.AND P6, PT, R96, RZ, PT ;  /* 0x000000ff6000720c */ /* 0x000fe20003fc5270 */
[----:B------:R-:W1:Y:S01]  /*5f50*/  MUFU.EX2 R41, R41 ;  /* 0x0000002900297308 */ /* 0x000e620000000800 */
[----:B------:R-:W-:-:S04]  /*5f60*/  IADD3 R40, R40, 0xf, RZ ;  /* 0x0000000f28287810 */ /* 0x000fc80007ffe0ff */
[----:B------:R-:W-:-:S07]  /*5f70*/  ISETP.GE.U32.AND P5, PT, R40, R67, PT ;  /* 0x000000432800720c */ /* 0x000fce0003fa6070 */
[----:B------:R-:W2:Y:S01]  /*5f80*/  @!P6 LDG.E.U16 R84, [R42.64+0x200] ;  /* 0x000200042a54e981 */ /* 0x000ea2000c1e1500 */
[----:B------:R-:W-:Y:S02]  /*5f90*/  ISETP.NE.AND P6, PT, R94, RZ, PT ;  /* 0x000000ff5e00720c */ /* 0x000fe40003fc5270 */
[----:B0-----:R-:W-:Y:S02]  /*5fa0*/  PRMT R65, RZ, 0x5410, R65 ;  /* 0x00005410ff417816 */ /* 0x001fe40000000041 */
[----:B-1----:R-:W-:Y:S02]  /*5fb0*/  FSEL R140, R41, 1, !P5 ;  /* 0x3f800000298c7808 */ /* 0x002fe40006800000 */
[----:B------:R-:W-:Y:S01]  /*5fc0*/  PRMT R41, RZ, 0x7610, R41 ;  /* 0x00007610ff297816 */ /* 0x000fe20000000029 */
[----:B------:R-:W-:Y:S01]  /*5fd0*/  FMUL.FTZ R65, R2, R65 ;  /* 0x0000004102417220 */ /* 0x000fe20000410000 */
[----:B------:R-:W-:-:S04]  /*5fe0*/  PRMT R40, RZ, 0x7610, R40 ;  /* 0x00007610ff287816 */ /* 0x000fc80000000028 */
[----:B------:R-:W-:Y:S01]  /*5ff0*/  FSEL R141, R65, RZ, !P5 ;  /* 0x000000ff418d7208 */ /* 0x000fe20006800000 */
[----:B------:R-:W2:Y:S01]  /*6000*/  @!P6 LDG.E.U16 R41, [R42.64+0x240] ;  /* 0x000240042a29e981 */ /* 0x000ea2000c1e1500 */
[----:B------:R-:W-:Y:S02]  /*6010*/  LOP3.LUT P5, RZ, R66, 0x4, RZ, 0xc0, !PT ;  /* 0x0000000442ff7812 */ /* 0x000fe400078ac0ff */
[----:B------:R-:W-:Y:S01]  /*6020*/  ISETP.NE.AND P6, PT, R95, RZ, PT ;  /* 0x000000ff5f00720c */ /* 0x000fe20003fc5270 */
[----:B------:R-:W2:Y:S01]  /*6030*/  @!P4 LDG.E.U16 R40, [R42.64] ;  /* 0x000000042a28c981 */ /* 0x000ea2000c1e1500 */
[----:B------:R-:W-:Y:S02]  /*6040*/  PRMT R96, RZ, 0x7610, R96 ;  /* 0x00007610ff607816 */ /* 0x000fe40000000060 */
[----:B------:R-:W-:Y:S02]  /*6050*/  PRMT R97, RZ, 0x7610, R97 ;  /* 0x00007610ff617816 */ /* 0x000fe40000000061 */
[----:B------:R-:W-:-:S02]  /*6060*/  PRMT R94, RZ, 0x7610, R94 ;  /* 0x00007610ff5e7816 */ /* 0x000fc4000000005e */
        /* <DEDUP_REMOVED lines=84> */
.L_x_5486:
        /* <DEDUP_REMOVED lines=13> */
.L_x_5485:
        /* <DEDUP_REMOVED lines=91> */
.L_x_5488:
[----:B------:R-:W-:Y:S05]  /*6c30*/  BSYNC B0 ;  /* 0x0000000000007941 */ /* 0x000fea0003800000 */
.L_x_5487:
        /* <DEDUP_REMOVED lines=44> */
.L_x_5491:
        /* <DEDUP_REMOVED lines=32> */
.L_x_5492:
[----:B------:R0:W5:Y:S02]  /*7100*/  LDG.E R41, [R80.64] ;  /* 0x0000000450297981 */ /* 0x000164000c1e1900 */
.L_x_5493:
        /* <DEDUP_REMOVED lines=16> */
.L_x_5490:
[----:B------:R-:W-:Y:S05]  /*7210*/  BSYNC B0 ;  /* 0x0000000000007941 */ /* 0x000fea0003800000 */
.L_x_5489:
        /* <DEDUP_REMOVED lines=20> */
.L_x_5484:
[----:B------:R-:W-:Y:S01]  /*7360*/  SHF.R.S32.HI R116, RZ, 0x1f, R150 ;  /* 0x0000001fff747819 */ /* 0x000fe20000011496 */
[----:B------:R-:W-:Y:S01]  /*7370*/  IMAD.WIDE.U32 R2, R150, c[0x0][0x210], RZ ;  /* 0x0000840096027a25 */ /* 0x000fe200078e00ff */
[----:B------:R-:W-:Y:S01]  /*7380*/  SHF.R.S32.HI R11, RZ, 0x1f, R152 ;  /* 0x0000001fff0b7819 */ /* 0x000fe20000011498 */
[----:B------:R-:W-:Y:S01]  /*7390*/  BAR.SYNC.DEFER_BLOCKING 0x0 ;  /* 0x0000000000007b1d */ /* 0x000fe20000010000 */
[----:B------:R-:W-:Y:S01]  /*73a0*/  F2FP.BF16.PACK_AB R12, R25, R26 ;  /* 0x0000001a190c723e */ /* 0x000fe200000010ff */
[----:B------:R-:W-:Y:S01]  /*73b0*/  IMAD R33, R116, c[0x0][0x210], RZ ;  /* 0x0000840074217a24 */ /* 0x000fe200078e02ff */
[----:B------:R-:W-:Y:S01]  /*73c0*/  ISETP.NE.AND P6, PT, R153, RZ, PT ;  /* 0x000000ff9900720c */ /* 0x000fe20003fc5270 */
[----:B------:R-:W-:Y:S01]  /*73d0*/  IMAD R5, R159, c[0x0][0x218], RZ ;  /* 0x000086009f057a24 */ /* 0x000fe200078e02ff */
[----:B------:R-:W-:Y:S01]  /*73e0*/  PRMT R32, R12, 0x7610, R32 ;  /* 0x000076100c207816 */ /* 0x000fe20000000020 */
[----:B------:R-:W-:Y:S01]  /*73f0*/  IMAD R33, R150, c[0x0][0x214], R33 ;  /* 0x0000850096217a24 */ /* 0x000fe200078e0221 */
[----:B------:R-:W-:Y:S01]  /*7400*/  PRMT R34, R12, 0x7632, R34 ;  /* 0x000076320c227816 */ /* 0x000fe20000000022 */
[----:B------:R-:W-:Y:S01]  /*7410*/  IMAD R5, R158, c[0x0][0x21c], R5 ;  /* 0x000087009e057a24 */ /* 0x000fe200078e0205 */
[----:B------:R-:W-:Y:S01]  /*7420*/  F2FP.BF16.PACK_AB R12, R19, R20 ;  /* 0x00000014130c723e */ /* 0x000fe200000010ff */
[----:B------:R-:W-:Y:S01]  /*7430*/  IMAD.IADD R3, R3, 0x1, R33 ;  /* 0x0000000103037824 */ /* 0x000fe200078e0221 */
[----:B------:R-:W-:Y:S01]  /*7440*/  BSSY B0, `(.L_x_5495) ;  /* 0x0000060000007945 */ /* 0x000fe20003800000 */
[----:B------:R-:W-:Y:S01]  /*7450*/  IMAD.MOV.U32 R29, RZ, RZ, 0x2 ;  /* 0x00000002ff1d7424 */ /* 0x000fe200078e00ff */
[----:B------:R-:W-:Y:S01]  /*7460*/  PRMT R38, R12, 0x7610, R38 ;  /* 0x000076100c267816 */ /* 0x000fe20000000026 */
[----:B------:R-:W-:Y:S01]  /*7470*/  IMAD.WIDE.U32 R2, R158, c[0x0][0x218], R2 ;  /* 0x000086009e027a25 */ /* 0x000fe200078e0002 */
[----:B------:R-:W-:-:S02]  /*7480*/  PRMT R39, R12, 0x7632, R39 ;  /* 0x000076320c277816 */ /* 0x000fc40000000027 */
[----:B------:R-:W-:Y:S01]  /*7490*/  F2FP.BF16.PACK_AB R12, R13, R14 ;  /* 0x0000000e0d0c723e */ /* 0x000fe200000010ff */
        /* <DEDUP_REMOVED lines=32> */
[----:B------:R-:W-:-:S03]  /*76a0*/  F2FP.BF16.PACK_AB R0, R27, R28 ;  /* 0x0000001c1b00723e */ /* 0x000fc600000010ff */
[----:B------:R-:W-:Y:S01]  /*76b0*/  IMAD.X R3, R31, 0x1, R11, P5 ;  /* 0x000000011f037824 */ /* 0x000fe200028e060b */
[C---:B------:R-:W-:Y:S02]  /*76c0*/  PRMT R30, R0.reuse, 0x7610, R30 ;  /* 0x00007610001e7816 */ /* 0x040fe4000000001e */
[----:B------:R-:W-:Y:S02]  /*76d0*/  PRMT R31, R0, 0x7632, R31 ;  /* 0x00007632001f7816 */ /* 0x000fe4000000001f */
        /* <DEDUP_REMOVED lines=54> */
.L_x_5496:
[----:B------:R-:W-:Y:S05]  /*7a40*/  BSYNC B0 ;  /* 0x0000000000007941 */ /* 0x000fea0003800000 */
.L_x_5495:
        /* <DEDUP_REMOVED lines=133> */
[----:B0-----:R-:W-:-:S03]  /*82a0*/  PRMT R4, RZ, 0x5410, R4 ;  /* 0x00005410ff047816 */ /* 0x001fc60000000004 */
[----:B------:R-:W0:Y:S01]  /*82b0*/  LDS.U16 R44, [R49+0xc] ;  /* 0x00000c00312c7984 */ /* 0x000e220000000400 */
[----:B-1----:R-:W-:-:S03]  /*82c0*/  PRMT R9, RZ, 0x5410, R9 ;  /* 0x00005410ff097816 */ /* 0x002fc60000000009 */
[----:B------:R-:W1:Y:S01]  /*82d0*/  LDS.U16 R6, [R49+0x12] ;  /* 0x0000120031067984 */ /* 0x000e620000000400 */
[----:B--2---:R-:W-:Y:S01]  /*82e0*/  PRMT R8, RZ, 0x5410, R8 ;  /* 0x00005410ff087816 */ /* 0x004fe20000000008 */
[----:B------:R-:W-:Y:S02]  /*82f0*/  FMUL.FTZ R5, R4, -1.4426950216293334961 ;  /* 0xbfb8aa3b04057820 */ /* 0x000fe40000410000 */
[----:B------:R-:W2:Y:S01]  /*8300*/  LDS.U16 R43, [R49+0x14] ;  /* 0x00001400312b7984 */ /* 0x000ea20000000400 */
[----:B------:R-:W-:Y:S02]  /*8310*/  FMUL.FTZ R46, R9, -1.4426950216293334961 ;  /* 0xbfb8aa3b092e7820 */ /* 0x000fe40000410000 */
[----:B------:R-:W-:Y:S01]  /*8320*/  FMUL.FTZ R85, R8, -1.4426950216293334961 ;  /* 0xbfb8aa3b08557820 */ /* 0x000fe20000410000 */
[----:B------:R4:W0:Y:S08]  /*8330*/  MUFU.EX2 R94, R5 ;  /* 0x00000005005e7308 */ /* 0x0008300000000800 */
[----:B------:R5:W0:Y:S01]  /*8340*/  MUFU.EX2 R95, R46 ;  /* 0x0000002e005f7308 */ /* 0x000a220000000800 */
[----:B----4-:R-:W4:Y:S07]  /*8350*/  LDS.U16 R5, [R49+0x1a] ;  /* 0x00001a0031057984 */ /* 0x010f2e0000000400 */
[----:B------:R3:W0:Y:S01]  /*8360*/  MUFU.EX2 R96, R85 ;  /* 0x0000005500607308 */ /* 0x0006220000000800 */
[----:B-----5:R-:W5:Y:S04]  /*8370*/  LDS.U16 R46, [R49+0x1c] ;  /* 0x00001c00312e7984 */ /* 0x020f680000000400 */
[----:B---3--:R-:W3:Y:S01]  /*8380*/  LDS.U16 R85, [R49+0x1e] ;  /* 0x00001e0031557984 */ /* 0x008ee20000000400 */
[----:B------:R-:W-:-:S02]  /*8390*/  PRMT R45, RZ, 0x5410, R45 ;  /* 0x00005410ff2d7816 */ /* 0x000fc4000000002d */
[----:B------:R-:W-:-:S03]  /*83a0*/  PRMT R48, RZ, 0x5410, R48 ;  /* 0x00005410ff307816 */ /* 0x000fc60000000030 */
[----:B------:R-:W-:Y:S01]  /*83b0*/  FMUL.FTZ R93, R45, -1.4426950216293334961 ;  /* 0xbfb8aa3b2d5d7820 */ /* 0x000fe20000410000 */
[----:B------:R-:W-:Y:S02]  /*83c0*/  PRMT R84, RZ, 0x5410, R84 ;  /* 0x00005410ff547816 */ /* 0x000fe40000000054 */
[----:B------:R-:W-:Y:S01]  /*83d0*/  PRMT R87, RZ, 0x5410, R87 ;  /* 0x00005410ff577816 */ /* 0x000fe20000000057 */
[----:B------:R0:W3:Y:S01]  /*83e0*/  MUFU.EX2 R97, R93 ;  /* 0x0000005d00617308 */ /* 0x0000e20000000800 */
[----:B------:R-:W-:Y:S02]  /*83f0*/  PRMT R86, RZ, 0x5410, R86 ;  /* 0x00005410ff567816 */ /* 0x000fe40000000056 */
[----:B------:R-:W-:Y:S01]  /*8400*/  PRMT R47, RZ, 0x5410, R47 ;  /* 0x00005410ff2f7816 */ /* 0x000fe2000000002f */
[----:B------:R-:W-:Y:S01]  /*8410*/  FMUL.FTZ R98, R84, -1.4426950216293334961 ;  /* 0xbfb8aa3b54627820 */ /* 0x000fe20000410000 */
[----:B------:R-:W-:Y:S01]  /*8420*/  PRMT R7, RZ, 0x5410, R7 ;  /* 0x00005410ff077816 */ /* 0x000fe20000000007 */
[----:B0-----:R-:W-:Y:S01]  /*8430*/  FMUL.FTZ R93, R48, -1.4426950216293334961 ;  /* 0xbfb8aa3b305d7820 */ /* 0x001fe20000410000 */
[----:B------:R-:W-:Y:S01]  /*8440*/  PRMT R44, RZ, 0x5410, R44 ;  /* 0x00005410ff2c7816 */ /* 0x000fe2000000002c */
[----:B------:R-:W-:Y:S01]  /*8450*/  FMUL.FTZ R102, R87, -1.4426950216293334961 ;  /* 0xbfb8aa3b57667820 */ /* 0x000fe20000410000 */
[----:B-1----:R-:W-:Y:S01]  /*8460*/  PRMT R6, RZ, 0x5410, R6 ;  /* 0x00005410ff067816 */ /* 0x002fe20000000006 */
[----:B------:R0:W1:Y:S01]  /*8470*/  MUFU.EX2 R101, R93 ;  /* 0x0000005d00657308 */ /* 0x0000620000000800 */
[----:B--2---:R-:W-:Y:S01]  /*8480*/  PRMT R43, RZ, 0x5410, R43 ;  /* 0x00005410ff2b7816 */ /* 0x004fe2000000002b */
[----:B------:R-:W-:Y:S01]  /*8490*/  FMUL.FTZ R106, R86, -1.4426950216293334961 ;  /* 0xbfb8aa3b566a7820 */ /* 0x000fe20000410000 */
[----:B----4-:R-:W-:Y:S01]  /*84a0*/  PRMT R5, RZ, 0x5410, R5 ;  /* 0x00005410ff057816 */ /* 0x010fe20000000005 */
[----:B------:R-:W-:-:S02]  /*84b0*/  FMUL.FTZ R99, R7, -1.4426950216293334961 ;  /* 0xbfb8aa3b07637820 */ /* 0x000fc40000410000 */
[----:B------:R-:W-:Y:S02]  /*84c0*/  FMUL.FTZ R100, R44, -1.4426950216293334961 ;  /* 0xbfb8aa3b2c647820 */ /* 0x000fe40000410000 */
[----:B0-----:R-:W-:Y:S01]  /*84d0*/  FMUL.FTZ R93, R47, -1.4426950216293334961 ;  /* 0xbfb8aa3b2f5d7820 */ /* 0x001fe20000410000 */
[----:B-----5:R-:W-:Y:S01]  /*84e0*/  PRMT R46, RZ, 0x5410, R46 ;  /* 0x00005410ff2e7816 */ /* 0x020fe2000000002e */
[----:B------:R-:W0:Y:S01]  /*84f0*/  MUFU.EX2 R98, R98 ;  /* 0x0000006200627308 */ /* 0x000e220000000800 */
[----:B------:R-:W-:Y:S02]  /*8500*/  FMUL.FTZ R103, R6, -1.4426950216293334961 ;  /* 0xbfb8aa3b06677820 */ /* 0x000fe40000410000 */
[----:B------:R-:W-:Y:S01]  /*8510*/  FMUL.FTZ R104, R43, -1.4426950216293334961 ;  /* 0xbfb8aa3b2b687820 */ /* 0x000fe20000410000 */
[----:B---3--:R-:W-:Y:S01]  /*8520*/  PRMT R85, RZ, 0x5410, R85 ;  /* 0x00005410ff557816 */ /* 0x008fe20000000055 */
[----:B------:R-:W-:-:S03]  /*8530*/  FMUL.FTZ R107, R5, -1.4426950216293334961 ;  /* 0xbfb8aa3b056b7820 */ /* 0x000fc60000410000 */
[----:B------:R-:W2:Y:S01]  /*8540*/  MUFU.EX2 R102, R102 ;  /* 0x0000006600667308 */ /* 0x000ea20000000800 */
[----:B------:R-:W-:Y:S02]  /*8550*/  FADD.FTZ R94, R94, 1 ;  /* 0x3f8000005e5e7421 */ /* 0x000fe40000010000 */
[----:B------:R-:W-:Y:S02]  /*8560*/  FMUL.FTZ R108, R46, -1.4426950216293334961 ;  /* 0xbfb8aa3b2e6c7820 */ /* 0x000fe40000410000 */
[----:B------:R-:W-:-:S03]  /*8570*/  FADD.FTZ R95, R95, 1 ;  /* 0x3f8000005f5f7421 */ /* 0x000fc60000010000 */
[----:B------:R3:W-:Y:S01]  /*8580*/  MUFU.EX2 R105, R93 ;  /* 0x0000005d00697308 */ /* 0x0007e20000000800 */
[----:B------:R-:W-:Y:S02]  /*8590*/  FADD.FTZ R96, R96, 1 ;  /* 0x3f80000060607421 */ /* 0x000fe40000010000 */
[----:B------:R-:W-:-:S05]  /*85a0*/  FADD.FTZ R97, R97, 1 ;  /* 0x3f80000061617421 */ /* 0x000fca0000010000 */
[----:B------:R-:W4:Y:S01]  /*85b0*/  MUFU.EX2 R106, R106 ;  /* 0x0000006a006a7308 */ /* 0x000f220000000800 */
[----:B---3--:R-:W-:-:S07]  /*85c0*/  FMUL.FTZ R93, R85, -1.4426950216293334961 ;  /* 0xbfb8aa3b555d7820 */ /* 0x008fce0000410000 */
[----:B------:R-:W3:Y:S01]  /*85d0*/  MUFU.EX2 R99, R99 ;  /* 0x0000006300637308 */ /* 0x000ee20000000800 */
[----:B-1----:R-:W-:-:S07]  /*85e0*/  FADD.FTZ R101, R101, 1 ;  /* 0x3f80000065657421 */ /* 0x002fce0000010000 */
[----:B------:R-:W1:Y:S08]  /*85f0*/  MUFU.RCP R109, R94 ;  /* 0x0000005e006d7308 */ /* 0x000e700000001000 */
[----:B------:R-:W5:Y:S08]  /*8600*/  MUFU.EX2 R100, R100 ;  /* 0x0000006400647308 */ /* 0x000f700000000800 */
[----:B------:R-:W0:Y:S08]  /*8610*/  MUFU.EX2 R103, R103 ;  /* 0x0000006700677308 */ /* 0x000e300000000800 */
[----:B------:R-:W0:Y:S08]  /*8620*/  MUFU.EX2 R104, R104 ;  /* 0x0000006800687308 */ /* 0x000e300000000800 */
[----:B------:R1:W0:Y:S08]  /*8630*/  MUFU.RCP R110, R95 ;  /* 0x0000005f006e7308 */ /* 0x0002300000001000 */
[----:B------:R-:W0:Y:S08]  /*8640*/  MUFU.EX2 R107, R107 ;  /* 0x0000006b006b7308 */ /* 0x000e300000000800 */
[----:B------:R-:W0:Y:S08]  /*8650*/  MUFU.RCP R111, R96 ;  /* 0x00000060006f7308 */ /* 0x000e300000001000 */
[----:B------:R-:W1:Y:S08]  /*8660*/  MUFU.EX2 R108, R108 ;  /* 0x0000006c006c7308 */ /* 0x000e700000000800 */
[----:B------:R-:W1:Y:S01]  /*8670*/  MUFU.EX2 R93, R93 ;  /* 0x0000005d005d7308 */ /* 0x000e620000000800 */
[----:B0-----:R-:W-:-:S07]  /*8680*/  FADD.FTZ R98, R98, 1 ;  /* 0x3f80000062627421 */ /* 0x001fce0000010000 */
[----:B------:R-:W0:Y:S01]  /*8690*/  MUFU.RCP R112, R97 ;  /* 0x0000006100707308 */ /* 0x000e220000001000 */
[----:B--2---:R-:W-:Y:S02]  /*86a0*/  FADD.FTZ R102, R102, 1 ;  /* 0x3f80000066667421 */ /* 0x004fe40000010000 */
[----:B----4-:R-:W-:-:S05]  /*86b0*/  FADD.FTZ R106, R106, 1 ;  /* 0x3f8000006a6a7421 */ /* 0x010fca0000010000 */
[----:B------:R-:W2:Y:S01]  /*86c0*/  MUFU.RCP R101, R101 ;  /* 0x0000006500657308 */ /* 0x000ea20000001000 */
[----:B---3--:R-:W-:Y:S02]  /*86d0*/  FADD.FTZ R99, R99, 1 ;  /* 0x3f80000063637421 */ /* 0x008fe40000010000 */
[----:B-1----:R-:W-:Y:S02]  /*86e0*/  FMUL.FTZ R95, R4, R109 ;  /* 0x0000006d045f7220 */ /* 0x002fe40000410000 */
[----:B-----5:R-:W-:-:S03]  /*86f0*/  FADD.FTZ R100, R100, 1 ;  /* 0x3f80000064647421 */ /* 0x020fc60000010000 */
[----:B------:R-:W1:Y:S01]  /*8700*/  MUFU.RCP R113, R98 ;  /* 0x0000006200717308 */ /* 0x000e620000001000 */
[----:B------:R-:W-:Y:S02]  /*8710*/  FADD.FTZ R103, R103, 1 ;  /* 0x3f80000067677421 */ /* 0x000fe40000010000 */
[----:B------:R-:W-:Y:S02]  /*8720*/  FADD.FTZ R104, R104, 1 ;  /* 0x3f80000068687421 */ /* 0x000fe40000010000 */
[----:B------:R-:W-:Y:S02]  /*8730*/  FMUL.FTZ R4, R9, R110 ;  /* 0x0000006e09047220 */ /* 0x000fe40000410000 */
[----:B------:R-:W-:Y:S01]  /*8740*/  FADD.FTZ R107, R107, 1 ;  /* 0x3f8000006b6b7421 */ /* 0x000fe20000010000 */
[----:B------:R-:W3:Y:S01]  /*8750*/  MUFU.RCP R97, R106 ;  /* 0x0000006a00617308 */ /* 0x000ee20000001000 */
[----:B------:R-:W-:Y:S02]  /*8760*/  FMUL.FTZ R9, R8, R111 ;  /* 0x0000006f08097220 */ /* 0x000fe40000410000 */
[----:B------:R-:W-:-:S02]  /*8770*/  FADD.FTZ R105, R105, 1 ;  /* 0x3f80000069697421 */ /* 0x000fc40000010000 */
[----:B------:R-:W-:Y:S02]  /*8780*/  FADD.FTZ R108, R108, 1 ;  /* 0x3f8000006c6c7421 */ /* 0x000fe40000010000 */
[----:B------:R-:W-:Y:S01]  /*8790*/  FADD.FTZ R93, R93, 1 ;  /* 0x3f8000005d5d7421 */ /* 0x000fe20000010000 */
[----:B------:R-:W4:Y:S01]  /*87a0*/  MUFU.RCP R102, R102 ;  /* 0x0000006600667308 */ /* 0x000f220000001000 */
[----:B0-----:R-:W-:Y:S02]  /*87b0*/  FMUL.FTZ R8, R45, R112 ;  /* 0x000000702d087220 */ /* 0x001fe40000410000 */
[----:B------:R-:W-:-:S05]  /*87c0*/  FMUL.FTZ R9, R9, R26 ;  /* 0x0000001a09097220 */ /* 0x000fca0000410000 */
[----:B------:R-:W0:Y:S01]  /*87d0*/  MUFU.RCP R114, R99 ;  /* 0x0000006300727308 */ /* 0x000e220000001000 */
[----:B--2---:R-:W-:-:S07]  /*87e0*/  FMUL.FTZ R48, R48, R101 ;  /* 0x0000006530307220 */ /* 0x004fce0000410000 */
[----:B------:R-:W2:Y:S08]  /*87f0*/  MUFU.RCP R115, R100 ;  /* 0x0000006400737308 */ /* 0x000eb00000001000 */
[----:B------:R-:W5:Y:S01]  /*8800*/  MUFU.RCP R96, R107 ;  /* 0x0000006b00607308 */ /* 0x000f620000001000 */
[----:B------:R-:W-:-:S07]  /*8810*/  FMUL.FTZ R4, R4, R27 ;  /* 0x0000001b04047220 */ /* 0x000fce0000410000 */
[----:B------:R-:W0:Y:S08]  /*8820*/  MUFU.RCP R103, R103 ;  /* 0x0000006700677308 */ /* 0x000e300000001000 */
[----:B------:R-:W0:Y:S08]  /*8830*/  MUFU.RCP R104, R104 ;  /* 0x0000006800687308 */ /* 0x000e300000001000 */
[----:B------:R-:W0:Y:S08]  /*8840*/  MUFU.RCP R94, R105 ;  /* 0x00000069005e7308 */ /* 0x000e300000001000 */
[----:B------:R-:W0:Y:S08]  /*8850*/  MUFU.RCP R45, R108 ;  /* 0x0000006c002d7308 */ /* 0x000e300000001000 */
[----:B------:R-:W2:Y:S01]  /*8860*/  MUFU.RCP R26, R93 ;  /* 0x0000005d001a7308 */ /* 0x000ea20000001000 */
[----:B-1----:R-:W-:-:S02]  /*8870*/  FMUL.FTZ R27, R84, R113 ;  /* 0x00000071541b7220 */ /* 0x002fc40000410000 */
[----:B------:R-:W-:Y:S02]  /*8880*/  FMUL.FTZ R48, R48, R21 ;  /* 0x0000001530307220 */ /* 0x000fe40000410000 */
[----:B------:R-:W-:Y:S02]  /*8890*/  FMUL.FTZ R95, R95, R28 ;  /* 0x0000001c5f5f7220 */ /* 0x000fe40000410000 */
[----:B---3--:R-:W-:Y:S02]  /*88a0*/  FMUL.FTZ R21, R86, R97 ;  /* 0x0000006156157220 */ /* 0x008fe40000410000 */
[----:B----4-:R-:W-:Y:S02]  /*88b0*/  FMUL.FTZ R87, R87, R102 ;  /* 0x0000006657577220 */ /* 0x010fe40000410000 */
[----:B------:R-:W-:Y:S02]  /*88c0*/  FMUL.FTZ R27, R27, R24 ;  /* 0x000000181b1b7220 */ /* 0x000fe40000410000 */
[----:B0-----:R-:W-:Y:S01]  /*88d0*/  FMUL.FTZ R24, R7, R114 ;  /* 0x0000007207187220 */ /* 0x001fe20000410000 */
[----:B------:R-:W-:Y:S01]  /*88e0*/  F2FP.BF16.PACK_AB R95, R4, R95 ;  /* 0x0000005f045f723e */ /* 0x000fe200000010ff */
[----:B------:R-:W-:Y:S01]  /*88f0*/  BAR.SYNC.DEFER_BLOCKING 0x0 ;  /* 0x0000000000007b1d */ /* 0x000fe20000010000 */
[----:B--2---:R-:W-:-:S02]  /*8900*/  FMUL.FTZ R7, R44, R115 ;  /* 0x000000732c077220 */ /* 0x004fc40000410000 */
[----:B------:R-:W-:Y:S02]  /*8910*/  FMUL.FTZ R21, R21, R16 ;  /* 0x0000001015157220 */ /* 0x000fe40000410000 */
[----:B------:R-:W-:Y:S02]  /*8920*/  FMUL.FTZ R87, R87, R20 ;  /* 0x0000001457577220 */ /* 0x000fe40000410000 */
[----:B-----5:R-:W-:Y:S02]  /*8930*/  FMUL.FTZ R16, R5, R96 ;  /* 0x0000006005107220 */ /* 0x020fe40000410000 */
[----:B------:R-:W-:Y:S02]  /*8940*/  FMUL.FTZ R8, R8, R25 ;  /* 0x0000001908087220 */ /* 0x000fe40000410000 */
[----:B------:R-:W-:Y:S02]  /*8950*/  FMUL.FTZ R6, R6, R103 ;  /* 0x0000006706067220 */ /* 0x000fe40000410000 */
[----:B------:R-:W-:-:S02]  /*8960*/  FMUL.FTZ R43, R43, R104 ;  /* 0x000000682b2b7220 */ /* 0x000fc40000410000 */
[----:B------:R-:W-:Y:S02]  /*8970*/  FMUL.FTZ R20, R47, R94 ;  /* 0x0000005e2f147220 */ /* 0x000fe40000410000 */
[----:B------:R-:W-:Y:S02]  /*8980*/  FMUL.FTZ R5, R46, R45 ;  /* 0x0000002d2e057220 */ /* 0x000fe40000410000 */
[----:B------:R-:W-:Y:S02]  /*8990*/  FMUL.FTZ R4, R85, R26 ;  /* 0x0000001a55047220 */ /* 0x000fe40000410000 */
[----:B------:R-:W-:Y:S01]  /*89a0*/  FMUL.FTZ R7, R7, R22 ;  /* 0x0000001607077220 */ /* 0x000fe20000410000 */
[----:B------:R-:W-:Y:S01]  /*89b0*/  F2FP.BF16.PACK_AB R8, R8, R9 ;  /* 0x000000090808723e */ /* 0x000fe200000010ff */
[----:B------:R-:W-:Y:S02]  /*89c0*/  FMUL.FTZ R24, R24, R23 ;  /* 0x0000001718187220 */ /* 0x000fe40000410000 */
[----:B------:R-:W-:-:S02]  /*89d0*/  FMUL.FTZ R6, R6, R19 ;  /* 0x0000001306067220 */ /* 0x000fc40000410000 */
[----:B------:R-:W-:Y:S02]  /*89e0*/  FMUL.FTZ R43, R43, R18 ;  /* 0x000000122b2b7220 */ /* 0x000fe40000410000 */
[----:B------:R-:W-:Y:S02]  /*89f0*/  FMUL.FTZ R20, R20, R17 ;  /* 0x0000001114147220 */ /* 0x000fe40000410000 */
[----:B------:R-:W-:Y:S02]  /*8a00*/  FMUL.FTZ R16, R16, R15 ;  /* 0x0000000f10107220 */ /* 0x000fe40000410000 */
[----:B------:R-:W-:Y:S02]  /*8a10*/  FMUL.FTZ R5, R5, R14 ;  /* 0x0000000e05057220 */ /* 0x000fe40000410000 */
[----:B------:R-:W-:Y:S01]  /*8a20*/  FMUL.FTZ R4, R4, R13 ;  /* 0x0000000d04047220 */ /* 0x000fe20000410000 */
[----:B------:R-:W-:Y:S02]  /*8a30*/  PRMT R9, R95, 0x7632, R9 ;  /* 0x000076325f097816 */ /* 0x000fe40000000009 */
[----:B------:R-:W-:-:S02]  /*8a40*/  F2FP.BF16.PACK_AB R7, R48, R7 ;  /* 0x000000073007723e */ /* 0x000fc400000010ff */
[----:B------:R-:W-:Y:S02]  /*8a50*/  F2FP.BF16.PACK_AB R24, R24, R27 ;  /* 0x0000001b1818723e */ /* 0x000fe400000010ff */
[----:B------:R-:W-:Y:S02]  /*8a60*/  F2FP.BF16.PACK_AB R6, R6, R87 ;  /* 0x000000570606723e */ /* 0x000fe400000010ff */
[----:B------:R-:W-:Y:S02]  /*8a70*/  F2FP.BF16.PACK_AB R20, R20, R43 ;  /* 0x0000002b1414723e */ /* 0x000fe400000010ff */
[----:B------:R-:W-:Y:S02]  /*8a80*/  F2FP.BF16.PACK_AB R16, R16, R21 ;  /* 0x000000151010723e */ /* 0x000fe400000010ff */
[----:B------:R-:W-:Y:S01]  /*8a90*/  F2FP.BF16.PACK_AB R4, R4, R5 ;  /* 0x000000050404723e */ /* 0x000fe200000010ff */
[----:B------:R0:W-:Y:S01]  /*8aa0*/  STS.U16 [R49+0x2], R9 ;  /* 0x0000020931007388 */ /* 0x0001e20000000400 */
[----:B------:R-:W-:-:S02]  /*8ab0*/  PRMT R13, R8, 0x7632, R13 ;  /* 0x00007632080d7816 */ /* 0x000fc4000000000d */
[----:B------:R-:W-:Y:S01]  /*8ac0*/  PRMT R14, R24, 0x7632, R14 ;  /* 0x00007632180e7816 */ /* 0x000fe2000000000e */
[----:B------:R1:W-:Y:S01]  /*8ad0*/  STS.U16 [R49+0x4], R8 ;  /* 0x0000040831007388 */ /* 0x0003e20000000400 */
[----:B------:R-:W-:Y:S02]  /*8ae0*/  PRMT R15, R6, 0x7632, R15 ;  /* 0x00007632060f7816 */ /* 0x000fe4000000000f */
[----:B------:R-:W-:Y:S01]  /*8af0*/  PRMT R5, R20, 0x7632, R5 ;  /* 0x0000763214057816 */ /* 0x000fe20000000005 */
        /* <DEDUP_REMOVED lines=53> */
.L_x_5498:
[----:B------:R-:W-:Y:S05]  /*8e50*/  BSYNC B0 ;  /* 0x0000000000007941 */ /* 0x000fea0003800000 */
.L_x_5497:
        /* <DEDUP_REMOVED lines=55> */
.L_x_5499:
[----:B------:R-:W-:Y:S05]  /*91d0*/  EXIT ;  /* 0x000000000000794d */ /* 0x000fea0003800000 */
.L_x_5501:
        /* <DEDUP_REMOVED lines=10> */
.L_x_8933:


//--------------------- .text._Z25selective_scan_fwd_kernelI32Selective_Scan_fwd_kernel_traitsILi128ELi16ELi1ELb1ELb1ELb1ELb0ELb0EN3c108BFloat16EffEEv13SSMParamsBase --------------------------
	.section	.text._Z25selective_scan_fwd_kernelI32Selective_Scan_fwd_kernel_traitsILi128ELi16ELi1ELb1ELb1ELb1ELb0ELb0EN3c108BFloat16EffEEv13SSMParamsBase,"ax",@progbits
	.sectioninfo	@"SHI_REGISTERS=168"
	.align	128
        .global         _Z25selective_scan_fwd_kernelI32Selective_Scan_fwd_kernel_traitsILi128ELi16ELi1ELb1ELb1ELb1ELb0ELb0EN3c108BFloat16EffEEv13SSMParamsBase
        .type           _Z25selective_scan_fwd_kernelI32Selective_Scan_fwd_kernel_traitsILi128ELi16ELi1ELb1ELb1ELb1ELb0ELb0EN3c108BFloat16EffEEv13SSMParamsBase,@function
        .size           _Z25selective_scan_fwd_kernelI32Selective_Scan_fwd_kernel_traitsILi128ELi16ELi1ELb1ELb1ELb1ELb0ELb0EN3c108BFloat16EffEEv13SSMParamsBase,(.L_x_8934 - _Z25selective_scan_fwd_kernelI32Selective_Scan_fwd_kernel_traitsILi128ELi16ELi1ELb1ELb1ELb1ELb0ELb0EN3c108BFloat16EffEEv13SSMParamsBase)
        .other          _Z25selective_scan_fwd_kernelI32Selective_Scan_fwd_kernel_traitsILi128ELi16ELi1ELb1ELb1ELb1ELb0ELb0EN3c108BFloat16EffEEv13SSMParamsBase,@"STO_CUDA_ENTRY STV_DEFAULT"
_Z25selective_scan_fwd_kernelI32Selective_Scan_fwd_kernel_traitsILi128ELi16ELi1ELb1ELb1ELb1ELb0ELb0EN3c108BFloat16EffEEv13SSMParamsBase:
.text._Z25selective_scan_fwd_kernelI32Selective_Scan_fwd_kernel_traitsILi128ELi16ELi1ELb1ELb1ELb1ELb0ELb0EN3c108BFloat16EffEEv13SSMParamsBase:
        /* <DEDUP_REMOVED lines=31> */
[----:B------:R-:W-:Y:S02]  /*01f0*/  @!P1 MOV R2, R13 ;  /* 0x0000000d00029202 */ /* 0x000fe40000000f00 */
[----:B------:R-:W-:-:S05]  /*0200*/  @!P1 MOV R3, R12 ;  /* 0x0000000c00039202 */ /* 0x000fca0000000f00 */
[----:B------:R-:W-:-:S05]  /*0210*/  @!P1 IMAD.WIDE R2, R19, 0x4, R2 ;  /* 0x0000000413029825 */ /* 0x000fca00078e0202 */
[----:B------:R0:W5:Y:S02]  /*0220*/  @!P1 LDG.E R6, [R2.64] ;  /* 0x0000000402069981 */ /* 0x000164000c1e1900 */
.L_x_5502:
        /* <DEDUP_REMOVED lines=27> */
.L_x_5503:
        /* <DEDUP_REMOVED lines=8> */
[----:B------:R-:W-:-:S04]  /*0460*/  SHF.L.U64.HI R5, R8, 0x2, R5 ;  /* 0x0000000208057819 */ /* 0x000fc80000010205 */
[----:B------:R-:W-:Y:S01]  /*0470*/  IADD3.X R71, R12, R5, RZ, P0, !PT ;  /* 0x000000050c477210 */ /* 0x000fe200007fe4ff */
[----:B------:R-:W-:Y:S02]  /*0480*/  IMAD.X R5, R10, 0x1, R5, P2 ;  /* 0x000000010a057824 */ /* 0x000fe400010e0605 */
.L_x_5504:
        /* <DEDUP_REMOVED lines=16> */
[----:B------:R-:W-:Y:S02]  /*0590*/  IABS R22, c[0x0][0x174] ;  /* 0x00005d0000167a13 */ /* 0x000fe40000000000 */
[----:B------:R-:W-:Y:S02]  /*05a0*/  ISETP.NE.AND.EX P3, PT, RZ, c[0x0][0x26c], PT, P3 ;  /* 0x00009b00ff007a0c */ /* 0x000fe40003f65330 */
[----:B------:R-:W-:Y:S02]  /*05b0*/  ISETP.NE.U32.AND P5, PT, RZ, c[0x0][0x280], PT ;  /* 0x0000a000ff007a0c */ /* 0x000fe40003fa5070 */
[C---:B------:R-:W-:Y:S01]  /*05c0*/  @P1 IADD3 R8, P4, R19.reuse, c[0x0][0x2b8], RZ ;  /* 0x0000ae0013081a10 */ /* 0x040fe20007f9e0ff */
[----:B------:R-:W-:Y:S01]  /*05d0*/  @P2 IMAD.MOV.U32 R7, RZ, RZ, c[0x0][0x2c0] ;  /* 0x0000b000ff072624 */ /* 0x000fe200078e00ff */
[----:B------:R-:W-:Y:S02]  /*05e0*/  @P2 MOV R10, c[0x0][0x2c4] ;  /* 0x0000b100000a2a02 */ /* 0x000fe40000000f00 */
[----:B------:R-:W-:-:S02]  /*05f0*/  @P1 LEA.HI.X.SX32 R9, R19, c[0x0][0x2bc], 0x1, P4 ;  /* 0x0000af0013091a11 */ /* 0x000fc400020f0eff */
[----:B------:R-:W-:Y:S01]  /*0600*/  ISETP.EQ.U32.AND P4, PT, R7, RZ, PT ;  /* 0x000000ff0700720c */ /* 0x000fe20003f82070 */
[----:B------:R-:W0:Y:S01]  /*0610*/  I2F.RP R18, R22 ;  /* 0x0000001600127306 */ /* 0x000e220000209400 */
[----:B------:R-:W-:Y:S02]  /*0620*/  PRMT R7, RZ, 0x7610, R7 ;  /* 0x00007610ff077816 */ /* 0x000fe40000000007 */
[----:B------:R-:W-:Y:S02]  /*0630*/  ISETP.EQ.OR.EX P4, PT, R10, RZ, !P6, P4 ;  /* 0x000000ff0a00720c */ /* 0x000fe40007782740 */
[----:B------:R-:W-:Y:S02]  /*0640*/  ISETP.NE.AND.EX P5, PT, RZ, c[0x0][0x284], PT, P5 ;  /* 0x0000a100ff007a0c */ /* 0x000fe40003fa5350 */
[----:B------:R1:W5:Y:S01]  /*0650*/  @P1 LDG.E.U8 R7, [R8.64] ;  /* 0x0000000408071981 */ /* 0x000362000c1e1100 */
[----:B------:R-:W-:Y:S01]  /*0660*/  @P3 LEA R12, P1, R30, c[0x0][0x268], 0x2 ;  /* 0x00009a001e0c3a11 */ /* 0x000fe200078210ff */
[----:B------:R-:W-:-:S02]  /*0670*/  CS2R R16, SRZ ;  /* 0x0000000000107805 */ /* 0x000fc4000001ff00 */
[----:B------:R-:W-:Y:S01]  /*0680*/  @P2 IMAD.MOV.U32 R16, RZ, RZ, c[0x0][0x2c0] ;  /* 0x0000b000ff102624 */ /* 0x000fe200078e00ff */
[----:B------:R-:W-:Y:S01]  /*0690*/  @P3 LEA.HI.X R13, R30, c[0x0][0x26c], R31, 0x2, P1 ;  /* 0x00009b001e0d3a11 */ /* 0x000fe200008f141f */
[----:B0-----:R-:W0:Y:S01]  /*06a0*/  MUFU.RCP R18, R18 ;  /* 0x0000001200127308 */ /* 0x001e220000001000 */
[----:B-1----:R-:W-:-:S04]  /*06b0*/  CS2R R8, SRZ ;  /* 0x0000000000087805 */ /* 0x002fc8000001ff00 */
[C---:B------:R-:W-:Y:S02]  /*06c0*/  @P5 LEA R14, P1, R30.reuse, c[0x0][0x280], 0x2 ;  /* 0x0000a0001e0e5a11 */ /* 0x040fe400078210ff */
[----:B------:R1:W5:Y:S02]  /*06d0*/  @P3 LDG.E R8, [R12.64] ;  /* 0x000000040c083981 */ /* 0x000364000c1e1900 */
[----:B-1----:R-:W-:Y:S02]  /*06e0*/  IABS R12, R30 ;  /* 0x0000001e000c7213 */ /* 0x002fe40000000000 */
[----:B------:R-:W-:Y:S02]  /*06f0*/  @P5 LEA.HI.X R15, R30, c[0x0][0x284], R31, 0x2, P1 ;  /* 0x0000a1001e0f5a11 */ /* 0x000fe400008f141f */
[----:B------:R-:W-:Y:S02]  /*0700*/  @P2 MOV R17, c[0x0][0x2c4] ;  /* 0x0000b10000112a02 */ /* 0x000fe40000000f00 */
[C---:B------:R-:W-:Y:S01]  /*0710*/  @!P4 LEA R16, P1, R19.reuse, R16, 0x2 ;  /* 0x000000101310c211 */ /* 0x040fe200078210ff */
[----:B------:R-:W-:Y:S01]  /*0720*/  CS2R R26, SRZ ;  /* 0x00000000001a7805 */ /* 0x000fe2000001ff00 */
[----:B------:R1:W5:Y:S02]  /*0730*/  @P5 LDG.E R9, [R14.64] ;  /* 0x000000040e095981 */ /* 0x000364000c1e1900 */
[----:B------:R-:W-:-:S02]  /*0740*/  @!P4 LEA.HI.X R17, R19, R17, R20, 0x2, P1 ;  /* 0x000000111311c211 */ /* 0x000fc400008f1414 */
[----:B------:R-:W-:-:S03]  /*0750*/  ISETP.NE.AND P2, PT, RZ, c[0x0][0x174], PT ;  /* 0x00005d00ff007a0c */ /* 0x000fc60003f45270 */
[----:B------:R3:W5:Y:S01]  /*0760*/  @!P4 LDG.E R27, [R16.64] ;  /* 0x00000004101bc981 */ /* 0x000762000c1e1900 */
        /* <DEDUP_REMOVED lines=15> */
[----:B------:R-:W-:Y:S01]  /*0860*/  ISETP.GE.AND P4, PT, R10, RZ, PT ;  /* 0x000000ff0a00720c */ /* 0x000fe20003f86270 */
[C---:B------:R-:W-:Y:S01]  /*0870*/  IMAD R22, R20.reuse, c[0x0][0x1a0], RZ ;  /* 0x0000680014167a24 */ /* 0x040fe200078e02ff */
[----:B------:R-:W-:Y:S01]  /*0880*/  @!P3 IADD3 R21, R21, 0x1, RZ ;  /* 0x000000011515b810 */ /* 0x000fe20007ffe0ff */
[----:B------:R-:W-:Y:S02]  /*0890*/  IMAD R18, R20, c[0x0][0x1e0], RZ ;  /* 0x0000780014127a24 */ /* 0x000fe400078e02ff */
[----:B-1----:R-:W-:-:S04]  /*08a0*/  IMAD.WIDE.U32 R14, R19, c[0x0][0x1a0], RZ ;  /* 0x00006800130e7a25 */ /* 0x002fc800078e00ff */
[----:B------:R-:W-:Y:S02]  /*08b0*/  IMAD R25, R19, c[0x0][0x1a4], R22 ;  /* 0x0000690013197a24 */ /* 0x000fe400078e0216 */
[----:B------:R-:W-:Y:S01]  /*08c0*/  @P1 IADD3 R21, R21, 0x1, RZ ;  /* 0x0000000115151810 */ /* 0x000fe20007ffe0ff */
[----:B------:R-:W-:Y:S02]  /*08d0*/  IMAD R22, R20, c[0x0][0x1f0], RZ ;  /* 0x00007c0014167a24 */ /* 0x000fe400078e02ff */
[----:B------:R-:W-:-:S04]  /*08e0*/  IMAD.WIDE.U32 R10, R19, c[0x0][0x1e0], RZ ;  /* 0x00007800130a7a25 */ /* 0x000fc800078e00ff */
[----:B------:R-:W-:Y:S02]  /*08f0*/  IMAD R24, R20, c[0x0][0x1c0], RZ ;  /* 0x0000700014187a24 */ /* 0x000fe400078e02ff */
[----:B------:R-:W-:Y:S02]  /*0900*/  IMAD R23, R19, c[0x0][0x1e4], R18 ;  /* 0x0000790013177a24 */ /* 0x000fe400078e0212 */
[----:B------:R-:W-:Y:S02]  /*0910*/  IMAD.IADD R15, R15, 0x1, R25 ;  /* 0x000000010f0f7824 */ /* 0x000fe400078e0219 */
[----:B------:R-:W-:Y:S01]  /*0920*/  @!P4 IMAD.MOV R21, RZ, RZ, -R21 ;  /* 0x000000ffff15c224 */ /* 0x000fe200078e0a15 */
[----:B------:R-:W-:Y:S01]  /*0930*/  @!P2 LOP3.LUT R21, RZ, c[0x0][0x174], RZ, 0x33, !PT ;  /* 0x00005d00ff15aa12 */ /* 0x000fe200078e33ff */
[----:B------:R-:W-:Y:S01]  /*0940*/  IMAD.WIDE.U32 R12, R19, c[0x0][0x1f0], RZ ;  /* 0x00007c00130c7a25 */ /* 0x000fe200078e00ff */
[----:B------:R-:W-:-:S03]  /*0950*/  IADD3 R11, R11, R23, RZ ;  /* 0x000000170b0b7210 */ /* 0x000fc60007ffe0ff */
[C---:B------:R-:W-:Y:S02]  /*0960*/  IMAD R25, R19.reuse, c[0x0][0x1f4], R22 ;  /* 0x00007d0013197a24 */ /* 0x040fe400078e0216 */
[----:B---3--:R-:W-:Y:S01]  /*0970*/  IMAD.WIDE.U32 R16, R19, c[0x0][0x1c0], RZ ;  /* 0x0000700013107a25 */ /* 0x008fe200078e00ff */
[----:B------:R-:W-:-:S03]  /*0980*/  SHF.R.S32.HI R18, RZ, 0x1f, R21 ;  /* 0x0000001fff127819 */ /* 0x000fc60000011415 */
[----:B------:R-:W-:Y:S01]  /*0990*/  IMAD R29, R19, c[0x0][0x1c4], R24 ;  /* 0x00007100131d7a24 */ /* 0x000fe200078e0218 */
[----:B------:R-:W-:Y:S01]  /*09a0*/  IADD3 R13, R13, R25, RZ ;  /* 0x000000190d0d7210 */ /* 0x000fe20007ffe0ff */
[----:B------:R-:W-:-:S03]  /*09b0*/  IMAD.WIDE.U32 R144, R30, c[0x0][0x1e8], R10 ;  /* 0x00007a001e907a25 */ /* 0x000fc600078e000a */
[----:B------:R-:W-:Y:S01]  /*09c0*/  IADD3 R17, R17, R29, RZ ;  /* 0x0000001d11117210 */ /* 0x000fe20007ffe0ff */
[----:B------:R-:W-:Y:S02]  /*09d0*/  IMAD R10, R18, c[0x0][0x1b8], RZ ;  /* 0x00006e00120a7a24 */ /* 0x000fe400078e02ff */
[----:B------:R-:W-:-:S04]  /*09e0*/  IMAD.WIDE.U32 R146, R30, c[0x0][0x1f8], R12 ;  /* 0x00007e001e927a25 */ /* 0x000fc800078e000c */
[----:B------:R-:W-:-:S04]  /*09f0*/  IMAD.WIDE.U32 R12, R21, c[0x0][0x1b8], R14 ;  /* 0x00006e00150c7a25 */ /* 0x000fc800078e000e */
[----:B------:R-:W-:-:S04]  /*0a00*/  IMAD.WIDE.U32 R14, R21, c[0x0][0x1d8], R16 ;  /* 0x00007600150e7a25 */ /* 0x000fc800078e0010 */
[----:B------:R-:W-:Y:S02]  /*0a10*/  IMAD R17, R21, c[0x0][0x1bc], R10 ;  /* 0x00006f0015117a24 */ /* 0x000fe400078e020a */
[C---:B------:R-:W-:Y:S02]  /*0a20*/  IMAD R22, R31.reuse, c[0x0][0x1e8], RZ ;  /* 0x00007a001f167a24 */ /* 0x040fe400078e02ff */
[----:B------:R-:W-:Y:S01]  /*0a30*/  IMAD R24, R31, c[0x0][0x1f8], RZ ;  /* 0x00007e001f187a24 */ /* 0x000fe200078e02ff */
[----:B------:R-:W-:Y:S01]  /*0a40*/  LEA R10, P3, R12, c[0x0][0x258], 0x1 ;  /* 0x000096000c0a7a11 */ /* 0x000fe200078608ff */
[----:B------:R-:W-:Y:S01]  /*0a50*/  IMAD R18, R18, c[0x0][0x1d8], RZ ;  /* 0x0000760012127a24 */ /* 0x000fe200078e02ff */
[----:B------:R-:W-:Y:S01]  /*0a60*/  IADD3 R17, R13, R17, RZ ;  /* 0x000000110d117210 */ /* 0x000fe20007ffe0ff */
[C---:B------:R-:W-:Y:S02]  /*0a70*/  IMAD R23, R30.reuse, c[0x0][0x1ec], R22 ;  /* 0x00007b001e177a24 */ /* 0x040fe400078e0216 */
[----:B------:R-:W-:Y:S01]  /*0a80*/  IMAD R25, R30, c[0x0][0x1fc], R24 ;  /* 0x00007f001e197a24 */ /* 0x000fe200078e0218 */
[----:B------:R-:W-:Y:S01]  /*0a90*/  LEA.HI.X R12, R12, c[0x0][0x25c], R17, 0x1, P3 ;  /* 0x000097000c0c7a11 */ /* 0x000fe200018f0c11 */
[----:B------:R-:W-:Y:S01]  /*0aa0*/  IMAD R29, R21, c[0x0][0x1dc], R18 ;  /* 0x00007700151d7a24 */ /* 0x000fe200078e0212 */
[----:B------:R-:W-:Y:S01]  /*0ab0*/  IADD3 R23, R145, R23, RZ ;  /* 0x0000001791177210 */ /* 0x000fe20007ffe0ff */
[----:B------:R-:W-:Y:S01]  /*0ac0*/  IMAD.IADD R21, R147, 0x1, R25 ;  /* 0x0000000193157824 */ /* 0x000fe200078e0219 */
[----:B------:R-:W-:-:S02]  /*0ad0*/  LEA R147, P2, R146, c[0x0][0x278], 0x1 ;  /* 0x00009e0092937a11 */ /* 0x000fc400078408ff */
[----:B------:R-:W-:Y:S02]  /*0ae0*/  ISETP.NE.U32.AND P3, PT, RZ, c[0x0][0x2d8], PT ;  /* 0x0000b600ff007a0c */ /* 0x000fe40003f65070 */
        /* <DEDUP_REMOVED lines=9> */
[----:B------:R-:W-:Y:S01]  /*0b80*/  MOV R28, RZ ;  /* 0x000000ff001c7202 */ /* 0x000fe20000000f00 */
[----:B------:R-:W-:Y:S01]  /*0b90*/  @P3 IMAD.MOV.U32 R28, RZ, RZ, c[0x0][0x2dc] ;  /* 0x0000b700ff1c3624 */ /* 0x000fe200078e00ff */
[----:B------:R-:W-:Y:S01]  /*0ba0*/  LEA R11, P4, R14, c[0x0][0x260], 0x1 ;  /* 0x000098000e0b7a11 */ /* 0x000fe200078808ff */
[----:B------:R-:W-:Y:S02]  /*0bb0*/  IMAD.MOV.U32 R74, RZ, RZ, RZ ;  /* 0x000000ffff4a7224 */ /* 0x000fe400078e00ff */
[----:B------:R-:W-:Y:S01]  /*0bc0*/  @P3 MOV R165, c[0x0][0x2d8] ;  /* 0x0000b60000a53a02 */ /* 0x000fe20000000f00 */
[----:B------:R0:W-:Y:S01]  /*0bd0*/  STL [R1], R28 ;  /* 0x0000001c01007387 */ /* 0x0001e20000100800 */
[----:B------:R-:W-:-:S02]  /*0be0*/  IADD3 R13, R15, R29, RZ ;  /* 0x0000001d0f0d7210 */ /* 0x000fc40007ffe0ff */
[----:B------:R-:W-:Y:S01]  /*0bf0*/  @P2 IMAD.MOV.U32 R74, RZ, RZ, c[0x0][0x2c8] ;  /* 0x0000b200ff4a2624 */ /* 0x000fe200078e00ff */
        /* <DEDUP_REMOVED lines=22> */
[-C--:B0-----:R-:W-:Y:S02]  /*0d60*/  IABS R22, R14.reuse ;  /* 0x0000000e00167213 */ /* 0x081fe40000000000 */
[----:B------:R-:W-:Y:S02]  /*0d70*/  IADD3 R16, R14, c[0x0][0x168], RZ ;  /* 0x00005a000e107a10 */ /* 0x000fe40007ffe0ff */
[----:B------:R-:W0:Y:S01]  /*0d80*/  I2F.RP R18, R22 ;  /* 0x0000001600127306 */ /* 0x000e220000209400 */
[----:B------:R-:W-:Y:S02]  /*0d90*/  MOV R164, RZ ;  /* 0x000000ff00a47202 */ /* 0x000fe40000000f00 */
        /* <DEDUP_REMOVED lines=23> */
[----:B------:R-:W-:-:S03]  /*0f10*/  MOV R16, RZ ;  /* 0x000000ff00107202 */ /* 0x000fc60000000f00 */
[----:B------:R-:W-:Y:S01]  /*0f20*/  @!P2 IMAD.MOV R17, RZ, RZ, -R17 ;  /* 0x000000ffff11a224 */ /* 0x000fe200078e0a11 */
[----:B------:R-:W-:Y:S01]  /*0f30*/  @!P1 LOP3.LUT R17, RZ, R14, RZ, 0x33, !PT ;  /* 0x0000000eff119212 */ /* 0x000fe200078e33ff */
[----:B------:R-:W-:Y:S05]  /*0f40*/  BRA `(.L_x_5506) ;  /* 0x0000012000007947 */ /* 0x000fea0003800000 */
.L_x_5505:
        /* <DEDUP_REMOVED lines=18> */
.L_x_5506:
[----:B------:R-:W-:-:S13]  /*1070*/  ISETP.GE.AND P0, PT, R17, 0x1, PT ;  /* 0x000000011100780c */ /* 0x000fda0003f06270 */
[----:B------:R-:W-:Y:S05]  /*1080*/  @!P0 EXIT ;  /* 0x000000000000894d */ /* 0x000fea0003800000 */
[----:B------:R-:W0:Y:S01]  /*1090*/  S2R R22, SR_TID.X ;  /* 0x0000000000167919 */ /* 0x000e220000002100 */
[----:B------:R-:W-:-:S03]  /*10a0*/  LEA R74, P0, R19, R74, 0x2 ;  /* 0x0000004a134a7211 */ /* 0x000fc600078010ff */
[----:B------:R-:W1:Y:S01]  /*10b0*/  S2R R18, SR_LANEID ;  /* 0x0000000000127919 */ /* 0x000e620000000000 */
[----:B------:R-:W-:Y:S01]  /*10c0*/  LEA.HI.X R75, R19, R26, R20, 0x2, P0 ;  /* 0x0000001a134b7211 */ /* 0x000fe200000f1414 */
[----:B------:R-:W-:Y:S01]  /*10d0*/  HFMA2.MMA R20, -RZ, RZ, 0, 0 ;  /* 0x00000000ff147435 */ /* 0x000fe200000001ff */
[----:B------:R-:W-:Y:S01]  /*10e0*/  IMAD.MOV.U32 R19, RZ, RZ, RZ ;  /* 0x000000ffff137224 */ /* 0x000fe200078e00ff */
        /* <DEDUP_REMOVED lines=17> */
.L_x_5551:
[----:B------:R-:W2:Y:S01]  /*1200*/  LDL R24, [R1] ;  /* 0x0000000001187983 */ /* 0x000ea20000100800 */
[----:B------:R-:W-:-:S04]  /*1210*/  ISETP.NE.U32.AND P0, PT, R165, RZ, PT ;  /* 0x000000ffa500720c */ /* 0x000fc80003f05070 */
[----:B--2---:R-:W-:-:S13]  /*1220*/  ISETP.NE.AND.EX P0, PT, R24, RZ, PT, P0 ;  /* 0x000000ff1800720c */ /* 0x004fda0003f05300 */
[----:B-----5:R-:W-:-:S05]  /*1230*/  @P0 IADD3 R27, R19, R164, RZ ;  /* 0x000000a4131b0210 */ /* 0x020fca0007ffe0ff */
        /* <DEDUP_REMOVED lines=27> */
[----:B------:R-:W-:Y:S01]  /*13f0*/  IMAD.MOV.U32 R27, RZ, RZ, c[0x0][0x16c] ;  /* 0x00005b00ff1b7624 */ /* 0x000fe200078e00ff */
[----:B------:R-:W-:Y:S01]  /*1400*/  ULDC.U8 UR6, c[0x0][0x188] ;  /* 0x0000620000067ab9 */ /* 0x000fe20000000000 */
[----:B------:R-:W-:Y:S03]  /*1410*/  BSSY B0, `(.L_x_5507) ;  /* 0x000003d000007945 */ /* 0x000fe60003800000 */
[----:B------:R-:W-:Y:S01]  /*1420*/  ISETP.GE.AND P6, PT, R27, 0x1, PT ;  /* 0x000000011b00780c */ /* 0x000fe20003fc6270 */
[----:B--2---:R-:W-:Y:S04]  /*1430*/  STS.128 [R25.X16], R28 ;  /* 0x0000001c19007388 */ /* 0x004fe8000000cc00 */
[----:B---3--:R-:W-:Y:S01]  /*1440*/  STS.128 [R25.X16+0x200], R32 ;  /* 0x0002002019007388 */ /* 0x008fe2000000cc00 */
[----:B------:R-:W-:-:S06]  /*1450*/  NOP ;  /* 0x0000000000007918 */ /* 0x000fcc0000000000 */
[----:B------:R-:W0:Y:S04]  /*1460*/  LDS.128 R32, [R26.X16] ;  /* 0x000000001a207984 */ /* 0x000e28000000cc00 */
[----:B------:R1:W2:Y:S01]  /*1470*/  LDS.128 R40, [R26.X16+0x10] ;  /* 0x000010001a287984 */ /* 0x0002a2000000cc00 */
[--C-:B0-----:R-:W-:Y:S02]  /*1480*/  PRMT R28, RZ, 0x5410, R32.reuse ;  /* 0x00005410ff1c7816 */ /* 0x101fe40000000020 */
[----:B------:R-:W-:Y:S02]  /*1490*/  PRMT R32, RZ, 0x7610, R32 ;  /* 0x00007610ff207816 */ /* 0x000fe40000000020 */
[--C-:B------:R-:W-:Y:S01]  /*14a0*/  PRMT R38, RZ, 0x5410, R34.reuse ;  /* 0x00005410ff267816 */ /* 0x100fe20000000022 */
[----:B------:R-:W-:Y:S01]  /*14b0*/  FADD.FTZ R27, R28, R9 ;  /* 0x000000091c1b7221 */ /* 0x000fe20000010000 */
[----:B------:R-:W-:Y:S01]  /*14c0*/  PRMT R30, RZ, 0x5410, R33 ;  /* 0x00005410ff1e7816 */ /* 0x000fe20000000021 */
[--C-:B------:R-:W-:Y:S01]  /*14d0*/  FADD.FTZ R28, R32, R9.reuse ;  /* 0x00000009201c7221 */ /* 0x100fe20000010000 */
[----:B------:R-:W-:Y:S01]  /*14e0*/  PRMT R34, RZ, 0x7610, R34 ;  /* 0x00007610ff227816 */ /* 0x000fe20000000022 */
[--C-:B------:R-:W-:Y:S01]  /*14f0*/  FADD.FTZ R31, R38, R9.reuse ;  /* 0x00000009261f7221 */ /* 0x100fe20000010000 */
[----:B------:R-:W-:Y:S01]  /*1500*/  FSETP.GTU.FTZ.AND P4, PT, R27, 20, PT ;  /* 0x41a000001b00780b */ /* 0x000fe20003f9c000 */
[----:B------:R-:W-:Y:S01]  /*1510*/  FADD.FTZ R29, R30, R9 ;  /* 0x000000091e1d7221 */ /* 0x000fe20000010000 */
[----:B------:R-:W-:Y:S01]  /*1520*/  PRMT R36, RZ, 0x7610, R33 ;  /* 0x00007610ff247816 */ /* 0x000fe20000000021 */
[----:B------:R-:W-:Y:S01]  /*1530*/  FADD.FTZ R32, R34, R9 ;  /* 0x0000000922207221 */ /* 0x000fe20000010000 */
[----:B------:R-:W-:-:S02]  /*1540*/  ISETP.EQ.OR P4, PT, RZ, UR6, P4 ;  /* 0x00000006ff007c0c */ /* 0x000fc4000a782670 */
[----:B------:R-:W-:Y:S01]  /*1550*/  PRMT R34, RZ, 0x5410, R35 ;  /* 0x00005410ff227816 */ /* 0x000fe20000000023 */
[--C-:B------:R-:W-:Y:S01]  /*1560*/  FADD.FTZ R30, R36, R9.reuse ;  /* 0x00000009241e7221 */ /* 0x100fe20000010000 */
[----:B------:R-:W-:Y:S02]  /*1570*/  FSETP.GTU.FTZ.AND P5, PT, R28, 20, PT ;  /* 0x41a000001c00780b */ /* 0x000fe40003fbc000 */
[----:B------:R-:W-:Y:S01]  /*1580*/  FSETP.GTU.FTZ.AND P3, PT, R29, 20, PT ;  /* 0x41a000001d00780b */ /* 0x000fe20003f7c000 */
[----:B------:R-:W-:Y:S01]  /*1590*/  FADD.FTZ R33, R34, R9 ;  /* 0x0000000922217221 */ /* 0x000fe20000010000 */
[----:B------:R-:W-:Y:S02]  /*15a0*/  FSETP.GTU.FTZ.AND P2, PT, R30, 20, PT ;  /* 0x41a000001e00780b */ /* 0x000fe40003f5c000 */
[----:B------:R-:W-:Y:S02]  /*15b0*/  FSETP.GTU.FTZ.AND P1, PT, R31, 20, PT ;  /* 0x41a000001f00780b */ /* 0x000fe40003f3c000 */
[----:B------:R-:W-:-:S02]  /*15c0*/  FSETP.GTU.FTZ.AND P0, PT, R32, 20, PT ;  /* 0x41a000002000780b */ /* 0x000fc40003f1c000 */
        /* <DEDUP_REMOVED lines=33> */
.L_x_5508:
[----:B-12---:R-:W-:Y:S05]  /*17e0*/  BSYNC B0 ;  /* 0x0000000000007941 */ /* 0x006fea0003800000 */
.L_x_5507:
[----:B------:R-:W-:Y:S01]  /*17f0*/  PRMT R34, RZ, 0x7610, R35 ;  /* 0x00007610ff227816 */ /* 0x000fe20000000023 */
        /* <DEDUP_REMOVED lines=35> */
.L_x_5510:
[----:B------:R-:W-:Y:S05]  /*1a30*/  BSYNC B0 ;  /* 0x0000000000007941 */ /* 0x000fea0003800000 */
.L_x_5509:
[----:B------:R-:W-:Y:S01]  /*1a40*/  ISETP.EQ.OR P3, PT, RZ, UR6, P3 ;  /* 0x00000006ff007c0c */ /* 0x000fe20009f62670 */
[----:B------:R-:W-:Y:S01]  /*1a50*/  BSSY B0, `(.L_x_5511) ;  /* 0x0000025000007945 */ /* 0x000fe20003800000 */
[----:B------:R-:W-:Y:S02]  /*1a60*/  PRMT R36, RZ, 0x5410, R40 ;  /* 0x00005410ff247816 */ /* 0x000fe40000000028 */
[----:B------:R-:W-:Y:S02]  /*1a70*/  FSETP.GTU.FTZ.AND P5, PT, R34, 20, PT ;  /* 0x41a000002200780b */ /* 0x000fe40003fbc000 */
[----:B------:R-:W-:Y:S01]  /*1a80*/  ISETP.EQ.OR P2, PT, RZ, UR6, P2 ;  /* 0x00000006ff007c0c */ /* 0x000fe20009742670 */
        /* <DEDUP_REMOVED lines=33> */
.L_x_5512:
[----:B------:R-:W-:Y:S05]  /*1ca0*/  BSYNC B0 ;  /* 0x0000000000007941 */ /* 0x000fea0003800000 */
.L_x_5511:
[----:B------:R-:W-:Y:S01]  /*1cb0*/  PRMT R36, RZ, 0x7610, R40 ;  /* 0x00007610ff247816 */ /* 0x000fe20000000028 */
[----:B------:R-:W-:Y:S01]  /*1cc0*/  BSSY B0, `(.L_x_5513) ;  /* 0x0000023000007945 */ /* 0x000fe20003800000 */
[----:B------:R-:W-:-:S03]  /*1cd0*/  FSETP.GTU.FTZ.AND P3, PT, R35, 20, PT ;  /* 0x41a000002300780b */ /* 0x000fc60003f7c000 */
[----:B------:R-:W-:Y:S01]  /*1ce0*/  FADD.FTZ R36, R36, R9 ;  /* 0x0000000924247221 */ /* 0x000fe20000010000 */
        /* <DEDUP_REMOVED lines=32> */
.L_x_5514:
[----:B------:R-:W-:Y:S05]  /*1ef0*/  BSYNC B0 ;  /* 0x0000000000007941 */ /* 0x000fea0003800000 */
.L_x_5513:
        /* <DEDUP_REMOVED lines=38> */
.L_x_5516:
[----:B------:R-:W-:Y:S05]  /*2160*/  BSYNC B0 ;  /* 0x0000000000007941 */ /* 0x000fea0003800000 */
.L_x_5515:
[----:B------:R-:W-:Y:S01]  /*2170*/  PRMT R38, RZ, 0x7610, R41 ;  /* 0x00007610ff267816 */ /* 0x000fe20000000029 */
        /* <DEDUP_REMOVED lines=35> */
.L_x_5518:
[----:B------:R-:W-:Y:S05]  /*23b0*/  BSYNC B0 ;  /* 0x0000000000007941 */ /* 0x000fea0003800000 */
.L_x_5517:
[----:B------:R-:W-:Y:S01]  /*23c0*/  ISETP.EQ.OR P4, PT, RZ, UR6, P4 ;  /* 0x00000006ff007c0c */ /* 0x000fe2000a782670 */
[----:B------:R-:W-:Y:S01]  /*23d0*/  BSSY B0, `(.L_x_5519) ;  /* 0x0000028000007945 */ /* 0x000fe20003800000 */
[----:B------:R-:W-:Y:S02]  /*23e0*/  MOV R40, R145 ;  /* 0x0000009100287202 */ /* 0x000fe40000000f00 */
[----:B------:R-:W-:Y:S02]  /*23f0*/  MOV R41, R144 ;  /* 0x0000009000297202 */ /* 0x000fe40000000f00 */
[----:B------:R-:W-:Y:S02]  /*2400*/  PRMT R52, RZ, 0x5410, R42 ;  /* 0x00005410ff347816 */ /* 0x000fe4000000002a */
[----:B------:R-:W-:Y:S01]  /*2410*/  FSETP.GTU.FTZ.AND P0, PT, R38, 20, PT ;  /* 0x41a000002600780b */ /* 0x000fe20003f1c000 */
[----:B------:R-:W-:Y:S01]  /*2420*/  IMAD.WIDE R40, R24, 0x2, R40 ;  /* 0x0000000218287825 */ /* 0x000fe200078e0228 */
[----:B------:R-:W-:-:S03]  /*2430*/  ISETP.EQ.OR P5, PT, RZ, UR6, P5 ;  /* 0x00000006ff007c0c */ /* 0x000fc6000afa2670 */
        /* <DEDUP_REMOVED lines=33> */
.L_x_5520:
[----:B------:R-:W-:Y:S05]  /*2650*/  BSYNC B0 ;  /* 0x0000000000007941 */ /* 0x000fea0003800000 */
.L_x_5519:
[----:B------:R-:W-:Y:S01]  /*2660*/  MOV R144, R41 ;  /* 0x0000002900907202 */ /* 0x000fe20000000f00 */
[----:B------:R-:W-:Y:S01]  /*2670*/  BSSY B0, `(.L_x_5521) ;  /* 0x0000028000007945 */ /* 0x000fe20003800000 */
[----:B------:R-:W-:Y:S01]  /*2680*/  MOV R145, R40 ;  /* 0x0000002800917202 */ /* 0x000fe20000000f00 */
[----:B------:R-:W-:Y:S01]  /*2690*/  IMAD.MOV.U32 R40, RZ, RZ, R147 ;  /* 0x000000ffff287224 */ /* 0x000fe200078e0093 */
[----:B------:R-:W-:Y:S02]  /*26a0*/  MOV R41, R146 ;  /* 0x0000009200297202 */ /* 0x000fe40000000f00 */
[----:B------:R-:W-:Y:S02]  /*26b0*/  PRMT R42, RZ, 0x7610, R42 ;  /* 0x00007610ff2a7816 */ /* 0x000fe4000000002a */
[----:B------:R-:W-:Y:S01]  /*26c0*/  FSETP.GTU.FTZ.AND P4, PT, R39, 20, PT ;  /* 0x41a000002700780b */ /* 0x000fe20003f9c000 */
[----:B------:R-:W-:-:S04]  /*26d0*/  IMAD.WIDE R40, R24, 0x2, R40 ;  /* 0x0000000218287825 */ /* 0x000fc800078e0228 */
        /* <DEDUP_REMOVED lines=33> */
.L_x_5522:
[----:B------:R-:W-:Y:S05]  /*28f0*/  BSYNC B0 ;  /* 0x0000000000007941 */ /* 0x000fea0003800000 */
.L_x_5521:
[----:B------:R-:W-:Y:S01]  /*2900*/  ISETP.EQ.OR P3, PT, RZ, UR6, P3 ;  /* 0x00000006ff007c0c */ /* 0x000fe20009f62670 */
[----:B------:R-:W-:Y:S01]  /*2910*/  IMAD.MOV.U32 R147, RZ, RZ, R40 ;  /* 0x000000ffff937224 */ /* 0x000fe200078e0028 */
[----:B------:R-:W-:Y:S01]  /*2920*/  PRMT R40, RZ, 0x5410, R43 ;  /* 0x00005410ff287816 */ /* 0x000fe2000000002b */
[----:B------:R-:W-:Y:S01]  /*2930*/  BSSY B0, `(.L_x_5523) ;  /* 0x0000028000007945 */ /* 0x000fe20003800000 */
[----:B------:R-:W-:Y:S02]  /*2940*/  FSETP.GTU.FTZ.AND P5, PT, R56, 20, PT ;  /* 0x41a000003800780b */ /* 0x000fe40003fbc000 */
[----:B------:R-:W-:Y:S01]  /*2950*/  ISETP.EQ.OR P2, PT, RZ, UR6, P2 ;  /* 0x00000006ff007c0c */ /* 0x000fe20009742670 */
[----:B------:R-:W-:Y:S01]  /*2960*/  FADD.FTZ R57, R40, R9 ;  /* 0x0000000928397221 */ /* 0x000fe20000010000 */
[----:B------:R-:W-:Y:S02]  /*2970*/  MOV R146, R41 ;  /* 0x0000002900927202 */ /* 0x000fe40000000f00 */
[----:B------:R-:W-:-:S02]  /*2980*/  PRMT R58, RZ, 0x7610, R43 ;  /* 0x00007610ff3a7816 */ /* 0x000fc4000000002b */
[--C-:B------:R-:W-:Y:S02]  /*2990*/  PRMT R88, RZ, 0x5410, R48.reuse ;  /* 0x00005410ff587816 */ /* 0x100fe40000000030 */
[----:B------:R-:W-:Y:S01]  /*29a0*/  PRMT R89, RZ, 0x7610, R48 ;  /* 0x00007610ff597816 */ /* 0x000fe20000000030 */
        /* <DEDUP_REMOVED lines=32> */
.L_x_5524:
[----:B------:R-:W-:Y:S05]  /*2bb0*/  BSYNC B0 ;  /* 0x0000000000007941 */ /* 0x000fea0003800000 */
.L_x_5523:
[----:B------:R-:W-:Y:S01]  /*2bc0*/  BSSY B0, `(.L_x_5525) ;  /* 0x0000029000007945 */ /* 0x000fe20003800000 */
[----:B------:R-:W-:Y:S01]  /*2bd0*/  PRMT R87, RZ, 0x5410, R49 ;  /* 0x00005410ff577816 */ /* 0x000fe20000000031 */
[----:B------:R-:W-:Y:S01]  /*2be0*/  FADD.FTZ R58, R58, R9 ;  /* 0x000000093a3a7221 */ /* 0x000fe20000010000 */
[----:B------:R-:W-:Y:S02]  /*2bf0*/  PRMT R85, RZ, 0x5410, R51 ;  /* 0x00005410ff557816 */ /* 0x000fe40000000033 */
[----:B------:R-:W-:Y:S02]  /*2c00*/  FSETP.GTU.FTZ.AND P3, PT, R57, 20, PT ;  /* 0x41a000003900780b */ /* 0x000fe40003f7c000 */
[----:B------:R-:W-:Y:S02]  /*2c10*/  PRMT R49, RZ, 0x7610, R49 ;  /* 0x00007610ff317816 */ /* 0x000fe40000000031 */
[--C-:B------:R-:W-:Y:S02]  /*2c20*/  PRMT R86, RZ, 0x5410, R50.reuse ;  /* 0x00005410ff567816 */ /* 0x100fe40000000032 */
[----:B------:R-:W-:-:S02]  /*2c30*/  PRMT R91, RZ, 0x7610, R50 ;  /* 0x00007610ff5b7816 */ /* 0x000fc40000000032 */
[----:B------:R-:W-:Y:S01]  /*2c40*/  PRMT R51, RZ, 0x7610, R51 ;  /* 0x00007610ff337816 */ /* 0x000fe20000000033 */
        /* <DEDUP_REMOVED lines=32> */
.L_x_5526:
[----:B------:R-:W-:Y:S05]  /*2e50*/  BSYNC B0 ;  /* 0x0000000000007941 */ /* 0x000fea0003800000 */
.L_x_5525:
[----:B------:R-:W-:Y:S01]  /*2e60*/  ISETP.EQ.OR P1, PT, RZ, UR6, P1 ;  /* 0x00000006ff007c0c */ /* 0x000fe20008f22670 */
[----:B------:R-:W-:Y:S01]  /*2e70*/  BSSY B0, `(.L_x_5527) ;  /* 0x000002e000007945 */ /* 0x000fe20003800000 */
[----:B------:R-:W-:Y:S02]  /*2e80*/  FSETP.GTU.FTZ.AND P2, PT, R58, 20, PT ;  /* 0x41a000003a00780b */ /* 0x000fe40003f5c000 */
[----:B------:R-:W-:Y:S02]  /*2e90*/  PRMT R83, RZ, 0x5410, R45 ;  /* 0x00005410ff537816 */ /* 0x000fe4000000002d */
[----:B------:R-:W-:Y:S02]  /*2ea0*/  ISETP.EQ.OR P0, PT, RZ, UR6, P0 ;  /* 0x00000006ff007c0c */ /* 0x000fe40008702670 */
[----:B------:R-:W-:Y:S02]  /*2eb0*/  ISETP.EQ.OR P4, PT, RZ, UR6, P4 ;  /* 0x00000006ff007c0c */ /* 0x000fe4000a782670 */
[----:B------:R-:W-:-:S02]  /*2ec0*/  ISETP.EQ.OR P5, PT, RZ, UR6, P5 ;  /* 0x00000006ff007c0c */ /* 0x000fc4000afa2670 */
[----:B------:R-:W-:Y:S02]  /*2ed0*/  ISETP.EQ.OR P3, PT, RZ, UR6, P3 ;  /* 0x00000006ff007c0c */ /* 0x000fe40009f62670 */
[----:B------:R-:W-:Y:S02]  /*2ee0*/  ISETP.EQ.OR P2, PT, RZ, UR6, P2 ;  /* 0x00000006ff007c0c */ /* 0x000fe40009742670 */
[--C-:B------:R-:W-:Y:S02]  /*2ef0*/  PRMT R84, RZ, 0x5410, R44.reuse ;  /* 0x00005410ff547816 */ /* 0x100fe4000000002c */
[----:B------:R-:W-:Y:S02]  /*2f00*/  PRMT R93, RZ, 0x7610, R44 ;  /* 0x00007610ff5d7816 */ /* 0x000fe4000000002c */
[----:B------:R-:W-:Y:S02]  /*2f10*/  PRMT R45, RZ, 0x7610, R45 ;  /* 0x00007610ff2d7816 */ /* 0x000fe4000000002d */
[----:B------:R-:W-:-:S02]  /*2f20*/  PRMT R82, RZ, 0x5410, R46 ;  /* 0x00005410ff527816 */ /* 0x000fc4000000002e */
[----:B------:R-:W-:Y:S02]  /*2f30*/  PRMT R95, RZ, 0x7610, R46 ;  /* 0x00007610ff5f7816 */ /* 0x000fe4000000002e */
[----:B------:R-:W-:Y:S01]  /*2f40*/  PRMT R81, RZ, 0x5410, R47 ;  /* 0x00005410ff517816 */ /* 0x000fe2000000002f */
        /* <DEDUP_REMOVED lines=32> */
.L_x_5528:
[----:B------:R-:W-:Y:S05]  /*3150*/  BSYNC B0 ;  /* 0x0000000000007941 */ /* 0x000fea0003800000 */
.L_x_5527:
        /* <DEDUP_REMOVED lines=33> */
.L_x_5530:
[----:B------:R-:W-:Y:S05]  /*3370*/  BSYNC B0 ;  /* 0x0000000000007941 */ /* 0x000fea0003800000 */
.L_x_5529:
        /* <DEDUP_REMOVED lines=33> */
.L_x_5532:
[----:B------:R-:W-:Y:S05]  /*3590*/  BSYNC B0 ;  /* 0x0000000000007941 */ /* 0x000fea0003800000 */
.L_x_5531:
        /* <DEDUP_REMOVED lines=33> */
.L_x_5534:
[----:B------:R-:W-:Y:S05]  /*37b0*/  BSYNC B0 ;  /* 0x0000000000007941 */ /* 0x000fea0003800000 */
.L_x_5533:
        /* <DEDUP_REMOVED lines=33> */
.L_x_5536:
[----:B------:R-:W-:Y:S05]  /*39d0*/  BSYNC B0 ;  /* 0x0000000000007941 */ /* 0x000fea0003800000 */
.L_x_5535:
        /* <DEDUP_REMOVED lines=33> */
.L_x_5538:
[----:B------:R-:W-:Y:S05]  /*3bf0*/  BSYNC B0 ;  /* 0x0000000000007941 */ /* 0x000fea0003800000 */
.L_x_5537:
[----:B------:R-:W-:Y:S01]  /*3c00*/  PRMT R47, RZ, 0x7610, R47 ;  /* 0x00007610ff2f7816 */ /* 0x000fe2000000002f */
        /* <DEDUP_REMOVED lines=35> */
.L_x_5549:
        /* <DEDUP_REMOVED lines=12> */
[----:B------:R-:W-:Y:S01]  /*3f00*/  IMAD R50, R98, c[0x0][0x198], RZ ;  /* 0x0000660062327a24 */ /* 0x000fe200078e02ff */
[----:B------:R-:W-:-:S03]  /*3f10*/  MOV R49, R15 ;  /* 0x0000000f00317202 */ /* 0x000fc60000000f00 */
[C---:B------:R-:W-:Y:S02]  /*3f20*/  IMAD R51, R97.reuse, c[0x0][0x19c], R50 ;  /* 0x0000670061337a24 */ /* 0x040fe400078e0232 */
[----:B------:R-:W-:-:S04]  /*3f30*/  IMAD.WIDE.U32 R48, R97, c[0x0][0x198], R48 ;  /* 0x0000660061307a25 */ /* 0x000fc800078e0030 */
[----:B------:R-:W-:Y:S01]  /*3f40*/  IMAD.IADD R49, R49, 0x1, R51 ;  /* 0x0000000131317824 */ /* 0x000fe200078e0233 */
[----:B------:R-:W-:Y:S01]  /*3f50*/  LEA R50, P0, R48, c[0x0][0x250], 0x2 ;  /* 0x0000940030327a11 */ /* 0x000fe200078010ff */
[----:B------:R-:W-:-:S03]  /*3f60*/  IMAD R52, R98, c[0x0][0x1d0], RZ ;  /* 0x0000740062347a24 */ /* 0x000fc600078e02ff */
[----:B------:R-:W-:Y:S01]  /*3f70*/  LEA.HI.X R51, R48, c[0x0][0x254], R49, 0x2, P0 ;  /* 0x0000950030337a11 */ /* 0x000fe200000f1431 */
[----:B------:R-:W-:-:S04]  /*3f80*/  IMAD.WIDE.U32 R48, R97, c[0x0][0x1d0], RZ ;  /* 0x0000740061307a25 */ /* 0x000fc800078e00ff */
[----:B------:R-:W-:Y:S01]  /*3f90*/  IMAD R53, R97, c[0x0][0x1d4], R52 ;  /* 0x0000750061357a24 */ /* 0x000fe200078e0234 */
[----:B------:R-:W4:Y:S01]  /*3fa0*/  LDG.E R50, [R50.64] ;  /* 0x0000000432327981 */ /* 0x000f22000c1e1900 */
[----:B------:R-:W-:-:S03]  /*3fb0*/  LEA R52, P0, R48, R11, 0x1 ;  /* 0x0000000b30347211 */ /* 0x000fc600078008ff */
[----:B------:R-:W-:-:S04]  /*3fc0*/  IADD3 R49, R49, R53, RZ ;  /* 0x0000003531317210 */ /* 0x000fc80007ffe0ff */
[----:B------:R-:W-:Y:S02]  /*3fd0*/  LEA.HI.X R49, R48, R13, R49, 0x1, P0 ;  /* 0x0000000d30317211 */ /* 0x000fe400000f0c31 */
[----:B------:R-:W-:-:S04]  /*3fe0*/  IADD3 R48, P0, R52, R149, RZ ;  /* 0x0000009534307210 */ /* 0x000fc80007f1e0ff */
[----:B------:R-:W-:Y:S01]  /*3ff0*/  IADD3.X R49, R49, R148, RZ, P0, !PT ;  /* 0x0000009431317210 */ /* 0x000fe200007fe4ff */
[----:B--2---:R0:W-:Y:S04]  /*4000*/  STS.128 [R25.X16], R40 ;  /* 0x0000002819007388 */ /* 0x0041e8000000cc00 */
[----:B---3--:R1:W-:Y:S01]  /*4010*/  STS.128 [R25.X16+0x200], R44 ;  /* 0x0002002c19007388 */ /* 0x0083e2000000cc00 */
[----:B------:R-:W-:-:S06]  /*4020*/  NOP ;  /* 0x0000000000007918 */ /* 0x000fcc0000000000 */
[----:B0-----:R0:W2:Y:S04]  /*4030*/  LDG.E.128 R40, [R48.64] ;  /* 0x0000000430287981 */ /* 0x0010a8000c1e1d00 */
[----:B------:R-:W3:Y:S04]  /*4040*/  S2R R103, SR_TID.X ;  /* 0x0000000000677919 */ /* 0x000ee80000002100 */
[----:B------:R-:W-:Y:S04]  /*4050*/  LDS.128 R52, [R26.X16+0x10] ;  /* 0x000010001a347984 */ /* 0x000fe8000000cc00 */
[----:B-1----:R0:W5:Y:S01]  /*4060*/  LDG.E.128 R44, [R48.64+0x200] ;  /* 0x00020004302c7981 */ /* 0x002162000c1e1d00 */
[----:B------:R-:W-:-:S02]  /*4070*/  ISETP.GE.U32.AND P3, PT, R161, R24, PT ;  /* 0x00000018a100720c */ /* 0x000fc40003f66070 */
[-C--:B------:R-:W-:Y:S01]  /*4080*/  ISETP.GE.U32.AND P4, PT, R160, R24.reuse, PT ;  /* 0x00000018a000720c */ /* 0x080fe20003f86070 */
[----:B----4-:R-:W-:Y:S01]  /*4090*/  FMUL.FTZ R104, R50, 1.4426950216293334961 ;  /* 0x3fb8aa3b32687820 */ /* 0x010fe20000410000 */
[----:B------:R-:W-:-:S03]  /*40a0*/  ISETP.GE.U32.AND P1, PT, R159, R24, PT ;  /* 0x000000189f00720c */ /* 0x000fc60003f26070 */
[C---:B------:R-:W-:Y:S01]  /*40b0*/  FMUL.FTZ R123, R104.reuse, R32 ;  /* 0x00000020687b7220 */ /* 0x040fe20000410000 */
[----:B0-----:R-:W0:Y:S01]  /*40c0*/  LDS.128 R48, [R26.X16] ;  /* 0x000000001a307984 */ /* 0x001e22000000cc00 */
[C---:B------:R-:W-:Y:S02]  /*40d0*/  FMUL.FTZ R113, R104.reuse, R27 ;  /* 0x0000001b68717220 */ /* 0x040fe40000410000 */
[C---:B------:R-:W-:Y:S02]  /*40e0*/  FMUL.FTZ R115, R104.reuse, R28 ;  /* 0x0000001c68737220 */ /* 0x040fe40000410000 */
[----:B------:R-:W1:Y:S01]  /*40f0*/  MUFU.EX2 R123, R123 ;  /* 0x0000007b007b7308 */ /* 0x000e620000000800 */
[C---:B------:R-:W-:Y:S02]  /*4100*/  FMUL.FTZ R117, R104.reuse, R29 ;  /* 0x0000001d68757220 */ /* 0x040fe40000410000 */
[----:B---3--:R-:W-:Y:S02]  /*4110*/  IMAD.SHL.U32 R101, R103, 0x10, RZ ;  /* 0x0000001067657824 */ /* 0x008fe400078e00ff */
[----:B------:R-:W-:-:S02]  /*4120*/  FMUL.FTZ R119, R104, R30 ;  /* 0x0000001e68777220 */ /* 0x000fc40000410000 */
[C---:B------:R-:W-:Y:S01]  /*4130*/  FMUL.FTZ R121, R104.reuse, R31 ;  /* 0x0000001f68797220 */ /* 0x040fe20000410000 */
[C---:B------:R-:W-:Y:S01]  /*4140*/  IADD3 R99, R101.reuse, 0x5, RZ ;  /* 0x0000000565637810 */ /* 0x040fe20007ffe0ff */
[C---:B------:R-:W-:Y:S01]  /*4150*/  FMUL.FTZ R125, R104.reuse, R33 ;  /* 0x00000021687d7220 */ /* 0x040fe20000410000 */
[----:B------:R-:W-:Y:S01]  /*4160*/  ISETP.GE.U32.AND P2, PT, R101, R24, PT ;  /* 0x000000186500720c */ /* 0x000fe20003f46070 */
[C---:B------:R-:W-:Y:S01]  /*4170*/  FMUL.FTZ R127, R104.reuse, R34 ;  /* 0x00000022687f7220 */ /* 0x040fe20000410000 */
[----:B------:R-:W-:Y:S01]  /*4180*/  ISETP.GE.U32.AND P0, PT, R99, R24, PT ;  /* 0x000000186300720c */ /* 0x000fe20003f06070 */
[C---:B------:R-:W-:Y:S01]  /*4190*/  FMUL.FTZ R129, R104.reuse, R35 ;  /* 0x0000002368817220 */ /* 0x040fe20000410000 */
[----:B------:R-:W3:Y:S01]  /*41a0*/  MUFU.EX2 R113, R113 ;  /* 0x0000007100717308 */ /* 0x000ee20000000800 */
[C---:B------:R-:W-:Y:S01]  /*41b0*/  FMUL.FTZ R131, R104.reuse, R36 ;  /* 0x0000002468837220 */ /* 0x040fe20000410000 */
[----:B-1----:R-:W-:Y:S01]  /*41c0*/  FSEL R123, R123, 1, !P0 ;  /* 0x3f8000007b7b7808 */ /* 0x002fe20004000000 */
[----:B------:R-:W-:-:S02]  /*41d0*/  FMUL.FTZ R133, R104, R37 ;  /* 0x0000002568857220 */ /* 0x000fc40000410000 */
[C---:B------:R-:W-:Y:S02]  /*41e0*/  FMUL.FTZ R134, R104.reuse, R38 ;  /* 0x0000002668867220 */ /* 0x040fe40000410000 */
[C---:B------:R-:W-:Y:S01]  /*41f0*/  FMUL.FTZ R135, R104.reuse, R39 ;  /* 0x0000002768877220 */ /* 0x040fe20000410000 */
[----:B------:R-:W1:Y:S01]  /*4200*/  MUFU.EX2 R115, R115 ;  /* 0x0000007300737308 */ /* 0x000e620000000800 */
[C---:B------:R-:W-:Y:S02]  /*4210*/  FMUL.FTZ R136, R104.reuse, R56 ;  /* 0x0000003868887220 */ /* 0x040fe40000410000 */
[C---:B------:R-:W-:Y:S02]  /*4220*/  FMUL.FTZ R137, R104.reuse, R57 ;  /* 0x0000003968897220 */ /* 0x040fe40000410000 */
[----:B------:R-:W-:-:S03]  /*4230*/  FMUL.FTZ R138, R104, R58 ;  /* 0x0000003a688a7220 */ /* 0x000fc60000410000 */
[----:B------:R-:W4:Y:S01]  /*4240*/  MUFU.EX2 R117, R117 ;  /* 0x0000007500757308 */ /* 0x000f220000000800 */
[----:B---3--:R-:W-:Y:S02]  /*4250*/  FSEL R113, R113, 1, !P2 ;  /* 0x3f80000071717808 */ /* 0x008fe40005000000 */
[----:B0-----:R-:W-:Y:S02]  /*4260*/  PRMT R108, RZ, 0x7610, R50 ;  /* 0x00007610ff6c7816 */ /* 0x001fe40000000032 */
[----:B------:R-:W-:-:S03]  /*4270*/  PRMT R111, RZ, 0x5410, R48 ;  /* 0x00005410ff6f7816 */ /* 0x000fc60000000030 */
[----:B------:R-:W-:Y:S01]  /*4280*/  MUFU.EX2 R119, R119 ;  /* 0x0000007700777308 */ /* 0x000fe20000000800 */
[----:B------:R-:W-:Y:S01]  /*4290*/  PRMT R110, RZ, 0x7610, R48 ;  /* 0x00007610ff6e7816 */ /* 0x000fe20000000030 */
[----:B------:R-:W-:Y:S01]  /*42a0*/  FMUL.FTZ R108, R91, R108 ;  /* 0x0000006c5b6c7220 */ /* 0x000fe20000410000 */
[--C-:B------:R-:W-:Y:S01]  /*42b0*/  PRMT R114, RZ, 0x5410, R49.reuse ;  /* 0x00005410ff727816 */ /* 0x100fe20000000031 */
[----:B------:R-:W-:Y:S01]  /*42c0*/  FMUL.FTZ R111, R88, R111 ;  /* 0x0000006f586f7220 */ /* 0x000fe20000410000 */
[----:B------:R-:W-:Y:S01]  /*42d0*/  PRMT R109, RZ, 0x7610, R49 ;  /* 0x00007610ff6d7816 */ /* 0x000fe20000000031 */
[----:B------:R-:W-:Y:S01]  /*42e0*/  FMUL.FTZ R110, R89, R110 ;  /* 0x0000006e596e7220 */ /* 0x000fe20000410000 */
[----:B------:R-:W-:Y:S01]  /*42f0*/  FSEL R122, R108, RZ, !P0 ;  /* 0x000000ff6c7a7208 */ /* 0x000fe20004000000 */
[----:B------:R-:W-:Y:S01]  /*4300*/  MUFU.EX2 R121, R121 ;  /* 0x0000007900797308 */ /* 0x000fe20000000800 */
[----:B------:R-:W-:Y:S01]  /*4310*/  ISETP.NE.AND P0, PT, R19, RZ, PT ;  /* 0x000000ff1300720c */ /* 0x000fe20003f05270 */
[----:B------:R-:W-:Y:S01]  /*4320*/  FMUL.FTZ R116, R87, R114 ;  /* 0x0000007257747220 */ /* 0x000fe20000410000 */
[----:B------:R-:W-:Y:S01]  /*4330*/  PRMT R107, RZ, 0x5410, R50 ;  /* 0x00005410ff6b7816 */ /* 0x000fe20000000032 */
[----:B------:R-:W-:Y:S01]  /*4340*/  FMUL.FTZ R109, R90, R109 ;  /* 0x0000006d5a6d7220 */ /* 0x000fe20000410000 */
[----:B------:R-:W-:-:S02]  /*4350*/  PRMT R106, RZ, 0x5410, R51 ;  /* 0x00005410ff6a7816 */ /* 0x000fc40000000033 */
[----:B------:R-:W-:Y:S01]  /*4360*/  PRMT R105, RZ, 0x7610, R51 ;  /* 0x00007610ff697816 */ /* 0x000fe20000000033 */
[----:B------:R-:W0:Y:S01]  /*4370*/  MUFU.EX2 R125, R125 ;  /* 0x0000007d007d7308 */ /* 0x000e220000000800 */
[--C-:B------:R-:W-:Y:S01]  /*4380*/  PRMT R49, RZ, 0x5410, R52.reuse ;  /* 0x00005410ff317816 */ /* 0x100fe20000000034 */
[----:B------:R-:W-:Y:S01]  /*4390*/  FMUL.FTZ R107, R86, R107 ;  /* 0x0000006b566b7220 */ /* 0x000fe20000410000 */
[----:B------:R-:W-:Y:S01]  /*43a0*/  PRMT R48, RZ, 0x7610, R52 ;  /* 0x00007610ff307816 */ /* 0x000fe20000000034 */
[----:B------:R-:W-:Y:S01]  /*43b0*/  FMUL.FTZ R106, R85, R106 ;  /* 0x0000006a556a7220 */ /* 0x000fe20000410000 */
[----:B------:R-:W-:Y:S01]  /*43c0*/  PRMT R50, RZ, 0x5410, R53 ;  /* 0x00005410ff327816 */ /* 0x000fe20000000035 */
[----:B------:R-:W-:Y:S01]  /*43d0*/  FMUL.FTZ R128, R84, R49 ;  /* 0x0000003154807220 */ /* 0x000fe20000410000 */
[----:B------:R-:W-:Y:S01]  /*43e0*/  PRMT R51, RZ, 0x7610, R55 ;  /* 0x00007610ff337816 */ /* 0x000fe20000000037 */
[----:B------:R-:W-:Y:S01]  /*43f0*/  FMUL.FTZ R130, R93, R48 ;  /* 0x000000305d827220 */ /* 0x000fe20000410000 */
[----:B------:R-:W3:Y:S01]  /*4400*/  MUFU.EX2 R127, R127 ;  /* 0x0000007f007f7308 */ /* 0x000ee20000000800 */
[----:B------:R-:W-:Y:S01]  /*4410*/  FSEL R112, R111, RZ, !P2 ;  /* 0x000000ff6f707208 */ /* 0x000fe20005000000 */
[----:B------:R-:W-:Y:S01]  /*4420*/  FMUL.FTZ R105, R92, R105 ;  /* 0x000000695c697220 */ /* 0x000fe20000410000 */
[----:B------:R-:W-:Y:S01]  /*4430*/  FSEL R114, R110, RZ, !P3 ;  /* 0x000000ff6e727208 */ /* 0x000fe20005800000 */
[----:B------:R-:W-:Y:S01]  /*4440*/  FMUL.FTZ R50, R83, R50 ;  /* 0x0000003253327220 */ /* 0x000fe20000410000 */
[----:B-1----:R-:W-:Y:S01]  /*4450*/  FSEL R115, R115, 1, !P3 ;  /* 0x3f80000073737808 */ /* 0x002fe20005800000 */
[----:B------:R-:W-:Y:S01]  /*4460*/  FMUL.FTZ R51, R96, R51 ;  /* 0x0000003360337220 */ /* 0x000fe20000410000 */
[----:B------:R-:W-:Y:S01]  /*4470*/  FSEL R116, R116, RZ, !P4 ;  /* 0x000000ff74747208 */ /* 0x000fe20006000000 */
[----:B------:R-:W1:Y:S01]  /*4480*/  MUFU.EX2 R129, R129 ;  /* 0x0000008100817308 */ /* 0x000e620000000800 */
[----:B----4-:R-:W-:-:S02]  /*4490*/  FSEL R117, R117, 1, !P4 ;  /* 0x3f80000075757808 */ /* 0x010fc40006000000 */
[-C--:B------:R-:W-:Y:S02]  /*44a0*/  ISETP.GE.U32.AND P2, PT, R158, R24.reuse, PT ;  /* 0x000000189e00720c */ /* 0x080fe40003f46070 */
[-C--:B------:R-:W-:Y:S02]  /*44b0*/  ISETP.GE.U32.AND P3, PT, R157, R24.reuse, PT ;  /* 0x000000189d00720c */ /* 0x080fe40003f66070 */
[----:B------:R-:W-:Y:S01]  /*44c0*/  ISETP.GE.U32.AND P4, PT, R156, R24, PT ;  /* 0x000000189c00720c */ /* 0x000fe20003f86070 */
[----:B------:R-:W4:Y:S01]  /*44d0*/  MUFU.EX2 R131, R131 ;  /* 0x0000008300837308 */ /* 0x000f220000000800 */
[----:B------:R-:W-:Y:S02]  /*44e0*/  FSEL R124, R106, RZ, !P1 ;  /* 0x000000ff6a7c7208 */ /* 0x000fe40004800000 */
[----:B0-----:R-:W-:Y:S02]  /*44f0*/  FSEL R125, R125, 1, !P1 ;  /* 0x3f8000007d7d7808 */ /* 0x001fe40004800000 */
[----:B------:R-:W-:-:S02]  /*4500*/  FSEL R126, R105, RZ, !P2 ;  /* 0x000000ff697e7208 */ /* 0x000fc40005000000 */
[----:B---3--:R-:W-:Y:S01]  /*4510*/  FSEL R127, R127, 1, !P2 ;  /* 0x3f8000007f7f7808 */ /* 0x008fe20005000000 */
[----:B------:R-:W-:Y:S01]  /*4520*/  MUFU.EX2 R133, R133 ;  /* 0x0000008500857308 */ /* 0x000fe20000000800 */
[----:B------:R-:W-:Y:S02]  /*4530*/  FSEL R128, R128, RZ, !P3 ;  /* 0x000000ff80807208 */ /* 0x000fe40005800000 */
[----:B-1----:R-:W-:Y:S02]  /*4540*/  FSEL R129, R129, 1, !P3 ;  /* 0x3f80000081817808 */ /* 0x002fe40005800000 */
[----:B------:R-:W-:Y:S02]  /*4550*/  FSEL R130, R130, RZ, !P4 ;  /* 0x000000ff82827208 */ /* 0x000fe40006000000 */
[----:B------:R-:W-:Y:S01]  /*4560*/  ISETP.GE.U32.AND P1, PT, R153, R24, PT ;  /* 0x000000189900720c */ /* 0x000fe20003f26070 */
[----:B------:R-:W-:Y:S01]  /*4570*/  MUFU.EX2 R134, R134 ;  /* 0x0000008600867308 */ /* 0x000fe20000000800 */
[----:B----4-:R-:W-:-:S02]  /*4580*/  FSEL R131, R131, 1, !P4 ;  /* 0x3f80000083837808 */ /* 0x010fc40006000000 */
[-C--:B------:R-:W-:Y:S02]  /*4590*/  ISETP.GE.U32.AND P2, PT, R152, R24.reuse, PT ;  /* 0x000000189800720c */ /* 0x080fe40003f46070 */
[-C--:B------:R-:W-:Y:S02]  /*45a0*/  ISETP.GE.U32.AND P3, PT, R151, R24.reuse, PT ;  /* 0x000000189700720c */ /* 0x080fe40003f66070 */
[----:B------:R-:W-:Y:S01]  /*45b0*/  ISETP.GE.U32.AND P4, PT, R150, R24, PT ;  /* 0x000000189600720c */ /* 0x000fe20003f86070 */
[----:B------:R-:W0:Y:S03]  /*45c0*/  MUFU.EX2 R135, R135 ;  /* 0x0000008700877308 */ /* 0x000e260000000800 */
[----:B------:R-:W-:-:S05]  /*45d0*/  FSEL R143, R51, RZ, !P4 ;  /* 0x000000ff338f7208 */ /* 0x000fca0006000000 */
[----:B------:R-:W1:Y:S08]  /*45e0*/  MUFU.EX2 R136, R136 ;  /* 0x0000008800887308 */ /* 0x000e700000000800 */
[----:B------:R-:W3:Y:S01]  /*45f0*/  MUFU.EX2 R137, R137 ;  /* 0x0000008900897308 */ /* 0x000ee20000000800 */
[----:B0-----:R-:W-:-:S07]  /*4600*/  FSEL R135, R135, 1, !P1 ;  /* 0x3f80000087877808 */ /* 0x001fce0004800000 */
[----:B------:R-:W0:Y:S01]  /*4610*/  MUFU.EX2 R138, R138 ;  /* 0x0000008a008a7308 */ /* 0x000e220000000800 */
[----:B-1----:R-:W-:Y:S02]  /*4620*/  FSEL R136, R136, 1, !P2 ;  /* 0x3f80000088887808 */ /* 0x002fe40005000000 */
[----:B---3--:R-:W-:Y:S02]  /*4630*/  FSEL R137, R137, 1, !P3 ;  /* 0x3f80000089897808 */ /* 0x008fe40005800000 */
[----:B0-----:R-:W-:Y:S01]  /*4640*/  FSEL R138, R138, 1, !P4 ;  /* 0x3f8000008a8a7808 */ /* 0x001fe20006000000 */
[----:B--2---:R-:W-:Y:S04]  /*4650*/  STS.128 [R25.X16+0x1080], R40 ;  /* 0x0010802819007388 */ /* 0x004fe8000000cc00 */
[----:B-----5:R0:W-:Y:S01]  /*4660*/  STS.128 [R25.X16+0x1280], R44 ;  /* 0x0012802c19007388 */ /* 0x0201e2000000cc00 */
[----:B------:R-:W-:-:S06]  /*4670*/  NOP ;  /* 0x0000000000007918 */ /* 0x000fcc0000000000 */
[----:B------:R-:W1:Y:S04]  /*4680*/  LDS.128 R40, [R26.X16+0x1080] ;  /* 0x001080001a287984 */ /* 0x000e68000000cc00 */
[----:B------:R-:W-:Y:S01]  /*4690*/  @P0 LDS.64 R48, [R97.X8+0x2140] ;  /* 0x0021400061300984 */ /* 0x000fe20000008a00 */
[C---:B0-----:R-:W-:Y:S02]  /*46a0*/  IADD3 R45, R101.reuse, 0x4, RZ ;  /* 0x00000004652d7810 */ /* 0x041fe40007ffe0ff */
[----:B------:R-:W-:Y:S02]  /*46b0*/  IADD3 R47, R101, 0x3, RZ ;  /* 0x00000003652f7810 */ /* 0x000fe40007ffe0ff */
[-C--:B------:R-:W-:Y:S02]  /*46c0*/  ISETP.GE.U32.AND P6, PT, R45, R24.reuse, PT ;  /* 0x000000182d00720c */ /* 0x080fe40003fc6070 */
[----:B------:R-:W-:-:S02]  /*46d0*/  ISETP.GE.U32.AND P5, PT, R47, R24, PT ;  /* 0x000000182f00720c */ /* 0x000fc40003fa6070 */
[----:B------:R-:W-:Y:S02]  /*46e0*/  PRMT R45, RZ, 0x7610, R53 ;  /* 0x00007610ff2d7816 */ /* 0x000fe40000000035 */
[--C-:B------:R-:W-:Y:S02]  /*46f0*/  PRMT R47, RZ, 0x5410, R54.reuse ;  /* 0x00005410ff2f7816 */ /* 0x100fe40000000036 */
[----:B------:R-:W-:Y:S01]  /*4700*/  PRMT R44, RZ, 0x7610, R54 ;  /* 0x00007610ff2c7816 */ /* 0x000fe20000000036 */
[----:B------:R-:W-:Y:S01]  /*4710*/  FMUL.FTZ R45, R94, R45 ;  /* 0x0000002d5e2d7220 */ /* 0x000fe20000410000 */
[----:B------:R-:W-:Y:S01]  /*4720*/  PRMT R46, RZ, 0x5410, R55 ;  /* 0x00005410ff2e7816 */ /* 0x000fe20000000037 */
[----:B------:R-:W-:Y:S01]  /*4730*/  FMUL.FTZ R47, R82, R47 ;  /* 0x0000002f522f7220 */ /* 0x000fe20000410000 */
[----:B------:R-:W-:Y:S01]  /*4740*/  FSEL R118, R109, RZ, !P5 ;  /* 0x000000ff6d767208 */ /* 0x000fe20006800000 */
[----:B------:R-:W-:Y:S01]  /*4750*/  FMUL.FTZ R44, R95, R44 ;  /* 0x0000002c5f2c7220 */ /* 0x000fe20000410000 */
[----:B------:R-:W-:Y:S01]  /*4760*/  FSEL R119, R119, 1, !P5 ;  /* 0x3f80000077777808 */ /* 0x000fe20006800000 */
[----:B------:R-:W-:Y:S01]  /*4770*/  FMUL.FTZ R46, R81, R46 ;  /* 0x0000002e512e7220 */ /* 0x000fe20000410000 */
[----:B------:R-:W-:-:S02]  /*4780*/  FSEL R120, R107, RZ, !P6 ;  /* 0x000000ff6b787208 */ /* 0x000fc40007000000 */
[----:B------:R-:W-:Y:S02]  /*4790*/  FSEL R121, R121, 1, !P6 ;  /* 0x3f80000079797808 */ /* 0x000fe40007000000 */
[-C--:B------:R-:W-:Y:S02]  /*47a0*/  ISETP.GE.U32.AND P5, PT, R155, R24.reuse, PT ;  /* 0x000000189b00720c */ /* 0x080fe40003fa6070 */
[----:B------:R-:W-:Y:S02]  /*47b0*/  ISETP.GE.U32.AND P6, PT, R154, R24, PT ;  /* 0x000000189a00720c */ /* 0x000fe40003fc6070 */
[----:B------:R-:W-:Y:S02]  /*47c0*/  FSEL R132, R50, RZ, !P5 ;  /* 0x000000ff32847208 */ /* 0x000fe40006800000 */
[----:B------:R-:W-:Y:S02]  /*47d0*/  FSEL R133, R133, 1, !P5 ;  /* 0x3f80000085857808 */ /* 0x000fe40006800000 */
[----:B-1----:R-:W-:-:S02]  /*47e0*/  PRMT R52, RZ, 0x5410, R40 ;  /* 0x00005410ff347816 */ /* 0x002fc40000000028 */
[----:B------:R-:W-:Y:S02]  /*47f0*/  PRMT R54, RZ, 0x7610, R40 ;  /* 0x00007610ff367816 */ /* 0x000fe40000000028 */
[--C-:B------:R-:W-:Y:S02]  /*4800*/  PRMT R53, RZ, 0x5410, R41.reuse ;  /* 0x00005410ff357816 */ /* 0x100fe40000000029 */
[----:B------:R-:W-:Y:S02]  /*4810*/  PRMT R99, RZ, 0x7610, R41 ;  /* 0x00007610ff637816 */ /* 0x000fe40000000029 */
[--C-:B------:R-:W-:Y:S02]  /*4820*/  PRMT R55, RZ, 0x5410, R42.reuse ;  /* 0x00005410ff377816 */ /* 0x100fe4000000002a */
[----:B------:R-:W-:Y:S02]  /*4830*/  PRMT R101, RZ, 0x7610, R42 ;  /* 0x00007610ff657816 */ /* 0x000fe4000000002a */
[----:B------:R-:W-:-:S02]  /*4840*/  PRMT R100, RZ, 0x5410, R43 ;  /* 0x00005410ff647816 */ /* 0x000fc4000000002b */
[----:B------:R-:W-:Y:S02]  /*4850*/  PRMT R102, RZ, 0x7610, R43 ;  /* 0x00007610ff667816 */ /* 0x000fe4000000002b */
[----:B------:R-:W0:Y:S01]  /*4860*/  LDS.128 R40, [R26.X16+0x1090] ;  /* 0x001090001a287984 */ /* 0x000e22000000cc00 */
[----:B------:R-:W-:Y:S02]  /*4870*/  FSEL R134, R134, 1, !P6 ;  /* 0x3f80000086867808 */ /* 0x000fe40007000000 */
[----:B------:R-:W-:Y:S02]  /*4880*/  FSEL R139, R45, RZ, !P6 ;  /* 0x000000ff2d8b7208 */ /* 0x000fe40007000000 */
[----:B------:R-:W-:Y:S02]  /*4890*/  FSEL R140, R47, RZ, !P1 ;  /* 0x000000ff2f8c7208 */ /* 0x000fe40004800000 */
[----:B------:R-:W-:Y:S02]  /*48a0*/  FSEL R141, R44, RZ, !P2 ;  /* 0x000000ff2c8d7208 */ /* 0x000fe40005000000 */
[----:B------:R-:W-:-:S02]  /*48b0*/  FSEL R142, R46, RZ, !P3 ;  /* 0x000000ff2e8e7208 */ /* 0x000fc40005800000 */
[--C-:B0-----:R-:W-:Y:S02]  /*48c0*/  PRMT R104, RZ, 0x5410, R40.reuse ;  /* 0x00005410ff687816 */ /* 0x101fe40000000028 */
[----:B------:R-:W-:Y:S02]  /*48d0*/  PRMT R105, RZ, 0x7610, R40 ;  /* 0x00007610ff697816 */ /* 0x000fe40000000028 */
[--C-:B------:R-:W-:Y:S02]  /*48e0*/  PRMT R106, RZ, 0x5410, R41.reuse ;  /* 0x00005410ff6a7816 */ /* 0x100fe40000000029 */
[----:B------:R-:W-:Y:S02]  /*48f0*/  PRMT R107, RZ, 0x7610, R41 ;  /* 0x00007610ff6b7816 */ /* 0x000fe40000000029 */
[--C-:B------:R-:W-:Y:S02]  /*4900*/  PRMT R108, RZ, 0x5410, R42.reuse ;  /* 0x00005410ff6c7816 */ /* 0x100fe4000000002a */
[----:B------:R-:W-:-:S02]  /*4910*/  PRMT R109, RZ, 0x7610, R42 ;  /* 0x00007610ff6d7816 */ /* 0x000fc4000000002a */
[--C-:B------:R-:W-:Y:S02]  /*4920*/  PRMT R110, RZ, 0x5410, R43.reuse ;  /* 0x00005410ff6e7816 */ /* 0x100fe4000000002b */
[----:B------:R-:W-:Y:S01]  /*4930*/  PRMT R111, RZ, 0x7610, R43 ;  /* 0x00007610ff6f7816 */ /* 0x000fe2000000002b */
[----:B------:R-:W-:Y:S05]  /*4940*/  @P0 BRA `(.L_x_5540) ;  /* 0x000001d000000947 */ /* 0x000fea0003800000 */
[----:B------:R-:W0:Y:S01]  /*4950*/  LDC.U8 R41, c[0x0][0x189] ;  /* 0x00006240ff297b82 */ /* 0x000e220000000000 */
        /* <DEDUP_REMOVED lines=17> */
.L_x_5541:
        /* <DEDUP_REMOVED lines=11> */
.L_x_5540:
[-C--:B------:R-:W-:Y:S01]  /*4b20*/  FFMA.FTZ R40, R112, R115.reuse, R114 ;  /* 0x0000007370287223 */ /* 0x080fe20000010072 */
        /* <DEDUP_REMOVED lines=82> */
[----:B-----5:R-:W-:Y:S01]  /*5050*/  @P3 MOV R41, R49 ;  /* 0x0000003100293202 */ /* 0x020fe20000000f00 */
[----:B------:R-:W-:Y:S02]  /*5060*/  @P3 IMAD.MOV.U32 R50, RZ, RZ, R40 ;  /* 0x000000ffff323224 */ /* 0x000fe400078e0028 */
[----:B------:R-:W-:Y:S01]  /*5070*/  @P3 IMAD.MOV.U32 R40, RZ, RZ, R48 ;  /* 0x000000ffff283224 */ /* 0x000fe200078e0030 */
[----:B------:R-:W-:Y:S05]  /*5080*/  @P3 BRA `(.L_x_5543) ;  /* 0x0000006000003947 */ /* 0x000fea0003800000 */
[----:B------:R-:W-:Y:S01]  /*5090*/  ISETP.NE.AND P0, PT, R18, RZ, PT ;  /* 0x000000ff1200720c */ /* 0x000fe20003f05270 */
[----:B------:R-:W-:-:S02]  /*50a0*/  FMUL.FTZ R40, R42, R48 ;  /* 0x000000302a287220 */ /* 0x000fc40000410000 */
[----:B------:R-:W-:-:S10]  /*50b0*/  FFMA.FTZ R41, R42, R49, R47 ;  /* 0x000000312a297223 */ /* 0x000fd4000001002f */
[----:B------:R0:W-:Y:S01]  /*50c0*/  @!P0 STS.64 [0x2128], R48 ;  /* 0x00212830ff008388 */ /* 0x0001e20000000a00 */
[----:B------:R-:W-:Y:S02]  /*50d0*/  @!P0 MOV R50, R48 ;  /* 0x0000003000328202 */ /* 0x000fe40000000f00 */
[----:B------:R-:W-:Y:S02]  /*50e0*/  @!P0 MOV R51, R49 ;  /* 0x0000003100338202 */ /* 0x000fe40000000f00 */
.L_x_5543:
[----:B------:R-:W-:Y:S05]  /*50f0*/  BSYNC B0 ;  /* 0x0000000000007941 */ /* 0x000fea0003800000 */
.L_x_5542:
        /* <DEDUP_REMOVED lines=40> */
.L_x_5546:
        /* <DEDUP_REMOVED lines=11> */
[----:B-1----:R-:W-:Y:S01]  /*5430*/  IMAD.MOV.U32 R42, RZ, RZ, RZ ;  /* 0x000000ffff2a7224 */ /* 0x002fe200078e00ff */
        /* <DEDUP_REMOVED lines=20> */
.L_x_5547:
[----:B------:R1:W5:Y:S02]  /*5580*/  LDG.E R43, [R74.64] ;  /* 0x000000044a2b7981 */ /* 0x000364000c1e1900 */
.L_x_5548:
[----:B-----5:R-:W-:-:S05]  /*5590*/  IMAD.WIDE R42, R43, 0x4, R70 ;  /* 0x000000042b2a7825 */ /* 0x020fca00078e0246 */
[----:B------:R-:W2:Y:S01]  /*55a0*/  LDG.E R45, [R42.64] ;  /* 0x000000042a2d7981 */ /* 0x000ea2000c1e1900 */
        /* <DEDUP_REMOVED lines=12> */
.L_x_5545:
[----:B------:R-:W-:Y:S05]  /*5670*/  BSYNC B0 ;  /* 0x0000000000007941 */ /* 0x000fea0003800000 */
.L_x_5544:
        /* <DEDUP_REMOVED lines=20> */
.L_x_5539:
[----:B------:R-:W3:Y:S01]  /*57c0*/  S2R R40, SR_CTAID.Y ;  /* 0x0000000000287919 */ /* 0x000ee20000002600 */
[----:B------:R-:W-:Y:S01]  /*57d0*/  F2FP.BF16.PACK_AB R66, R66, R65 ;  /* 0x000000414242723e */ /* 0x000fe200000010ff */
[----:B------:R-:W-:Y:S01]  /*57e0*/  IMAD.MOV.U32 R26, RZ, RZ, R20 ;  /* 0x000000ffff1a7224 */ /* 0x000fe200078e0014 */
[----:B------:R-:W-:Y:S01]  /*57f0*/  F2FP.BF16.PACK_AB R65, R64, R63 ;  /* 0x0000003f4041723e */ /* 0x000fe200000010ff */
[----:B------:R-:W-:Y:S01]  /*5800*/  BAR.SYNC.DEFER_BLOCKING 0x0 ;  /* 0x0000000000007b1d */ /* 0x000fe20000010000 */
[----:B------:R-:W-:-:S02]  /*5810*/  F2FP.BF16.PACK_AB R31, R80, R79 ;  /* 0x0000004f501f723e */ /* 0x000fc400000010ff */
[----:B------:R-:W-:Y:S02]  /*5820*/  F2FP.BF16.PACK_AB R30, R78, R77 ;  /* 0x0000004d4e1e723e */ /* 0x000fe400000010ff */
[----:B------:R-:W-:Y:S01]  /*5830*/  F2FP.BF16.PACK_AB R29, R76, R69 ;  /* 0x000000454c1d723e */ /* 0x000fe200000010ff */
[----:B------:R-:W4:Y:S01]  /*5840*/  S2R R38, SR_CTAID.X ;  /* 0x0000000000267919 */ /* 0x000f220000002500 */
[----:B------:R-:W-:Y:S02]  /*5850*/  F2FP.BF16.PACK_AB R28, R60, R59 ;  /* 0x0000003b3c1c723e */ /* 0x000fe400000010ff */
[----:B------:R-:W-:Y:S02]  /*5860*/  F2FP.BF16.PACK_AB R67, R68, R67 ;  /* 0x000000434443723e */ /* 0x000fe400000010ff */
[----:B------:R-:W-:Y:S02]  /*5870*/  LEA R36, R18, R21, 0x1 ;  /* 0x0000001512247211 */ /* 0x000fe400078e08ff */
[----:B------:R-:W-:-:S02]  /*5880*/  F2FP.BF16.PACK_AB R64, R62, R61 ;  /* 0x0000003d3e40723e */ /* 0x000fc400000010ff */
[----:B------:R-:W-:Y:S02]  /*5890*/  SHF.R.S32.HI R27, RZ, 0x1f, R20 ;  /* 0x0000001fff1b7819 */ /* 0x000fe40000011414 */
[----:B------:R-:W-:Y:S02]  /*58a0*/  IADD3 R19, R19, 0x1, RZ ;  /* 0x0000000113137810 */ /* 0x000fe40007ffe0ff */
[C---:B------:R-:W-:Y:S02]  /*58b0*/  IADD3 R16, R24.reuse, R16, RZ ;  /* 0x0000001018107210 */ /* 0x040fe40007ffe0ff */
[----:B-123--:R-:W-:Y:S02]  /*58c0*/  SHF.R.S32.HI R41, RZ, 0x1f, R40 ;  /* 0x0000001fff297819 */ /* 0x00efe40000011428 */
[----:B------:R-:W1:Y:S01]  /*58d0*/  S2R R40, SR_CTAID.Y ;  /* 0x0000000000287919 */ /* 0x000e620000002600 */
[----:B------:R-:W-:-:S03]  /*58e0*/  IADD3 R20, R24, R20, RZ ;  /* 0x0000001418147210 */ /* 0x000fc60007ffe0ff */
[----:B------:R-:W-:Y:S01]  /*58f0*/  STS.128 [R36.X16], R28 ;  /* 0x0000001c24007388 */ /* 0x000fe2000000cc00 */
[----:B----4-:R-:W-:-:S03]  /*5900*/  SHF.R.S32.HI R37, RZ, 0x1f, R38 ;  /* 0x0000001fff257819 */ /* 0x010fc60000011426 */
[----:B------:R2:W-:Y:S01]  /*5910*/  STS.128 [R36.X16+0x10], R64 ;  /* 0x0000104024007388 */ /* 0x0005e2000000cc00 */
[----:B------:R-:W-:-:S06]  /*5920*/  NOP ;  /* 0x0000000000007918 */ /* 0x000fcc0000000000 */
[----:B------:R-:W3:Y:S01]  /*5930*/  LDS.128 R28, [R25.X16] ;  /* 0x00000000191c7984 */ /* 0x000ee2000000cc00 */
[----:B------:R-:W-:Y:S02]  /*5940*/  IMAD R37, R37, c[0x0][0x210], RZ ;  /* 0x0000840025257a24 */ /* 0x000fe400078e02ff */
[C---:B------:R-:W-:Y:S01]  /*5950*/  IMAD.WIDE.U32 R26, R38.reuse, c[0x0][0x210], R26 ;  /* 0x00008400261a7a25 */ /* 0x040fe200078e001a */
[----:B------:R-:W4:Y:S03]  /*5960*/  LDS.128 R32, [R25.X16+0x200] ;  /* 0x0002000019207984 */ /* 0x000f26000000cc00 */
[----:B------:R-:W-:Y:S02]  /*5970*/  IMAD R37, R38, c[0x0][0x214], R37 ;  /* 0x0000850026257a24 */ /* 0x000fe400078e0225 */
[----:B--2---:R-:W-:-:S03]  /*5980*/  IMAD R36, R41, c[0x0][0x218], RZ ;  /* 0x0000860029247a24 */ /* 0x004fc600078e02ff */
[----:B------:R-:W-:Y:S01]  /*5990*/  IADD3 R27, R27, R37, RZ ;  /* 0x000000251b1b7210 */ /* 0x000fe20007ffe0ff */
[----:B-1----:R-:W-:-:S04]  /*59a0*/  IMAD R37, R40, c[0x0][0x21c], R36 ;  /* 0x0000870028257a24 */ /* 0x002fc800078e0224 */
[----:B------:R-:W-:-:S05]  /*59b0*/  IMAD.WIDE.U32 R26, R40, c[0x0][0x218], R26 ;  /* 0x00008600281a7a25 */ /* 0x000fca00078e001a */
[----:B------:R-:W-:Y:S02]  /*59c0*/  IADD3 R27, R27, R37, RZ ;  /* 0x000000251b1b7210 */ /* 0x000fe40007ffe0ff */
[----:B------:R-:W-:-:S04]  /*59d0*/  LEA R36, P0, R26, c[0x0][0x288], 0x1 ;  /* 0x0000a2001a247a11 */ /* 0x000fc800078008ff */
[----:B------:R-:W-:Y:S02]  /*59e0*/  LEA.HI.X R27, R26, c[0x0][0x28c], R27, 0x1, P0 ;  /* 0x0000a3001a1b7a11 */ /* 0x000fe400000f0c1b */
[----:B------:R-:W-:-:S05]  /*59f0*/  IADD3 R26, P0, R36, R149, RZ ;  /* 0x00000095241a7210 */ /* 0x000fca0007f1e0ff */
[----:B------:R-:W-:Y:S01]  /*5a00*/  IMAD.X R27, R27, 0x1, R148, P0 ;  /* 0x000000011b1b7824 */ /* 0x000fe200000e0694 */
[----:B------:R-:W-:-:S04]  /*5a10*/  ISETP.GE.AND P0, PT, R19, R17, PT ;  /* 0x000000111300720c */ /* 0x000fc80003f06270 */
[----:B---3--:R-:W-:Y:S04]  /*5a20*/  STG.E.128 [R26.64], R28 ;  /* 0x0000001c1a007986 */ /* 0x008fe8000c101d04 */
[----:B----4-:R1:W-:Y:S02]  /*5a30*/  STG.E.128 [R26.64+0x200], R32 ;  /* 0x000200201a007986 */ /* 0x0103e4000c101d04 */
[----:B-1----:R-:W-:Y:S02]  /*5a40*/  MOV R26, R10 ;  /* 0x0000000a001a7202 */ /* 0x002fe40000000f00 */
[----:B------:R-:W-:Y:S01]  /*5a50*/  MOV R27, R12 ;  /* 0x0000000c001b7202 */ /* 0x000fe20000000f00 */
[----:B------:R-:W-:-:S04]  /*5a60*/  IMAD.MOV.U32 R12, RZ, RZ, R11 ;  /* 0x000000ffff0c7224 */ /* 0x000fc800078e000b */
[----:B------:R-:W-:-:S04]  /*5a70*/  IMAD.WIDE R10, R24, 0x2, R26 ;  /* 0x00000002180a7825 */ /* 0x000fc800078e021a */
[----:B------:R-:W-:-:S04]  /*5a80*/  IMAD.WIDE R36, R24, 0x2, R12 ;  /* 0x0000000218247825 */ /* 0x000fc800078e020c */
[----:B------:R-:W-:Y:S01]  /*5a90*/  IMAD.MOV.U32 R12, RZ, RZ, R11 ;  /* 0x000000ffff0c7224 */ /* 0x000fe200078e000b */
[----:B------:R-:W-:Y:S02]  /*5aa0*/  MOV R11, R36 ;  /* 0x00000024000b7202 */ /* 0x000fe40000000f00 */
[----:B------:R-:W-:Y:S01]  /*5ab0*/  MOV R13, R37 ;  /* 0x00000025000d7202 */ /* 0x000fe20000000f00 */
[----:B------:R-:W-:Y:S01]  /*5ac0*/  @P0 CALL.REL.NOINC `(.L_x_5550) ;  /* 0x0000001000000944 */ /* 0x000fe20003c00000 */
[----:B------:R-:W-:Y:S05]  /*5ad0*/  BRA `(.L_x_5551) ;  /* 0xffffb72000007947 */ /* 0x000fea000383ffff */
.L_x_5550:
[----:B------:R-:W-:Y:S05]  /*5ae0*/  EXIT ;  /* 0x000000000000794d */ /* 0x000fea0003800000 */
.L_x_5552:
        /* <DEDUP_REMOVED lines=9> */
.L_x_8934:


//--------------------- .text._Z25selective_scan_fwd_kernelI32Selective_Scan_fwd_kernel_traitsILi128ELi16ELi1ELb1ELb1ELb1ELb0ELb1EN3c108BFloat16EffEEv13SSMParamsBase --------------------------
	.section	.text._Z25selective_scan_fwd_kernelI32Selective_Scan_fwd_kernel_traitsILi128ELi16ELi1ELb1ELb1ELb1ELb0ELb1EN3c108BFloat16EffEEv13SSMParamsBase,"ax",@progbits
	.sectioninfo	@"SHI_REGISTERS=168"
	.align	128
        .global         _Z25selective_scan_fwd_kernelI32Selective_Scan_fwd_kernel_traitsILi128ELi16ELi1ELb1ELb1ELb1ELb0ELb1EN3c108BFloat16EffEEv13SSMParamsBase
        .type           _Z25selective_scan_fwd_kernelI32Selective_Scan_fwd_kernel_traitsILi128ELi16ELi1ELb1ELb1ELb1ELb0ELb1EN3c108BFloat16EffEEv13SSMParamsBase,@function
        .size           _Z25selective_scan_fwd_kernelI32Selective_Scan_fwd_kernel_traitsILi128ELi16ELi1ELb1ELb1ELb1ELb0ELb1EN3c108BFloat16EffEEv13SSMParamsBase,(.L_x_8935 - _Z25selective_scan_fwd_kernelI32Selective_Scan_fwd_kernel_traitsILi128ELi16ELi1ELb1ELb1ELb1ELb0ELb1EN3c108BFloat16EffEEv13SSMParamsBase)
        .other          _Z25selective_scan_fwd_kernelI32Selective_Scan_fwd_kernel_traitsILi128ELi16ELi1ELb1ELb1ELb1ELb0ELb1EN3c108BFloat16EffEEv13SSMParamsBase,@"STO_CUDA_ENTRY STV_DEFAULT"
_Z25selective_scan_fwd_kernelI32Selective_Scan_fwd_kernel_traitsILi128ELi16ELi1ELb1ELb1ELb1ELb0ELb1EN3c108BFloat16EffEEv13SSMParamsBase:
.text._Z25selective_scan_fwd_kernelI32Selective_Scan_fwd_kernel_traitsILi128ELi16ELi1ELb1ELb1ELb1ELb0ELb1EN3c108BFloat16EffEEv13SSMParamsBase:
        /* <DEDUP_REMOVED lines=36> */
.L_x_5553:
        /* <DEDUP_REMOVED lines=28> */
.L_x_5554:
        /* <DEDUP_REMOVED lines=11> */
.L_x_5555:
        /* <DEDUP_REMOVED lines=179> */
.L_x_5556:
        /* <DEDUP_REMOVED lines=18> */
.L_x_5557:
[----:B------:R-:W-:-:S13]  /*1100*/  ISETP.GE.AND P0, PT, R70, 0x1, PT ;  /* 0x000000014600780c */ /* 0x000fda0003f06270 */
[----:B------:R-:W-:Y:S05]  /*1110*/  @!P0 EXIT ;  /* 0x000000000000894d */ /* 0x000fea0003800000 */
[----:B------:R-:W0:Y:S01]  /*1120*/  S2R R69, SR_LANEID ;  /* 0x0000000000457919 */ /* 0x000e220000000000 */
[C---:B------:R-:W-:Y:S01]  /*1130*/  LEA R80, P0, R0.reuse, R81, 0x2 ;  /* 0x0000005100507211 */ /* 0x040fe200078010ff */
[----:B------:R-:W-:Y:S02]  /*1140*/  IMAD.MOV.U32 R68, RZ, RZ, RZ ;  /* 0x000000ffff447224 */ /* 0x000fe400078e00ff */
[----:B------:R-:W-:Y:S01]  /*1150*/  IMAD.MOV.U32 R151, RZ, RZ, RZ ;  /* 0x000000ffff977224 */ /* 0x000fe200078e00ff */
[----:B------:R-:W-:Y:S02]  /*1160*/  LEA.HI.X R81, R0, R8, R3, 0x2, P0 ;  /* 0x0000000800517211 */ /* 0x000fe400000f1403 */
.L_x_5604:
        /* <DEDUP_REMOVED lines=330> */
.L_x_5559:
[----:B---34-:R-:W-:Y:S05]  /*2610*/  BSYNC B0 ;  /* 0x0000000000007941 */ /* 0x018fea0003800000 */
.L_x_5558:
        /* <DEDUP_REMOVED lines=37> */
.L_x_5561:
[----:B------:R-:W-:Y:S05]  /*2870*/  BSYNC B0 ;  /* 0x0000000000007941 */ /* 0x000fea0003800000 */
.L_x_5560:
        /* <DEDUP_REMOVED lines=37> */
.L_x_5563:
[----:B------:R-:W-:Y:S05]  /*2ad0*/  BSYNC B0 ;  /* 0x0000000000007941 */ /* 0x000fea0003800000 */
.L_x_5562:
        /* <DEDUP_REMOVED lines=37> */
.L_x_5565:
[----:B------:R-:W-:Y:S05]  /*2d30*/  BSYNC B0 ;  /* 0x0000000000007941 */ /* 0x000fea0003800000 */
.L_x_5564:
        /* <DEDUP_REMOVED lines=37> */
.L_x_5567:
[----:B------:R-:W-:Y:S05]  /*2f90*/  BSYNC B0 ;  /* 0x0000000000007941 */ /* 0x000fea0003800000 */
.L_x_5566:
        /* <DEDUP_REMOVED lines=37> */
.L_x_5569:
[----:B------:R-:W-:Y:S05]  /*31f0*/  BSYNC B0 ;  /* 0x0000000000007941 */ /* 0x000fea0003800000 */
.L_x_5568:
        /* <DEDUP_REMOVED lines=37> */
.L_x_5571:
[----:B------:R-:W-:Y:S05]  /*3450*/  BSYNC B0 ;  /* 0x0000000000007941 */ /* 0x000fea0003800000 */
.L_x_5570:
        /* <DEDUP_REMOVED lines=37> */
.L_x_5573:
[----:B------:R-:W-:Y:S05]  /*36b0*/  BSYNC B0 ;  /* 0x0000000000007941 */ /* 0x000fea0003800000 */
.L_x_5572:
        /* <DEDUP_REMOVED lines=37> */
.L_x_5575:
[----:B------:R-:W-:Y:S05]  /*3910*/  BSYNC B0 ;  /* 0x0000000000007941 */ /* 0x000fea0003800000 */
.L_x_5574:
        /* <DEDUP_REMOVED lines=37> */
.L_x_5577:
[----:B------:R-:W-:Y:S05]  /*3b70*/  BSYNC B0 ;  /* 0x0000000000007941 */ /* 0x000fea0003800000 */
.L_x_5576:
        /* <DEDUP_REMOVED lines=38> */
.L_x_5579:
[----:B------:R-:W-:Y:S05]  /*3de0*/  BSYNC B0 ;  /* 0x0000000000007941 */ /* 0x000fea0003800000 */
.L_x_5578:
        /* <DEDUP_REMOVED lines=40> */
.L_x_5581:
[----:B------:R-:W-:Y:S05]  /*4070*/  BSYNC B0 ;  /* 0x0000000000007941 */ /* 0x000fea0003800000 */
.L_x_5580:
        /* <DEDUP_REMOVED lines=42> */
.L_x_5583:
[----:B------:R-:W-:Y:S05]  /*4320*/  BSYNC B0 ;  /* 0x0000000000007941 */ /* 0x000fea0003800000 */
.L_x_5582:
        /* <DEDUP_REMOVED lines=43> */
.L_x_5585:
[----:B------:R-:W-:Y:S05]  /*45e0*/  BSYNC B0 ;  /* 0x0000000000007941 */ /* 0x000fea0003800000 */
.L_x_5584:
        /* <DEDUP_REMOVED lines=43> */
.L_x_5587:
[----:B------:R-:W-:Y:S05]  /*48a0*/  BSYNC B0 ;  /* 0x0000000000007941 */ /* 0x000fea0003800000 */
.L_x_5586:
        /* <DEDUP_REMOVED lines=43> */
.L_x_5589:
[----:B------:R-:W-:Y:S05]  /*4b60*/  BSYNC B0 ;  /* 0x0000000000007941 */ /* 0x000fea0003800000 */
.L_x_5588:
        /* <DEDUP_REMOVED lines=30> */
.L_x_5600:
        /* <DEDUP_REMOVED lines=387> */
.L_x_5592:
        /* <DEDUP_REMOVED lines=13> */
.L_x_5591:
        /* <DEDUP_REMOVED lines=91> */
.L_x_5594:
[----:B------:R-:W-:Y:S05]  /*6c00*/  BSYNC B0 ;  /* 0x0000000000007941 */ /* 0x000fea0003800000 */
.L_x_5593:
        /* <DEDUP_REMOVED lines=44> */
.L_x_5597:
        /* <DEDUP_REMOVED lines=32> */
.L_x_5598:
[----:B------:R0:W5:Y:S02]  /*70d0*/  LDG.E R41, [R80.64] ;  /* 0x0000000450297981 */ /* 0x000164000c1e1900 */
.L_x_5599:
        /* <DEDUP_REMOVED lines=16> */
.L_x_5596:
[----:B------:R-:W-:Y:S05]  /*71e0*/  BSYNC B0 ;  /* 0x0000000000007941 */ /* 0x000fea0003800000 */
.L_x_5595:
        /* <DEDUP_REMOVED lines=20> */
.L_x_5590:
        /* <DEDUP_REMOVED lines=78> */
.L_x_5602:
[----:B0-----:R-:W-:Y:S05]  /*7810*/  BSYNC B0 ;  /* 0x0000000000007941 */ /* 0x001fea0003800000 */
.L_x_5601:
        /* <DEDUP_REMOVED lines=72> */
.L_x_5603:
[----:B------:R-:W-:Y:S05]  /*7ca0*/  EXIT ;  /* 0x000000000000794d */ /* 0x000fea0003800000 */
.L_x_5605:
        /* <DEDUP_REMOVED lines=13> */
.L_x_8935:


//--------------------- .text._Z25selective_scan_fwd_kernelI32Selective_Scan_fwd_kernel_traitsILi128ELi16ELi1ELb1ELb1ELb1ELb1ELb0EN3c108BFloat16EffEEv13SSMParamsBase --------------------------
	.section	.text._Z25selective_scan_fwd_kernelI32Selective_Scan_fwd_kernel_traitsILi128ELi16ELi1ELb1ELb1ELb1ELb1ELb0EN3c108BFloat16EffEEv13SSMParamsBase,"ax",@progbits
	.sectioninfo	@"SHI_REGISTERS=168"
	.align	128
        .global         _Z25selective_scan_fwd_kernelI32Selective_Scan_fwd_kernel_traitsILi128ELi16ELi1ELb1ELb1ELb1ELb1ELb0EN3c108BFloat16EffEEv13SSMParamsBase
        .type           _Z25selective_scan_fwd_kernelI32Selective_Scan_fwd_kernel_traitsILi128ELi16ELi1ELb1ELb1ELb1ELb1ELb0EN3c108BFloat16EffEEv13SSMParamsBase,@function
        .size           _Z25selective_scan_fwd_kernelI32Selective_Scan_fwd_kernel_traitsILi128ELi16ELi1ELb1ELb1ELb1ELb1ELb0EN3c108BFloat16EffEEv13SSMParamsBase,(.L_x_8936 - _Z25selective_scan_fwd_kernelI32Selective_Scan_fwd_kernel_traitsILi128ELi16ELi1ELb1ELb1ELb1ELb1ELb0EN3c108BFloat16EffEEv13SSMParamsBase)
        .other          _Z25selective_scan_fwd_kernelI32Selective_Scan_fwd_kernel_traitsILi128ELi16ELi1ELb1ELb1ELb1ELb1ELb0EN3c108BFloat16EffEEv13SSMParamsBase,@"STO_CUDA_ENTRY STV_DEFAULT"
_Z25selective_scan_fwd_kernelI32Selective_Scan_fwd_kernel_traitsILi128ELi16ELi1ELb1ELb1ELb1ELb1ELb0EN3c108BFloat16EffEEv13SSMParamsBase:
.text._Z25selective_scan_fwd_kernelI32Selective_Scan_fwd_kernel_traitsILi128ELi16ELi1ELb1ELb1ELb1ELb1ELb0EN3c108BFloat16EffEEv13SSMParamsBase:
        /* <DEDUP_REMOVED lines=12> */
[----:B------:R-:W-:Y:S01]  /*00c0*/  ISETP.NE.AND.EX P0, PT, R10, RZ, PT, P0 ;  /* 0x000000ff0a00720c */ /* 0x000fe20003f05300 */
[----:B0-----:R-:W-:Y:S01]  /*00d0*/  IMAD.MOV.U32 R6, RZ, RZ, R19 ;  /* 0x000000ffff067224 */ /* 0x001fe200078e0013 */
[----:B------:R-:W-:-:S02]  /*00e0*/  @P1 MOV R13, c[0x0][0x2b0] ;  /* 0x0000ac00000d1a02 */ /* 0x000fc40000000f00 */
        /* <DEDUP_REMOVED lines=20> */
.L_x_5606:
        /* <DEDUP_REMOVED lines=27> */
.L_x_5607:
        /* <DEDUP_REMOVED lines=11> */
.L_x_5608:
        /* <DEDUP_REMOVED lines=25> */
[----:B------:R-:W-:-:S02]  /*0620*/  PRMT R7, RZ, 0x7610, R7 ;  /* 0x00007610ff077816 */ /* 0x000fc40000000007 */
[----:B------:R-:W-:Y:S02]  /*0630*/  ISETP.EQ.OR.EX P4, PT, R10, RZ, !P6, P4 ;  /* 0x000000ff0a00720c */ /* 0x000fe40007782740 */
[----:B------:R-:W-:Y:S02]  /*0640*/  ISETP.NE.AND.EX P5, PT, RZ, c[0x0][0x284], PT, P5 ;  /* 0x0000a100ff007a0c */ /* 0x000fe40003fa5350 */
[----:B------:R1:W5:Y:S01]  /*0650*/  @P1 LDG.E.U8 R7, [R8.64] ;  /* 0x0000000408071981 */ /* 0x000362000c1e1100 */
[C---:B------:R-:W-:Y:S01]  /*0660*/  @P3 LEA R12, P1, R30.reuse, c[0x0][0x268], 0x2 ;  /* 0x00009a001e0c3a11 */ /* 0x040fe200078210ff */
[----:B------:R-:W-:Y:S02]  /*0670*/  CS2R R16, SRZ ;  /* 0x0000000000107805 */ /* 0x000fe4000001ff00 */
[----:B------:R-:W-:Y:S02]  /*0680*/  @P2 MOV R16, c[0x0][0x2c0] ;  /* 0x0000b00000102a02 */ /* 0x000fe40000000f00 */
[----:B------:R-:W-:Y:S01]  /*0690*/  @P3 LEA.HI.X R13, R30, c[0x0][0x26c], R31, 0x2, P1 ;  /* 0x00009b001e0d3a11 */ /* 0x000fe200008f141f */
[----:B0-----:R-:W0:Y:S01]  /*06a0*/  MUFU.RCP R18, R18 ;  /* 0x0000001200127308 */ /* 0x001e220000001000 */
[----:B-1----:R-:W-:-:S03]  /*06b0*/  CS2R R8, SRZ ;  /* 0x0000000000087805 */ /* 0x002fc6000001ff00 */
[----:B------:R-:W-:-:S03]  /*06c0*/  @P5 LEA R14, P1, R30, c[0x0][0x280], 0x2 ;  /* 0x0000a0001e0e5a11 */ /* 0x000fc600078210ff */
        /* <DEDUP_REMOVED lines=14> */
[----:B0-----:R-:W-:Y:S01]  /*07b0*/  HFMA2.MMA R10, -RZ, RZ, 0, 0 ;  /* 0x00000000ff0a7435 */ /* 0x001fe200000001ff */
[----:B----4-:R-:W-:-:S04]  /*07c0*/  IMAD.MOV R21, RZ, RZ, -R11 ;  /* 0x000000ffff157224 */ /* 0x010fc800078e0a0b */
[----:B------:R-:W-:-:S05]  /*07d0*/  IMAD R13, R21, R22, RZ ;  /* 0x00000016150d7224 */ /* 0x000fca00078e02ff */
        /* <DEDUP_REMOVED lines=10> */
[C---:B------:R-:W-:Y:S02]  /*0880*/  IMAD R22, R20.reuse, c[0x0][0x1a0], RZ ;  /* 0x0000680014167a24 */ /* 0x040fe400078e02ff */
[----:B------:R-:W-:Y:S02]  /*0890*/  IMAD R18, R20, c[0x0][0x1e0], RZ ;  /* 0x0000780014127a24 */ /* 0x000fe400078e02ff */
[----:B-1----:R-:W-:-:S04]  /*08a0*/  IMAD.WIDE.U32 R14, R19, c[0x0][0x1a0], RZ ;  /* 0x00006800130e7a25 */ /* 0x002fc800078e00ff */
[----:B------:R-:W-:Y:S01]  /*08b0*/  @P1 IADD3 R21, R21, 0x1, RZ ;  /* 0x0000000115151810 */ /* 0x000fe20007ffe0ff */
[C---:B------:R-:W-:Y:S02]  /*08c0*/  IMAD R25, R19.reuse, c[0x0][0x1a4], R22 ;  /* 0x0000690013197a24 */ /* 0x040fe400078e0216 */
[----:B------:R-:W-:Y:S01]  /*08d0*/  IMAD.WIDE.U32 R10, R19, c[0x0][0x1e0], RZ ;  /* 0x00007800130a7a25 */ /* 0x000fe200078e00ff */
[----:B------:R-:W-:-:S03]  /*08e0*/  @!P4 IADD3 R21, -R21, RZ, RZ ;  /* 0x000000ff1515c210 */ /* 0x000fc60007ffe1ff */
[C---:B------:R-:W-:Y:S02]  /*08f0*/  IMAD R24, R20.reuse, c[0x0][0x1c0], RZ ;  /* 0x0000700014187a24 */ /* 0x040fe400078e02ff */
[----:B------:R-:W-:Y:S02]  /*0900*/  IMAD R22, R20, c[0x0][0x1f0], RZ ;  /* 0x00007c0014167a24 */ /* 0x000fe400078e02ff */
[----:B------:R-:W-:Y:S01]  /*0910*/  IMAD R23, R19, c[0x0][0x1e4], R18 ;  /* 0x0000790013177a24 */ /* 0x000fe200078e0212 */
[----:B------:R-:W-:Y:S01]  /*0920*/  @!P2 LOP3.LUT R21, RZ, c[0x0][0x174], RZ, 0x33, !PT ;  /* 0x00005d00ff15aa12 */ /* 0x000fe200078e33ff */
[----:B------:R-:W-:Y:S02]  /*0930*/  IMAD.IADD R15, R15, 0x1, R25 ;  /* 0x000000010f0f7824 */ /* 0x000fe400078e0219 */
[----:B---3--:R-:W-:Y:S01]  /*0940*/  IMAD.WIDE.U32 R16, R19, c[0x0][0x1c0], RZ ;  /* 0x0000700013107a25 */ /* 0x008fe200078e00ff */
[----:B------:R-:W-:-:S03]  /*0950*/  IADD3 R11, R11, R23, RZ ;  /* 0x000000170b0b7210 */ /* 0x000fc60007ffe0ff */
[----:B------:R-:W-:Y:S01]  /*0960*/  IMAD.WIDE.U32 R12, R19, c[0x0][0x1f0], RZ ;  /* 0x00007c00130c7a25 */ /* 0x000fe200078e00ff */
[----:B------:R-:W-:-:S03]  /*0970*/  SHF.R.S32.HI R18, RZ, 0x1f, R21 ;  /* 0x0000001fff127819 */ /* 0x000fc60000011415 */
[C---:B------:R-:W-:Y:S02]  /*0980*/  IMAD R29, R19.reuse, c[0x0][0x1c4], R24 ;  /* 0x00007100131d7a24 */ /* 0x040fe400078e0218 */
[----:B------:R-:W-:Y:S02]  /*0990*/  IMAD R25, R19, c[0x0][0x1f4], R22 ;  /* 0x00007d0013197a24 */ /* 0x000fe400078e0216 */
[----:B------:R-:W-:Y:S01]  /*09a0*/  IMAD.WIDE.U32 R144, R30, c[0x0][0x1e8], R10 ;  /* 0x00007a001e907a25 */ /* 0x000fe200078e000a */
[----:B------:R-:W-:-:S03]  /*09b0*/  IADD3 R17, R17, R29, RZ ;  /* 0x0000001d11117210 */ /* 0x000fc60007ffe0ff */
[----:B------:R-:W-:Y:S02]  /*09c0*/  IMAD.IADD R13, R13, 0x1, R25 ;  /* 0x000000010d0d7824 */ /* 0x000fe400078e0219 */
[----:B------:R-:W-:Y:S02]  /*09d0*/  IMAD R10, R18, c[0x0][0x1b8], RZ ;  /* 0x00006e00120a7a24 */ /* 0x000fe400078e02ff */
[----:B------:R-:W-:-:S04]  /*09e0*/  IMAD.WIDE.U32 R146, R30, c[0x0][0x1f8], R12 ;  /* 0x00007e001e927a25 */ /* 0x000fc800078e000c */
[----:B------:R-:W-:-:S04]  /*09f0*/  IMAD.WIDE.U32 R12, R21, c[0x0][0x1b8], R14 ;  /* 0x00006e00150c7a25 */ /* 0x000fc800078e000e */
[----:B------:R-:W-:-:S04]  /*0a00*/  IMAD.WIDE.U32 R14, R21, c[0x0][0x1d8], R16 ;  /* 0x00007600150e7a25 */ /* 0x000fc800078e0010 */
[----:B------:R-:W-:Y:S02]  /*0a10*/  IMAD R24, R31, c[0x0][0x1f8], RZ ;  /* 0x00007e001f187a24 */ /* 0x000fe400078e02ff */
[----:B------:R-:W-:Y:S02]  /*0a20*/  IMAD R17, R21, c[0x0][0x1bc], R10 ;  /* 0x00006f0015117a24 */ /* 0x000fe400078e020a */
[----:B------:R-:W-:Y:S01]  /*0a30*/  IMAD R22, R31, c[0x0][0x1e8], RZ ;  /* 0x00007a001f167a24 */ /* 0x000fe200078e02ff */
[----:B------:R-:W-:Y:S01]  /*0a40*/  LEA R10, P3, R12, c[0x0][0x258], 0x1 ;  /* 0x000096000c0a7a11 */ /* 0x000fe200078608ff */
[----:B------:R-:W-:Y:S01]  /*0a50*/  IMAD R25, R30, c[0x0][0x1fc], R24 ;  /* 0x00007f001e197a24 */ /* 0x000fe200078e0218 */
[----:B------:R-:W-:Y:S01]  /*0a60*/  IADD3 R17, R13, R17, RZ ;  /* 0x000000110d117210 */ /* 0x000fe20007ffe0ff */
[----:B------:R-:W-:Y:S02]  /*0a70*/  IMAD R18, R18, c[0x0][0x1d8], RZ ;  /* 0x0000760012127a24 */ /* 0x000fe400078e02ff */
[----:B------:R-:W-:Y:S01]  /*0a80*/  IMAD R23, R30, c[0x0][0x1ec], R22 ;  /* 0x00007b001e177a24 */ /* 0x000fe200078e0216 */
[----:B------:R-:W-:Y:S01]  /*0a90*/  LEA.HI.X R12, R12, c[0x0][0x25c], R17, 0x1, P3 ;  /* 0x000097000c0c7a11 */ /* 0x000fe200018f0c11 */
[----:B------:R-:W-:Y:S01]  /*0aa0*/  IMAD R29, R21, c[0x0][0x1dc], R18 ;  /* 0x00007700151d7a24 */ /* 0x000fe200078e0212 */
[----:B------:R-:W-:-:S02]  /*0ab0*/  IADD3 R21, R147, R25, RZ ;  /* 0x0000001993157210 */ /* 0x000fc40007ffe0ff */
[----:B------:R-:W-:Y:S02]  /*0ac0*/  IADD3 R23, R145, R23, RZ ;  /* 0x0000001791177210 */ /* 0x000fe40007ffe0ff */
[----:B------:R-:W-:Y:S02]  /*0ad0*/  LEA R147, P2, R146, c[0x0][0x278], 0x1 ;  /* 0x00009e0092937a11 */ /* 0x000fe400078408ff */
[----:B------:R-:W-:Y:S02]  /*0ae0*/  ISETP.NE.U32.AND P3, PT, RZ, c[0x0][0x2d8], PT ;  /* 0x0000b600ff007a0c */ /* 0x000fe40003f65070 */
[----:B------:R-:W-:Y:S02]  /*0af0*/  LEA R145, P1, R144, c[0x0][0x270], 0x1 ;  /* 0x00009c0090917a11 */ /* 0x000fe400078208ff */
[----:B------:R-:W-:Y:S02]  /*0b00*/  LEA.HI.X R146, R146, c[0x0][0x27c], R21, 0x1, P2 ;  /* 0x00009f0092927a11 */ /* 0x000fe400010f0c15 */
[----:B------:R-:W-:-:S02]  /*0b10*/  ISETP.NE.AND.EX P3, PT, RZ, c[0x0][0x2dc], PT, P3 ;  /* 0x0000b700ff007a0c */ /* 0x000fc40003f65330 */
[----:B------:R-:W-:Y:S02]  /*0b20*/  LEA.HI.X R144, R144, c[0x0][0x274], R23, 0x1, P1 ;  /* 0x00009d0090907a11 */ /* 0x000fe400008f0c17 */
[----:B------:R-:W-:Y:S02]  /*0b30*/  ISETP.NE.U32.AND P2, PT, RZ, c[0x0][0x2c8], PT ;  /* 0x0000b200ff007a0c */ /* 0x000fe40003f45070 */
[----:B------:R-:W-:Y:S02]  /*0b40*/  ISETP.NE.U32.AND P1, PT, RZ, c[0x0][0x2e0], PT ;  /* 0x0000b800ff007a0c */ /* 0x000fe40003f25070 */
[----:B------:R-:W-:Y:S01]  /*0b50*/  ISETP.NE.AND.EX P2, PT, RZ, c[0x0][0x2cc], PT, P2 ;  /* 0x0000b300ff007a0c */ /* 0x000fe20003f45320 */
[----:B------:R-:W-:Y:S01]  /*0b60*/  HFMA2.MMA R28, -RZ, RZ, 0, 0 ;  /* 0x00000000ff1c7435 */ /* 0x000fe200000001ff */
[----:B------:R-:W-:Y:S01]  /*0b70*/  ISETP.NE.AND.EX P1, PT, RZ, c[0x0][0x2e4], PT, P1 ;  /* 0x0000b900ff007a0c */ /* 0x000fe20003f25310 */
[----:B------:R-:W-:Y:S01]  /*0b80*/  HFMA2.MMA R60, -RZ, RZ, 0, 0 ;  /* 0x00000000ff3c7435 */ /* 0x000fe200000001ff */
[----:B------:R-:W-:-:S03]  /*0b90*/  MOV R165, RZ ;  /* 0x000000ff00a57202 */ /* 0x000fc60000000f00 */
[----:B------:R-:W-:Y:S01]  /*0ba0*/  @P3 MOV R28, c[0x0][0x2dc] ;  /* 0x0000b700001c3a02 */ /* 0x000fe20000000f00 */
[----:B------:R-:W-:Y:S01]  /*0bb0*/  IMAD.IADD R13, R15, 0x1, R29 ;  /* 0x000000010f0d7824 */ /* 0x000fe200078e021d */
[----:B------:R-:W-:Y:S02]  /*0bc0*/  @P3 MOV R165, c[0x0][0x2d8] ;  /* 0x0000b60000a53a02 */ /* 0x000fe40000000f00 */
[----:B------:R-:W-:Y:S01]  /*0bd0*/  LEA R11, P4, R14, c[0x0][0x260], 0x1 ;  /* 0x000098000e0b7a11 */ /* 0x000fe200078808ff */
[----:B------:R0:W-:Y:S01]  /*0be0*/  STL [R1], R28 ;  /* 0x0000001c01007387 */ /* 0x0001e20000100800 */
        /* <DEDUP_REMOVED lines=49> */
[----:B------:R-:W-:Y:S01]  /*0f00*/  MOV R17, R16 ;  /* 0x0000001000117202 */ /* 0x000fe20000000f00 */
[----:B------:R-:W-:-:S03]  /*0f10*/  IMAD.MOV.U32 R16, RZ, RZ, RZ ;  /* 0x000000ffff107224 */ /* 0x000fc600078e00ff */
[----:B------:R-:W-:Y:S02]  /*0f20*/  @!P2 IADD3 R17, -R17, RZ, RZ ;  /* 0x000000ff1111a210 */ /* 0x000fe40007ffe1ff */
[----:B------:R-:W-:Y:S01]  /*0f30*/  @!P1 LOP3.LUT R17, RZ, R14, RZ, 0x33, !PT ;  /* 0x0000000eff119212 */ /* 0x000fe200078e33ff */
[----:B------:R-:W-:Y:S05]  /*0f40*/  BRA `(.L_x_5610) ;  /* 0x0000012000007947 */ /* 0x000fea0003800000 */
.L_x_5609:
        /* <DEDUP_REMOVED lines=18> */
.L_x_5610:
        /* <DEDUP_REMOVED lines=25> */
.L_x_5655:
[----:B------:R-:W2:Y:S01]  /*1200*/  LDL R24, [R1] ;  /* 0x0000000001187983 */ /* 0x000ea20000100800 */
[----:B------:R-:W-:-:S04]  /*1210*/  ISETP.NE.U32.AND P0, PT, R165, RZ, PT ;  /* 0x000000ffa500720c */ /* 0x000fc80003f05070 */
[----:B--2---:R-:W-:-:S13]  /*1220*/  ISETP.NE.AND.EX P0, PT, R24, RZ, PT, P0 ;  /* 0x000000ff1800720c */ /* 0x004fda0003f05300 */
        /* <DEDUP_REMOVED lines=16> */
[-C--:B------:R-:W-:Y:S02]  /*1330*/  IADD3 R25, R21, R18.reuse, RZ ;  /* 0x0000001215197210 */ /* 0x080fe40007ffe0ff */
[----:B------:R-:W-:Y:S02]  /*1340*/  IADD3 R44, P0, R147, R149, RZ ;  /* 0x00000095932c7210 */ /* 0x000fe40007f1e0ff */
[----:B------:R-:W-:Y:S02]  /*1350*/  IADD3 R58, R25, R18, RZ ;  /* 0x00000012193a7210 */ /* 0x000fe40007ffe0ff */
[----:B------:R-:W-:Y:S01]  /*1360*/  IADD3.X R45, R146, R148, RZ, P0, !PT ;  /* 0x00000094922d7210 */ /* 0x000fe200007fe4ff */
[----:B--2---:R0:W-:Y:S04]  /*1370*/  STS.128 [R25.X16], R28 ;  /* 0x0000001c19007388 */ /* 0x0041e8000000cc00 */
[----:B---3--:R-:W-:Y:S01]  /*1380*/  STS.128 [R25.X16+0x200], R32 ;  /* 0x0002002019007388 */ /* 0x008fe2000000cc00 */
[----:B------:R-:W-:-:S06]  /*1390*/  NOP ;  /* 0x0000000000007918 */ /* 0x000fcc0000000000 */
[----:B------:R-:W-:Y:S04]  /*13a0*/  LDS.128 R36, [R58.X16] ;  /* 0x000000003a247984 */ /* 0x000fe8000000cc00 */
[----:B------:R-:W-:Y:S04]  /*13b0*/  LDS.128 R32, [R58.X16+0x10] ;  /* 0x000010003a207984 */ /* 0x000fe8000000cc00 */
[----:B------:R-:W-:Y:S06]  /*13c0*/  BAR.SYNC.DEFER_BLOCKING 0x0 ;  /* 0x0000000000007b1d */ /* 0x000fec0000010000 */
[----:B0-----:R-:W2:Y:S04]  /*13d0*/  LDG.E.128 R28, [R44.64] ;  /* 0x000000042c1c7981 */ /* 0x001ea8000c1e1d00 */
[----:B------:R-:W3:Y:S01]  /*13e0*/  LDG.E.128 R40, [R44.64+0x200] ;  /* 0x000200042c287981 */ /* 0x000ee2000c1e1d00 */
        /* <DEDUP_REMOVED lines=14> */
[----:B------:R-:W-:Y:S01]  /*14d0*/  FADD.FTZ R66, R40, R9 ;  /* 0x0000000928427221 */ /* 0x000fe20000010000 */
[----:B------:R-:W-:Y:S01]  /*14e0*/  PRMT R68, RZ, 0x7610, R41 ;  /* 0x00007610ff447816 */ /* 0x000fe20000000029 */
[--C-:B------:R-:W-:Y:S01]  /*14f0*/  FADD.FTZ R69, R46, R9.reuse ;  /* 0x000000092e457221 */ /* 0x100fe20000010000 */
[----:B------:R-:W-:Y:S01]  /*1500*/  FSETP.GTU.FTZ.AND P4, PT, R59, 20, PT ;  /* 0x41a000003b00780b */ /* 0x000fe20003f9c000 */
[--C-:B------:R-:W-:Y:S01]  /*1510*/  FADD.FTZ R67, R44, R9.reuse ;  /* 0x000000092c437221 */ /* 0x100fe20000010000 */
        /* <DEDUP_REMOVED lines=44> */
.L_x_5612:
[----:B-12---:R-:W-:Y:S05]  /*17e0*/  BSYNC B0 ;  /* 0x0000000000007941 */ /* 0x006fea0003800000 */
.L_x_5611:
[----:B------:R-:W-:Y:S01]  /*17f0*/  PRMT R72, RZ, 0x7610, R43 ;  /* 0x00007610ff487816 */ /* 0x000fe2000000002b */
        /* <DEDUP_REMOVED lines=35> */
.L_x_5614:
[----:B------:R-:W-:Y:S05]  /*1a30*/  BSYNC B0 ;  /* 0x0000000000007941 */ /* 0x000fea0003800000 */
.L_x_5613:
        /* <DEDUP_REMOVED lines=38> */
.L_x_5616:
[----:B------:R-:W-:Y:S05]  /*1ca0*/  BSYNC B0 ;  /* 0x0000000000007941 */ /* 0x000fea0003800000 */
.L_x_5615:
        /* <DEDUP_REMOVED lines=36> */
.L_x_5618:
[----:B------:R-:W-:Y:S05]  /*1ef0*/  BSYNC B0 ;  /* 0x0000000000007941 */ /* 0x000fea0003800000 */
.L_x_5617:
        /* <DEDUP_REMOVED lines=38> */
.L_x_5620:
[----:B------:R-:W-:Y:S05]  /*2160*/  BSYNC B0 ;  /* 0x0000000000007941 */ /* 0x000fea0003800000 */
.L_x_5619:
        /* <DEDUP_REMOVED lines=36> */
.L_x_5622:
[----:B------:R-:W-:Y:S05]  /*23b0*/  BSYNC B0 ;  /* 0x0000000000007941 */ /* 0x000fea0003800000 */
.L_x_5621:
        /* <DEDUP_REMOVED lines=41> */
.L_x_5624:
[----:B------:R-:W-:Y:S05]  /*2650*/  BSYNC B0 ;  /* 0x0000000000007941 */ /* 0x000fea0003800000 */
.L_x_5623:
[----:B------:R-:W-:Y:S01]  /*2660*/  MOV R145, R26 ;  /* 0x0000001a00917202 */ /* 0x000fe20000000f00 */
[----:B------:R-:W-:Y:S01]  /*2670*/  IMAD.MOV.U32 R144, RZ, RZ, R27 ;  /* 0x000000ffff907224 */ /* 0x000fe200078e001b */
[----:B------:R-:W-:Y:S01]  /*2680*/  MOV R26, R147 ;  /* 0x00000093001a7202 */ /* 0x000fe20000000f00 */
[----:B------:R-:W-:Y:S01]  /*2690*/  BSSY B0, `(.L_x_5625) ;  /* 0x0000026000007945 */ /* 0x000fe20003800000 */
        /* <DEDUP_REMOVED lines=37> */
.L_x_5626:
[----:B------:R-:W-:Y:S05]  /*28f0*/  BSYNC B0 ;  /* 0x0000000000007941 */ /* 0x000fea0003800000 */
.L_x_5625:
[----:B------:R-:W-:Y:S01]  /*2900*/  ISETP.EQ.OR P3, PT, RZ, UR6, P3 ;  /* 0x00000006ff007c0c */ /* 0x000fe20009f62670 */
[----:B------:R-:W-:Y:S01]  /*2910*/  BSSY B0, `(.L_x_5627) ;  /* 0x000002a000007945 */ /* 0x000fe20003800000 */
[----:B------:R-:W-:Y:S01]  /*2920*/  MOV R147, R26 ;  /* 0x0000001a00937202 */ /* 0x000fe20000000f00 */
[----:B------:R-:W-:Y:S01]  /*2930*/  IMAD.MOV.U32 R146, RZ, RZ, R27 ;  /* 0x000000ffff927224 */ /* 0x000fe200078e001b */
[----:B------:R-:W-:Y:S02]  /*2940*/  PRMT R26, RZ, 0x5410, R31 ;  /* 0x00005410ff1a7816 */ /* 0x000fe4000000001f */
[----:B------:R-:W-:Y:S02]  /*2950*/  FSETP.GTU.FTZ.AND P5, PT, R78, 20, PT ;  /* 0x41a000004e00780b */ /* 0x000fe40003fbc000 */
[----:B------:R-:W-:Y:S01]  /*2960*/  ISETP.EQ.OR P2, PT, RZ, UR6, P2 ;  /* 0x00000006ff007c0c */ /* 0x000fe20009742670 */
[----:B------:R-:W-:Y:S01]  /*2970*/  FADD.FTZ R79, R26, R9 ;  /* 0x000000091a4f7221 */ /* 0x000fe20000010000 */
        /* <DEDUP_REMOVED lines=35> */
.L_x_5628:
[----:B------:R-:W-:Y:S05]  /*2bb0*/  BSYNC B0 ;  /* 0x0000000000007941 */ /* 0x000fea0003800000 */
.L_x_5627:
[----:B------:R-:W-:Y:S01]  /*2bc0*/  BSSY B0, `(.L_x_5629) ;  /* 0x0000029000007945 */ /* 0x000fe20003800000 */
[----:B------:R-:W-:Y:S01]  /*2bd0*/  FSETP.GTU.FTZ.AND P3, PT, R79, 20, PT ;  /* 0x41a000004f00780b */ /* 0x000fe20003f7c000 */
[----:B------:R-:W-:Y:S01]  /*2be0*/  FADD.FTZ R80, R80, R9 ;  /* 0x0000000950507221 */ /* 0x000fe20000010000 */
[--C-:B------:R-:W-:Y:S02]  /*2bf0*/  PRMT R87, RZ, 0x5410, R37.reuse ;  /* 0x00005410ff577816 */ /* 0x100fe40000000025 */
[----:B------:R-:W-:Y:S02]  /*2c00*/  PRMT R41, RZ, 0x7610, R37 ;  /* 0x00007610ff297816 */ /* 0x000fe40000000025 */
[--C-:B------:R-:W-:Y:S02]  /*2c10*/  PRMT R86, RZ, 0x5410, R38.reuse ;  /* 0x00005410ff567816 */ /* 0x100fe40000000026 */
[----:B------:R-:W-:Y:S02]  /*2c20*/  PRMT R91, RZ, 0x7610, R38 ;  /* 0x00007610ff5b7816 */ /* 0x000fe40000000026 */
[----:B------:R-:W-:-:S02]  /*2c30*/  PRMT R85, RZ, 0x5410, R39 ;  /* 0x00005410ff557816 */ /* 0x000fc40000000027 */
        /* <DEDUP_REMOVED lines=33> */
.L_x_5630:
[----:B------:R-:W-:Y:S05]  /*2e50*/  BSYNC B0 ;  /* 0x0000000000007941 */ /* 0x000fea0003800000 */
.L_x_5629:
        /* <DEDUP_REMOVED lines=8> */
[--C-:B------:R-:W-:Y:S02]  /*2ee0*/  PRMT R84, RZ, 0x5410, R32.reuse ;  /* 0x00005410ff547816 */ /* 0x100fe40000000020 */
[----:B------:R-:W-:Y:S02]  /*2ef0*/  PRMT R93, RZ, 0x7610, R32 ;  /* 0x00007610ff5d7816 */ /* 0x000fe40000000020 */
[--C-:B------:R-:W-:Y:S02]  /*2f00*/  PRMT R83, RZ, 0x5410, R33.reuse ;  /* 0x00005410ff537816 */ /* 0x100fe40000000021 */
[----:B------:R-:W-:Y:S02]  /*2f10*/  PRMT R45, RZ, 0x7610, R33 ;  /* 0x00007610ff2d7816 */ /* 0x000fe40000000021 */
[----:B------:R-:W-:-:S02]  /*2f20*/  PRMT R82, RZ, 0x5410, R34 ;  /* 0x00005410ff527816 */ /* 0x000fc40000000022 */
[----:B------:R-:W-:Y:S02]  /*2f30*/  PRMT R95, RZ, 0x7610, R34 ;  /* 0x00007610ff5f7816 */ /* 0x000fe40000000022 */
        /* <DEDUP_REMOVED lines=33> */
.L_x_5632:
[----:B------:R-:W-:Y:S05]  /*3150*/  BSYNC B0 ;  /* 0x0000000000007941 */ /* 0x000fea0003800000 */
.L_x_5631:
        /* <DEDUP_REMOVED lines=33> */
.L_x_5634:
[----:B------:R-:W-:Y:S05]  /*3370*/  BSYNC B0 ;  /* 0x0000000000007941 */ /* 0x000fea0003800000 */
.L_x_5633:
        /* <DEDUP_REMOVED lines=33> */
.L_x_5636:
[----:B------:R-:W-:Y:S05]  /*3590*/  BSYNC B0 ;  /* 0x0000000000007941 */ /* 0x000fea0003800000 */
.L_x_5635:
        /* <DEDUP_REMOVED lines=33> */
.L_x_5638:
[----:B------:R-:W-:Y:S05]  /*37b0*/  BSYNC B0 ;  /* 0x0000000000007941 */ /* 0x000fea0003800000 */
.L_x_5637:
        /* <DEDUP_REMOVED lines=33> */
.L_x_5640:
[----:B------:R-:W-:Y:S05]  /*39d0*/  BSYNC B0 ;  /* 0x0000000000007941 */ /* 0x000fea0003800000 */
.L_x_5639:
        /* <DEDUP_REMOVED lines=33> */
.L_x_5642:
[----:B------:R-:W-:Y:S05]  /*3bf0*/  BSYNC B0 ;  /* 0x0000000000007941 */ /* 0x000fea0003800000 */
.L_x_5641:
        /* <DEDUP_REMOVED lines=36> */
.L_x_5653:
[----:B------:R-:W-:Y:S01]  /*3e40*/  SHF.R.S32.HI R98, RZ, 0x1f, R97 ;  /* 0x0000001fff627819 */ /* 0x000fe20000011461 */
[----:B-12---:R-:W-:-:S04]  /*3e50*/  IMAD.WIDE.U32 R40, R97, c[0x0][0x1b0], RZ ;  /* 0x00006c0061287a25 */ /* 0x006fc800078e00ff */
[----:B------:R-:W-:Y:S01]  /*3e60*/  IMAD R42, R98, c[0x0][0x1b0], RZ ;  /* 0x00006c00622a7a24 */ /* 0x000fe200078e02ff */
[----:B------:R-:W-:-:S03]  /*3e70*/  LEA R44, P0, R40, R10, 0x1 ;  /* 0x0000000a282c7211 */ /* 0x000fc600078008ff */
[----:B------:R-:W-:Y:S01]  /*3e80*/  IMAD R43, R97, c[0x0][0x1b4], R42 ;  /* 0x00006d00612b7a24 */ /* 0x000fe200078e022a */
[----:B------:R-:W-:-:S03]  /*3e90*/  IADD3 R44, P1, R44, R149, RZ ;  /* 0x000000952c2c7210 */ /* 0x000fc60007f3e0ff */
[----:B------:R-:W-:-:S05]  /*3ea0*/  IMAD.IADD R41, R41, 0x1, R43 ;  /* 0x0000000129297824 */ /* 0x000fca00078e022b */
[----:B------:R-:W-:-:S04]  /*3eb0*/  LEA.HI.X R41, R40, R12, R41, 0x1, P0 ;  /* 0x0000000c28297211 */ /* 0x000fc800000f0c29 */
[----:B------:R-:W-:-:S05]  /*3ec0*/  IADD3.X R45, R41, R148, RZ, P1, !PT ;  /* 0x00000094292d7210 */ /* 0x000fca0000ffe4ff */
[----:B0-----:R0:W2:Y:S04]  /*3ed0*/  LDG.E.128 R40, [R44.64] ;  /* 0x000000042c287981 */ /* 0x0010a8000c1e1d00 */
[----:B0-----:R-:W3:Y:S01]  /*3ee0*/  LDG.E.128 R44, [R44.64+0x200] ;  /* 0x000200042c2c7981 */ /* 0x001ee2000c1e1d00 */
[----:B------:R-:W-:Y:S01]  /*3ef0*/  MOV R48, R62 ;  /* 0x0000003e00307202 */ /* 0x000fe20000000f00 */
[----:B------:R-:W-:Y:S01]  /*3f00*/  IMAD R50, R98, c[0x0][0x198], RZ ;  /* 0x0000660062327a24 */ /* 0x000fe200078e02ff */
[----:B------:R-:W-:-:S03]  /*3f10*/  MOV R49, R15 ;  /* 0x0000000f00317202 */ /* 0x000fc60000000f00 */
[C---:B------:R-:W-:Y:S02]  /*3f20*/  IMAD R51, R97.reuse, c[0x0][0x19c], R50 ;  /* 0x0000670061337a24 */ /* 0x040fe400078e0232 */
[----:B------:R-:W-:-:S05]  /*3f30*/  IMAD.WIDE.U32 R48, R97, c[0x0][0x198], R48 ;  /* 0x0000660061307a25 */ /* 0x000fca00078e0030 */
[----:B------:R-:W-:Y:S02]  /*3f40*/  LEA R50, P0, R48, c[0x0][0x250], 0x2 ;  /* 0x0000940030327a11 */ /* 0x000fe400078010ff */
[----:B------:R-:W-:Y:S01]  /*3f50*/  IADD3 R49, R49, R51, RZ ;  /* 0x0000003331317210 */ /* 0x000fe20007ffe0ff */
[----:B------:R-:W-:-:S03]  /*3f60*/  IMAD R52, R98, c[0x0][0x1d0], RZ ;  /* 0x0000740062347a24 */ /* 0x000fc600078e02ff */
[----:B------:R-:W-:Y:S01]  /*3f70*/  LEA.HI.X R51, R48, c[0x0][0x254], R49, 0x2, P0 ;  /* 0x0000950030337a11 */ /* 0x000fe200000f1431 */
[----:B------:R-:W-:-:S04]  /*3f80*/  IMAD.WIDE.U32 R48, R97, c[0x0][0x1d0], RZ ;  /* 0x0000740061307a25 */ /* 0x000fc800078e00ff */
[----:B------:R-:W-:Y:S01]  /*3f90*/  IMAD R53, R97, c[0x0][0x1d4], R52 ;  /* 0x0000750061357a24 */ /* 0x000fe200078e0234 */
[----:B------:R-:W4:Y:S01]  /*3fa0*/  LDG.E R50, [R50.64] ;  /* 0x0000000432327981 */ /* 0x000f22000c1e1900 */
[----:B------:R-:W-:Y:S02]  /*3fb0*/  LEA R52, P0, R48, R11, 0x1 ;  /* 0x0000000b30347211 */ /* 0x000fe400078008ff */
[----:B------:R-:W-:-:S05]  /*3fc0*/  IMAD.IADD R49, R49, 0x1, R53 ;  /* 0x0000000131317824 */ /* 0x000fca00078e0235 */
        /* <DEDUP_REMOVED lines=11> */
[-C--:B------:R-:W-:Y:S02]  /*4080*/  ISETP.GE.U32.AND P4, PT, R160, R24.reuse, PT ;  /* 0x00000018a000720c */ /* 0x080fe40003f86070 */
[----:B------:R-:W-:Y:S01]  /*4090*/  ISETP.GE.U32.AND P1, PT, R159, R24, PT ;  /* 0x000000189f00720c */ /* 0x000fe20003f26070 */
[----:B----4-:R-:W-:Y:S02]  /*40a0*/  FMUL.FTZ R104, R50, 1.4426950216293334961 ;  /* 0x3fb8aa3b32687820 */ /* 0x010fe40000410000 */
[----:B0-----:R-:W0:Y:S02]  /*40b0*/  LDS.128 R48, [R58.X16] ;  /* 0x000000003a307984 */ /* 0x001e24000000cc00 */
[C---:B------:R-:W-:Y:S02]  /*40c0*/  FMUL.FTZ R123, R104.reuse, R70 ;  /* 0x00000046687b7220 */ /* 0x040fe40000410000 */
[C---:B------:R-:W-:Y:S02]  /*40d0*/  FMUL.FTZ R113, R104.reuse, R59 ;  /* 0x0000003b68717220 */ /* 0x040fe40000410000 */
[C---:B------:R-:W-:Y:S01]  /*40e0*/  FMUL.FTZ R115, R104.reuse, R66 ;  /* 0x0000004268737220 */ /* 0x040fe20000410000 */
[----:B---3--:R-:W-:Y:S01]  /*40f0*/  SHF.L.U32 R101, R103, 0x4, RZ ;  /* 0x0000000467657819 */ /* 0x008fe200000006ff */
[----:B------:R-:W1:Y:S01]  /*4100*/  MUFU.EX2 R123, R123 ;  /* 0x0000007b007b7308 */ /* 0x000e620000000800 */
[----:B------:R-:W-:-:S02]  /*4110*/  FMUL.FTZ R117, R104, R67 ;  /* 0x0000004368757220 */ /* 0x000fc40000410000 */
[C---:B------:R-:W-:Y:S01]  /*4120*/  IADD3 R99, R101.reuse, 0x5, RZ ;  /* 0x0000000565637810 */ /* 0x040fe20007ffe0ff */
[C---:B------:R-:W-:Y:S01]  /*4130*/  FMUL.FTZ R119, R104.reuse, R68 ;  /* 0x0000004468777220 */ /* 0x040fe20000410000 */
[-C--:B------:R-:W-:Y:S01]  /*4140*/  ISETP.GE.U32.AND P2, PT, R101, R24.reuse, PT ;  /* 0x000000186500720c */ /* 0x080fe20003f46070 */
[C---:B------:R-:W-:Y:S01]  /*4150*/  FMUL.FTZ R121, R104.reuse, R69 ;  /* 0x0000004568797220 */ /* 0x040fe20000410000 */
[----:B------:R-:W-:Y:S01]  /*4160*/  ISETP.GE.U32.AND P0, PT, R99, R24, PT ;  /* 0x000000186300720c */ /* 0x000fe20003f06070 */
[C---:B------:R-:W-:Y:S01]  /*4170*/  FMUL.FTZ R125, R104.reuse, R71 ;  /* 0x00000047687d7220 */ /* 0x040fe20000410000 */
[----:B------:R-:W3:Y:S01]  /*4180*/  MUFU.EX2 R113, R113 ;  /* 0x0000007100717308 */ /* 0x000ee20000000800 */
[C---:B------:R-:W-:Y:S02]  /*4190*/  FMUL.FTZ R127, R104.reuse, R72 ;  /* 0x00000048687f7220 */ /* 0x040fe40000410000 */
[C---:B------:R-:W-:Y:S02]  /*41a0*/  FMUL.FTZ R129, R104.reuse, R73 ;  /* 0x0000004968817220 */ /* 0x040fe40000410000 */
[----:B------:R-:W-:Y:S01]  /*41b0*/  FMUL.FTZ R131, R104, R74 ;  /* 0x0000004a68837220 */ /* 0x000fe20000410000 */
[----:B-1----:R-:W-:-:S02]  /*41c0*/  FSEL R123, R123, 1, !P0 ;  /* 0x3f8000007b7b7808 */ /* 0x002fc40004000000 */
[----:B------:R-:W1:Y:S01]  /*41d0*/  MUFU.EX2 R115, R115 ;  /* 0x0000007300737308 */ /* 0x000e620000000800 */
[C---:B------:R-:W-:Y:S02]  /*41e0*/  FMUL.FTZ R133, R104.reuse, R75 ;  /* 0x0000004b68857220 */ /* 0x040fe40000410000 */
[C---:B------:R-:W-:Y:S02]  /*41f0*/  FMUL.FTZ R134, R104.reuse, R76 ;  /* 0x0000004c68867220 */ /* 0x040fe40000410000 */
[C---:B------:R-:W-:Y:S02]  /*4200*/  FMUL.FTZ R135, R104.reuse, R77 ;  /* 0x0000004d68877220 */ /* 0x040fe40000410000 */
[C---:B------:R-:W-:Y:S01]  /*4210*/  FMUL.FTZ R136, R104.reuse, R78 ;  /* 0x0000004e68887220 */ /* 0x040fe20000410000 */
[----:B------:R-:W4:Y:S01]  /*4220*/  MUFU.EX2 R117, R117 ;  /* 0x0000007500757308 */ /* 0x000f220000000800 */
[C---:B------:R-:W-:Y:S01]  /*4230*/  FMUL.FTZ R137, R104.reuse, R79 ;  /* 0x0000004f68897220 */ /* 0x040fe20000410000 */
[----:B---3--:R-:W-:Y:S01]  /*4240*/  FSEL R113, R113, 1, !P2 ;  /* 0x3f80000071717808 */ /* 0x008fe20005000000 */
[----:B------:R-:W-:Y:S01]  /*4250*/  FMUL.FTZ R138, R104, R80 ;  /* 0x00000050688a7220 */ /* 0x000fe20000410000 */
[----:B0-----:R-:W-:-:S04]  /*4260*/  PRMT R108, RZ, 0x7610, R50 ;  /* 0x00007610ff6c7816 */ /* 0x001fc80000000032 */
[----:B------:R-:W-:Y:S01]  /*4270*/  MUFU.EX2 R119, R119 ;  /* 0x0000007700777308 */ /* 0x000fe20000000800 */
[--C-:B------:R-:W-:Y:S02]  /*4280*/  PRMT R111, RZ, 0x5410, R48.reuse ;  /* 0x00005410ff6f7816 */ /* 0x100fe40000000030 */
[----:B------:R-:W-:Y:S01]  /*4290*/  PRMT R110, RZ, 0x7610, R48 ;  /* 0x00007610ff6e7816 */ /* 0x000fe20000000030 */
[----:B------:R-:W-:Y:S01]  /*42a0*/  FMUL.FTZ R108, R91, R108 ;  /* 0x0000006c5b6c7220 */ /* 0x000fe20000410000 */
[--C-:B------:R-:W-:Y:S01]  /*42b0*/  PRMT R114, RZ, 0x5410, R49.reuse ;  /* 0x00005410ff727816 */ /* 0x100fe20000000031 */
[----:B------:R-:W-:Y:S01]  /*42c0*/  FMUL.FTZ R111, R88, R111 ;  /* 0x0000006f586f7220 */ /* 0x000fe20000410000 */
[----:B------:R-:W-:Y:S01]  /*42d0*/  PRMT R109, RZ, 0x7610, R49 ;  /* 0x00007610ff6d7816 */ /* 0x000fe20000000031 */
[----:B------:R-:W-:Y:S01]  /*42e0*/  MUFU.EX2 R121, R121 ;  /* 0x0000007900797308 */ /* 0x000fe20000000800 */
[----:B------:R-:W-:Y:S01]  /*42f0*/  FSEL R122, R108, RZ, !P0 ;  /* 0x000000ff6c7a7208 */ /* 0x000fe20004000000 */
[----:B------:R-:W-:Y:S01]  /*4300*/  FMUL.FTZ R110, R89, R110 ;  /* 0x0000006e596e7220 */ /* 0x000fe20000410000 */
[----:B------:R-:W-:Y:S01]  /*4310*/  ISETP.NE.AND P0, PT, R19, RZ, PT ;  /* 0x000000ff1300720c */ /* 0x000fe20003f05270 */
[----:B------:R-:W-:Y:S01]  /*4320*/  FMUL.FTZ R116, R87, R114 ;  /* 0x0000007257747220 */ /* 0x000fe20000410000 */
[----:B------:R-:W-:Y:S01]  /*4330*/  PRMT R107, RZ, 0x5410, R50 ;  /* 0x00005410ff6b7816 */ /* 0x000fe20000000032 */
[----:B------:R-:W-:Y:S01]  /*4340*/  FMUL.FTZ R109, R90, R109 ;  /* 0x0000006d5a6d7220 */ /* 0x000fe20000410000 */
[--C-:B------:R-:W-:Y:S01]  /*4350*/  PRMT R106, RZ, 0x5410, R51.reuse ;  /* 0x00005410ff6a7816 */ /* 0x100fe20000000033 */
[----:B------:R-:W0:Y:S01]  /*4360*/  MUFU.EX2 R125, R125 ;  /* 0x0000007d007d7308 */ /* 0x000e220000000800 */
[----:B------:R-:W-:Y:S01]  /*4370*/  PRMT R105, RZ, 0x7610, R51 ;  /* 0x00007610ff697816 */ /* 0x000fe20000000033 */
[----:B------:R-:W-:Y:S01]  /*4380*/  FMUL.FTZ R107, R86, R107 ;  /* 0x0000006b566b7220 */ /* 0x000fe20000410000 */
        /* <DEDUP_REMOVED lines=13> */
[----:B-1----:R-:W-:-:S02]  /*4460*/  FSEL R115, R115, 1, !P3 ;  /* 0x3f80000073737808 */ /* 0x002fc40005800000 */
[----:B------:R-:W-:Y:S01]  /*4470*/  FSEL R116, R116, RZ, !P4 ;  /* 0x000000ff74747208 */ /* 0x000fe20006000000 */
[----:B------:R-:W1:Y:S01]  /*4480*/  MUFU.EX2 R129, R129 ;  /* 0x0000008100817308 */ /* 0x000e620000000800 */
[----:B----4-:R-:W-:Y:S02]  /*4490*/  FSEL R117, R117, 1, !P4 ;  /* 0x3f80000075757808 */ /* 0x010fe40006000000 */
[-C--:B------:R-:W-:Y:S02]  /*44a0*/  ISETP.GE.U32.AND P2, PT, R158, R24.reuse, PT ;  /* 0x000000189e00720c */ /* 0x080fe40003f46070 */
[-C--:B------:R-:W-:Y:S02]  /*44b0*/  ISETP.GE.U32.AND P3, PT, R157, R24.reuse, PT ;  /* 0x000000189d00720c */ /* 0x080fe40003f66070 */
[----:B------:R-:W-:Y:S01]  /*44c0*/  ISETP.GE.U32.AND P4, PT, R156, R24, PT ;  /* 0x000000189c00720c */ /* 0x000fe20003f86070 */
[----:B------:R-:W4:Y:S01]  /*44d0*/  MUFU.EX2 R131, R131 ;  /* 0x0000008300837308 */ /* 0x000f220000000800 */
[----:B------:R-:W-:-:S02]  /*44e0*/  FSEL R124, R106, RZ, !P1 ;  /* 0x000000ff6a7c7208 */ /* 0x000fc40004800000 */
[----:B0-----:R-:W-:Y:S02]  /*44f0*/  FSEL R125, R125, 1, !P1 ;  /* 0x3f8000007d7d7808 */ /* 0x001fe40004800000 */
[----:B------:R-:W-:Y:S02]  /*4500*/  FSEL R126, R105, RZ, !P2 ;  /* 0x000000ff697e7208 */ /* 0x000fe40005000000 */
[----:B---3--:R-:W-:Y:S01]  /*4510*/  FSEL R127, R127, 1, !P2 ;  /* 0x3f8000007f7f7808 */ /* 0x008fe20005000000 */
[----:B------:R-:W-:Y:S01]  /*4520*/  MUFU.EX2 R133, R133 ;  /* 0x0000008500857308 */ /* 0x000fe20000000800 */
[----:B------:R-:W-:Y:S02]  /*4530*/  FSEL R128, R128, RZ, !P3 ;  /* 0x000000ff80807208 */ /* 0x000fe40005800000 */
[----:B-1----:R-:W-:Y:S02]  /*4540*/  FSEL R129, R129, 1, !P3 ;  /* 0x3f80000081817808 */ /* 0x002fe40005800000 */
[----:B------:R-:W-:-:S02]  /*4550*/  FSEL R130, R130, RZ, !P4 ;  /* 0x000000ff82827208 */ /* 0x000fc40006000000 */
[-C--:B------:R-:W-:Y:S01]  /*4560*/  ISETP.GE.U32.AND P1, PT, R153, R24.reuse, PT ;  /* 0x000000189900720c */ /* 0x080fe20003f26070 */
[----:B------:R-:W-:Y:S01]  /*4570*/  MUFU.EX2 R134, R134 ;  /* 0x0000008600867308 */ /* 0x000fe20000000800 */
[----:B----4-:R-:W-:Y:S02]  /*4580*/  FSEL R131, R131, 1, !P4 ;  /* 0x3f80000083837808 */ /* 0x010fe40006000000 */
        /* <DEDUP_REMOVED lines=78> */
.L_x_5645:
        /* <DEDUP_REMOVED lines=11> */
.L_x_5644:
        /* <DEDUP_REMOVED lines=82> */
[----:B------:R-:W-:Y:S01]  /*5040*/  @P3 MOV R51, R41 ;  /* 0x0000002900333202 */ /* 0x000fe20000000f00 */
[----:B-----5:R-:W-:-:S03]  /*5050*/  @P3 IMAD.MOV.U32 R41, RZ, RZ, R49 ;  /* 0x000000ffff293224 */ /* 0x020fc600078e0031 */
[----:B------:R-:W-:Y:S02]  /*5060*/  @P3 MOV R50, R40 ;  /* 0x0000002800323202 */ /* 0x000fe40000000f00 */
        /* <DEDUP_REMOVED lines=8> */
.L_x_5647:
[----:B------:R-:W-:Y:S05]  /*50f0*/  BSYNC B0 ;  /* 0x0000000000007941 */ /* 0x000fea0003800000 */
.L_x_5646:
        /* <DEDUP_REMOVED lines=40> */
.L_x_5650:
        /* <DEDUP_REMOVED lines=12> */
[----:B--2---:R-:W-:-:S04]  /*5440*/  IMAD.MOV R44, RZ, RZ, -R43 ;  /* 0x000000ffff2c7224 */ /* 0x004fc800078e0a2b */
[----:B0-----:R-:W-:Y:S01]  /*5450*/  IMAD R49, R44, R47, RZ ;  /* 0x0000002f2c317224 */ /* 0x001fe200078e02ff */
[----:B------:R-:W-:Y:S02]  /*5460*/  IABS R44, R45 ;  /* 0x0000002d002c7213 */ /* 0x000fe40000000000 */
[----:B------:R-:W-:Y:S02]  /*5470*/  LOP3.LUT R45, R45, R14, RZ, 0x3c, !PT ;  /* 0x0000000e2d2d7212 */ /* 0x000fe400078e3cff */
        /* <DEDUP_REMOVED lines=16> */
.L_x_5651:
[----:B------:R1:W5:Y:S02]  /*5580*/  LDG.E R43, [R60.64] ;  /* 0x000000043c2b7981 */ /* 0x000364000c1e1900 */
.L_x_5652:
[----:B-----5:R-:W-:-:S05]  /*5590*/  IMAD.WIDE R42, R43, 0x4, R64 ;  /* 0x000000042b2a7825 */ /* 0x020fca00078e0240 */
[----:B------:R-:W2:Y:S01]  /*55a0*/  LDG.E R45, [R42.64] ;  /* 0x000000042a2d7981 */ /* 0x000ea2000c1e1900 */
[----:B------:R-:W-:Y:S01]  /*55b0*/  IMAD R98, R98, c[0x0][0x240], RZ ;  /* 0x0000900062627a24 */ /* 0x000fe200078e02ff */
[----:B--2---:R-:W-:Y:S01]  /*55c0*/  SHF.R.S32.HI R40, RZ, 0x1f, R45 ;  /* 0x0000001fff287819 */ /* 0x004fe2000001142d */
        /* <DEDUP_REMOVED lines=10> */
.L_x_5649:
[----:B------:R-:W-:Y:S05]  /*5670*/  BSYNC B0 ;  /* 0x0000000000007941 */ /* 0x000fea0003800000 */
.L_x_5648:
        /* <DEDUP_REMOVED lines=20> */
.L_x_5643:
[----:B------:R-:W3:Y:S01]  /*57c0*/  S2R R98, SR_CTAID.Y ;  /* 0x0000000000627919 */ /* 0x000ee20000002600 */
[----:B------:R-:W-:Y:S01]  /*57d0*/  IMAD R59, R18, 0x2, R21 ;  /* 0x00000002123b7824 */ /* 0x000fe200078e0215 */
[----:B------:R-:W-:Y:S02]  /*57e0*/  F2FP.BF16.PACK_AB R43, R33, R32 ;  /* 0x00000020212b723e */ /* 0x000fe400000010ff */
[----:B------:R-:W-:Y:S01]  /*57f0*/  BAR.SYNC.DEFER_BLOCKING 0x0 ;  /* 0x0000000000007b1d */ /* 0x000fe20000010000 */
[----:B------:R-:W-:-:S02]  /*5800*/  F2FP.BF16.PACK_AB R42, R31, R30 ;  /* 0x0000001e1f2a723e */ /* 0x000fc400000010ff */
[----:B-12---:R-:W-:Y:S02]  /*5810*/  F2FP.BF16.PACK_AB R41, R29, R28 ;  /* 0x0000001c1d29723e */ /* 0x006fe400000010ff */
[----:B------:R-:W-:Y:S01]  /*5820*/  F2FP.BF16.PACK_AB R40, R27, R26 ;  /* 0x0000001a1b28723e */ /* 0x000fe200000010ff */
[----:B------:R-:W1:Y:S01]  /*5830*/  S2R R55, SR_CTAID.X ;  /* 0x0000000000377919 */ /* 0x000e620000002500 */
[----:B------:R-:W-:Y:S02]  /*5840*/  F2FP.BF16.PACK_AB R47, R57, R56 ;  /* 0x00000038392f723e */ /* 0x000fe400000010ff */
[----:B------:R-:W-:Y:S02]  /*5850*/  F2FP.BF16.PACK_AB R46, R39, R38 ;  /* 0x00000026272e723e */ /* 0x000fe400000010ff */
[----:B------:R-:W-:Y:S02]  /*5860*/  F2FP.BF16.PACK_AB R45, R37, R36 ;  /* 0x00000024252d723e */ /* 0x000fe400000010ff */
[----:B------:R-:W-:-:S02]  /*5870*/  F2FP.BF16.PACK_AB R44, R35, R34 ;  /* 0x00000022232c723e */ /* 0x000fc400000010ff */
[----:B------:R-:W-:Y:S02]  /*5880*/  SHF.R.S32.HI R53, RZ, 0x1f, R20 ;  /* 0x0000001fff357819 */ /* 0x000fe40000011414 */
[----:B------:R-:W-:Y:S02]  /*5890*/  MOV R52, R20 ;  /* 0x0000001400347202 */ /* 0x000fe40000000f00 */
[----:B---3--:R-:W-:Y:S02]  /*58a0*/  SHF.R.S32.HI R99, RZ, 0x1f, R98 ;  /* 0x0000001fff637819 */ /* 0x008fe40000011462 */
[----:B------:R-:W2:Y:S04]  /*58b0*/  S2R R98, SR_CTAID.Y ;  /* 0x0000000000627919 */ /* 0x000ea80000002600 */
[----:B------:R-:W-:Y:S04]  /*58c0*/  STS.128 [R59.X16], R40 ;  /* 0x000000283b007388 */ /* 0x000fe8000000cc00 */
[----:B------:R-:W-:Y:S01]  /*58d0*/  STS.128 [R59.X16+0x10], R44 ;  /* 0x0000102c3b007388 */ /* 0x000fe2000000cc00 */
[----:B------:R-:W-:-:S06]  /*58e0*/  NOP ;  /* 0x0000000000007918 */ /* 0x000fcc0000000000 */
[----:B-1----:R-:W-:Y:S01]  /*58f0*/  SHF.R.S32.HI R54, RZ, 0x1f, R55 ;  /* 0x0000001fff367819 */ /* 0x002fe20000011437 */
[----:B------:R-:W1:Y:S01]  /*5900*/  LDS.128 R40, [R25.X16] ;  /* 0x0000000019287984 */ /* 0x000e62000000cc00 */
[----:B------:R-:W-:-:S03]  /*5910*/  IMAD.WIDE.U32 R50, R55, c[0x0][0x210], R52 ;  /* 0x0000840037327a25 */ /* 0x000fc600078e0034 */
[----:B------:R-:W3:Y:S01]  /*5920*/  LDS.128 R44, [R25.X16+0x200] ;  /* 0x00020000192c7984 */ /* 0x000ee2000000cc00 */
[C---:B------:R-:W-:Y:S02]  /*5930*/  IMAD R66, R54.reuse, c[0x0][0x210], RZ ;  /* 0x0000840036427a24 */ /* 0x040fe400078e02ff */
[----:B------:R-:W-:Y:S02]  /*5940*/  IMAD R68, R54, c[0x0][0x200], RZ ;  /* 0x0000800036447a24 */ /* 0x000fe400078e02ff */
[C---:B------:R-:W-:Y:S02]  /*5950*/  IMAD R67, R55.reuse, c[0x0][0x214], R66 ;  /* 0x0000850037437a24 */ /* 0x040fe400078e0242 */
[----:B0-----:R-:W-:-:S03]  /*5960*/  IMAD.WIDE.U32 R48, R55, c[0x0][0x200], R52 ;  /* 0x0000800037307a25 */ /* 0x001fc600078e0034 */
[----:B------:R-:W-:Y:S01]  /*5970*/  IADD3 R51, R51, R67, RZ ;  /* 0x0000004333337210 */ /* 0x000fe20007ffe0ff */
[----:B------:R-:W-:Y:S01]  /*5980*/  IMAD R69, R55, c[0x0][0x204], R68 ;  /* 0x0000810037457a24 */ /* 0x000fe200078e0244 */
[----:B------:R-:W-:Y:S01]  /*5990*/  MOV R66, R48 ;  /* 0x0000003000427202 */ /* 0x000fe20000000f00 */
[----:B------:R-:W-:-:S03]  /*59a0*/  IMAD R68, R99, c[0x0][0x208], RZ ;  /* 0x0000820063447a24 */ /* 0x000fc600078e02ff */
[----:B------:R-:W-:Y:S01]  /*59b0*/  IADD3 R67, R49, R69, RZ ;  /* 0x0000004531437210 */ /* 0x000fe20007ffe0ff */
[----:B------:R-:W-:Y:S02]  /*59c0*/  IMAD R49, R99, c[0x0][0x218], RZ ;  /* 0x0000860063317a24 */ /* 0x000fe400078e02ff */
[C---:B--2---:R-:W-:Y:S02]  /*59d0*/  IMAD R71, R98.reuse, c[0x0][0x20c], R68 ;  /* 0x0000830062477a24 */ /* 0x044fe400078e0244 */
[C---:B------:R-:W-:Y:S02]  /*59e0*/  IMAD R69, R98.reuse, c[0x0][0x21c], R49 ;  /* 0x0000870062457a24 */ /* 0x040fe400078e0231 */
[----:B------:R-:W-:-:S04]  /*59f0*/  IMAD.WIDE.U32 R48, R98, c[0x0][0x218], R50 ;  /* 0x0000860062307a25 */ /* 0x000fc800078e0032 */
[----:B------:R-:W-:Y:S01]  /*5a00*/  IMAD.IADD R49, R49, 0x1, R69 ;  /* 0x0000000131317824 */ /* 0x000fe200078e0245 */
[----:B------:R-:W-:Y:S01]  /*5a10*/  LEA R68, P0, R48, c[0x0][0x288], 0x1 ;  /* 0x0000a20030447a11 */ /* 0x000fe200078008ff */
[----:B------:R-:W-:-:S03]  /*5a20*/  IMAD.WIDE.U32 R50, R98, c[0x0][0x208], R66 ;  /* 0x0000820062327a25 */ /* 0x000fc600078e0042 */
[----:B------:R-:W-:Y:S02]  /*5a30*/  LEA.HI.X R49, R48, c[0x0][0x28c], R49, 0x1, P0 ;  /* 0x0000a30030317a11 */ /* 0x000fe400000f0c31 */
[----:B------:R-:W-:Y:S02]  /*5a40*/  IADD3 R68, P0, R68, R149, RZ ;  /* 0x0000009544447210 */ /* 0x000fe40007f1e0ff */
[----:B------:R-:W-:Y:S02]  /*5a50*/  IADD3 R51, R51, R71, RZ ;  /* 0x0000004733337210 */ /* 0x000fe40007ffe0ff */
[----:B------:R-:W-:Y:S02]  /*5a60*/  IADD3.X R69, R49, R148, RZ, P0, !PT ;  /* 0x0000009431457210 */ /* 0x000fe400007fe4ff */
[----:B------:R-:W-:-:S03]  /*5a70*/  LEA R66, P1, R50, c[0x0][0x298], 0x1 ;  /* 0x0000a60032427a11 */ /* 0x000fc600078208ff */
[----:B-1----:R0:W-:Y:S01]  /*5a80*/  STG.E.128 [R68.64], R40 ;  /* 0x0000002844007986 */ /* 0x0021e2000c101d04 */
[----:B------:R-:W-:Y:S02]  /*5a90*/  LEA.HI.X R51, R50, c[0x0][0x29c], R51, 0x1, P1 ;  /* 0x0000a70032337a11 */ /* 0x000fe400008f0c33 */
[----:B------:R-:W-:Y:S01]  /*5aa0*/  IADD3 R66, P1, R66, R149, RZ ;  /* 0x0000009542427210 */ /* 0x000fe20007f3e0ff */
[----:B---3--:R1:W-:Y:S03]  /*5ab0*/  STG.E.128 [R68.64+0x200], R44 ;  /* 0x0002002c44007986 */ /* 0x0083e6000c101d04 */
[----:B------:R-:W-:Y:S01]  /*5ac0*/  IADD3.X R67, R51, R148, RZ, P1, !PT ;  /* 0x0000009433437210 */ /* 0x000fe20000ffe4ff */
[----:B------:R-:W-:Y:S06]  /*5ad0*/  BAR.SYNC.DEFER_BLOCKING 0x0 ;  /* 0x0000000000007b1d */ /* 0x000fec0000010000 */
[----:B0-----:R-:W2:Y:S04]  /*5ae0*/  LDG.E.128 R40, [R66.64] ;  /* 0x0000000442287981 */ /* 0x001ea8000c1e1d00 */
[----:B-1----:R-:W3:Y:S01]  /*5af0*/  LDG.E.128 R44, [R66.64+0x200] ;  /* 0x00020004422c7981 */ /* 0x002ee2000c1e1d00 */
[----:B------:R-:W-:Y:S01]  /*5b00*/  IMAD R54, R54, c[0x0][0x220], RZ ;  /* 0x0000880036367a24 */ /* 0x000fe200078e02ff */
[----:B------:R-:W-:Y:S01]  /*5b10*/  IADD3 R19, R19, 0x1, RZ ;  /* 0x0000000113137810 */ /* 0x000fe20007ffe0ff */
[C---:B------:R-:W-:Y:S01]  /*5b20*/  IMAD.IADD R16, R24.reuse, 0x1, R16 ;  /* 0x0000000118107824 */ /* 0x040fe200078e0210 */
[----:B------:R-:W-:Y:S01]  /*5b30*/  IADD3 R20, R24, R20, RZ ;  /* 0x0000001418147210 */ /* 0x000fe20007ffe0ff */
[----:B--2---:R-:W-:Y:S04]  /*5b40*/  STS.128 [R25.X16], R40 ;  /* 0x0000002819007388 */ /* 0x004fe8000000cc00 */
[----:B---3--:R-:W-:Y:S01]  /*5b50*/  STS.128 [R25.X16+0x200], R44 ;  /* 0x0002002c19007388 */ /* 0x008fe2000000cc00 */
[----:B------:R-:W-:-:S06]  /*5b60*/  NOP ;  /* 0x0000000000007918 */ /* 0x000fcc0000000000 */
[----:B------:R-:W0:Y:S04]  /*5b70*/  LDS.128 R48, [R58.X16] ;  /* 0x000000003a307984 */ /* 0x000e28000000cc00 */
[----:B------:R1:W2:Y:S01]  /*5b80*/  LDS.128 R40, [R58.X16+0x10] ;  /* 0x000010003a287984 */ /* 0x0002a2000000cc00 */
[--C-:B0-----:R-:W-:Y:S02]  /*5b90*/  PRMT R69, RZ, 0x7610, R49.reuse ;  /* 0x00007610ff457816 */ /* 0x101fe40000000031 */
[----:B-1----:R-:W-:Y:S02]  /*5ba0*/  PRMT R58, RZ, 0x5410, R49 ;  /* 0x00005410ff3a7816 */ /* 0x002fe40000000031 */
[--C-:B------:R-:W-:Y:S01]  /*5bb0*/  PRMT R76, RZ, 0x7610, R51.reuse ;  /* 0x00007610ff4c7816 */ /* 0x100fe20000000033 */
[----:B------:R-:W-:Y:S01]  /*5bc0*/  FMUL.FTZ R45, R69, -1.4426950216293334961 ;  /* 0xbfb8aa3b452d7820 */ /* 0x000fe20000410000 */
[----:B------:R-:W-:Y:S01]  /*5bd0*/  PRMT R74, RZ, 0x5410, R51 ;  /* 0x00005410ff4a7816 */ /* 0x000fe20000000033 */
[----:B------:R-:W-:Y:S01]  /*5be0*/  FMUL.FTZ R44, R58, -1.4426950216293334961 ;  /* 0xbfb8aa3b3a2c7820 */ /* 0x000fe20000410000 */
[--C-:B------:R-:W-:Y:S01]  /*5bf0*/  PRMT R71, RZ, 0x5410, R50.reuse ;  /* 0x00005410ff477816 */ /* 0x100fe20000000032 */
[----:B------:R0:W1:Y:S01]  /*5c00*/  MUFU.EX2 R49, R45 ;  /* 0x0000002d00317308 */ /* 0x0000620000000800 */
[----:B------:R-:W-:-:S02]  /*5c10*/  PRMT R73, RZ, 0x7610, R50 ;  /* 0x00007610ff497816 */ /* 0x000fc40000000032 */
[--C-:B------:R-:W-:Y:S01]  /*5c20*/  PRMT R66, RZ, 0x5410, R48.reuse ;  /* 0x00005410ff427816 */ /* 0x100fe20000000030 */
[----:B------:R-:W-:Y:S01]  /*5c30*/  FMUL.FTZ R46, R71, -1.4426950216293334961 ;  /* 0xbfb8aa3b472e7820 */ /* 0x000fe20000410000 */
[----:B------:R-:W-:Y:S01]  /*5c40*/  PRMT R48, RZ, 0x7610, R48 ;  /* 0x00007610ff307816 */ /* 0x000fe20000000030 */
[----:B------:R-:W-:Y:S01]  /*5c50*/  FMUL.FTZ R47, R73, -1.4426950216293334961 ;  /* 0xbfb8aa3b492f7820 */ /* 0x000fe20000410000 */
[----:B--2---:R-:W-:Y:S01]  /*5c60*/  PRMT R84, RZ, 0x7610, R43 ;  /* 0x00007610ff547816 */ /* 0x004fe2000000002b */
[----:B------:R2:W3:Y:S01]  /*5c70*/  MUFU.EX2 R67, R44 ;  /* 0x0000002c00437308 */ /* 0x0004e20000000800 */
[----:B0-----:R-:W-:Y:S02]  /*5c80*/  FMUL.FTZ R45, R76, -1.4426950216293334961 ;  /* 0xbfb8aa3b4c2d7820 */ /* 0x001fe40000410000 */
[----:B------:R-:W-:Y:S02]  /*5c90*/  FMUL.FTZ R70, R66, -1.4426950216293334961 ;  /* 0xbfb8aa3b42467820 */ /* 0x000fe40000410000 */
[----:B------:R-:W-:-:S03]  /*5ca0*/  FMUL.FTZ R68, R48, -1.4426950216293334961 ;  /* 0xbfb8aa3b30447820 */ /* 0x000fc60000410000 */
[----:B------:R0:W4:Y:S01]  /*5cb0*/  MUFU.EX2 R51, R45 ;  /* 0x0000002d00337308 */ /* 0x0001220000000800 */
[----:B--2---:R-:W-:Y:S02]  /*5cc0*/  FMUL.FTZ R44, R74, -1.4426950216293334961 ;  /* 0xbfb8aa3b4a2c7820 */ /* 0x004fe40000410000 */
[----:B-1----:R-:W-:-:S05]  /*5cd0*/  FADD.FTZ R49, R49, 1 ;  /* 0x3f80000031317421 */ /* 0x002fca0000010000 */
[----:B------:R1:W2:Y:S01]  /*5ce0*/  MUFU.EX2 R75, R44 ;  /* 0x0000002c004b7308 */ /* 0x0002a20000000800 */
[----:B0-----:R-:W-:Y:S01]  /*5cf0*/  PRMT R45, RZ, 0x7610, R40 ;  /* 0x00007610ff2d7816 */ /* 0x001fe20000000028 */
[----:B---3--:R-:W-:-:S06]  /*5d00*/  FADD.FTZ R67, R67, 1 ;  /* 0x3f80000043437421 */ /* 0x008fcc0000010000 */
[----:B------:R0:W3:Y:S01]  /*5d10*/  MUFU.EX2 R72, R46 ;  /* 0x0000002e00487308 */ /* 0x0000e20000000800 */
[----:B-1----:R-:W-:Y:S01]  /*5d20*/  PRMT R44, RZ, 0x5410, R40 ;  /* 0x00005410ff2c7816 */ /* 0x002fe20000000028 */
[----:B------:R-:W-:Y:S02]  /*5d30*/  FMUL.FTZ R40, R45, -1.4426950216293334961 ;  /* 0xbfb8aa3b2d287820 */ /* 0x000fe40000410000 */
[----:B----4-:R-:W-:-:S04]  /*5d40*/  FADD.FTZ R51, R51, 1 ;  /* 0x3f80000033337421 */ /* 0x010fc80000010000 */
[----:B------:R1:W4:Y:S01]  /*5d50*/  MUFU.EX2 R78, R40 ;  /* 0x00000028004e7308 */ /* 0x0003220000000800 */
[----:B0-----:R-:W-:Y:S02]  /*5d60*/  FMUL.FTZ R46, R44, -1.4426950216293334961 ;  /* 0xbfb8aa3b2c2e7820 */ /* 0x001fe40000410000 */
[----:B--2---:R-:W-:-:S05]  /*5d70*/  FADD.FTZ R75, R75, 1 ;  /* 0x3f8000004b4b7421 */ /* 0x004fca0000010000 */
[----:B------:R0:W2:Y:S01]  /*5d80*/  MUFU.EX2 R77, R46 ;  /* 0x0000002e004d7308 */ /* 0x0000a20000000800 */
[----:B-1----:R-:W-:Y:S01]  /*5d90*/  PRMT R40, RZ, 0x5410, R41 ;  /* 0x00005410ff287816 */ /* 0x002fe20000000029 */
[----:B---3--:R-:W-:-:S06]  /*5da0*/  FADD.FTZ R72, R72, 1 ;  /* 0x3f80000048487421 */ /* 0x008fcc0000010000 */
[----:B------:R1:W3:Y:S01]  /*5db0*/  MUFU.EX2 R50, R47 ;  /* 0x0000002f00327308 */ /* 0x0002e20000000800 */
[----:B0-----:R-:W-:Y:S01]  /*5dc0*/  PRMT R46, RZ, 0x7610, R41 ;  /* 0x00007610ff2e7816 */ /* 0x001fe20000000029 */
[----:B----4-:R-:W-:-:S04]  /*5dd0*/  FADD.FTZ R78, R78, 1 ;  /* 0x3f8000004e4e7421 */ /* 0x010fc80000010000 */
[----:B------:R-:W-:Y:S02]  /*5de0*/  FMUL.FTZ R41, R46, -1.4426950216293334961 ;  /* 0xbfb8aa3b2e297820 */ /* 0x000fe40000410000 */
[----:B------:R-:W0:Y:S01]  /*5df0*/  MUFU.EX2 R70, R70 ;  /* 0x0000004600467308 */ /* 0x000e220000000800 */
[----:B-1----:R-:W-:Y:S02]  /*5e00*/  FMUL.FTZ R47, R40, -1.4426950216293334961 ;  /* 0xbfb8aa3b282f7820 */ /* 0x002fe40000410000 */
[----:B--2---:R-:W-:-:S05]  /*5e10*/  FADD.FTZ R77, R77, 1 ;  /* 0x3f8000004d4d7421 */ /* 0x004fca0000010000 */
[----:B------:R1:W2:Y:S01]  /*5e20*/  MUFU.EX2 R79, R47 ;  /* 0x0000002f004f7308 */ /* 0x0002a20000000800 */
[----:B---3--:R-:W-:-:S07]  /*5e30*/  FADD.FTZ R50, R50, 1 ;  /* 0x3f80000032327421 */ /* 0x008fce0000010000 */
[----:B------:R3:W4:Y:S01]  /*5e40*/  MUFU.EX2 R80, R41 ;  /* 0x0000002900507308 */ /* 0x0007220000000800 */
[----:B-1----:R-:W-:Y:S01]  /*5e50*/  PRMT R47, RZ, 0x7610, R42 ;  /* 0x00007610ff2f7816 */ /* 0x002fe2000000002a */
[----:B0-----:R-:W-:-:S06]  /*5e60*/  FADD.FTZ R70, R70, 1 ;  /* 0x3f80000046467421 */ /* 0x001fcc0000010000 */
[----:B------:R-:W0:Y:S01]  /*5e70*/  MUFU.EX2 R68, R68 ;  /* 0x0000004400447308 */ /* 0x000e220000000800 */
[----:B---3--:R-:W-:Y:S01]  /*5e80*/  PRMT R41, RZ, 0x5410, R42 ;  /* 0x00005410ff297816 */ /* 0x008fe2000000002a */
[----:B------:R-:W-:Y:S02]  /*5e90*/  FMUL.FTZ R42, R47, -1.4426950216293334961 ;  /* 0xbfb8aa3b2f2a7820 */ /* 0x000fe40000410000 */
[----:B--2---:R-:W-:Y:S02]  /*5ea0*/  FADD.FTZ R79, R79, 1 ;  /* 0x3f8000004f4f7421 */ /* 0x004fe40000010000 */
[----:B------:R-:W-:Y:S02]  /*5eb0*/  FMUL.FTZ R81, R41, -1.4426950216293334961 ;  /* 0xbfb8aa3b29517820 */ /* 0x000fe40000410000 */
[----:B------:R1:W2:Y:S01]  /*5ec0*/  MUFU.EX2 R82, R42 ;  /* 0x0000002a00527308 */ /* 0x0002a20000000800 */
[----:B----4-:R-:W-:-:S07]  /*5ed0*/  FADD.FTZ R80, R80, 1 ;  /* 0x3f80000050507421 */ /* 0x010fce0000010000 */
[----:B------:R-:W3:Y:S01]  /*5ee0*/  MUFU.EX2 R81, R81 ;  /* 0x0000005100517308 */ /* 0x000ee20000000800 */
[----:B-1----:R-:W-:Y:S01]  /*5ef0*/  PRMT R42, RZ, 0x5410, R43 ;  /* 0x00005410ff2a7816 */ /* 0x002fe2000000002b */
[----:B------:R-:W-:Y:S02]  /*5f00*/  FMUL.FTZ R43, R84, -1.4426950216293334961 ;  /* 0xbfb8aa3b542b7820 */ /* 0x000fe40000410000 */
[----:B0-----:R-:W-:Y:S02]  /*5f10*/  FADD.FTZ R68, R68, 1 ;  /* 0x3f80000044447421 */ /* 0x001fe40000010000 */
[----:B------:R-:W-:Y:S02]  /*5f20*/  FMUL.FTZ R83, R42, -1.4426950216293334961 ;  /* 0xbfb8aa3b2a537820 */ /* 0x000fe40000410000 */
[----:B------:R-:W0:Y:S01]  /*5f30*/  MUFU.EX2 R85, R43 ;  /* 0x0000002b00557308 */ /* 0x000e220000000800 */
[----:B--2---:R-:W-:-:S07]  /*5f40*/  FADD.FTZ R82, R82, 1 ;  /* 0x3f80000052527421 */ /* 0x004fce0000010000 */
[----:B------:R-:W1:Y:S01]  /*5f50*/  MUFU.EX2 R83, R83 ;  /* 0x0000005300537308 */ /* 0x000e620000000800 */
[----:B---3--:R-:W-:-:S07]  /*5f60*/  FADD.FTZ R81, R81, 1 ;  /* 0x3f80000051517421 */ /* 0x008fce0000010000 */
[----:B------:R-:W2:Y:S01]  /*5f70*/  MUFU.RCP R87, R70 ;  /* 0x0000004600577308 */ /* 0x000ea20000001000 */
[----:B0-----:R-:W-:-:S07]  /*5f80*/  FADD.FTZ R85, R85, 1 ;  /* 0x3f80000055557421 */ /* 0x001fce0000010000 */
[----:B------:R-:W-:Y:S01]  /*5f90*/  MUFU.RCP R86, R49 ;  /* 0x0000003100567308 */ /* 0x000fe20000001000 */
[----:B-1----:R-:W-:-:S07]  /*5fa0*/  FADD.FTZ R83, R83, 1 ;  /* 0x3f80000053537421 */ /* 0x002fce0000010000 */
[----:B------:R-:W0:Y:S01]  /*5fb0*/  MUFU.RCP R67, R67 ;  /* 0x0000004300437308 */ /* 0x000e220000001000 */
[----:B--2---:R-:W-:-:S04]  /*5fc0*/  FMUL.FTZ R43, R66, R87 ;  /* 0x00000057422b7220 */ /* 0x004fc80000410000 */
[----:B------:R-:W-:-:S03]  /*5fd0*/  FMUL.FTZ R43, R43, R26 ;  /* 0x0000001a2b2b7220 */ /* 0x000fc60000410000 */
[----:B------:R-:W1:Y:S08]  /*5fe0*/  MUFU.RCP R91, R51 ;  /* 0x00000033005b7308 */ /* 0x000e700000001000 */
[----:B------:R-:W2:Y:S01]  /*5ff0*/  MUFU.RCP R89, R68 ;  /* 0x0000004400597308 */ /* 0x000ea20000001000 */
[----:B0-----:R-:W-:-:S04]  /*6000*/  FMUL.FTZ R49, R58, R67 ;  /* 0x000000433a317220 */ /* 0x001fc80000410000 */
[----:B------:R-:W-:-:S03]  /*6010*/  FMUL.FTZ R49, R49, R28 ;  /* 0x0000001c31317220 */ /* 0x000fc60000410000 */
[----:B------:R0:W3:Y:S01]  /*6020*/  MUFU.RCP R88, R50 ;  /* 0x0000003200587308 */ /* 0x0000e20000001000 */
[----:B-1----:R-:W-:-:S04]  /*6030*/  FMUL.FTZ R76, R76, R91 ;  /* 0x0000005b4c4c7220 */ /* 0x002fc80000410000 */
[----:B------:R-:W-:-:S03]  /*6040*/  FMUL.FTZ R76, R76, R33 ;  /* 0x000000214c4c7220 */ /* 0x000fc60000410000 */
[----:B------:R-:W1:Y:S01]  /*6050*/  MUFU.RCP R75, R75 ;  /* 0x0000004b004b7308 */ /* 0x000e620000001000 */
[----:B0-----:R-:W-:Y:S02]  /*6060*/  FMUL.FTZ R50, R69, R86 ;  /* 0x0000005645327220 */ /* 0x001fe40000410000 */
[----:B--2---:R-:W-:Y:S02]  /*6070*/  FMUL.FTZ R48, R48, R89 ;  /* 0x0000005930307220 */ /* 0x004fe40000410000 */
[----:B------:R-:W-:Y:S02]  /*6080*/  FMUL.FTZ R50, R50, R29 ;  /* 0x0000001d32327220 */ /* 0x000fe40000410000 */
[----:B------:R-:W-:Y:S01]  /*6090*/  FMUL.FTZ R48, R48, R27 ;  /* 0x0000001b30307220 */ /* 0x000fe20000410000 */
[----:B------:R-:W0:Y:S01]  /*60a0*/  MUFU.RCP R77, R77 ;  /* 0x0000004d004d7308 */ /* 0x000e220000001000 */
[----:B---3--:R-:W-:-:S04]  /*60b0*/  FMUL.FTZ R58, R73, R88 ;  /* 0x00000058493a7220 */ /* 0x008fc80000410000 */
[----:B------:R-:W-:-:S03]  /*60c0*/  FMUL.FTZ R27, R58, R31 ;  /* 0x0000001f3a1b7220 */ /* 0x000fc60000410000 */
[----:B------:R-:W2:Y:S01]  /*60d0*/  MUFU.RCP R78, R78 ;  /* 0x0000004e004e7308 */ /* 0x000ea20000001000 */
[----:B-1----:R-:W-:-:S04]  /*60e0*/  FMUL.FTZ R51, R74, R75 ;  /* 0x0000004b4a337220 */ /* 0x002fc80000410000 */
[----:B------:R-:W-:-:S03]  /*60f0*/  FMUL.FTZ R31, R51, R32 ;  /* 0x00000020331f7220 */ /* 0x000fc60000410000 */
[----:B------:R-:W1:Y:S01]  /*6100*/  MUFU.RCP R72, R72 ;  /* 0x0000004800487308 */ /* 0x000e620000001000 */
[----:B0-----:R-:W-:Y:S01]  /*6110*/  FMUL.FTZ R29, R44, R77 ;  /* 0x0000004d2c1d7220 */ /* 0x001fe20000410000 */
[----:B------:R-:W-:-:S03]  /*6120*/  F2FP.BF16.PACK_AB R31, R76, R31 ;  /* 0x0000001f4c1f723e */ /* 0x000fc600000010ff */
[----:B------:R-:W-:Y:S01]  /*6130*/  FMUL.FTZ R32, R29, R34 ;  /* 0x000000221d207220 */ /* 0x000fe20000410000 */
[----:B------:R-:W-:Y:S02]  /*6140*/  F2FP.BF16.PACK_AB R29, R50, R49 ;  /* 0x00000031321d723e */ /* 0x000fe400000010ff */
[----:B------:R-:W0:Y:S01]  /*6150*/  MUFU.RCP R79, R79 ;  /* 0x0000004f004f7308 */ /* 0x000e220000001000 */
[----:B--2---:R-:W-:-:S04]  /*6160*/  FMUL.FTZ R26, R45, R78 ;  /* 0x0000004e2d1a7220 */ /* 0x004fc80000410000 */
[----:B------:R-:W-:-:S03]  /*6170*/  FMUL.FTZ R35, R26, R35 ;  /* 0x000000231a237220 */ /* 0x000fc60000410000 */
[----:B------:R-:W2:Y:S01]  /*6180*/  MUFU.RCP R93, R80 ;  /* 0x00000050005d7308 */ /* 0x000ea20000001000 */
[----:B-1----:R-:W-:Y:S01]  /*6190*/  FMUL.FTZ R71, R71, R72 ;  /* 0x0000004847477220 */ /* 0x002fe20000410000 */
[----:B------:R-:W-:-:S03]  /*61a0*/  F2FP.BF16.PACK_AB R32, R35, R32 ;  /* 0x000000202320723e */ /* 0x000fc600000010ff */
[----:B------:R-:W-:-:S03]  /*61b0*/  FMUL.FTZ R30, R71, R30 ;  /* 0x0000001e471e7220 */ /* 0x000fc60000410000 */
[----:B------:R-:W1:Y:S01]  /*61c0*/  MUFU.RCP R68, R81 ;  /* 0x0000005100447308 */ /* 0x000e620000001000 */
[----:B0-----:R-:W-:Y:S01]  /*61d0*/  FMUL.FTZ R33, R40, R79 ;  /* 0x0000004f28217220 */ /* 0x001fe20000410000 */
[----:B------:R-:W-:Y:S01]  /*61e0*/  F2FP.BF16.PACK_AB R30, R27, R30 ;  /* 0x0000001e1b1e723e */ /* 0x000fe200000010ff */
[----:B------:R-:W-:-:S04]  /*61f0*/  IMAD.WIDE.U32 R26, R55, c[0x0][0x220], R52 ;  /* 0x00008800371a7a25 */ /* 0x000fc800078e0034 */
[----:B------:R-:W-:Y:S01]  /*6200*/  FMUL.FTZ R33, R33, R36 ;  /* 0x0000002421217220 */ /* 0x000fe20000410000 */
[----:B------:R-:W0:Y:S01]  /*6210*/  MUFU.RCP R82, R82 ;  /* 0x0000005200527308 */ /* 0x000e220000001000 */
[----:B--2---:R-:W-:Y:S02]  /*6220*/  FMUL.FTZ R46, R46, R93 ;  /* 0x0000005d2e2e7220 */ /* 0x004fe40000410000 */
[----:B------:R-:W-:Y:S02]  /*6230*/  IMAD R55, R55, c[0x0][0x224], R54 ;  /* 0x0000890037377a24 */ /* 0x000fe400078e0236 */
[----:B------:R-:W-:Y:S02]  /*6240*/  FMUL.FTZ R46, R46, R37 ;  /* 0x000000252e2e7220 */ /* 0x000fe40000410000 */
[----:B------:R-:W-:Y:S01]  /*6250*/  IMAD R36, R99, c[0x0][0x228], RZ ;  /* 0x00008a0063247a24 */ /* 0x000fe200078e02ff */
[----:B------:R-:W2:Y:S01]  /*6260*/  MUFU.RCP R83, R83 ;  /* 0x0000005300537308 */ /* 0x000ea20000001000 */
[----:B-1----:R-:W-:Y:S01]  /*6270*/  FMUL.FTZ R41, R41, R68 ;  /* 0x0000004429297220 */ /* 0x002fe20000410000 */
[----:B------:R-:W-:Y:S01]  /*6280*/  F2FP.BF16.PACK_AB R33, R46, R33 ;  /* 0x000000212e21723e */ /* 0x000fe200000010ff */
[----:B------:R-:W-:Y:S01]  /*6290*/  IMAD R37, R98, c[0x0][0x22c], R36 ;  /* 0x00008b0062257a24 */ /* 0x000fe200078e0224 */
[----:B------:R-:W-:Y:S01]  /*62a0*/  IADD3 R27, R27, R55, RZ ;  /* 0x000000371b1b7210 */ /* 0x000fe20007ffe0ff */
[----:B------:R-:W-:-:S03]  /*62b0*/  FMUL.FTZ R34, R41, R38 ;  /* 0x0000002629227220 */ /* 0x000fc60000410000 */
[----:B------:R-:W1:Y:S01]  /*62c0*/  MUFU.RCP R85, R85 ;  /* 0x0000005500557308 */ /* 0x000e620000001000 */
[----:B0-----:R-:W-:Y:S02]  /*62d0*/  FMUL.FTZ R28, R47, R82 ;  /* 0x000000522f1c7220 */ /* 0x001fe40000410000 */
[----:B------:R-:W-:-:S04]  /*62e0*/  IMAD.WIDE.U32 R26, R98, c[0x0][0x228], R26 ;  /* 0x00008a00621a7a25 */ /* 0x000fc800078e001a */
[----:B------:R-:W-:Y:S01]  /*62f0*/  FMUL.FTZ R39, R28, R39 ;  /* 0x000000271c277220 */ /* 0x000fe20000410000 */
[----:B------:R-:W-:Y:S01]  /*6300*/  F2FP.BF16.PACK_AB R28, R48, R43 ;  /* 0x0000002b301c723e */ /* 0x000fe200000010ff */
[----:B------:R-:W-:Y:S01]  /*6310*/  BAR.SYNC.DEFER_BLOCKING 0x0 ;  /* 0x0000000000007b1d */ /* 0x000fe20000010000 */
[----:B--2---:R-:W-:Y:S01]  /*6320*/  FMUL.FTZ R45, R42, R83 ;  /* 0x000000532a2d7220 */ /* 0x004fe20000410000 */
[----:B------:R-:W-:Y:S01]  /*6330*/  LEA R36, P0, R26, c[0x0][0x2a0], 0x1 ;  /* 0x0000a8001a247a11 */ /* 0x000fe200078008ff */
[----:B------:R-:W-:Y:S01]  /*6340*/  IMAD.IADD R27, R27, 0x1, R37 ;  /* 0x000000011b1b7824 */ /* 0x000fe200078e0225 */
[----:B------:R-:W-:Y:S01]  /*6350*/  F2FP.BF16.PACK_AB R34, R39, R34 ;  /* 0x000000222722723e */ /* 0x000fe200000010ff */
[----:B------:R-:W-:Y:S02]  /*6360*/  FMUL.FTZ R45, R45, R56 ;  /* 0x000000382d2d7220 */ /* 0x000fe40000410000 */
[----:B-1----:R-:W-:Y:S01]  /*6370*/  FMUL.FTZ R84, R84, R85 ;  /* 0x0000005554547220 */ /* 0x002fe20000410000 */
[----:B------:R-:W-:-:S02]  /*6380*/  LEA.HI.X R27, R26, c[0x0][0x2a4], R27, 0x1, P0 ;  /* 0x0000a9001a1b7a11 */ /* 0x000fc400000f0c1b */
[----:B------:R-:W-:Y:S01]  /*6390*/  IADD3 R26, P0, R36, R149, RZ ;  /* 0x00000095241a7210 */ /* 0x000fe20007f1e0ff */
[----:B------:R-:W-:-:S03]  /*63a0*/  FMUL.FTZ R84, R84, R57 ;  /* 0x0000003954547220 */ /* 0x000fc60000410000 */
[----:B------:R-:W-:Y:S02]  /*63b0*/  IADD3.X R27, R27, R148, RZ, P0, !PT ;  /* 0x000000941b1b7210 */ /* 0x000fe400007fe4ff */
[----:B------:R-:W-:Y:S02]  /*63c0*/  F2FP.BF16.PACK_AB R35, R84, R45 ;  /* 0x0000002d5423723e */ /* 0x000fe400000010ff */
[----:B------:R-:W-:Y:S01]  /*63d0*/  ISETP.GE.AND P0, PT, R19, R17, PT ;  /* 0x000000111300720c */ /* 0x000fe20003f06270 */
[----:B------:R-:W-:Y:S04]  /*63e0*/  STS.128 [R59.X16], R28 ;  /* 0x0000001c3b007388 */ /* 0x000fe8000000cc00 */
[----:B------:R-:W-:Y:S01]  /*63f0*/  STS.128 [R59.X16+0x10], R32 ;  /* 0x000010203b007388 */ /* 0x000fe2000000cc00 */
[----:B------:R-:W-:-:S06]  /*6400*/  NOP ;  /* 0x0000000000007918 */ /* 0x000fcc0000000000 */
[----:B------:R-:W0:Y:S04]  /*6410*/  LDS.128 R28, [R25.X16] ;  /* 0x00000000191c7984 */ /* 0x000e28000000cc00 */
[----:B------:R-:W1:Y:S04]  /*6420*/  LDS.128 R32, [R25.X16+0x200] ;  /* 0x0002000019207984 */ /* 0x000e68000000cc00 */
[----:B0-----:R-:W-:Y:S04]  /*6430*/  STG.E.128 [R26.64], R28 ;  /* 0x0000001c1a007986 */ /* 0x001fe8000c101d04 */
[----:B-1----:R0:W-:Y:S02]  /*6440*/  STG.E.128 [R26.64+0x200], R32 ;  /* 0x000200201a007986 */ /* 0x0021e4000c101d04 */
[----:B0-----:R-:W-:-:S02]  /*6450*/  MOV R26, R10 ;  /* 0x0000000a001a7202 */ /* 0x001fc40000000f00 */
[----:B------:R-:W-:Y:S02]  /*6460*/  MOV R27, R12 ;  /* 0x0000000c001b7202 */ /* 0x000fe40000000f00 */
[----:B------:R-:W-:-:S03]  /*6470*/  MOV R12, R11 ;  /* 0x0000000b000c7202 */ /* 0x000fc60000000f00 */
[----:B------:R-:W-:-:S04]  /*6480*/  IMAD.WIDE R10, R24, 0x2, R26 ;  /* 0x00000002180a7825 */ /* 0x000fc800078e021a */
[----:B------:R-:W-:Y:S01]  /*6490*/  IMAD.WIDE R36, R24, 0x2, R12 ;  /* 0x0000000218247825 */ /* 0x000fe200078e020c */
[----:B------:R-:W-:-:S04]  /*64a0*/  MOV R12, R11 ;  /* 0x0000000b000c7202 */ /* 0x000fc80000000f00 */
[----:B------:R-:W-:Y:S02]  /*64b0*/  MOV R11, R36 ;  /* 0x00000024000b7202 */ /* 0x000fe40000000f00 */
[----:B------:R-:W-:Y:S01]  /*64c0*/  MOV R13, R37 ;  /* 0x00000025000d7202 */ /* 0x000fe20000000f00 */
[----:B------:R-:W-:Y:S01]  /*64d0*/  @P0 CALL.REL.NOINC `(.L_x_5654) ;  /* 0x0000001000000944 */ /* 0x000fe20003c00000 */
[----:B------:R-:W-:Y:S05]  /*64e0*/  BRA `(.L_x_5655) ;  /* 0xffffad1000007947 */ /* 0x000fea000383ffff */
.L_x_5654:
[----:B------:R-:W-:Y:S05]  /*64f0*/  EXIT ;  /* 0x000000000000794d */ /* 0x000fea0003800000 */
.L_x_5656:
        /* <DEDUP_REMOVED lines=16> */
.L_x_8936:


//--------------------- .text._Z25selective_scan_fwd_kernelI32Selective_Scan_fwd_kernel_traitsILi128ELi16ELi1ELb1ELb1ELb1ELb1ELb1EN3c108BFloat16EffEEv13SSMParamsBase --------------------------
	.section	.text._Z25selective_scan_fwd_kernelI32Selective_Scan_fwd_kernel_traitsILi128ELi16ELi1ELb1ELb1ELb1ELb1ELb1EN3c108BFloat16EffEEv13SSMParamsBase,"ax",@progbits
	.sectioninfo	@"SHI_REGISTERS=168"
	.align	128
        .global         _Z25selective_scan_fwd_kernelI32Selective_Scan_fwd_kernel_traitsILi128ELi16ELi1ELb1ELb1ELb1ELb1ELb1EN3c108BFloat16EffEEv13SSMParamsBase
        .type           _Z25selective_scan_fwd_kernelI32Selective_Scan_fwd_kernel_traitsILi128ELi16ELi1ELb1ELb1ELb1ELb1ELb1EN3c108BFloat16EffEEv13SSMParamsBase,@function
        .size           _Z25selective_scan_fwd_kernelI32Selective_Scan_fwd_kernel_traitsILi128ELi16ELi1ELb1ELb1ELb1ELb1ELb1EN3c108BFloat16EffEEv13SSMParamsBase,(.L_x_8937 - _Z25selective_scan_fwd_kernelI32Selective_Scan_fwd_kernel_traitsILi128ELi16ELi1ELb1ELb1ELb1ELb1ELb1EN3c108BFloat16EffEEv13SSMParamsBase)
        .other          _Z25selective_scan_fwd_kernelI32Selective_Scan_fwd_kernel_traitsILi128ELi16ELi1ELb1ELb1ELb1ELb1ELb1EN3c108BFloat16EffEEv13SSMParamsBase,@"STO_CUDA_ENTRY STV_DEFAULT"
_Z25selective_scan_fwd_kernelI32Selective_Scan_fwd_kernel_traitsILi128ELi16ELi1ELb1ELb1ELb1ELb1ELb1EN3c108BFloat16EffEEv13SSMParamsBase:
.text._Z25selective_scan_fwd_kernelI32Selective_Scan_fwd_kernel_traitsILi128ELi16ELi1ELb1ELb1ELb1ELb1ELb1EN3c108BFloat16EffEEv13SSMParamsBase:
        /* <DEDUP_REMOVED lines=36> */
.L_x_5657:
        /* <DEDUP_REMOVED lines=28> */
.L_x_5658:
        /* <DEDUP_REMOVED lines=11> */
.L_x_5659:
        /* <DEDUP_REMOVED lines=184> */
.L_x_5660:
        /* <DEDUP_REMOVED lines=18> */
.L_x_5661:
[----:B------:R-:W-:-:S13]  /*1150*/  ISETP.GE.AND P0, PT, R70, 0x1, PT ;  /* 0x000000014600780c */ /* 0x000fda0003f06270 */
[----:B------:R-:W-:Y:S05]  /*1160*/  @!P0 EXIT ;  /* 0x000000000000894d */ /* 0x000fea0003800000 */
[----:B------:R-:W0:Y:S01]  /*1170*/  S2R R69, SR_LANEID ;  /* 0x0000000000457919 */ /* 0x000e220000000000 */
[C---:B------:R-:W-:Y:S01]  /*1180*/  LEA R80, P0, R0.reuse, R81, 0x2 ;  /* 0x0000005100507211 */ /* 0x040fe200078010ff */
[----:B------:R-:W-:Y:S02]  /*1190*/  IMAD.MOV.U32 R68, RZ, RZ, RZ ;  /* 0x000000ffff447224 */ /* 0x000fe400078e00ff */
[----:B------:R-:W-:Y:S01]  /*11a0*/  IMAD.MOV.U32 R152, RZ, RZ, RZ ;  /* 0x000000ffff987224 */ /* 0x000fe200078e00ff */
[----:B------:R-:W-:Y:S02]  /*11b0*/  LEA.HI.X R81, R0, R8, R3, 0x2, P0 ;  /* 0x0000000800517211 */ /* 0x000fe400000f1403 */
.L_x_5710:
        /* <DEDUP_REMOVED lines=331> */
.L_x_5663:
[----:B---34-:R-:W-:Y:S05]  /*2670*/  BSYNC B0 ;  /* 0x0000000000007941 */ /* 0x018fea0003800000 */
.L_x_5662:
        /* <DEDUP_REMOVED lines=37> */
.L_x_5665:
[----:B------:R-:W-:Y:S05]  /*28d0*/  BSYNC B0 ;  /* 0x0000000000007941 */ /* 0x000fea0003800000 */
.L_x_5664:
        /* <DEDUP_REMOVED lines=37> */
.L_x_5667:
[----:B------:R-:W-:Y:S05]  /*2b30*/  BSYNC B0 ;  /* 0x0000000000007941 */ /* 0x000fea0003800000 */
.L_x_5666:
        /* <DEDUP_REMOVED lines=37> */
.L_x_5669:
[----:B------:R-:W-:Y:S05]  /*2d90*/  BSYNC B0 ;  /* 0x0000000000007941 */ /* 0x000fea0003800000 */
.L_x_5668:
        /* <DEDUP_REMOVED lines=37> */
.L_x_5671:
[----:B------:R-:W-:Y:S05]  /*2ff0*/  BSYNC B0 ;  /* 0x0000000000007941 */ /* 0x000fea0003800000 */
.L_x_5670:
        /* <DEDUP_REMOVED lines=37> */
.L_x_5673:
[----:B------:R-:W-:Y:S05]  /*3250*/  BSYNC B0 ;  /* 0x0000000000007941 */ /* 0x000fea0003800000 */
.L_x_5672:
        /* <DEDUP_REMOVED lines=37> */
.L_x_5675:
[----:B------:R-:W-:Y:S05]  /*34b0*/  BSYNC B0 ;  /* 0x0000000000007941 */ /* 0x000fea0003800000 */
.L_x_5674:
        /* <DEDUP_REMOVED lines=37> */
.L_x_5677:
[----:B------:R-:W-:Y:S05]  /*3710*/  BSYNC B0 ;  /* 0x0000000000007941 */ /* 0x000fea0003800000 */
.L_x_5676:
        /* <DEDUP_REMOVED lines=37> */
.L_x_5679:
[----:B------:R-:W-:Y:S05]  /*3970*/  BSYNC B0 ;  /* 0x0000000000007941 */ /* 0x000fea0003800000 */
.L_x_5678:
        /* <DEDUP_REMOVED lines=37> */
.L_x_5681:
[----:B------:R-:W-:Y:S05]  /*3bd0*/  BSYNC B0 ;  /* 0x0000000000007941 */ /* 0x000fea0003800000 */
.L_x_5680:
        /* <DEDUP_REMOVED lines=38> */
.L_x_5683:
[----:B------:R-:W-:Y:S05]  /*3e40*/  BSYNC B0 ;  /* 0x0000000000007941 */ /* 0x000fea0003800000 */
.L_x_5682:
        /* <DEDUP_REMOVED lines=40> */
.L_x_5685:
[----:B------:R-:W-:Y:S05]  /*40d0*/  BSYNC B0 ;  /* 0x0000000000007941 */ /* 0x000fea0003800000 */
.L_x_5684:
        /* <DEDUP_REMOVED lines=42> */
.L_x_5687:
[----:B------:R-:W-:Y:S05]  /*4380*/  BSYNC B0 ;  /* 0x0000000000007941 */ /* 0x000fea0003800000 */
.L_x_5686:
        /* <DEDUP_REMOVED lines=43> */
.L_x_5689:
[----:B------:R-:W-:Y:S05]  /*4640*/  BSYNC B0 ;  /* 0x0000000000007941 */ /* 0x000fea0003800000 */
.L_x_5688:
        /* <DEDUP_REMOVED lines=43> */
.L_x_5691:
[----:B------:R-:W-:Y:S05]  /*4900*/  BSYNC B0 ;  /* 0x0000000000007941 */ /* 0x000fea0003800000 */
.L_x_5690:
        /* <DEDUP_REMOVED lines=43> */
.L_x_5693:
[----:B------:R-:W-:Y:S05]  /*4bc0*/  BSYNC B0 ;  /* 0x0000000000007941 */ /* 0x000fea0003800000 */
.L_x_5692:
        /* <DEDUP_REMOVED lines=30> */
.L_x_5704:
        /* <DEDUP_REMOVED lines=384> */
.L_x_5696:
        /* <DEDUP_REMOVED lines=13> */
.L_x_5695:
        /* <DEDUP_REMOVED lines=91> */
.L_x_5698:
[----:B------:R-:W-:Y:S05]  /*6c30*/  BSYNC B0 ;  /* 0x0000000000007941 */ /* 0x000fea0003800000 */
.L_x_5697:
        /* <DEDUP_REMOVED lines=44> */
.L_x_5701:
        /* <DEDUP_REMOVED lines=32> */
.L_x_5702:
[----:B------:R0:W5:Y:S02]  /*7100*/  LDG.E R41, [R80.64] ;  /* 0x0000000450297981 */ /* 0x000164000c1e1900 */
.L_x_5703:
        /* <DEDUP_REMOVED lines=16> */
.L_x_5700:
[----:B------:R-:W-:Y:S05]  /*7210*/  BSYNC B0 ;  /* 0x0000000000007941 */ /* 0x000fea0003800000 */
.L_x_5699:
        /* <DEDUP_REMOVED lines=20> */
.L_x_5694:
        /* <DEDUP_REMOVED lines=110> */
.L_x_5706:
[----:B------:R-:W-:Y:S05]  /*7a40*/  BSYNC B0 ;  /* 0x0000000000007941 */ /* 0x000fea0003800000 */
.L_x_5705:
        /* <DEDUP_REMOVED lines=320> */
.L_x_5708:
[----:B------:R-:W-:Y:S05]  /*8e50*/  BSYNC B0 ;  /* 0x0000000000007941 */ /* 0x000fea0003800000 */
.L_x_5707:
        /* <DEDUP_REMOVED lines=55> */
.L_x_5709:
[----:B------:R-:W-:Y:S05]  /*91d0*/  EXIT ;  /* 0x000000000000794d */ /* 0x000fea0003800000 */
.L_x_5711:
        /* <DEDUP_REMOVED lines=10> */
.L_x_8937:


//--------------------- .text._Z25selective_scan_fwd_kernelI32Selective_Scan_fwd_kernel_traitsILi32ELi16ELi1ELb0ELb1ELb1ELb0ELb0EN3c108BFloat16EffEEv13SSMParamsBase --------------------------
	.section	.text._Z25selective_scan_fwd_kernelI32Selective_Scan_fwd_kernel_traitsILi32ELi16ELi1ELb0ELb1ELb1ELb0ELb0EN3c108BFloat16EffEEv13SSMParamsBase,"ax",@progbits
	.sectioninfo	@"SHI_REGISTERS=176"
	.align	128
        .global         _Z25selective_scan_fwd_kernelI32Selective_Scan_fwd_kernel_traitsILi32ELi16ELi1ELb0ELb1ELb1ELb0ELb0EN3c108BFloat16EffEEv13SSMParamsBase
        .type           _Z25selective_scan_fwd_kernelI32Selective_Scan_fwd_kernel_traitsILi32ELi16ELi1ELb0ELb1ELb1ELb0ELb0EN3c108BFloat16EffEEv13SSMParamsBase,@function
        .size           _Z25selective_scan_fwd_kernelI32Selective_Scan_fwd_kernel_traitsILi32ELi16ELi1ELb0ELb1ELb1ELb0ELb0EN3c108BFloat16EffEEv13SSMParamsBase,(.L_x_8938 - _Z25selective_scan_fwd_kernelI32Selective_Scan_fwd_kernel_traitsILi32ELi16ELi1ELb0ELb1ELb1ELb0ELb0EN3c108BFloat16EffEEv13SSMParamsBase)
        .other          _Z25selective_scan_fwd_kernelI32Selective_Scan_fwd_kernel_traitsILi32ELi16ELi1ELb0ELb1ELb1ELb0ELb0EN3c108BFloat16EffEEv13SSMParamsBase,@"STO_CUDA_ENTRY STV_DEFAULT"
_Z25selective_scan_fwd_kernelI32Selective_Scan_fwd_kernel_traitsILi32ELi16ELi1ELb0ELb1ELb1ELb0ELb0EN3c108BFloat16EffEEv13SSMParamsBase:
.text._Z25selective_scan_fwd_kernelI32Selective_Scan_fwd_kernel_traitsILi32ELi16ELi1ELb0ELb1ELb1ELb0ELb0EN3c108BFloat16EffEEv13SSMParamsBase:
        /* <DEDUP_REMOVED lines=35> */
.L_x_5712:
        /* <DEDUP_REMOVED lines=28> */
.L_x_5713:
        /* <DEDUP_REMOVED lines=11> */
.L_x_5714:
        /* <DEDUP_REMOVED lines=138> */
[----:B------:R-:W-:Y:S01]  /*0d40*/  IABS R10, R22 ;  /* 0x00000016000a7213 */ /* 0x000fe20000000000 */
[----:B------:R-:W-:Y:S01]  /*0d50*/  IMAD.MOV.U32 R23, RZ, RZ, RZ ;  /* 0x000000ffff177224 */ /* 0x000fe200078e00ff */
        /* <DEDUP_REMOVED lines=29> */
.L_x_5715:
        /* <DEDUP_REMOVED lines=18> */
.L_x_5716:
[----:B------:R-:W-:-:S13]  /*1050*/  ISETP.GE.AND P0, PT, R33, 0x1, PT ;  /* 0x000000012100780c */ /* 0x000fda0003f06270 */
[----:B------:R-:W-:Y:S05]  /*1060*/  @!P0 EXIT ;  /* 0x000000000000894d */ /* 0x000fea0003800000 */
[----:B------:R-:W0:Y:S01]  /*1070*/  S2R R32, SR_LANEID ;  /* 0x0000000000207919 */ /* 0x000e220000000000 */
[----:B------:R-:W-:-:S04]  /*1080*/  LEA R4, P0, R31, R12, 0x2 ;  /* 0x0000000c1f047211 */ /* 0x000fc800078010ff */
[----:B------:R-:W-:Y:S02]  /*1090*/  LEA.HI.X R5, R31, R14, R35, 0x2, P0 ;  /* 0x0000000e1f057211 */ /* 0x000fe400000f1423 */
[----:B------:R-:W-:Y:S02]  /*10a0*/  CS2R R30, SRZ ;  /* 0x00000000001e7805 */ /* 0x000fe4000001ff00 */
.L_x_5761:
        /* <DEDUP_REMOVED lines=95> */
[----:B------:R-:W-:Y:S02]  /*16a0*/  LEA.HI.SX32 R43, R43, R32, 0x1b ;  /* 0x000000202b2b7211 */ /* 0x000fe400078fdaff */
[----:B------:R-:W-:-:S02]  /*16b0*/  IADD3 R51, R32, 0xa0, RZ ;  /* 0x000000a020337810 */ /* 0x000fc40007ffe0ff */
[-C--:B------:R-:W-:Y:S02]  /*16c0*/  LEA.HI.SX32 R45, R45, R32.reuse, 0x1b ;  /* 0x000000202d2d7211 */ /* 0x080fe400078fdaff */
[----:B-1----:R-:W-:Y:S02]  /*16d0*/  IADD3 R11, R32, 0xc0, RZ ;  /* 0x000000c0200b7810 */ /* 0x002fe40007ffe0ff */
[----:B------:R-:W-:Y:S02]  /*16e0*/  P2R R170, PR, RZ, 0x40 ;  /* 0x00000040ffaa7803 */ /* 0x000fe40000000000 */
[----:B------:R-:W-:Y:S02]  /*16f0*/  P2R R94, PR, RZ, 0x40 ;  /* 0x00000040ff5e7803 */ /* 0x000fe40000000000 */
[----:B------:R-:W-:Y:S01]  /*1700*/  LEA.HI.SX32 R47, R47, R32, 0x1b ;  /* 0x000000202f2f7211 */ /* 0x000fe200078fdaff */
[----:B------:R-:W-:Y:S01]  /*1710*/  IMAD.SHL.U32 R57, R43, 0x2, RZ ;  /* 0x000000022b397824 */ /* 0x000fe200078e00ff */
[----:B------:R-:W-:-:S02]  /*1720*/  ISETP.NE.AND P6, PT, R168, RZ, PT ;  /* 0x000000ffa800720c */ /* 0x000fc40003fc5270 */
[-C--:B------:R-:W-:Y:S01]  /*1730*/  LEA.HI.SX32 R49, R49, R32.reuse, 0x1b ;  /* 0x0000002031317211 */ /* 0x080fe200078fdaff */
[----:B------:R-:W-:Y:S01]  /*1740*/  IMAD.SHL.U32 R56, R45, 0x2, RZ ;  /* 0x000000022d387824 */ /* 0x000fe200078e00ff */
[-C--:B------:R-:W-:Y:S02]  /*1750*/  LEA.HI.SX32 R51, R51, R32.reuse, 0x1b ;  /* 0x0000002033337211 */ /* 0x080fe400078fdaff */
[C---:B------:R-:W-:Y:S02]  /*1760*/  IADD3 R43, R32.reuse, 0x100, RZ ;  /* 0x00000100202b7810 */ /* 0x040fe40007ffe0ff */
[-C--:B------:R-:W-:Y:S01]  /*1770*/  LEA.HI.SX32 R11, R11, R32.reuse, 0x1b ;  /* 0x000000200b0b7211 */ /* 0x080fe200078fdaff */
[----:B------:R-:W-:Y:S01]  /*1780*/  IMAD.SHL.U32 R55, R47, 0x2, RZ ;  /* 0x000000022f377824 */ /* 0x000fe200078e00ff */
[----:B------:R-:W-:Y:S01]  /*1790*/  P2R R93, PR, RZ, 0x40 ;  /* 0x00000040ff5d7803 */ /* 0x000fe20000000000 */
[----:B------:R-:W-:Y:S01]  /*17a0*/  IMAD.SHL.U32 R54, R49, 0x2, RZ ;  /* 0x0000000231367824 */ /* 0x000fe200078e00ff */
[----:B------:R-:W-:Y:S01]  /*17b0*/  ISETP.NE.AND P6, PT, R167, RZ, PT ;  /* 0x000000ffa700720c */ /* 0x000fe20003fc5270 */
[----:B------:R-:W-:Y:S01]  /*17c0*/  IMAD.SHL.U32 R53, R51, 0x2, RZ ;  /* 0x0000000233357824 */ /* 0x000fe200078e00ff */
[----:B------:R-:W-:Y:S01]  /*17d0*/  IADD3 R45, R32, 0x120, RZ ;  /* 0x00000120202d7810 */ /* 0x000fe20007ffe0ff */
[----:B------:R-:W-:Y:S01]  /*17e0*/  IMAD.SHL.U32 R52, R11, 0x2, RZ ;  /* 0x000000020b347824 */ /* 0x000fe200078e00ff */
[----:B------:R-:W-:-:S02]  /*17f0*/  LEA.HI.SX32 R43, R43, R32, 0x1b ;  /* 0x000000202b2b7211 */ /* 0x000fc400078fdaff */
[C---:B------:R-:W-:Y:S02]  /*1800*/  IADD3 R47, R32.reuse, 0x140, RZ ;  /* 0x00000140202f7810 */ /* 0x040fe40007ffe0ff */
[----:B------:R-:W-:Y:S02]  /*1810*/  IADD3 R11, R32, 0x160, RZ ;  /* 0x00000160200b7810 */ /* 0x000fe40007ffe0ff */
[----:B------:R-:W-:Y:S01]  /*1820*/  P2R R92, PR, RZ, 0x40 ;  /* 0x00000040ff5c7803 */ /* 0x000fe20000000000 */
[----:B------:R-:W-:Y:S01]  /*1830*/  IMAD.SHL.U32 R50, R43, 0x2, RZ ;  /* 0x000000022b327824 */ /* 0x000fe200078e00ff */
[----:B------:R-:W-:Y:S02]  /*1840*/  ISETP.NE.AND P6, PT, R166, RZ, PT ;  /* 0x000000ffa600720c */ /* 0x000fe40003fc5270 */
[-C--:B------:R-:W-:Y:S02]  /*1850*/  LEA.HI.SX32 R45, R45, R32.reuse, 0x1b ;  /* 0x000000202d2d7211 */ /* 0x080fe400078fdaff */
[----:B------:R-:W-:Y:S01]  /*1860*/  LEA.HI.SX32 R47, R47, R32, 0x1b ;  /* 0x000000202f2f7211 */ /* 0x000fe200078fdaff */
[C---:B------:R-:W-:Y:S01]  /*1870*/  IMAD.SHL.U32 R10, R32.reuse, 0x10, RZ ;  /* 0x00000010200a7824 */ /* 0x040fe200078e00ff */
[----:B------:R-:W-:-:S02]  /*1880*/  IADD3 R43, R32, 0x1e0, RZ ;  /* 0x000001e0202b7810 */ /* 0x000fc40007ffe0ff */
[-C--:B------:R-:W-:Y:S01]  /*1890*/  LEA.HI.SX32 R11, R11, R32.reuse, 0x1b ;  /* 0x000000200b0b7211 */ /* 0x080fe200078fdaff */
[----:B------:R-:W-:Y:S01]  /*18a0*/  IMAD.SHL.U32 R49, R45, 0x2, RZ ;  /* 0x000000022d317824 */ /* 0x000fe200078e00ff */
[----:B------:R-:W-:Y:S01]  /*18b0*/  P2R R91, PR, RZ, 0x40 ;  /* 0x00000040ff5b7803 */ /* 0x000fe20000000000 */
[----:B------:R-:W-:Y:S01]  /*18c0*/  IMAD.SHL.U32 R48, R47, 0x2, RZ ;  /* 0x000000022f307824 */ /* 0x000fe200078e00ff */
[----:B------:R-:W-:Y:S01]  /*18d0*/  ISETP.NE.AND P6, PT, R165, RZ, PT ;  /* 0x000000ffa500720c */ /* 0x000fe20003fc5270 */
[----:B------:R-:W-:Y:S01]  /*18e0*/  IMAD.SHL.U32 R47, R11, 0x2, RZ ;  /* 0x000000020b2f7824 */ /* 0x000fe200078e00ff */
[----:B------:R-:W-:Y:S02]  /*18f0*/  LEA.HI.SX32 R43, R43, R32, 0x1b ;  /* 0x000000202b2b7211 */ /* 0x000fe400078fdaff */
        /* <DEDUP_REMOVED lines=175> */
.L_x_5718:
[----:B---34-:R-:W-:Y:S05]  /*23f0*/  BSYNC B0 ;  /* 0x0000000000007941 */ /* 0x018fea0003800000 */
.L_x_5717:
        /* <DEDUP_REMOVED lines=37> */
.L_x_5720:
[----:B------:R-:W-:Y:S05]  /*2650*/  BSYNC B0 ;  /* 0x0000000000007941 */ /* 0x000fea0003800000 */
.L_x_5719:
        /* <DEDUP_REMOVED lines=37> */
.L_x_5722:
[----:B------:R-:W-:Y:S05]  /*28b0*/  BSYNC B0 ;  /* 0x0000000000007941 */ /* 0x000fea0003800000 */
.L_x_5721:
        /* <DEDUP_REMOVED lines=37> */
.L_x_5724:
[----:B------:R-:W-:Y:S05]  /*2b10*/  BSYNC B0 ;  /* 0x0000000000007941 */ /* 0x000fea0003800000 */
.L_x_5723:
        /* <DEDUP_REMOVED lines=37> */
.L_x_5726:
[----:B------:R-:W-:Y:S05]  /*2d70*/  BSYNC B0 ;  /* 0x0000000000007941 */ /* 0x000fea0003800000 */
.L_x_5725:
        /* <DEDUP_REMOVED lines=37> */
.L_x_5728:
[----:B------:R-:W-:Y:S05]  /*2fd0*/  BSYNC B0 ;  /* 0x0000000000007941 */ /* 0x000fea0003800000 */
.L_x_5727:
        /* <DEDUP_REMOVED lines=37> */
.L_x_5730:
[----:B------:R-:W-:Y:S05]  /*3230*/  BSYNC B0 ;  /* 0x0000000000007941 */ /* 0x000fea0003800000 */
.L_x_5729:
        /* <DEDUP_REMOVED lines=37> */
.L_x_5732:
[----:B------:R-:W-:Y:S05]  /*3490*/  BSYNC B0 ;  /* 0x0000000000007941 */ /* 0x000fea0003800000 */
.L_x_5731:
        /* <DEDUP_REMOVED lines=37> */
.L_x_5734:
[----:B------:R-:W-:Y:S05]  /*36f0*/  BSYNC B0 ;  /* 0x0000000000007941 */ /* 0x000fea0003800000 */
.L_x_5733:
        /* <DEDUP_REMOVED lines=37> */
.L_x_5736:
[----:B------:R-:W-:Y:S05]  /*3950*/  BSYNC B0 ;  /* 0x0000000000007941 */ /* 0x000fea0003800000 */
.L_x_5735:
        /* <DEDUP_REMOVED lines=38> */
.L_x_5738:
[----:B------:R-:W-:Y:S05]  /*3bc0*/  BSYNC B0 ;  /* 0x0000000000007941 */ /* 0x000fea0003800000 */
.L_x_5737:
        /* <DEDUP_REMOVED lines=38> */
.L_x_5740:
[----:B------:R-:W-:Y:S05]  /*3e30*/  BSYNC B0 ;  /* 0x0000000000007941 */ /* 0x000fea0003800000 */
.L_x_5739:
[----:B------:R-:W-:Y:S01]  /*3e40*/  FSETP.GTU.FTZ.AND P5, PT, R83, 20, PT ;  /* 0x41a000005300780b */ /* 0x000fe20003fbc000 */
[----:B------:R-:W-:Y:S01]  /*3e50*/  BSSY B0, `(.L_x_5741) ;  /* 0x0000027000007945 */ /* 0x000fe20003800000 */
[----:B------:R-:W-:Y:S01]  /*3e60*/  PRMT R98, RZ, 0x5410, R79 ;  /* 0x00005410ff627816 */ /* 0x000fe2000000004f */
[----:B------:R-:W-:Y:S01]  /*3e70*/  IMAD.MOV.U32 R88, RZ, RZ, c[0x0][0x16c] ;  /* 0x00005b00ff587624 */ /* 0x000fe200078e00ff */
[----:B------:R-:W-:Y:S02]  /*3e80*/  ISETP.EQ.OR P5, PT, RZ, UR6, P5 ;  /* 0x00000006ff007c0c */ /* 0x000fe4000afa2670 */
[----:B------:R-:W-:Y:S02]  /*3e90*/  PRMT R79, RZ, 0x5410, R82 ;  /* 0x00005410ff4f7816 */ /* 0x000fe40000000052 */
[----:B------:R-:W-:-:S03]  /*3ea0*/  PRMT R99, RZ, 0x5410, R78 ;  /* 0x00005410ff637816 */ /* 0x000fc6000000004e */
        /* <DEDUP_REMOVED lines=33> */
.L_x_5742:
[----:B------:R-:W-:Y:S05]  /*40c0*/  BSYNC B0 ;  /* 0x0000000000007941 */ /* 0x000fea0003800000 */
.L_x_5741:
        /* <DEDUP_REMOVED lines=43> */
.L_x_5744:
[----:B------:R-:W-:Y:S05]  /*4380*/  BSYNC B0 ;  /* 0x0000000000007941 */ /* 0x000fea0003800000 */
.L_x_5743:
        /* <DEDUP_REMOVED lines=43> */
.L_x_5746:
[----:B------:R-:W-:Y:S05]  /*4640*/  BSYNC B0 ;  /* 0x0000000000007941 */ /* 0x000fea0003800000 */
.L_x_5745:
        /* <DEDUP_REMOVED lines=43> */
.L_x_5748:
[----:B------:R-:W-:Y:S05]  /*4900*/  BSYNC B0 ;  /* 0x0000000000007941 */ /* 0x000fea0003800000 */
.L_x_5747:
        /* <DEDUP_REMOVED lines=30> */
.L_x_5757:
        /* <DEDUP_REMOVED lines=94> */
[----:B------:R1:W-:Y:S04]  /*50d0*/  STS.U16 [R50+0x200], R117 ;  /* 0x0002007532007388 */ /* 0x0003e80000000400 */
        /* <DEDUP_REMOVED lines=8> */
[----:B------:R-:W3:Y:S04]  /*5160*/  LDS.U16 R12, [R42+0x1e] ;  /* 0x00001e002a0c7984 */ /* 0x000ee80000000400 */
[----:B0-----:R-:W2:Y:S01]  /*5170*/  S2R R68, SR_TID.X ;  /* 0x0000000000447919 */ /* 0x001ea20000002100 */
[----:B-1----:R-:W-:Y:S02]  /*5180*/  FMUL.FTZ R50, R14, 1.4426950216293334961 ;  /* 0x3fb8aa3b0e327820 */ /* 0x002fe40000410000 */
[----:B--2---:R-:W-:-:S05]  /*5190*/  IMAD.SHL.U32 R48, R68, 0x10, RZ ;  /* 0x0000001044307824 */ /* 0x004fca00078e00ff */
[----:B------:R-:W-:Y:S02]  /*51a0*/  IADD3 R14, R48, 0xf, RZ ;  /* 0x0000000f300e7810 */ /* 0x000fe40007ffe0ff */
[----:B---3--:R-:W-:Y:S02]  /*51b0*/  PRMT R12, RZ, 0x5410, R12 ;  /* 0x00005410ff0c7816 */ /* 0x008fe4000000000c */
[----:B------:R-:W-:-:S03]  /*51c0*/  ISETP.GE.U32.AND P5, PT, R14, R59, PT ;  /* 0x0000003b0e00720c */ /* 0x000fc60003fa6070 */
[----:B------:R-:W-:-:S05]  /*51d0*/  FMUL.FTZ R12, R105, R12 ;  /* 0x0000000c690c7220 */ /* 0x000fca0000410000 */
[----:B------:R-:W-:Y:S02]  /*51e0*/  FSEL R109, R12, RZ, !P5 ;  /* 0x000000ff0c6d7208 */ /* 0x000fe40006800000 */
[----:B------:R-:W0:Y:S01]  /*51f0*/  LDS.U16 R12, [R42] ;  /* 0x000000002a0c7984 */ /* 0x000e220000000400 */
[----:B------:R-:W-:-:S06]  /*5200*/  FMUL.FTZ R15, R50, R70 ;  /* 0x00000046320f7220 */ /* 0x000fcc0000410000 */
[----:B------:R-:W1:Y:S02]  /*5210*/  MUFU.EX2 R15, R15 ;  /* 0x0000000f000f7308 */ /* 0x000e640000000800 */
[----:B-1----:R-:W-:Y:S02]  /*5220*/  FSEL R108, R15, 1, !P5 ;  /* 0x3f8000000f6c7808 */ /* 0x002fe40006800000 */
[----:B------:R-:W-:Y:S02]  /*5230*/  ISETP.GE.U32.AND P5, PT, R48, R59, PT ;  /* 0x0000003b3000720c */ /* 0x000fe40003fa6070 */
[----:B0-----:R-:W-:-:S05]  /*5240*/  PRMT R12, RZ, 0x5410, R12 ;  /* 0x00005410ff0c7816 */ /* 0x001fca000000000c */
[----:B------:R-:W-:-:S05]  /*5250*/  FMUL.FTZ R12, R97, R12 ;  /* 0x0000000c610c7220 */ /* 0x000fca0000410000 */
[----:B------:R-:W-:Y:S02]  /*5260*/  FSEL R111, R12, RZ, !P5 ;  /* 0x000000ff0c6f7208 */ /* 0x000fe40006800000 */
[----:B------:R-:W0:Y:S01]  /*5270*/  LDS.U16 R12, [R42+0x2] ;  /* 0x000002002a0c7984 */ /* 0x000e220000000400 */
[----:B------:R-:W-:-:S06]  /*5280*/  FMUL.FTZ R13, R50, R41 ;  /* 0x00000029320d7220 */ /* 0x000fcc0000410000 */
[----:B------:R-:W1:Y:S02]  /*5290*/  MUFU.EX2 R13, R13 ;  /* 0x0000000d000d7308 */ /* 0x000e640000000800 */
[----:B-1----:R-:W-:Y:S02]  /*52a0*/  FSEL R110, R13, 1, !P5 ;  /* 0x3f8000000d6e7808 */ /* 0x002fe40006800000 */
[----:B0-----:R-:W-:Y:S02]  /*52b0*/  PRMT R13, RZ, 0x5410, R12 ;  /* 0x00005410ff0d7816 */ /* 0x001fe4000000000c */
[----:B------:R-:W0:Y:S01]  /*52c0*/  LDS.U16 R12, [R42+0x4] ;  /* 0x000004002a0c7984 */ /* 0x000e220000000400 */
[----:B------:R-:W-:Y:S02]  /*52d0*/  IADD3 R14, R48, 0x1, RZ ;  /* 0x00000001300e7810 */ /* 0x000fe40007ffe0ff */
[----:B------:R-:W-:Y:S02]  /*52e0*/  FMUL.FTZ R13, R98, R13 ;  /* 0x0000000d620d7220 */ /* 0x000fe40000410000 */
[----:B------:R-:W-:-:S04]  /*52f0*/  ISETP.GE.U32.AND P5, PT, R14, R59, PT ;  /* 0x0000003b0e00720c */ /* 0x000fc80003fa6070 */
[----:B------:R-:W-:Y:S01]  /*5300*/  FSEL R113, R13, RZ, !P5 ;  /* 0x000000ff0d717208 */ /* 0x000fe20006800000 */
[----:B------:R-:W-:-:S04]  /*5310*/  FMUL.FTZ R13, R50, R39 ;  /* 0x00000027320d7220 */ /* 0x000fc80000410000 */
[----:B------:R0:W-:Y:S01]  /*5320*/  MUFU.EX2 R114, R13 ;  /* 0x0000000d00727308 */ /* 0x0001e20000000800 */
[----:B------:R-:W-:Y:S01]  /*5330*/  FMUL.FTZ R15, R50, R40 ;  /* 0x00000028320f7220 */ /* 0x000fe20000410000 */
[----:B0-----:R-:W-:Y:S02]  /*5340*/  PRMT R13, RZ, 0x5410, R12 ;  /* 0x00005410ff0d7816 */ /* 0x001fe4000000000c */
[----:B------:R-:W0:Y:S04]  /*5350*/  LDS.U16 R12, [R42+0x6] ;  /* 0x000006002a0c7984 */ /* 0x000e280000000400 */
[----:B------:R-:W1:Y:S01]  /*5360*/  MUFU.EX2 R15, R15 ;  /* 0x0000000f000f7308 */ /* 0x000e620000000800 */
[----:B------:R-:W-:Y:S01]  /*5370*/  IADD3 R14, R48, 0x2, RZ ;  /* 0x00000002300e7810 */ /* 0x000fe20007ffe0ff */
[----:B------:R-:W-:Y:S01]  /*5380*/  FMUL.FTZ R115, R96, R13 ;  /* 0x0000000d60737220 */ /* 0x000fe20000410000 */
[----:B-1----:R-:W-:-:S02]  /*5390*/  FSEL R112, R15, 1, !P5 ;  /* 0x3f8000000f707808 */ /* 0x002fc40006800000 */
[-C--:B------:R-:W-:Y:S02]  /*53a0*/  ISETP.GE.U32.AND P5, PT, R14, R59.reuse, PT ;  /* 0x0000003b0e00720c */ /* 0x080fe40003fa6070 */
[----:B------:R-:W-:Y:S02]  /*53b0*/  IADD3 R14, R48, 0x3, RZ ;  /* 0x00000003300e7810 */ /* 0x000fe40007ffe0ff */
[----:B------:R-:W-:Y:S02]  /*53c0*/  FSEL R114, R114, 1, !P5 ;  /* 0x3f80000072727808 */ /* 0x000fe40006800000 */
[----:B------:R-:W-:Y:S02]  /*53d0*/  FSEL R115, R115, RZ, !P5 ;  /* 0x000000ff73737208 */ /* 0x000fe40006800000 */
        /* <DEDUP_REMOVED lines=84> */
[----:B------:R-:W-:Y:S01]  /*5920*/  ISETP.NE.AND P6, PT, R168, RZ, PT ;  /* 0x000000ffa800720c */ /* 0x000fe20003fc5270 */
[----:B------:R-:W1:Y:S03]  /*5930*/  MUFU.EX2 R15, R15 ;  /* 0x0000000f000f7308 */ /* 0x000e660000000800 */
[----:B------:R-:W-:-:S02]  /*5940*/  P2R R142, PR, RZ, 0x40 ;  /* 0x00000040ff8e7803 */ /* 0x000fc40000000000 */
[----:B------:R-:W-:-:S04]  /*5950*/  ISETP.NE.AND P6, PT, R167, RZ, PT ;  /* 0x000000ffa700720c */ /* 0x000fc80003fc5270 */
[----:B------:R-:W-:Y:S02]  /*5960*/  P2R R146, PR, RZ, 0x40 ;  /* 0x00000040ff927803 */ /* 0x000fe40000000000 */
[----:B------:R-:W-:Y:S02]  /*5970*/  ISETP.NE.AND P6, PT, R166, RZ, PT ;  /* 0x000000ffa600720c */ /* 0x000fe40003fc5270 */
[----:B0-----:R-:W-:Y:S02]  /*5980*/  PRMT R13, RZ, 0x5410, R12 ;  /* 0x00005410ff0d7816 */ /* 0x001fe4000000000c */
[----:B------:R-:W0:Y:S01]  /*5990*/  LDS.U16 R12, [R42+0x1c] ;  /* 0x00001c002a0c7984 */ /* 0x000e220000000400 */
[----:B------:R-:W-:Y:S02]  /*59a0*/  P2R R141, PR, RZ, 0x40 ;  /* 0x00000040ff8d7803 */ /* 0x000fe40000000000 */
[----:B------:R-:W-:Y:S02]  /*59b0*/  ISETP.NE.AND P6, PT, R165, RZ, PT ;  /* 0x000000ffa500720c */ /* 0x000fe40003fc5270 */
[----:B-1----:R-:W-:Y:S01]  /*59c0*/  FSEL R132, R15, 1, !P5 ;  /* 0x3f8000000f847808 */ /* 0x002fe20006800000 */
[----:B------:R-:W-:Y:S01]  /*59d0*/  FMUL.FTZ R15, R50, R79 ;  /* 0x0000004f320f7220 */ /* 0x000fe20000410000 */
[----:B------:R-:W-:-:S02]  /*59e0*/  P2R R140, PR, RZ, 0x40 ;  /* 0x00000040ff8c7803 */ /* 0x000fc40000000000 */
[----:B------:R-:W-:Y:S02]  /*59f0*/  ISETP.NE.AND P6, PT, R160, RZ, PT ;  /* 0x000000ffa000720c */ /* 0x000fe40003fc5270 */
[----:B------:R-:W-:Y:S01]  /*5a00*/  IADD3 R14, R48, 0xc, RZ ;  /* 0x0000000c300e7810 */ /* 0x000fe20007ffe0ff */
[----:B------:R-:W1:Y:S01]  /*5a10*/  MUFU.EX2 R15, R15 ;  /* 0x0000000f000f7308 */ /* 0x000e620000000800 */
[----:B------:R-:W-:Y:S02]  /*5a20*/  P2R R145, PR, RZ, 0x40 ;  /* 0x00000040ff917803 */ /* 0x000fe40000000000 */
[----:B------:R-:W-:Y:S02]  /*5a30*/  ISETP.NE.AND P6, PT, R161, RZ, PT ;  /* 0x000000ffa100720c */ /* 0x000fe40003fc5270 */
[----:B------:R-:W-:Y:S02]  /*5a40*/  ISETP.GE.U32.AND P5, PT, R14, R59, PT ;  /* 0x0000003b0e00720c */ /* 0x000fe40003fa6070 */
[----:B------:R-:W-:Y:S01]  /*5a50*/  IADD3 R14, R48, 0xd, RZ ;  /* 0x0000000d300e7810 */ /* 0x000fe20007ffe0ff */
[----:B------:R-:W-:Y:S01]  /*5a60*/  FMUL.FTZ R13, R104, R13 ;  /* 0x0000000d680d7220 */ /* 0x000fe20000410000 */
[----:B------:R-:W-:-:S02]  /*5a70*/  P2R R143, PR, RZ, 0x40 ;  /* 0x00000040ff8f7803 */ /* 0x000fc40000000000 */
[----:B------:R-:W-:Y:S02]  /*5a80*/  ISETP.NE.AND P6, PT, R162, RZ, PT ;  /* 0x000000ffa200720c */ /* 0x000fe40003fc5270 */
[----:B------:R-:W-:Y:S02]  /*5a90*/  FSEL R134, R134, 1, !P5 ;  /* 0x3f80000086867808 */ /* 0x000fe40006800000 */
[----:B------:R-:W-:Y:S02]  /*5aa0*/  FSEL R135, R135, RZ, !P5 ;  /* 0x000000ff87877208 */ /* 0x000fe40006800000 */
[----:B------:R-:W-:Y:S02]  /*5ab0*/  ISETP.GE.U32.AND P5, PT, R14, R59, PT ;  /* 0x0000003b0e00720c */ /* 0x000fe40003fa6070 */
[----:B------:R-:W-:Y:S02]  /*5ac0*/  P2R R148, PR, RZ, 0x40 ;  /* 0x00000040ff947803 */ /* 0x000fe40000000000 */
[----:B------:R-:W-:-:S02]  /*5ad0*/  ISETP.NE.AND P6, PT, R163, RZ, PT ;  /* 0x000000ffa300720c */ /* 0x000fc40003fc5270 */
[----:B------:R-:W-:Y:S02]  /*5ae0*/  FSEL R137, R13, RZ, !P5 ;  /* 0x000000ff0d897208 */ /* 0x000fe40006800000 */
[----:B------:R-:W-:Y:S02]  /*5af0*/  IADD3 R14, R48, 0xe, RZ ;  /* 0x0000000e300e7810 */ /* 0x000fe40007ffe0ff */
[----:B0-----:R-:W-:Y:S02]  /*5b00*/  PRMT R13, RZ, 0x5410, R12 ;  /* 0x00005410ff0d7816 */ /* 0x001fe4000000000c */
[----:B------:R-:W-:Y:S02]  /*5b10*/  P2R R147, PR, RZ, 0x40 ;  /* 0x00000040ff937803 */ /* 0x000fe40000000000 */
[----:B------:R-:W-:Y:S01]  /*5b20*/  ISETP.NE.AND P6, PT, R164, RZ, PT ;  /* 0x000000ffa400720c */ /* 0x000fe20003fc5270 */
[----:B------:R-:W-:Y:S01]  /*5b30*/  FMUL.FTZ R13, R88, R13 ;  /* 0x0000000d580d7220 */ /* 0x000fe20000410000 */
[----:B-1----:R-:W-:-:S02]  /*5b40*/  FSEL R136, R15, 1, !P5 ;  /* 0x3f8000000f887808 */ /* 0x002fc40006800000 */
[----:B------:R-:W-:-:S04]  /*5b50*/  ISETP.GE.U32.AND P5, PT, R14, R59, PT ;  /* 0x0000003b0e00720c */ /* 0x000fc80003fa6070 */
[----:B------:R-:W-:Y:S02]  /*5b60*/  FSEL R139, R13, RZ, !P5 ;  /* 0x000000ff0d8b7208 */ /* 0x000fe40006800000 */
[----:B------:R-:W-:-:S06]  /*5b70*/  PRMT R13, RZ, 0x7610, R13 ;  /* 0x00007610ff0d7816 */ /* 0x000fcc000000000d */
[----:B------:R0:W2:Y:S01]  /*5b80*/  @!P6 LDG.E.U16 R13, [R10.64] ;  /* 0x000000040a0de981 */ /* 0x0000a2000c1e1500 */
[----:B------:R-:W-:Y:S02]  /*5b90*/  ISETP.NE.AND P6, PT, R147, RZ, PT ;  /* 0x000000ff9300720c */ /* 0x000fe40003fc5270 */
[----:B------:R-:W-:Y:S02]  /*5ba0*/  PRMT R12, RZ, 0x7610, R12 ;  /* 0x00007610ff0c7816 */ /* 0x000fe4000000000c */
[----:B------:R-:W-:-:S09]  /*5bb0*/  PRMT R15, RZ, 0x7610, R15 ;  /* 0x00007610ff0f7816 */ /* 0x000fd2000000000f */
[----:B------:R0:W3:Y:S01]  /*5bc0*/  @!P6 LDG.E.U16 R12, [R10.64+0x40] ;  /* 0x000040040a0ce981 */ /* 0x0000e2000c1e1500 */
[----:B------:R-:W-:Y:S02]  /*5bd0*/  ISETP.NE.AND P6, PT, R148, RZ, PT ;  /* 0x000000ff9400720c */ /* 0x000fe40003fc5270 */
[----:B------:R-:W-:-:S11]  /*5be0*/  PRMT R14, RZ, 0x7610, R14 ;  /* 0x00007610ff0e7816 */ /* 0x000fd6000000000e */
        /* <DEDUP_REMOVED lines=40> */
[C---:B------:R-:W-:Y:S01]  /*5e70*/  IADD3 R53, R32.reuse, 0x40, RZ ;  /* 0x0000004020357810 */ /* 0x040fe20007ffe0ff */
[----:B------:R-:W-:Y:S01]  /*5e80*/  IMAD.SHL.U32 R57, R47, 0x2, RZ ;  /* 0x000000022f397824 */ /* 0x000fe200078e00ff */
[C---:B------:R-:W-:Y:S02]  /*5e90*/  IADD3 R49, R32.reuse, 0x80, RZ ;  /* 0x0000008020317810 */ /* 0x040fe40007ffe0ff */
[C---:B------:R-:W-:Y:S02]  /*5ea0*/  IADD3 R51, R32.reuse, 0x60, RZ ;  /* 0x0000006020337810 */ /* 0x040fe40007ffe0ff */
[----:B------:R-:W-:-:S02]  /*5eb0*/  IADD3 R47, R32, 0xa0, RZ ;  /* 0x000000a0202f7810 */ /* 0x000fc40007ffe0ff */
[----:B0-----:R-:W-:Y:S01]  /*5ec0*/  IADD3 R11, R32, 0xc0, RZ ;  /* 0x000000c0200b7810 */ /* 0x001fe20007ffe0ff */
[----:B------:R-:W-:Y:S01]  /*5ed0*/  IMAD.SHL.U32 R58, R58, 0x2, RZ ;  /* 0x000000023a3a7824 */ /* 0x000fe200078e00ff */
[-C--:B------:R-:W-:Y:S02]  /*5ee0*/  LEA.HI.SX32 R53, R53, R32.reuse, 0x1b ;  /* 0x0000002035357211 */ /* 0x080fe400078fdaff */
[-C--:B------:R-:W-:Y:S02]  /*5ef0*/  LEA.HI.SX32 R49, R49, R32.reuse, 0x1b ;  /* 0x0000002031317211 */ /* 0x080fe400078fdaff */
[-C--:B------:R-:W-:Y:S02]  /*5f00*/  LEA.HI.SX32 R51, R51, R32.reuse, 0x1b ;  /* 0x0000002033337211 */ /* 0x080fe400078fdaff */
[-C--:B------:R-:W-:Y:S02]  /*5f10*/  LEA.HI.SX32 R47, R47, R32.reuse, 0x1b ;  /* 0x000000202f2f7211 */ /* 0x080fe400078fdaff */
[----:B------:R-:W-:Y:S01]  /*5f20*/  LEA.HI.SX32 R11, R11, R32, 0x1b ;  /* 0x000000200b0b7211 */ /* 0x000fe200078fdaff */
[----:B------:R-:W-:-:S02]  /*5f30*/  IMAD.SHL.U32 R56, R53, 0x2, RZ ;  /* 0x0000000235387824 */ /* 0x000fc400078e00ff */
[----:B------:R-:W-:Y:S01]  /*5f40*/  IMAD.SHL.U32 R54, R49, 0x2, RZ ;  /* 0x0000000231367824 */ /* 0x000fe200078e00ff */
[C---:B------:R-:W-:Y:S01]  /*5f50*/  IADD3 R49, R32.reuse, 0x100, RZ ;  /* 0x0000010020317810 */ /* 0x040fe20007ffe0ff */
[----:B------:R-:W-:Y:S01]  /*5f60*/  IMAD.SHL.U32 R55, R51, 0x2, RZ ;  /* 0x0000000233377824 */ /* 0x000fe200078e00ff */
[C---:B------:R-:W-:Y:S01]  /*5f70*/  IADD3 R51, R32.reuse, 0xe0, RZ ;  /* 0x000000e020337810 */ /* 0x040fe20007ffe0ff */
[----:B------:R-:W-:Y:S01]  /*5f80*/  IMAD.SHL.U32 R53, R47, 0x2, RZ ;  /* 0x000000022f357824 */ /* 0x000fe200078e00ff */
[C---:B------:R-:W-:Y:S01]  /*5f90*/  IADD3 R47, R32.reuse, 0x120, RZ ;  /* 0x00000120202f7810 */ /* 0x040fe20007ffe0ff */
[----:B------:R-:W-:Y:S01]  /*5fa0*/  IMAD.SHL.U32 R52, R11, 0x2, RZ ;  /* 0x000000020b347824 */ /* 0x000fe200078e00ff */
[----:B------:R-:W-:Y:S02]  /*5fb0*/  IADD3 R11, R32, 0x160, RZ ;  /* 0x00000160200b7810 */ /* 0x000fe40007ffe0ff */
[-C--:B------:R-:W-:Y:S02]  /*5fc0*/  LEA.HI.SX32 R49, R49, R32.reuse, 0x1b ;  /* 0x0000002031317211 */ /* 0x080fe400078fdaff */
[----:B------:R-:W-:-:S02]  /*5fd0*/  LEA.HI.SX32 R51, R51, R32, 0x1b ;  /* 0x0000002033337211 */ /* 0x000fc400078fdaff */
[-C--:B------:R-:W-:Y:S02]  /*5fe0*/  LEA.HI.SX32 R47, R47, R32.reuse, 0x1b ;  /* 0x000000202f2f7211 */ /* 0x080fe400078fdaff */
[----:B------:R-:W-:Y:S01]  /*5ff0*/  LEA.HI.SX32 R11, R11, R32, 0x1b ;  /* 0x000000200b0b7211 */ /* 0x000fe200078fdaff */
[----:B------:R-:W-:Y:S02]  /*6000*/  IMAD.SHL.U32 R50, R49, 0x2, RZ ;  /* 0x0000000231327824 */ /* 0x000fe400078e00ff */
[----:B------:R-:W-:Y:S02]  /*6010*/  IMAD.SHL.U32 R51, R51, 0x2, RZ ;  /* 0x0000000233337824 */ /* 0x000fe400078e00ff */
        /* <DEDUP_REMOVED lines=8> */
[----:B0-----:R-:W-:Y:S02]  /*60a0*/  IADD3 R13, R32, 0x140, RZ ;  /* 0x00000140200d7810 */ /* 0x001fe40007ffe0ff */
[----:B---3--:R-:W-:Y:S02]  /*60b0*/  STS.U16 [R57+0x460], R12 ;  /* 0x0004600c39007388 */ /* 0x008fe40000000400 */
[----:B------:R-:W-:-:S05]  /*60c0*/  LEA.HI.SX32 R13, R13, R32, 0x1b ;  /* 0x000000200d0d7211 */ /* 0x000fca00078fdaff */
[----:B------:R-:W-:Y:S01]  /*60d0*/  IMAD.SHL.U32 R48, R13, 0x2, RZ ;  /* 0x000000020d307824 */ /* 0x000fe200078e00ff */
[C---:B------:R-:W-:Y:S01]  /*60e0*/  IADD3 R13, R32.reuse, 0x1c0, RZ ;  /* 0x000001c0200d7810 */ /* 0x040fe20007ffe0ff */
[----:B----4-:R0:W-:Y:S03]  /*60f0*/  STS.U16 [R56+0x4a0], R15 ;  /* 0x0004a00f38007388 */ /* 0x0101e60000000400 */
[-C--:B------:R-:W-:Y:S02]  /*6100*/  LEA.HI.SX32 R13, R13, R32.reuse, 0x1b ;  /* 0x000000200d0d7211 */ /* 0x080fe400078fdaff */
[C---:B0-----:R-:W-:Y:S01]  /*6110*/  IADD3 R15, R32.reuse, 0x1a0, RZ ;  /* 0x000001a0200f7810 */ /* 0x041fe20007ffe0ff */
[----:B-----5:R-:W-:Y:S03]  /*6120*/  STS.U16 [R55+0x4e0], R14 ;  /* 0x0004e00e37007388 */ /* 0x020fe60000000400 */
[----:B------:R-:W-:Y:S01]  /*6130*/  LEA.HI.SX32 R15, R15, R32, 0x1b ;  /* 0x000000200f0f7211 */ /* 0x000fe200078fdaff */
[----:B------:R0:W-:Y:S02]  /*6140*/  STS.U16 [R54+0x520], R43 ;  /* 0x0005202b36007388 */ /* 0x0001e40000000400 */
[----:B0-----:R-:W-:-:S02]  /*6150*/  IADD3 R43, R32, 0x180, RZ ;  /* 0x00000180202b7810 */ /* 0x001fc40007ffe0ff */
[----:B------:R0:W-:Y:S02]  /*6160*/  STS.U16 [R53+0x560], R42 ;  /* 0x0005602a35007388 */ /* 0x0001e40000000400 */
[----:B------:R-:W-:Y:S02]  /*6170*/  LEA.HI.SX32 R43, R43, R32, 0x1b ;  /* 0x000000202b2b7211 */ /* 0x000fe400078fdaff */
[----:B------:R1:W-:Y:S01]  /*6180*/  STS.U16 [R52+0x5a0], R45 ;  /* 0x0005a02d34007388 */ /* 0x0003e20000000400 */
[----:B0-----:R-:W-:Y:S02]  /*6190*/  IMAD.SHL.U32 R42, R10, 0x2, RZ ;  /* 0x000000020a2a7824 */ /* 0x001fe400078e00ff */
[----:B-1----:R-:W-:Y:S01]  /*61a0*/  IMAD.SHL.U32 R45, R15, 0x2, RZ ;  /* 0x000000020f2d7824 */ /* 0x002fe200078e00ff */
[----:B------:R0:W-:Y:S02]  /*61b0*/  STS.U16 [R51+0x5e0], R44 ;  /* 0x0005e02c33007388 */ /* 0x0001e40000000400 */
[----:B0-----:R-:W-:-:S02]  /*61c0*/  IMAD.SHL.U32 R44, R13, 0x2, RZ ;  /* 0x000000020d2c7824 */ /* 0x001fc400078e00ff */
[----:B------:R-:W-:Y:S04]  /*61d0*/  STS.U16 [R50+0x620], R141 ;  /* 0x0006208d32007388 */ /* 0x000fe80000000400 */
[----:B------:R0:W-:Y:S02]  /*61e0*/  STS.U16 [R49+0x660], R46 ;  /* 0x0006602e31007388 */ /* 0x0001e40000000400 */
[----:B0-----:R-:W-:Y:S02]  /*61f0*/  IMAD.SHL.U32 R46, R43, 0x2, RZ ;  /* 0x000000022b2e7824 */ /* 0x001fe400078e00ff */
        /* <DEDUP_REMOVED lines=62> */
.L_x_5751:
        /* <DEDUP_REMOVED lines=13> */
.L_x_5750:
        /* <DEDUP_REMOVED lines=108> */
.L_x_5754:
        /* <DEDUP_REMOVED lines=32> */
.L_x_5755:
[----:B------:R0:W5:Y:S02]  /*6f70*/  LDG.E R11, [R4.64] ;  /* 0x00000004040b7981 */ /* 0x000164000c1e1900 */
.L_x_5756:
        /* <DEDUP_REMOVED lines=14> */
.L_x_5753:
[----:B------:R-:W-:Y:S05]  /*7060*/  BSYNC B0 ;  /* 0x0000000000007941 */ /* 0x000fea0003800000 */
.L_x_5752:
        /* <DEDUP_REMOVED lines=20> */
.L_x_5749:
[----:B------:R-:W-:Y:S01]  /*71b0*/  BAR.SYNC.DEFER_BLOCKING 0x0 ;  /* 0x0000000000007b1d */ /* 0x000fe20000010000 */
[----:B------:R-:W-:Y:S02]  /*71c0*/  F2FP.BF16.PACK_AB R71, R72, R71 ;  /* 0x000000474847723e */ /* 0x000fe400000010ff */
[----:B------:R-:W-:-:S02]  /*71d0*/  F2FP.BF16.PACK_AB R74, R75, R74 ;  /* 0x0000004a4b4a723e */ /* 0x000fc400000010ff */
[----:B------:R-:W-:Y:S01]  /*71e0*/  F2FP.BF16.PACK_AB R76, R77, R76 ;  /* 0x0000004c4d4c723e */ /* 0x000fe200000010ff */
[----:B------:R-:W-:Y:S01]  /*71f0*/  BSSY B0, `(.L_x_5758) ;  /* 0x0000047000007945 */ /* 0x000fe20003800000 */
[----:B-1----:R-:W-:Y:S01]  /*7200*/  PRMT R10, R71, 0x7632, R10 ;  /* 0x00007632470a7816 */ /* 0x002fe2000000000a */
[----:B------:R-:W1:Y:S01]  /*7210*/  S2R R77, SR_CTAID.X ;  /* 0x00000000004d7919 */ /* 0x000e620000002500 */
[----:B------:R-:W-:Y:S02]  /*7220*/  PRMT R11, R74, 0x7632, R11 ;  /* 0x000076324a0b7816 */ /* 0x000fe4000000000b */
[----:B0-----:R-:W-:Y:S02]  /*7230*/  PRMT R12, R76, 0x7632, R12 ;  /* 0x000076324c0c7816 */ /* 0x001fe4000000000c */
        /* <DEDUP_REMOVED lines=8> */
[----:B------:R-:W-:Y:S01]  /*72c0*/  PRMT R14, R86, 0x7632, R14 ;  /* 0x00007632560e7816 */ /* 0x000fe2000000000e */
[----:B------:R2:W-:Y:S04]  /*72d0*/  STS.U16 [R42+0x6], R11 ;  /* 0x0000060b2a007388 */ /* 0x0005e80000000400 */
[----:B------:R3:W-:Y:S01]  /*72e0*/  STS.U16 [R42+0xa], R12 ;  /* 0x00000a0c2a007388 */ /* 0x0007e20000000400 */
[----:B0-----:R-:W-:-:S03]  /*72f0*/  PRMT R10, R78, 0x7632, R10 ;  /* 0x000076324e0a7816 */ /* 0x001fc6000000000a */
[----:B------:R-:W-:Y:S01]  /*7300*/  STS.U16 [R42], R71 ;  /* 0x000000472a007388 */ /* 0x000fe20000000400 */
[----:B--2---:R-:W-:-:S03]  /*7310*/  PRMT R11, R82, 0x7632, R11 ;  /* 0x00007632520b7816 */ /* 0x004fc6000000000b */
        /* <DEDUP_REMOVED lines=11> */
[----:B-1----:R-:W-:-:S03]  /*73d0*/  IMAD.WIDE.U32 R10, R77, c[0x0][0x210], RZ ;  /* 0x000084004d0a7a25 */ /* 0x002fc600078e00ff */
        /* <DEDUP_REMOVED lines=40> */
.L_x_5759:
[----:B------:R-:W-:Y:S05]  /*7660*/  BSYNC B0 ;  /* 0x0000000000007941 */ /* 0x000fea0003800000 */
.L_x_5758:
        /* <DEDUP_REMOVED lines=65> */
.L_x_5760:
[----:B------:R-:W-:Y:S05]  /*7a80*/  EXIT ;  /* 0x000000000000794d */ /* 0x000fea0003800000 */
.L_x_5762:
        /* <DEDUP_REMOVED lines=15> */
.L_x_8938:


//--------------------- .text._Z25selective_scan_fwd_kernelI32Selective_Scan_fwd_kernel_traitsILi32ELi16ELi1ELb0ELb1ELb1ELb0ELb1EN3c108BFloat16EffEEv13SSMParamsBase --------------------------
	.section	.text._Z25selective_scan_fwd_kernelI32Selective_Scan_fwd_kernel_traitsILi32ELi16ELi1ELb0ELb1ELb1ELb0ELb1EN3c108BFloat16EffEEv13SSMParamsBase,"ax",@progbits
	.sectioninfo	@"SHI_REGISTERS=179"
	.align	128
        .global         _Z25selective_scan_fwd_kernelI32Selective_Scan_fwd_kernel_traitsILi32ELi16ELi1ELb0ELb1ELb1ELb0ELb1EN3c108BFloat16EffEEv13SSMParamsBase
        .type           _Z25selective_scan_fwd_kernelI32Selective_Scan_fwd_kernel_traitsILi32ELi16ELi1ELb0ELb1ELb1ELb0ELb1EN3c108BFloat16EffEEv13SSMParamsBase,@function
        .size           _Z25selective_scan_fwd_kernelI32Selective_Scan_fwd_kernel_traitsILi32ELi16ELi1ELb0ELb1ELb1ELb0ELb1EN3c108BFloat16EffEEv13SSMParamsBase,(.L_x_8939 - _Z25selective_scan_fwd_kernelI32Selective_Scan_fwd_kernel_traitsILi32ELi16ELi1ELb0ELb1ELb1ELb0ELb1EN3c108BFloat16EffEEv13SSMParamsBase)
        .other          _Z25selective_scan_fwd_kernelI32Selective_Scan_fwd_kernel_traitsILi32ELi16ELi1ELb0ELb1ELb1ELb0ELb1EN3c108BFloat16EffEEv13SSMParamsBase,@"STO_CUDA_ENTRY STV_DEFAULT"
_Z25selective_scan_fwd_kernelI32Selective_Scan_fwd_kernel_traitsILi32ELi16ELi1ELb0ELb1ELb1ELb0ELb1EN3c108BFloat16EffEEv13SSMParamsBase:
.text._Z25selective_scan_fwd_kernelI32Selective_Scan_fwd_kernel_traitsILi32ELi16ELi1ELb0ELb1ELb1ELb0ELb1EN3c108BFloat16EffEEv13SSMParamsBase:
[----:B------:R-:W-:Y:S02]  /*0000*/  IMAD.MOV.U32 R1, RZ, RZ, c[0x0][0x28] ;  /* 0x00000a00ff017624 */ /* 0x000fe400078e00ff */
[----:B------:R-:W-:Y:S01]  /*0010*/  ISETP.NE.U32.AND P2, PT, RZ, c[0x0][0x2b0], PT ;  /* 0x0000ac00ff007a0c */ /* 0x000fe20003f45070 */
[----:B------:R-:W-:Y:S01]  /*0020*/  IMAD.MOV.U32 R11, RZ, RZ, RZ ;  /* 0x000000ffff0b7224 */ /* 0x000fe200078e00ff */
[----:B------:R-:W0:Y:S01]  /*0030*/  S2R R35, SR_CTAID.X ;  /* 0x0000000000237919 */ /* 0x000e220000002500 */
[----:B------:R-:W-:Y:S01]  /*0040*/  IMAD.MOV.U32 R13, RZ, RZ, RZ ;  /* 0x000000ffff0d7224 */ /* 0x000fe200078e00ff */
[----:B------:R-:W-:Y:S01]  /*0050*/  ISETP.NE.AND.EX P2, PT, RZ, c[0x0][0x2b4], PT, P2 ;  /* 0x0000ad00ff007a0c */ /* 0x000fe20003f45320 */
[----:B------:R-:W-:Y:S01]  /*0060*/  ULDC.64 UR4, c[0x0][0x118] ;  /* 0x0000460000047ab9 */ /* 0x000fe20000000a00 */
[----:B------:R-:W-:Y:S02]  /*0070*/  IMAD.MOV.U32 R15, RZ, RZ, RZ ;  /* 0x000000ffff0f7224 */ /* 0x000fe400078e00ff */
        /* <DEDUP_REMOVED lines=27> */
.L_x_5763:
        /* <DEDUP_REMOVED lines=8> */
[----:B------:R-:W-:Y:S02]  /*02b0*/  IMAD.MOV.U32 R10, RZ, RZ, RZ ;  /* 0x000000ffff0a7224 */ /* 0x000fe400078e00ff */
[----:B------:R-:W-:Y:S01]  /*02c0*/  IMAD.MOV.U32 R9, RZ, RZ, RZ ;  /* 0x000000ffff097224 */ /* 0x000fe200078e00ff */
        /* <DEDUP_REMOVED lines=20> */
.L_x_5764:
        /* <DEDUP_REMOVED lines=11> */
.L_x_5765:
        /* <DEDUP_REMOVED lines=30> */
[----:B------:R-:W-:Y:S02]  /*06a0*/  ISETP.EQ.OR.EX P4, PT, R8, RZ, !P6, P4 ;  /* 0x000000ff0800720c */ /* 0x000fe40007782740 */
[----:B------:R-:W-:Y:S02]  /*06b0*/  MOV R8, R10 ;  /* 0x0000000a00087202 */ /* 0x000fe40000000f00 */
[----:B------:R-:W-:Y:S01]  /*06c0*/  @P3 LEA R6, P1, R0, c[0x0][0x268], 0x2 ;  /* 0x00009a0000063a11 */ /* 0x000fe200078210ff */
[----:B------:R-:W-:Y:S02]  /*06d0*/  CS2R R12, SRZ ;  /* 0x00000000000c7805 */ /* 0x000fe4000001ff00 */
[----:B------:R-:W-:Y:S01]  /*06e0*/  @P2 IMAD.MOV.U32 R12, RZ, RZ, c[0x0][0x2c0] ;  /* 0x0000b000ff0c2624 */ /* 0x000fe200078e00ff */
[----:B------:R-:W-:Y:S01]  /*06f0*/  IABS R26, c[0x0][0x174] ;  /* 0x00005d00001a7a13 */ /* 0x000fe20000000000 */
[----:B------:R-:W-:-:S02]  /*0700*/  @P2 IMAD.MOV.U32 R13, RZ, RZ, c[0x0][0x2c4] ;  /* 0x0000b100ff0d2624 */ /* 0x000fc400078e00ff */
[----:B------:R-:W-:Y:S02]  /*0710*/  IMAD.MOV.U32 R23, RZ, RZ, RZ ;  /* 0x000000ffff177224 */ /* 0x000fe400078e00ff */
        /* <DEDUP_REMOVED lines=78> */
[----:B------:R-:W-:Y:S02]  /*0c00*/  IMAD R12, R12, c[0x0][0x1d8], RZ ;  /* 0x000076000c0c7a24 */ /* 0x000fe400078e02ff */
[----:B------:R-:W-:-:S04]  /*0c10*/  IMAD.WIDE.U32 R6, R13, c[0x0][0x1d8], R10 ;  /* 0x000076000d067a25 */ /* 0x000fc800078e000a */
[----:B------:R-:W-:Y:S02]  /*0c20*/  IMAD R29, R13, c[0x0][0x1dc], R12 ;  /* 0x000077000d1d7a24 */ /* 0x000fe400078e020c */
[----:B------:R-:W-:Y:S02]  /*0c30*/  IMAD.MOV.U32 R161, RZ, RZ, RZ ;  /* 0x000000ffffa17224 */ /* 0x000fe400078e00ff */
[----:B------:R-:W-:Y:S01]  /*0c40*/  @P3 IMAD.MOV.U32 R161, RZ, RZ, c[0x0][0x2d8] ;  /* 0x0000b600ffa13624 */ /* 0x000fe200078e00ff */
[----:B------:R-:W-:Y:S01]  /*0c50*/  CS2R R12, SRZ ;  /* 0x00000000000c7805 */ /* 0x000fe2000001ff00 */
[----:B------:R-:W-:Y:S01]  /*0c60*/  IMAD.IADD R29, R7, 0x1, R29 ;  /* 0x00000001071d7824 */ /* 0x000fe200078e021d */
[----:B------:R-:W-:Y:S01]  /*0c70*/  LEA R28, P4, R6, c[0x0][0x260], 0x1 ;  /* 0x00009800061c7a11 */ /* 0x000fe200078808ff */
        /* <DEDUP_REMOVED lines=13> */
[----:B------:R-:W-:-:S02]  /*0d50*/  IMAD.MOV.U32 R4, RZ, RZ, RZ ;  /* 0x000000ffff047224 */ /* 0x000fc400078e00ff */
[----:B----4-:R-:W-:Y:S01]  /*0d60*/  IMAD.IADD R25, R25, 0x1, -R22 ;  /* 0x0000000119197824 */ /* 0x010fe200078e0a16 */
        /* <DEDUP_REMOVED lines=37> */
.L_x_5766:
        /* <DEDUP_REMOVED lines=18> */
.L_x_5767:
[----:B------:R-:W-:-:S13]  /*10e0*/  ISETP.GE.AND P0, PT, R33, 0x1, PT ;  /* 0x000000012100780c */ /* 0x000fda0003f06270 */
[----:B------:R-:W-:Y:S05]  /*10f0*/  @!P0 EXIT ;  /* 0x000000000000894d */ /* 0x000fea0003800000 */
[----:B------:R-:W0:Y:S01]  /*1100*/  S2R R34, SR_LANEID ;  /* 0x0000000000227919 */ /* 0x000e220000000000 */
[----:B------:R-:W-:Y:S01]  /*1110*/  LEA R4, P0, R35, R12, 0x2 ;  /* 0x0000000c23047211 */ /* 0x000fe200078010ff */
[----:B------:R-:W-:-:S03]  /*1120*/  IMAD.MOV.U32 R36, RZ, RZ, RZ ;  /* 0x000000ffff247224 */ /* 0x000fc600078e00ff */
[----:B------:R-:W-:Y:S01]  /*1130*/  LEA.HI.X R5, R35, R13, R14, 0x2, P0 ;  /* 0x0000000d23057211 */ /* 0x000fe200000f140e */
[----:B------:R-:W-:Y:S02]  /*1140*/  IMAD.MOV.U32 R35, RZ, RZ, RZ ;  /* 0x000000ffff237224 */ /* 0x000fe400078e00ff */
.L_x_5812:
[----:B------:R-:W-:-:S04]  /*1150*/  ISETP.NE.U32.AND P0, PT, R161, RZ, PT ;  /* 0x000000ffa100720c */ /* 0x000fc80003f05070 */
[----:B------:R-:W-:-:S13]  /*1160*/  ISETP.NE.AND.EX P0, PT, R162, RZ, PT, P0 ;  /* 0x000000ffa200720c */ /* 0x000fda0003f05300 */
[----:B------:R-:W-:-:S04]  /*1170*/  @P0 IMAD.IADD R3, R36, 0x1, R31 ;  /* 0x0000000124030824 */ /* 0x000fc800078e021f */
[----:B------:R-:W-:-:S05]  /*1180*/  @P0 IMAD.WIDE R2, R3, 0x4, R6 ;  /* 0x0000000403020825 */ /* 0x000fca00078e0206 */
[----:B------:R-:W2:Y:S04]  /*1190*/  @P0 LDG.E R37, [R2.64] ;  /* 0x0000000402250981 */ /* 0x000ea8000c1e1900 */
[----:B0-----:R-:W2:Y:S01]  /*11a0*/  @P0 LDG.E R10, [R2.64+0x4] ;  /* 0x00000404020a0981 */ /* 0x001ea2000c1e1900 */
        /* <DEDUP_REMOVED lines=83> */
[----:B0-----:R-:W-:-:S02]  /*16e0*/  LEA.HI.SX32 R38, R34, R34, 0x1b ;  /* 0x0000002222267211 */ /* 0x001fc400078fdaff */
[C---:B------:R-:W-:Y:S02]  /*16f0*/  IADD3 R39, R34.reuse, 0x20, RZ ;  /* 0x0000002022277810 */ /* 0x040fe40007ffe0ff */
[C---:B------:R-:W-:Y:S02]  /*1700*/  IADD3 R45, R34.reuse, 0x40, RZ ;  /* 0x00000040222d7810 */ /* 0x040fe40007ffe0ff */
[----:B------:R-:W-:Y:S01]  /*1710*/  IADD3 R55, R34, 0x60, RZ ;  /* 0x0000006022377810 */ /* 0x000fe20007ffe0ff */
[----:B------:R-:W-:Y:S01]  /*1720*/  IMAD.SHL.U32 R38, R38, 0x2, RZ ;  /* 0x0000000226267824 */ /* 0x000fe200078e00ff */
[----:B------:R-:W-:Y:S02]  /*1730*/  IADD3 R57, R34, 0x80, RZ ;  /* 0x0000008022397810 */ /* 0x000fe40007ffe0ff */
[-C--:B------:R-:W-:Y:S02]  /*1740*/  LEA.HI.SX32 R39, R39, R34.reuse, 0x1b ;  /* 0x0000002227277211 */ /* 0x080fe400078fdaff */
[----:B------:R-:W-:-:S02]  /*1750*/  LEA.HI.SX32 R45, R45, R34, 0x1b ;  /* 0x000000222d2d7211 */ /* 0x000fc400078fdaff */
[-C--:B------:R-:W-:Y:S02]  /*1760*/  LEA.HI.SX32 R55, R55, R34.reuse, 0x1b ;  /* 0x0000002237377211 */ /* 0x080fe400078fdaff */
[C---:B------:R-:W-:Y:S02]  /*1770*/  IADD3 R59, R34.reuse, 0xa0, RZ ;  /* 0x000000a0223b7810 */ /* 0x040fe40007ffe0ff */
[----:B------:R-:W-:Y:S01]  /*1780*/  LEA.HI.SX32 R57, R57, R34, 0x1b ;  /* 0x0000002239397211 */ /* 0x000fe200078fdaff */
[----:B------:R-:W-:Y:S01]  /*1790*/  IMAD.SHL.U32 R42, R39, 0x2, RZ ;  /* 0x00000002272a7824 */ /* 0x000fe200078e00ff */
[----:B-1----:R-:W-:Y:S01]  /*17a0*/  IADD3 R11, R34, 0xc0, RZ ;  /* 0x000000c0220b7810 */ /* 0x002fe20007ffe0ff */
[----:B------:R-:W-:Y:S01]  /*17b0*/  IMAD.SHL.U32 R40, R45, 0x2, RZ ;  /* 0x000000022d287824 */ /* 0x000fe200078e00ff */
[----:B------:R-:W-:Y:S01]  /*17c0*/  P2R R163, PR, RZ, 0x40 ;  /* 0x00000040ffa37803 */ /* 0x000fe20000000000 */
[----:B------:R-:W-:Y:S01]  /*17d0*/  IMAD.SHL.U32 R44, R55, 0x2, RZ ;  /* 0x00000002372c7824 */ /* 0x000fe200078e00ff */
[----:B------:R-:W-:-:S02]  /*17e0*/  P2R R96, PR, RZ, 0x40 ;  /* 0x00000040ff607803 */ /* 0x000fc40000000000 */
[----:B------:R-:W-:Y:S02]  /*17f0*/  ISETP.NE.AND P6, PT, R166, RZ, PT ;  /* 0x000000ffa600720c */ /* 0x000fe40003fc5270 */
[-C--:B------:R-:W-:Y:S02]  /*1800*/  LEA.HI.SX32 R59, R59, R34.reuse, 0x1b ;  /* 0x000000223b3b7211 */ /* 0x080fe400078fdaff */
[----:B------:R-:W-:Y:S02]  /*1810*/  SHF.L.U32 R39, R57, 0x1, RZ ;  /* 0x0000000139277819 */ /* 0x000fe400000006ff */
[C---:B------:R-:W-:Y:S02]  /*1820*/  IADD3 R55, R34.reuse, 0x100, RZ ;  /* 0x0000010022377810 */ /* 0x040fe40007ffe0ff */
[----:B------:R-:W-:Y:S02]  /*1830*/  IADD3 R57, R34, 0x120, RZ ;  /* 0x0000012022397810 */ /* 0x000fe40007ffe0ff */
[----:B------:R-:W-:-:S02]  /*1840*/  LEA.HI.SX32 R11, R11, R34, 0x1b ;  /* 0x000000220b0b7211 */ /* 0x000fc400078fdaff */
[----:B------:R-:W-:Y:S01]  /*1850*/  P2R R95, PR, RZ, 0x40 ;  /* 0x00000040ff5f7803 */ /* 0x000fe20000000000 */
[----:B------:R-:W-:Y:S01]  /*1860*/  IMAD.SHL.U32 R45, R59, 0x2, RZ ;  /* 0x000000023b2d7824 */ /* 0x000fe200078e00ff */
[----:B------:R-:W-:Y:S02]  /*1870*/  ISETP.NE.AND P6, PT, R165, RZ, PT ;  /* 0x000000ffa500720c */ /* 0x000fe40003fc5270 */
[-C--:B------:R-:W-:Y:S02]  /*1880*/  LEA.HI.SX32 R55, R55, R34.reuse, 0x1b ;  /* 0x0000002237377211 */ /* 0x080fe400078fdaff */
[----:B------:R-:W-:Y:S02]  /*1890*/  LEA.HI.SX32 R57, R57, R34, 0x1b ;  /* 0x0000002239397211 */ /* 0x000fe400078fdaff */
[----:B------:R-:W-:Y:S01]  /*18a0*/  IADD3 R59, R34, 0x140, RZ ;  /* 0x00000140223b7810 */ /* 0x000fe20007ffe0ff */
[----:B------:R-:W-:Y:S01]  /*18b0*/  IMAD.SHL.U32 R62, R55, 0x2, RZ ;  /* 0x00000002373e7824 */ /* 0x000fe200078e00ff */
[----:B------:R-:W-:Y:S01]  /*18c0*/  P2R R94, PR, RZ, 0x40 ;  /* 0x00000040ff5e7803 */ /* 0x000fe20000000000 */
[----:B------:R-:W-:Y:S01]  /*18d0*/  IMAD.SHL.U32 R61, R57, 0x2, RZ ;  /* 0x00000002393d7824 */ /* 0x000fe200078e00ff */
[----:B------:R-:W-:-:S02]  /*18e0*/  ISETP.NE.AND P6, PT, R167, RZ, PT ;  /* 0x000000ffa700720c */ /* 0x000fc40003fc5270 */
[-C--:B------:R-:W-:Y:S02]  /*18f0*/  LEA.HI.SX32 R59, R59, R34.reuse, 0x1b ;  /* 0x000000223b3b7211 */ /* 0x080fe400078fdaff */
[C---:B------:R-:W-:Y:S02]  /*1900*/  IADD3 R55, R34.reuse, 0x1c0, RZ ;  /* 0x000001c022377810 */ /* 0x040fe40007ffe0ff */
[----:B------:R-:W-:Y:S02]  /*1910*/  IADD3 R57, R34, 0x1e0, RZ ;  /* 0x000001e022397810 */ /* 0x000fe40007ffe0ff */
[----:B------:R-:W-:Y:S01]  /*1920*/  P2R R93, PR, RZ, 0x40 ;  /* 0x00000040ff5d7803 */ /* 0x000fe20000000000 */
[----:B------:R-:W-:Y:S01]  /*1930*/  IMAD.SHL.U32 R60, R59, 0x2, RZ ;  /* 0x000000023b3c7824 */ /* 0x000fe200078e00ff */
[----:B------:R-:W-:Y:S02]  /*1940*/  ISETP.NE.AND P6, PT, R173, RZ, PT ;  /* 0x000000ffad00720c */ /* 0x000fe40003fc5270 */
[----:B------:R-:W-:-:S02]  /*1950*/  LEA.HI.SX32 R55, R55, R34, 0x1b ;  /* 0x0000002237377211 */ /* 0x000fc400078fdaff */
[----:B------:R-:W-:Y:S02]  /*1960*/  LEA.HI.SX32 R10, R57, R34, 0x1b ;  /* 0x00000022390a7211 */ /* 0x000fe400078fdaff */
[----:B------:R-:W-:Y:S01]  /*1970*/  P2R R92, PR, RZ, 0x40 ;  /* 0x00000040ff5c7803 */ /* 0x000fe20000000000 */
[----:B------:R-:W-:Y:S01]  /*1980*/  IMAD.SHL.U32 R56, R55, 0x2, RZ ;  /* 0x0000000237387824 */ /* 0x000fe200078e00ff */
        /* <DEDUP_REMOVED lines=10> */
[----:B------:R-:W-:Y:S01]  /*1a30*/  IMAD.MOV.U32 R10, RZ, RZ, R68 ;  /* 0x000000ffff0a7224 */ /* 0x000fe200078e0044 */
        /* <DEDUP_REMOVED lines=13> */
[C---:B------:R-:W-:Y:S01]  /*1b10*/  IADD3 R11, R34.reuse, 0x160, RZ ;  /* 0x00000160220b7810 */ /* 0x040fe20007ffe0ff */
[----:B------:R0:W-:Y:S01]  /*1b20*/  STS.U16 [R39+0x100], R12 ;  /* 0x0001000c27007388 */ /* 0x0001e20000000400 */
[-C--:B------:R-:W-:Y:S02]  /*1b30*/  LEA.HI.SX32 R13, R13, R34.reuse, 0x1b ;  /* 0x000000220d0d7211 */ /* 0x080fe400078fdaff */
[-C--:B------:R-:W-:Y:S02]  /*1b40*/  LEA.HI.SX32 R11, R11, R34.reuse, 0x1b ;  /* 0x000000220b0b7211 */ /* 0x080fe400078fdaff */
[----:B------:R-:W-:Y:S01]  /*1b50*/  LEA.HI.SX32 R15, R15, R34, 0x1b ;  /* 0x000000220f0f7211 */ /* 0x000fe200078fdaff */
[----:B------:R-:W-:Y:S01]  /*1b60*/  STS.U16 [R45+0x140], R14 ;  /* 0x0001400e2d007388 */ /* 0x000fe20000000400 */
[----:B0-----:R-:W-:-:S03]  /*1b70*/  IMAD.SHL.U32 R12, R34, 0x10, RZ ;  /* 0x00000010220c7824 */ /* 0x001fc600078e00ff */
[----:B------:R0:W-:Y:S01]  /*1b80*/  STS.U16 [R43+0x180], R46 ;  /* 0x0001802e2b007388 */ /* 0x0001e20000000400 */
[----:B------:R-:W-:Y:S02]  /*1b90*/  IMAD.SHL.U32 R59, R11, 0x2, RZ ;  /* 0x000000020b3b7824 */ /* 0x000fe400078e00ff */
[----:B------:R-:W-:Y:S01]  /*1ba0*/  IMAD.SHL.U32 R58, R13, 0x2, RZ ;  /* 0x000000020d3a7824 */ /* 0x000fe200078e00ff */
[----:B------:R-:W-:Y:S01]  /*1bb0*/  STS.U16 [R41+0x1c0], R48 ;  /* 0x0001c03029007388 */ /* 0x000fe20000000400 */
[----:B------:R-:W-:Y:S01]  /*1bc0*/  LEA.HI.SX32 R12, R12, R12, 0x1b ;  /* 0x0000000c0c0c7211 */ /* 0x000fe200078fdaff */
[----:B------:R-:W-:Y:S02]  /*1bd0*/  IMAD.SHL.U32 R57, R15, 0x2, RZ ;  /* 0x000000020f397824 */ /* 0x000fe400078e00ff */
        /* <DEDUP_REMOVED lines=26> */
[----:B------:R-:W-:Y:S01]  /*1d80*/  IMAD.MOV.U32 R11, RZ, RZ, R71 ;  /* 0x000000ffff0b7224 */ /* 0x000fe200078e0047 */
[----:B-1----:R-:W-:-:S03]  /*1d90*/  PRMT R47, RZ, 0x7610, R47 ;  /* 0x00007610ff2f7816 */ /* 0x002fc6000000002f */
[----:B0-----:R-:W-:Y:S01]  /*1da0*/  IMAD.WIDE R48, R2, 0x2, R10 ;  /* 0x0000000202307825 */ /* 0x001fe200078e020a */
        /* <DEDUP_REMOVED lines=112> */
.L_x_5769:
[----:B---34-:R-:W-:Y:S05]  /*24b0*/  BSYNC B0 ;  /* 0x0000000000007941 */ /* 0x018fea0003800000 */
.L_x_5768:
        /* <DEDUP_REMOVED lines=37> */
.L_x_5771:
[----:B------:R-:W-:Y:S05]  /*2710*/  BSYNC B0 ;  /* 0x0000000000007941 */ /* 0x000fea0003800000 */
.L_x_5770:
        /* <DEDUP_REMOVED lines=37> */
.L_x_5773:
[----:B------:R-:W-:Y:S05]  /*2970*/  BSYNC B0 ;  /* 0x0000000000007941 */ /* 0x000fea0003800000 */
.L_x_5772:
        /* <DEDUP_REMOVED lines=37> */
.L_x_5775:
[----:B------:R-:W-:Y:S05]  /*2bd0*/  BSYNC B0 ;  /* 0x0000000000007941 */ /* 0x000fea0003800000 */
.L_x_5774:
        /* <DEDUP_REMOVED lines=37> */
.L_x_5777:
[----:B------:R-:W-:Y:S05]  /*2e30*/  BSYNC B0 ;  /* 0x0000000000007941 */ /* 0x000fea0003800000 */
.L_x_5776:
        /* <DEDUP_REMOVED lines=37> */
.L_x_5779:
[----:B------:R-:W-:Y:S05]  /*3090*/  BSYNC B0 ;  /* 0x0000000000007941 */ /* 0x000fea0003800000 */
.L_x_5778:
        /* <DEDUP_REMOVED lines=37> */
.L_x_5781:
[----:B------:R-:W-:Y:S05]  /*32f0*/  BSYNC B0 ;  /* 0x0000000000007941 */ /* 0x000fea0003800000 */
.L_x_5780:
        /* <DEDUP_REMOVED lines=37> */
.L_x_5783:
[----:B------:R-:W-:Y:S05]  /*3550*/  BSYNC B0 ;  /* 0x0000000000007941 */ /* 0x000fea0003800000 */
.L_x_5782:
        /* <DEDUP_REMOVED lines=37> */
.L_x_5785:
[----:B------:R-:W-:Y:S05]  /*37b0*/  BSYNC B0 ;  /* 0x0000000000007941 */ /* 0x000fea0003800000 */
.L_x_5784:
        /* <DEDUP_REMOVED lines=37> */
.L_x_5787:
[----:B------:R-:W-:Y:S05]  /*3a10*/  BSYNC B0 ;  /* 0x0000000000007941 */ /* 0x000fea0003800000 */
.L_x_5786:
[----:B------:R-:W-:Y:S01]  /*3a20*/  FSETP.GTU.FTZ.AND P5, PT, R65, 20, PT ;  /* 0x41a000004100780b */ /* 0x000fe20003fbc000 */
[----:B------:R-:W-:Y:S01]  /*3a30*/  BSSY B0, `(.L_x_5788) ;  /* 0x0000025000007945 */ /* 0x000fe20003800000 */
[----:B------:R-:W-:Y:S01]  /*3a40*/  PRMT R69, RZ, 0x5410, R69 ;  /* 0x00005410ff457816 */ /* 0x000fe20000000045 */
[----:B------:R-:W-:Y:S01]  /*3a50*/  IMAD.WIDE R66, R37, 0x2, R66 ;  /* 0x0000000225427825 */ /* 0x000fe200078e0242 */
        /* <DEDUP_REMOVED lines=34> */
.L_x_5789:
[----:B------:R-:W-:Y:S05]  /*3c80*/  BSYNC B0 ;  /* 0x0000000000007941 */ /* 0x000fea0003800000 */
.L_x_5788:
        /* <DEDUP_REMOVED lines=38> */
.L_x_5791:
[----:B------:R-:W-:Y:S05]  /*3ef0*/  BSYNC B0 ;  /* 0x0000000000007941 */ /* 0x000fea0003800000 */
.L_x_5790:
        /* <DEDUP_REMOVED lines=42> */
.L_x_5793:
[----:B------:R-:W-:Y:S05]  /*41a0*/  BSYNC B0 ;  /* 0x0000000000007941 */ /* 0x000fea0003800000 */
.L_x_5792:
        /* <DEDUP_REMOVED lines=43> */
.L_x_5795:
[----:B------:R-:W-:Y:S05]  /*4460*/  BSYNC B0 ;  /* 0x0000000000007941 */ /* 0x000fea0003800000 */
.L_x_5794:
        /* <DEDUP_REMOVED lines=43> */
.L_x_5797:
[----:B------:R-:W-:Y:S05]  /*4720*/  BSYNC B0 ;  /* 0x0000000000007941 */ /* 0x000fea0003800000 */
.L_x_5796:
        /* <DEDUP_REMOVED lines=43> */
.L_x_5799:
[----:B------:R-:W-:Y:S05]  /*49e0*/  BSYNC B0 ;  /* 0x0000000000007941 */ /* 0x000fea0003800000 */
.L_x_5798:
        /* <DEDUP_REMOVED lines=30> */
.L_x_5808:
        /* <DEDUP_REMOVED lines=33> */
[----:B------:R-:W-:-:S02]  /*4de0*/  P2R R131, PR, RZ, 0x4 ;  /* 0x00000004ff837803 */ /* 0x000fc40000000000 */
[----:B------:R-:W-:Y:S02]  /*4df0*/  IADD3 R15, R15, R111, RZ ;  /* 0x0000006f0f0f7210 */ /* 0x000fe40007ffe0ff */
[----:B------:R-:W-:Y:S02]  /*4e00*/  ISETP.NE.AND P2, PT, R167, RZ, PT ;  /* 0x000000ffa700720c */ /* 0x000fe40003f45270 */
[----:B------:R-:W-:Y:S01]  /*4e10*/  P2R R132, PR, RZ, 0x2 ;  /* 0x00000002ff847803 */ /* 0x000fe20000000000 */
[----:B------:R-:W-:Y:S01]  /*4e20*/  IMAD.WIDE.U32 R110, R109, c[0x0][0x198], R14 ;  /* 0x000066006d6e7a25 */ /* 0x000fe200078e000e */
[----:B------:R-:W-:Y:S02]  /*4e30*/  ISETP.NE.AND P1, PT, R165, RZ, PT ;  /* 0x000000ffa500720c */ /* 0x000fe40003f25270 */
[----:B------:R-:W-:Y:S01]  /*4e40*/  P2R R133, PR, RZ, 0x1 ;  /* 0x00000001ff857803 */ /* 0x000fe20000000000 */
[----:B------:R-:W-:Y:S01]  /*4e50*/  IMAD.IADD R15, R111, 0x1, R113 ;  /* 0x000000016f0f7824 */ /* 0x000fe200078e0271 */
[----:B------:R-:W-:-:S02]  /*4e60*/  PRMT R111, RZ, 0x7610, R111 ;  /* 0x00007610ff6f7816 */ /* 0x000fc4000000006f */
[----:B------:R-:W-:Y:S02]  /*4e70*/  PRMT R113, RZ, 0x7610, R113 ;  /* 0x00007610ff717816 */ /* 0x000fe40000000071 */
[----:B------:R-:W-:Y:S02]  /*4e80*/  LEA R14, P5, R110, c[0x0][0x250], 0x2 ;  /* 0x000094006e0e7a11 */ /* 0x000fe400078a10ff */
[----:B------:R-:W2:Y:S01]  /*4e90*/  @!P4 LDG.E.U16 R111, [R12.64] ;  /* 0x000000040c6fc981 */ /* 0x000ea2000c1e1500 */
[----:B------:R-:W-:Y:S02]  /*4ea0*/  ISETP.NE.AND P4, PT, R124, RZ, PT ;  /* 0x000000ff7c00720c */ /* 0x000fe40003f85270 */
[----:B------:R-:W-:Y:S02]  /*4eb0*/  ISETP.NE.AND P0, PT, R166, RZ, PT ;  /* 0x000000ffa600720c */ /* 0x000fe40003f05270 */
[----:B------:R-:W-:Y:S02]  /*4ec0*/  LEA.HI.X R15, R110, c[0x0][0x254], R15, 0x2, P5 ;  /* 0x000095006e0f7a11 */ /* 0x000fe400028f140f */
[----:B------:R-:W-:-:S02]  /*4ed0*/  PRMT R70, RZ, 0x7610, R70 ;  /* 0x00007610ff467816 */ /* 0x000fc40000000046 */
[----:B------:R-:W-:Y:S02]  /*4ee0*/  PRMT R110, RZ, 0x7610, R110 ;  /* 0x00007610ff6e7816 */ /* 0x000fe4000000006e */
[----:B------:R-:W-:Y:S01]  /*4ef0*/  PRMT R112, RZ, 0x7610, R112 ;  /* 0x00007610ff707816 */ /* 0x000fe20000000070 */
[----:B------:R0:W3:Y:S01]  /*4f00*/  LDG.E R15, [R14.64] ;  /* 0x000000040e0f7981 */ /* 0x0000e2000c1e1900 */
[----:B------:R-:W-:Y:S02]  /*4f10*/  PRMT R114, RZ, 0x7610, R114 ;  /* 0x00007610ff727816 */ /* 0x000fe40000000072 */
[----:B------:R-:W-:Y:S01]  /*4f20*/  PRMT R119, RZ, 0x7610, R119 ;  /* 0x00007610ff777816 */ /* 0x000fe20000000077 */
[----:B------:R-:W4:Y:S01]  /*4f30*/  @!P4 LDG.E.U16 R113, [R12.64+0x40] ;  /* 0x000040040c71c981 */ /* 0x000f22000c1e1500 */
[----:B------:R-:W-:Y:S02]  /*4f40*/  ISETP.NE.AND P4, PT, R126, RZ, PT ;  /* 0x000000ff7e00720c */ /* 0x000fe40003f85270 */
[----:B------:R-:W-:Y:S01]  /*4f50*/  ISETP.NE.AND P5, PT, R163, RZ, PT ;  /* 0x000000ffa300720c */ /* 0x000fe20003fa5270 */
[----:B------:R-:W5:Y:S01]  /*4f60*/  @!P3 LDG.E.U16 R110, [R12.64+0x140] ;  /* 0x000140040c6eb981 */ /* 0x000f62000c1e1500 */
[----:B------:R-:W-:-:S02]  /*4f70*/  ISETP.NE.AND P6, PT, R164, RZ, PT ;  /* 0x000000ffa400720c */ /* 0x000fc40003fc5270 */
[----:B------:R-:W-:Y:S01]  /*4f80*/  PRMT R116, RZ, 0x7610, R116 ;  /* 0x00007610ff747816 */ /* 0x000fe20000000074 */
[----:B------:R-:W3:Y:S01]  /*4f90*/  @!P2 LDG.E.U16 R112, [R12.64+0x180] ;  /* 0x000180040c70a981 */ /* 0x000ee2000c1e1500 */
[----:B------:R-:W-:Y:S02]  /*4fa0*/  PRMT R121, RZ, 0x7610, R121 ;  /* 0x00007610ff797816 */ /* 0x000fe40000000079 */
[----:B------:R-:W-:Y:S01]  /*4fb0*/  PRMT R118, RZ, 0x7610, R118 ;  /* 0x00007610ff767816 */ /* 0x000fe20000000076 */
[----:B------:R-:W3:Y:S01]  /*4fc0*/  @!P1 LDG.E.U16 R114, [R12.64+0x1c0] ;  /* 0x0001c0040c729981 */ /* 0x000ee2000c1e1500 */
[----:B------:R-:W-:Y:S02]  /*4fd0*/  PRMT R123, RZ, 0x7610, R123 ;  /* 0x00007610ff7b7816 */ /* 0x000fe4000000007b */
[----:B------:R-:W-:Y:S01]  /*4fe0*/  PRMT R120, RZ, 0x7610, R120 ;  /* 0x00007610ff787816 */ /* 0x000fe20000000078 */
[----:B------:R-:W3:Y:S01]  /*4ff0*/  @!P4 LDG.E.U16 R115, [R12.64+0x80] ;  /* 0x000080040c73c981 */ /* 0x000ee2000c1e1500 */
[----:B------:R-:W-:-:S02]  /*5000*/  ISETP.NE.AND P4, PT, R127, RZ, PT ;  /* 0x000000ff7f00720c */ /* 0x000fc40003f85270 */
[----:B------:R-:W-:Y:S01]  /*5010*/  ISETP.NE.AND P3, PT, R130, RZ, PT ;  /* 0x000000ff8200720c */ /* 0x000fe20003f65270 */
[----:B------:R-:W5:Y:S01]  /*5020*/  @!P0 LDG.E.U16 R119, [R12.64+0x200] ;  /* 0x000200040c778981 */ /* 0x000f62000c1e1500 */
[----:B------:R-:W-:Y:S02]  /*5030*/  ISETP.NE.AND P2, PT, R131, RZ, PT ;  /* 0x000000ff8300720c */ /* 0x000fe40003f45270 */
[----:B------:R-:W-:Y:S01]  /*5040*/  PRMT R125, RZ, 0x7610, R125 ;  /* 0x00007610ff7d7816 */ /* 0x000fe2000000007d */
[----:B------:R-:W5:Y:S01]  /*5050*/  @!P5 LDG.E.U16 R116, [R12.64+0x240] ;  /* 0x000240040c74d981 */ /* 0x000f62000c1e1500 */
[----:B------:R-:W-:-:S03]  /*5060*/  PRMT R122, RZ, 0x7610, R122 ;  /* 0x00007610ff7a7816 */ /* 0x000fc6000000007a */
[----:B------:R-:W5:Y:S04]  /*5070*/  @!P6 LDG.E.U16 R121, [R12.64+0x280] ;  /* 0x000280040c79e981 */ /* 0x000f68000c1e1500 */
[----:B------:R-:W5:Y:S01]  /*5080*/  @!P4 LDG.E.U16 R117, [R12.64+0xc0] ;  /* 0x0000c0040c75c981 */ /* 0x000f62000c1e1500 */
[----:B------:R-:W-:Y:S02]  /*5090*/  ISETP.NE.AND P4, PT, R128, RZ, PT ;  /* 0x000000ff8000720c */ /* 0x000fe40003f85270 */
        /* <DEDUP_REMOVED lines=26> */
[----:B------:R-:W2:Y:S04]  /*5240*/  LDS.U16 R12, [R46+0x1e] ;  /* 0x00001e002e0c7984 */ /* 0x000ea80000000400 */
[----:B-1----:R-:W1:Y:S02]  /*5250*/  S2R R70, SR_TID.X ;  /* 0x0000000000467919 */ /* 0x002e640000002100 */
[----:B-1----:R-:W-:-:S05]  /*5260*/  IMAD.SHL.U32 R40, R70, 0x10, RZ ;  /* 0x0000001046287824 */ /* 0x002fca00078e00ff */
[----:B0-----:R-:W-:Y:S02]  /*5270*/  IADD3 R14, R40, 0xf, RZ ;  /* 0x0000000f280e7810 */ /* 0x001fe40007ffe0ff */
[----:B--2---:R-:W-:Y:S02]  /*5280*/  PRMT R12, RZ, 0x5410, R12 ;  /* 0x00005410ff0c7816 */ /* 0x004fe4000000000c */
[----:B------:R-:W-:-:S03]  /*5290*/  ISETP.GE.U32.AND P5, PT, R14, R37, PT ;  /* 0x000000250e00720c */ /* 0x000fc60003fa6070 */
[----:B------:R-:W-:-:S05]  /*52a0*/  FMUL.FTZ R12, R107, R12 ;  /* 0x0000000c6b0c7220 */ /* 0x000fca0000410000 */
[----:B------:R-:W-:Y:S02]  /*52b0*/  FSEL R110, R12, RZ, !P5 ;  /* 0x000000ff0c6e7208 */ /* 0x000fe40006800000 */
[----:B------:R-:W0:Y:S01]  /*52c0*/  LDS.U16 R12, [R46] ;  /* 0x000000002e0c7984 */ /* 0x000e220000000400 */
[----:B------:R-:W-:-:S04]  /*52d0*/  FMUL.FTZ R15, R15, 1.4426950216293334961 ;  /* 0x3fb8aa3b0f0f7820 */ /* 0x000fc80000410000 */
        /* <DEDUP_REMOVED lines=113> */
[----:B------:R-:W-:Y:S02]  /*59f0*/  ISETP.GE.U32.AND P5, PT, R14, R37, PT ;  /* 0x000000250e00720c */ /* 0x000fe40003fa6070 */
[----:B0-----:R-:W-:-:S05]  /*5a00*/  PRMT R12, RZ, 0x5410, R12 ;  /* 0x00005410ff0c7816 */ /* 0x001fca000000000c */
[----:B------:R-:W-:-:S05]  /*5a10*/  FMUL.FTZ R12, R93, R12 ;  /* 0x0000000c5d0c7220 */ /* 0x000fca0000410000 */
[----:B------:R-:W-:Y:S02]  /*5a20*/  FSEL R137, R12, RZ, !P5 ;  /* 0x000000ff0c897208 */ /* 0x000fe40006800000 */
[----:B------:R-:W0:Y:S01]  /*5a30*/  LDS.U16 R12, [R46+0x1a] ;  /* 0x00001a002e0c7984 */ /* 0x000e220000000400 */
        /* <DEDUP_REMOVED lines=14> */
[----:B-1----:R-:W-:Y:S02]  /*5b20*/  FSEL R136, R13, 1, !P5 ;  /* 0x3f8000000d887808 */ /* 0x002fe40006800000 */
[----:B------:R-:W-:Y:S02]  /*5b30*/  P2R R150, PR, RZ, 0x40 ;  /* 0x00000040ff967803 */ /* 0x000fe40000000000 */
[----:B------:R-:W-:Y:S02]  /*5b40*/  ISETP.NE.AND P6, PT, R171, RZ, PT ;  /* 0x000000ffab00720c */ /* 0x000fe40003fc5270 */
[----:B0-----:R-:W-:-:S02]  /*5b50*/  PRMT R13, RZ, 0x5410, R12 ;  /* 0x00005410ff0d7816 */ /* 0x001fc4000000000c */
[----:B------:R-:W-:Y:S01]  /*5b60*/  IADD3 R14, R40, 0xd, RZ ;  /* 0x0000000d280e7810 */ /* 0x000fe20007ffe0ff */
[----:B------:R-:W0:Y:S01]  /*5b70*/  LDS.U16 R12, [R46+0x1c] ;  /* 0x00001c002e0c7984 */ /* 0x000e220000000400 */
[----:B------:R-:W-:Y:S01]  /*5b80*/  P2R R149, PR, RZ, 0x40 ;  /* 0x00000040ff957803 */ /* 0x000fe20000000000 */
[----:B------:R-:W-:Y:S01]  /*5b90*/  FMUL.FTZ R13, R106, R13 ;  /* 0x0000000d6a0d7220 */ /* 0x000fe20000410000 */
[----:B------:R-:W-:Y:S02]  /*5ba0*/  ISETP.NE.AND P6, PT, R172, RZ, PT ;  /* 0x000000ffac00720c */ /* 0x000fe40003fc5270 */
[----:B------:R-:W-:-:S04]  /*5bb0*/  ISETP.GE.U32.AND P5, PT, R14, R37, PT ;  /* 0x000000250e00720c */ /* 0x000fc80003fa6070 */
[----:B------:R-:W-:Y:S02]  /*5bc0*/  FSEL R139, R13, RZ, !P5 ;  /* 0x000000ff0d8b7208 */ /* 0x000fe40006800000 */
[----:B------:R-:W-:-:S06]  /*5bd0*/  PRMT R13, RZ, 0x7610, R13 ;  /* 0x00007610ff0d7816 */ /* 0x000fcc000000000d */
[----:B------:R1:W2:Y:S01]  /*5be0*/  @!P6 LDG.E.U16 R13, [R10.64] ;  /* 0x000000040a0de981 */ /* 0x0002a2000c1e1500 */
[----:B------:R-:W-:Y:S01]  /*5bf0*/  ISETP.NE.AND P6, PT, R149, RZ, PT ;  /* 0x000000ff9500720c */ /* 0x000fe20003fc5270 */
[C---:B------:R-:W-:Y:S02]  /*5c00*/  FMUL.FTZ R38, R15.reuse, R84 ;  /* 0x000000540f267220 */ /* 0x040fe40000410000 */
[----:B------:R-:W-:Y:S01]  /*5c10*/  FMUL.FTZ R39, R15, R78 ;  /* 0x0000004e0f277220 */ /* 0x000fe20000410000 */
[----:B------:R-:W-:-:S09]  /*5c20*/  PRMT R15, RZ, 0x7610, R15 ;  /* 0x00007610ff0f7816 */ /* 0x000fd2000000000f */
[----:B------:R1:W3:Y:S01]  /*5c30*/  @!P6 LDG.E.U16 R15, [R10.64+0x40] ;  /* 0x000040040a0fe981 */ /* 0x0002e2000c1e1500 */
[----:B------:R-:W-:Y:S02]  /*5c40*/  ISETP.NE.AND P6, PT, R150, RZ, PT ;  /* 0x000000ff9600720c */ /* 0x000fe40003fc5270 */
[----:B------:R-:W-:Y:S01]  /*5c50*/  PRMT R41, RZ, 0x7610, R41 ;  /* 0x00007610ff297816 */ /* 0x000fe20000000029 */
[----:B------:R-:W4:Y:S01]  /*5c60*/  MUFU.EX2 R38, R38 ;  /* 0x0000002600267308 */ /* 0x000f220000000800 */
[----:B------:R-:W-:-:S09]  /*5c70*/  PRMT R55, RZ, 0x7610, R55 ;  /* 0x00007610ff377816 */ /* 0x000fd20000000037 */
[----:B------:R1:W5:Y:S01]  /*5c80*/  @!P6 LDG.E.U16 R41, [R10.64+0x80] ;  /* 0x000080040a29e981 */ /* 0x000362000c1e1500 */
[----:B------:R-:W-:Y:S02]  /*5c90*/  ISETP.NE.AND P6, PT, R146, RZ, PT ;  /* 0x000000ff9200720c */ /* 0x000fe40003fc5270 */
[----:B0-----:R-:W-:Y:S02]  /*5ca0*/  PRMT R12, RZ, 0x5410, R12 ;  /* 0x00005410ff0c7816 */ /* 0x001fe4000000000c */
[----:B------:R-:W-:Y:S02]  /*5cb0*/  IADD3 R14, R40, 0xe, RZ ;  /* 0x0000000e280e7810 */ /* 0x000fe40007ffe0ff */
[----:B----4-:R-:W-:Y:S01]  /*5cc0*/  FSEL R138, R38, 1, !P5 ;  /* 0x3f800000268a7808 */ /* 0x010fe20006800000 */
[----:B------:R-:W-:Y:S01]  /*5cd0*/  FMUL.FTZ R12, R91, R12 ;  /* 0x0000000c5b0c7220 */ /* 0x000fe20000410000 */
        /* <DEDUP_REMOVED lines=11> */
[----:B------:R-:W0:Y:S01]  /*5d90*/  MUFU.EX2 R39, R39 ;  /* 0x0000002700277308 */ /* 0x000e220000000800 */
[----:B------:R-:W-:-:S11]  /*5da0*/  PRMT R56, RZ, 0x7610, R56 ;  /* 0x00007610ff387816 */ /* 0x000fd60000000038 */
[----:B------:R1:W4:Y:S01]  /*5db0*/  @!P6 LDG.E.U16 R46, [R10.64+0x180] ;  /* 0x000180040a2ee981 */ /* 0x000322000c1e1500 */
[----:B------:R-:W-:Y:S02]  /*5dc0*/  ISETP.NE.AND P6, PT, R148, RZ, PT ;  /* 0x000000ff9400720c */ /* 0x000fe40003fc5270 */
        /* <DEDUP_REMOVED lines=8> */
[----:B------:R-:W-:Y:S01]  /*5e50*/  PRMT R143, RZ, 0x7610, R143 ;  /* 0x00007610ff8f7816 */ /* 0x000fe2000000008f */
[----:B------:R1:W4:Y:S01]  /*5e60*/  @!P5 LDG.E.U16 R58, [R10.64+0x240] ;  /* 0x000240040a3ad981 */ /* 0x000322000c1e1500 */
[----:B------:R-:W-:Y:S02]  /*5e70*/  PRMT R142, RZ, 0x7610, R142 ;  /* 0x00007610ff8e7816 */ /* 0x000fe4000000008e */
        /* <DEDUP_REMOVED lines=13> */
[C---:B------:R-:W-:Y:S02]  /*5f50*/  IADD3 R59, R34.reuse, 0x40, RZ ;  /* 0x00000040223b7810 */ /* 0x040fe40007ffe0ff */
[----:B------:R-:W-:Y:S01]  /*5f60*/  IADD3 R43, R34, 0x80, RZ ;  /* 0x00000080222b7810 */ /* 0x000fe20007ffe0ff */
[----:B------:R-:W-:Y:S01]  /*5f70*/  IMAD.SHL.U32 R38, R38, 0x2, RZ ;  /* 0x0000000226267824 */ /* 0x000fe200078e00ff */
[C---:B-1----:R-:W-:Y:S01]  /*5f80*/  IADD3 R11, R34.reuse, 0xc0, RZ ;  /* 0x000000c0220b7810 */ /* 0x042fe20007ffe0ff */
[----:B------:R-:W-:Y:S01]  /*5f90*/  IMAD.SHL.U32 R42, R39, 0x2, RZ ;  /* 0x00000002272a7824 */ /* 0x000fe200078e00ff */
[----:B------:R-:W-:-:S02]  /*5fa0*/  IADD3 R45, R34, 0x60, RZ ;  /* 0x00000060222d7810 */ /* 0x000fc40007ffe0ff */
[C---:B------:R-:W-:Y:S02]  /*5fb0*/  IADD3 R39, R34.reuse, 0xa0, RZ ;  /* 0x000000a022277810 */ /* 0x040fe40007ffe0ff */
[-C--:B------:R-:W-:Y:S02]  /*5fc0*/  LEA.HI.SX32 R59, R59, R34.reuse, 0x1b ;  /* 0x000000223b3b7211 */ /* 0x080fe400078fdaff */
[-C--:B------:R-:W-:Y:S02]  /*5fd0*/  LEA.HI.SX32 R43, R43, R34.reuse, 0x1b ;  /* 0x000000222b2b7211 */ /* 0x080fe400078fdaff */
[-C--:B------:R-:W-:Y:S02]  /*5fe0*/  LEA.HI.SX32 R11, R11, R34.reuse, 0x1b ;  /* 0x000000220b0b7211 */ /* 0x080fe400078fdaff */
[-C--:B------:R-:W-:Y:S01]  /*5ff0*/  LEA.HI.SX32 R44, R45, R34.reuse, 0x1b ;  /* 0x000000222d2c7211 */ /* 0x080fe200078fdaff */
[----:B------:R-:W-:Y:S01]  /*6000*/  IMAD.SHL.U32 R40, R59, 0x2, RZ ;  /* 0x000000023b287824 */ /* 0x000fe200078e00ff */
[----:B------:R-:W-:Y:S01]  /*6010*/  LEA.HI.SX32 R45, R39, R34, 0x1b ;  /* 0x00000022272d7211 */ /* 0x000fe200078fdaff */
[----:B------:R-:W-:Y:S01]  /*6020*/  IMAD.SHL.U32 R39, R43, 0x2, RZ ;  /* 0x000000022b277824 */ /* 0x000fe200078e00ff */
[C---:B------:R-:W-:Y:S01]  /*6030*/  IADD3 R61, R34.reuse, 0xe0, RZ ;  /* 0x000000e0223d7810 */ /* 0x040fe20007ffe0ff */
[----:B------:R-:W-:Y:S01]  /*6040*/  IMAD.SHL.U32 R43, R11, 0x2, RZ ;  /* 0x000000020b2b7824 */ /* 0x000fe200078e00ff */
[----:B------:R-:W-:Y:S01]  /*6050*/  IADD3 R59, R34, 0x100, RZ ;  /* 0x00000100223b7810 */ /* 0x000fe20007ffe0ff */
[----:B------:R-:W-:Y:S01]  /*6060*/  IMAD.SHL.U32 R44, R44, 0x2, RZ ;  /* 0x000000022c2c7824 */ /* 0x000fe200078e00ff */
[----:B------:R-:W-:-:S02]  /*6070*/  IADD3 R11, R34, 0x160, RZ ;  /* 0x00000160220b7810 */ /* 0x000fc40007ffe0ff */
[-C--:B------:R-:W-:Y:S02]  /*6080*/  LEA.HI.SX32 R61, R61, R34.reuse, 0x1b ;  /* 0x000000223d3d7211 */ /* 0x080fe400078fdaff */
[-C--:B------:R-:W-:Y:S02]  /*6090*/  LEA.HI.SX32 R59, R59, R34.reuse, 0x1b ;  /* 0x000000223b3b7211 */ /* 0x080fe400078fdaff */
[----:B------:R-:W-:Y:S01]  /*60a0*/  LEA.HI.SX32 R11, R11, R34, 0x1b ;  /* 0x000000220b0b7211 */ /* 0x000fe200078fdaff */
        /* <DEDUP_REMOVED lines=29> */
[----:B0-----:R-:W-:-:S02]  /*6280*/  IMAD.SHL.U32 R46, R10, 0x2, RZ ;  /* 0x000000020a2e7824 */ /* 0x001fc400078e00ff */
[----:B-1----:R-:W-:Y:S01]  /*6290*/  IMAD.SHL.U32 R56, R13, 0x2, RZ ;  /* 0x000000020d387824 */ /* 0x002fe200078e00ff */
        /* <DEDUP_REMOVED lines=66> */
.L_x_5802:
        /* <DEDUP_REMOVED lines=13> */
.L_x_5801:
        /* <DEDUP_REMOVED lines=110> */
.L_x_5805:
        /* <DEDUP_REMOVED lines=32> */
.L_x_5806:
[----:B------:R0:W5:Y:S02]  /*7070*/  LDG.E R11, [R4.64] ;  /* 0x00000004040b7981 */ /* 0x000164000c1e1900 */
.L_x_5807:
        /* <DEDUP_REMOVED lines=16> */
.L_x_5804:
[----:B------:R-:W-:Y:S05]  /*7180*/  BSYNC B0 ;  /* 0x0000000000007941 */ /* 0x000fea0003800000 */
.L_x_5803:
        /* <DEDUP_REMOVED lines=20> */
.L_x_5800:
[----:B------:R-:W-:Y:S01]  /*72d0*/  BAR.SYNC.DEFER_BLOCKING 0x0 ;  /* 0x0000000000007b1d */ /* 0x000fe20000010000 */
[----:B------:R-:W-:Y:S02]  /*72e0*/  F2FP.BF16.PACK_AB R74, R75, R74 ;  /* 0x0000004a4b4a723e */ /* 0x000fe400000010ff */
[----:B------:R-:W-:-:S02]  /*72f0*/  F2FP.BF16.PACK_AB R76, R77, R76 ;  /* 0x0000004c4d4c723e */ /* 0x000fc400000010ff */
[----:B------:R-:W-:Y:S01]  /*7300*/  F2FP.BF16.PACK_AB R79, R80, R79 ;  /* 0x0000004f504f723e */ /* 0x000fe200000010ff */
[----:B------:R-:W-:Y:S01]  /*7310*/  BSSY B0, `(.L_x_5809) ;  /* 0x0000045000007945 */ /* 0x000fe20003800000 */
[----:B-1----:R-:W-:Y:S02]  /*7320*/  PRMT R10, R74, 0x7632, R10 ;  /* 0x000076324a0a7816 */ /* 0x002fe4000000000a */
        /* <DEDUP_REMOVED lines=67> */
.L_x_5810:
[----:B------:R-:W-:Y:S05]  /*7760*/  BSYNC B0 ;  /* 0x0000000000007941 */ /* 0x000fea0003800000 */
.L_x_5809:
        /* <DEDUP_REMOVED lines=65> */
.L_x_5811:
[----:B------:R-:W-:Y:S05]  /*7b80*/  EXIT ;  /* 0x000000000000794d */ /* 0x000fea0003800000 */
.L_x_5813:
        /* <DEDUP_REMOVED lines=15> */
.L_x_8939:


//--------------------- .text._Z25selective_scan_fwd_kernelI32Selective_Scan_fwd_kernel_traitsILi32ELi16ELi1ELb0ELb1ELb1ELb1ELb0EN3c108BFloat16EffEEv13SSMParamsBase --------------------------
	.section	.text._Z25selective_scan_fwd_kernelI32Selective_Scan_fwd_kernel_traitsILi32ELi16ELi1ELb0ELb1ELb1ELb1ELb0EN3c108BFloat16EffEEv13SSMParamsBase,"ax",@progbits
	.sectioninfo	@"SHI_REGISTERS=176"
	.align	128
        .global         _Z25selective_scan_fwd_kernelI32Selective_Scan_fwd_kernel_traitsILi32ELi16ELi1ELb0ELb1ELb1ELb1ELb0EN3c108BFloat16EffEEv13SSMParamsBase
        .type           _Z25selective_scan_fwd_kernelI32Selective_Scan_fwd_kernel_traitsILi32ELi16ELi1ELb0ELb1ELb1ELb1ELb0EN3c108BFloat16EffEEv13SSMParamsBase,@function
        .size           _Z25selective_scan_fwd_kernelI32Selective_Scan_fwd_kernel_traitsILi32ELi16ELi1ELb0ELb1ELb1ELb1ELb0EN3c108BFloat16EffEEv13SSMParamsBase,(.L_x_8940 - _Z25selective_scan_fwd_kernelI32Selective_Scan_fwd_kernel_traitsILi32ELi16ELi1ELb0ELb1ELb1ELb1ELb0EN3c108BFloat16EffEEv13SSMParamsBase)
        .other          _Z25selective_scan_fwd_kernelI32Selective_Scan_fwd_kernel_traitsILi32ELi16ELi1ELb0ELb1ELb1ELb1ELb0EN3c108BFloat16EffEEv13SSMParamsBase,@"STO_CUDA_ENTRY STV_DEFAULT"
_Z25selective_scan_fwd_kernelI32Selective_Scan_fwd_kernel_traitsILi32ELi16ELi1ELb0ELb1ELb1ELb1ELb0EN3c108BFloat16EffEEv13SSMParamsBase:
.text._Z25selective_scan_fwd_kernelI32Selective_Scan_fwd_kernel_traitsILi32ELi16ELi1ELb0ELb1ELb1ELb1ELb0EN3c108BFloat16EffEEv13SSMParamsBase:
        /* <DEDUP_REMOVED lines=36> */
.L_x_5814:
        /* <DEDUP_REMOVED lines=30> */
.L_x_5815:
        /* <DEDUP_REMOVED lines=11> */
.L_x_5816:
        /* <DEDUP_REMOVED lines=37> */
[----:B------:R-:W-:-:S02]  /*0720*/  IMAD.MOV.U32 R12, RZ, RZ, RZ ;  /* 0x000000ffff0c7224 */ /* 0x000fc400078e00ff */
[----:B------:R-:W-:Y:S01]  /*0730*/  @P2 IMAD.MOV.U32 R12, RZ, RZ, c[0x0][0x2c4] ;  /* 0x0000b100ff0c2624 */ /* 0x000fe200078e00ff */
[----:B------:R-:W-:Y:S01]  /*0740*/  CS2R R44, SRZ ;  /* 0x00000000002c7805 */ /* 0x000fe2000001ff00 */
[----:B------:R-:W-:-:S03]  /*0750*/  IMAD.MOV.U32 R15, RZ, RZ, RZ ;  /* 0x000000ffff0f7224 */ /* 0x000fc600078e00ff */
[----:B------:R-:W-:Y:S02]  /*0760*/  @!P4 LEA.HI.X R5, R17, R12, R16, 0x2, P1 ;  /* 0x0000000c1105c211 */ /* 0x000fe400008f1410 */
        /* <DEDUP_REMOVED lines=73> */
[----:B------:R-:W-:Y:S01]  /*0c00*/  LEA R40, P4, R4, c[0x0][0x260], 0x1 ;  /* 0x0000980004287a11 */ /* 0x000fe200078808ff */
[----:B------:R-:W-:Y:S02]  /*0c10*/  IMAD.IADD R41, R5, 0x1, R41 ;  /* 0x0000000105297824 */ /* 0x000fe400078e0229 */
[----:B------:R-:W-:Y:S02]  /*0c20*/  IMAD.MOV.U32 R10, RZ, RZ, RZ ;  /* 0x000000ffff0a7224 */ /* 0x000fe400078e00ff */
[----:B------:R-:W-:-:S02]  /*0c30*/  IMAD.MOV.U32 R12, RZ, RZ, RZ ;  /* 0x000000ffff0c7224 */ /* 0x000fc400078e00ff */
[----:B------:R-:W-:Y:S01]  /*0c40*/  IMAD.MOV.U32 R167, RZ, RZ, RZ ;  /* 0x000000ffffa77224 */ /* 0x000fe200078e00ff */
[----:B------:R-:W-:Y:S01]  /*0c50*/  @P1 ISETP.NE.U32.AND P5, PT, RZ, c[0x0][0x2e0], PT ;  /* 0x0000b800ff001a0c */ /* 0x000fe20003fa5070 */
[----:B------:R-:W-:Y:S02]  /*0c60*/  @P2 IMAD.MOV.U32 R10, RZ, RZ, c[0x0][0x2c8] ;  /* 0x0000b200ff0a2624 */ /* 0x000fe400078e00ff */
[----:B------:R-:W-:Y:S01]  /*0c70*/  @P2 IMAD.MOV.U32 R12, RZ, RZ, c[0x0][0x2cc] ;  /* 0x0000b300ff0c2624 */ /* 0x000fe200078e00ff */
[----:B------:R-:W-:Y:S01]  /*0c80*/  ISETP.NE.U32.AND P2, PT, R168, RZ, PT ;  /* 0x000000ffa800720c */ /* 0x000fe20003f45070 */
[----:B------:R-:W-:Y:S01]  /*0c90*/  @P3 IMAD.MOV.U32 R167, RZ, RZ, c[0x0][0x2dc] ;  /* 0x0000b700ffa73624 */ /* 0x000fe200078e00ff */
        /* <DEDUP_REMOVED lines=46> */
.L_x_5817:
        /* <DEDUP_REMOVED lines=18> */
.L_x_5818:
[----:B------:R-:W-:-:S13]  /*10a0*/  ISETP.GE.AND P0, PT, R37, 0x1, PT ;  /* 0x000000012500780c */ /* 0x000fda0003f06270 */
[----:B------:R-:W-:Y:S05]  /*10b0*/  @!P0 EXIT ;  /* 0x000000000000894d */ /* 0x000fea0003800000 */
[----:B------:R-:W0:Y:S01]  /*10c0*/  S2R R35, SR_LANEID ;  /* 0x0000000000237919 */ /* 0x000e220000000000 */
[C---:B------:R-:W-:Y:S01]  /*10d0*/  LEA R4, P0, R17.reuse, R10, 0x2 ;  /* 0x0000000a11047211 */ /* 0x040fe200078010ff */
[----:B------:R-:W-:Y:S02]  /*10e0*/  IMAD.MOV.U32 R34, RZ, RZ, RZ ;  /* 0x000000ffff227224 */ /* 0x000fe400078e00ff */
[----:B------:R-:W-:Y:S01]  /*10f0*/  IMAD.MOV.U32 R32, RZ, RZ, RZ ;  /* 0x000000ffff207224 */ /* 0x000fe200078e00ff */
[----:B------:R-:W-:Y:S02]  /*1100*/  LEA.HI.X R5, R17, R12, R16, 0x2, P0 ;  /* 0x0000000c11057211 */ /* 0x000fe400000f1410 */
.L_x_5865:
        /* <DEDUP_REMOVED lines=12> */
[--C-:B------:R-:W-:Y:S01]  /*11d0*/  IMAD.MOV.U32 R11, RZ, RZ, R53.reuse ;  /* 0x000000ffff0b7224 */ /* 0x100fe200078e0035 */
[----:B------:R-:W-:Y:S02]  /*11e0*/  PRMT R18, RZ, 0x7610, R18 ;  /* 0x00007610ff127816 */ /* 0x000fe40000000012 */
        /* <DEDUP_REMOVED lines=19> */
[----:B------:R-:W-:Y:S02]  /*1320*/  LOP3.LUT R10, R2, 0xa0, RZ, 0xfc, !PT ;  /* 0x000000a0020a7812 */ /* 0x000fe400078efcff */
[-C--:B------:R-:W-:Y:S02]  /*1330*/  ISETP.GE.AND P0, PT, R14, R33.reuse, PT ;  /* 0x000000210e00720c */ /* 0x080fe40003f06270 */
[----:B------:R-:W-:Y:S02]  /*1340*/  LOP3.LUT R12, R2, 0x60, RZ, 0xfc, !PT ;  /* 0x00000060020c7812 */ /* 0x000fe400078efcff */
[-C--:B------:R-:W-:Y:S01]  /*1350*/  ISETP.GE.AND P1, PT, R10, R33.reuse, PT ;  /* 0x000000210a00720c */ /* 0x080fe20003f26270 */
[----:B------:R-:W-:Y:S01]  /*1360*/  IMAD.MOV.U32 R10, RZ, RZ, R54 ;  /* 0x000000ffff0a7224 */ /* 0x000fe200078e0036 */
[----:B------:R-:W-:Y:S02]  /*1370*/  ISETP.GE.AND P3, PT, R12, R33, PT ;  /* 0x000000210c00720c */ /* 0x000fe40003f66270 */
[C---:B------:R-:W-:Y:S01]  /*1380*/  LOP3.LUT R22, R2.reuse, 0xe0, RZ, 0xfc, !PT ;  /* 0x000000e002167812 */ /* 0x040fe200078efcff */
[----:B------:R-:W-:Y:S01]  /*1390*/  IMAD.WIDE R12, R2, 0x2, R10 ;  /* 0x00000002020c7825 */ /* 0x000fe200078e020a */
[----:B------:R-:W-:-:S02]  /*13a0*/  P2R R166, PR, RZ, 0x1 ;  /* 0x00000001ffa67803 */ /* 0x000fc40000000000 */
[----:B------:R-:W-:Y:S02]  /*13b0*/  LOP3.LUT R0, R2, 0x20, RZ, 0xfc, !PT ;  /* 0x0000002002007812 */ /* 0x000fe400078efcff */
[----:B------:R1:W2:Y:S01]  /*13c0*/  @!P0 LDG.E.U16 R18, [R12.64+0x180] ;  /* 0x000180040c128981 */ /* 0x0002a2000c1e1500 */
[-C--:B------:R-:W-:Y:S02]  /*13d0*/  ISETP.GE.AND P0, PT, R22, R33.reuse, PT ;  /* 0x000000211600720c */ /* 0x080fe40003f06270 */
[-C--:B------:R-:W-:Y:S01]  /*13e0*/  ISETP.GE.AND P4, PT, R2, R33.reuse, PT ;  /* 0x000000210200720c */ /* 0x080fe20003f86270 */
[----:B------:R1:W3:Y:S01]  /*13f0*/  @!P1 LDG.E.U16 R19, [R12.64+0x140] ;  /* 0x000140040c139981 */ /* 0x0002e2000c1e1500 */
[----:B------:R-:W-:Y:S02]  /*1400*/  ISETP.GE.AND P6, PT, R0, R33, PT ;  /* 0x000000210000720c */ /* 0x000fe40003fc6270 */
[C---:B------:R-:W-:Y:S01]  /*1410*/  LOP3.LUT R0, R2.reuse, 0x80, RZ, 0xfc, !PT ;  /* 0x0000008002007812 */ /* 0x040fe200078efcff */
[----:B------:R1:W4:Y:S01]  /*1420*/  @!P3 LDG.E.U16 R17, [R12.64+0xc0] ;  /* 0x0000c0040c11b981 */ /* 0x000322000c1e1500 */
[----:B------:R-:W-:-:S02]  /*1430*/  LOP3.LUT R24, R2, 0x100, RZ, 0xfc, !PT ;  /* 0x0000010002187812 */ /* 0x000fc400078efcff */
[----:B------:R-:W-:Y:S02]  /*1440*/  P2R R160, PR, RZ, 0x1 ;  /* 0x00000001ffa07803 */ /* 0x000fe40000000000 */
[-C--:B------:R-:W-:Y:S01]  /*1450*/  ISETP.GE.AND P2, PT, R0, R33.reuse, PT ;  /* 0x000000210000720c */ /* 0x080fe20003f46270 */
[----:B------:R1:W5:Y:S01]  /*1460*/  @!P0 LDG.E.U16 R53, [R12.64+0x1c0] ;  /* 0x0001c0040c358981 */ /* 0x000362000c1e1500 */
[----:B------:R-:W-:Y:S02]  /*1470*/  ISETP.GE.AND P0, PT, R24, R33, PT ;  /* 0x000000211800720c */ /* 0x000fe40003f06270 */
[----:B------:R-:W-:Y:S01]  /*1480*/  PRMT R0, RZ, 0x7610, R0 ;  /* 0x00007610ff007816 */ /* 0x000fe20000000000 */
[----:B------:R1:W2:Y:S01]  /*1490*/  @!P6 LDG.E.U16 R15, [R12.64+0x40] ;  /* 0x000040040c0fe981 */ /* 0x0002a2000c1e1500 */
[----:B------:R-:W-:Y:S02]  /*14a0*/  LOP3.LUT R26, R2, 0x120, RZ, 0xfc, !PT ;  /* 0x00000120021a7812 */ /* 0x000fe400078efcff */
[----:B------:R-:W-:-:S02]  /*14b0*/  PRMT R14, RZ, 0x7610, R14 ;  /* 0x00007610ff0e7816 */ /* 0x000fc4000000000e */
[----:B------:R1:W2:Y:S01]  /*14c0*/  @!P4 LDG.E.U16 R0, [R12.64] ;  /* 0x000000040c00c981 */ /* 0x0002a2000c1e1500 */
[----:B------:R-:W-:Y:S02]  /*14d0*/  P2R R159, PR, RZ, 0x1 ;  /* 0x00000001ff9f7803 */ /* 0x000fe40000000000 */
[C---:B------:R-:W-:Y:S01]  /*14e0*/  LOP3.LUT R28, R2.reuse, 0x140, RZ, 0xfc, !PT ;  /* 0x00000140021c7812 */ /* 0x040fe200078efcff */
[----:B------:R1:W3:Y:S01]  /*14f0*/  @!P5 LDG.E.U16 R14, [R12.64+0x80] ;  /* 0x000080040c0ed981 */ /* 0x0002e2000c1e1500 */
[C---:B------:R-:W-:Y:S02]  /*1500*/  LOP3.LUT R30, R2.reuse, 0x160, RZ, 0xfc, !PT ;  /* 0x00000160021e7812 */ /* 0x040fe400078efcff */
[----:B------:R-:W-:Y:S01]  /*1510*/  LOP3.LUT R62, R2, 0x180, RZ, 0xfc, !PT ;  /* 0x00000180023e7812 */ /* 0x000fe200078efcff */
[----:B------:R1:W3:Y:S01]  /*1520*/  @!P0 LDG.E.U16 R20, [R12.64+0x200] ;  /* 0x000200040c148981 */ /* 0x0002e2000c1e1500 */
[----:B------:R-:W-:Y:S02]  /*1530*/  ISETP.GE.AND P0, PT, R26, R33, PT ;  /* 0x000000211a00720c */ /* 0x000fe40003f06270 */
[----:B------:R-:W-:Y:S01]  /*1540*/  P2R R161, PR, RZ, 0x40 ;  /* 0x00000040ffa17803 */ /* 0x000fe20000000000 */
[----:B------:R1:W3:Y:S01]  /*1550*/  @!P2 LDG.E.U16 R16, [R12.64+0x100] ;  /* 0x000100040c10a981 */ /* 0x0002e2000c1e1500 */
[----:B------:R-:W-:-:S02]  /*1560*/  LOP3.LUT R64, R2, 0x1a0, RZ, 0xfc, !PT ;  /* 0x000001a002407812 */ /* 0x000fc400078efcff */
[----:B------:R-:W-:Y:S02]  /*1570*/  P2R R162, PR, RZ, 0x20 ;  /* 0x00000020ffa27803 */ /* 0x000fe40000000000 */
[----:B------:R-:W-:Y:S02]  /*1580*/  LOP3.LUT R66, R2, 0x1c0, RZ, 0xfc, !PT ;  /* 0x000001c002427812 */ /* 0x000fe400078efcff */
[-C--:B------:R-:W-:Y:S02]  /*1590*/  ISETP.GE.AND P6, PT, R28, R33.reuse, PT ;  /* 0x000000211c00720c */ /* 0x080fe40003fc6270 */
[----:B------:R-:W-:Y:S01]  /*15a0*/  P2R R163, PR, RZ, 0x8 ;  /* 0x00000008ffa37803 */ /* 0x000fe20000000000 */
[----:B------:R1:W4:Y:S01]  /*15b0*/  @!P0 LDG.E.U16 R59, [R12.64+0x240] ;  /* 0x000240040c3b8981 */ /* 0x000322000c1e1500 */
[----:B------:R-:W-:Y:S02]  /*15c0*/  LOP3.LUT R68, R2, 0x1e0, RZ, 0xfc, !PT ;  /* 0x000001e002447812 */ /* 0x000fe400078efcff */
[----:B------:R-:W-:-:S02]  /*15d0*/  ISETP.GE.AND P5, PT, R30, R33, PT ;  /* 0x000000211e00720c */ /* 0x000fc40003fa6270 */
[----:B------:R-:W-:Y:S02]  /*15e0*/  P2R R164, PR, RZ, 0x4 ;  /* 0x00000004ffa47803 */ /* 0x000fe40000000000 */
[-C--:B------:R-:W-:Y:S02]  /*15f0*/  ISETP.GE.AND P3, PT, R62, R33.reuse, PT ;  /* 0x000000213e00720c */ /* 0x080fe40003f66270 */
[----:B------:R-:W-:Y:S02]  /*1600*/  P2R R165, PR, RZ, 0x2 ;  /* 0x00000002ffa57803 */ /* 0x000fe40000000000 */
[-C--:B------:R-:W-:Y:S02]  /*1610*/  ISETP.GE.AND P2, PT, R64, R33.reuse, PT ;  /* 0x000000214000720c */ /* 0x080fe40003f46270 */
[----:B------:R-:W-:Y:S02]  /*1620*/  P2R R158, PR, RZ, 0x1 ;  /* 0x00000001ff9e7803 */ /* 0x000fe40000000000 */
[-C--:B------:R-:W-:Y:S01]  /*1630*/  ISETP.GE.AND P1, PT, R66, R33.reuse, PT ;  /* 0x000000214200720c */ /* 0x080fe20003f26270 */
[----:B------:R1:W5:Y:S01]  /*1640*/  @!P5 LDG.E.U16 R61, [R12.64+0x2c0] ;  /* 0x0002c0040c3dd981 */ /* 0x000362000c1e1500 */
[----:B------:R-:W-:-:S02]  /*1650*/  ISETP.GE.AND P0, PT, R68, R33, PT ;  /* 0x000000214400720c */ /* 0x000fc40003f06270 */
[----:B------:R-:W-:Y:S01]  /*1660*/  PRMT R54, RZ, 0x7610, R54 ;  /* 0x00007610ff367816 */ /* 0x000fe20000000036 */
[----:B------:R1:W5:Y:S04]  /*1670*/  @!P3 LDG.E.U16 R58, [R12.64+0x300] ;  /* 0x000300040c3ab981 */ /* 0x000368000c1e1500 */
[----:B------:R1:W5:Y:S04]  /*1680*/  @!P2 LDG.E.U16 R63, [R12.64+0x340] ;  /* 0x000340040c3fa981 */ /* 0x000368000c1e1500 */
[----:B------:R1:W5:Y:S04]  /*1690*/  @!P6 LDG.E.U16 R54, [R12.64+0x280] ;  /* 0x000280040c36e981 */ /* 0x000368000c1e1500 */
[----:B------:R1:W5:Y:S04]  /*16a0*/  @!P1 LDG.E.U16 R60, [R12.64+0x380] ;  /* 0x000380040c3c9981 */ /* 0x000368000c1e1500 */
[----:B------:R1:W5:Y:S01]  /*16b0*/  @!P0 LDG.E.U16 R65, [R12.64+0x3c0] ;  /* 0x0003c0040c418981 */ /* 0x000362000c1e1500 */
        /* <DEDUP_REMOVED lines=8> */
[-C--:B-1----:R-:W-:Y:S02]  /*1740*/  LEA.HI.SX32 R12, R30, R35.reuse, 0x1b ;  /* 0x000000231e0c7211 */ /* 0x082fe400078fdaff */
        /* <DEDUP_REMOVED lines=9> */
[----:B------:R-:W-:-:S02]  /*17e0*/  P2R R156, PR, RZ, 0x40 ;  /* 0x00000040ff9c7803 */ /* 0x000fc40000000000 */
[----:B------:R-:W-:Y:S02]  /*17f0*/  P2R R94, PR, RZ, 0x40 ;  /* 0x00000040ff5e7803 */ /* 0x000fe40000000000 */
[----:B------:R-:W-:Y:S02]  /*1800*/  ISETP.NE.AND P6, PT, R158, RZ, PT ;  /* 0x000000ff9e00720c */ /* 0x000fe40003fc5270 */
[----:B------:R-:W-:Y:S02]  /*1810*/  IADD3 R24, R35, 0x120, RZ ;  /* 0x0000012023187810 */ /* 0x000fe40007ffe0ff */
[-C--:B------:R-:W-:Y:S01]  /*1820*/  LEA.HI.SX32 R12, R12, R35.reuse, 0x1b ;  /* 0x000000230c0c7211 */ /* 0x080fe200078fdaff */
[----:B------:R-:W-:Y:S01]  /*1830*/  IMAD.SHL.U32 R27, R27, 0x2, RZ ;  /* 0x000000021b1b7824 */ /* 0x000fe200078e00ff */
[----:B------:R-:W-:Y:S02]  /*1840*/  LEA.HI.SX32 R22, R22, R35, 0x1b ;  /* 0x0000002316167211 */ /* 0x000fe400078fdaff */
[----:B------:R-:W-:-:S02]  /*1850*/  IADD3 R62, R35, 0x140, RZ ;  /* 0x00000140233e7810 */ /* 0x000fc40007ffe0ff */
[----:B------:R-:W-:Y:S02]  /*1860*/  P2R R93, PR, RZ, 0x40 ;  /* 0x00000040ff5d7803 */ /* 0x000fe40000000000 */
[-C--:B------:R-:W-:Y:S01]  /*1870*/  LEA.HI.SX32 R13, R24, R35.reuse, 0x1b ;  /* 0x00000023180d7211 */ /* 0x080fe200078fdaff */
[----:B------:R-:W-:Y:S01]  /*1880*/  IMAD.SHL.U32 R24, R12, 0x2, RZ ;  /* 0x000000020c187824 */ /* 0x000fe200078e00ff */
[----:B------:R-:W-:Y:S01]  /*1890*/  ISETP.NE.AND P6, PT, R159, RZ, PT ;  /* 0x000000ff9f00720c */ /* 0x000fe20003fc5270 */
[----:B------:R-:W-:Y:S01]  /*18a0*/  IMAD.SHL.U32 R23, R22, 0x2, RZ ;  /* 0x0000000216177824 */ /* 0x000fe200078e00ff */
[----:B------:R-:W-:Y:S02]  /*18b0*/  LEA.HI.SX32 R62, R62, R35, 0x1b ;  /* 0x000000233e3e7211 */ /* 0x000fe400078fdaff */
[----:B------:R-:W-:Y:S02]  /*18c0*/  P2R R92, PR, RZ, 0x40 ;  /* 0x00000040ff5c7803 */ /* 0x000fe40000000000 */
[----:B------:R-:W-:Y:S01]  /*18d0*/  IADD3 R12, R35, 0x180, RZ ;  /* 0x00000180230c7810 */ /* 0x000fe20007ffe0ff */
[----:B------:R-:W-:Y:S01]  /*18e0*/  IMAD.SHL.U32 R21, R62, 0x2, RZ ;  /* 0x000000023e157824 */ /* 0x000fe200078e00ff */
[----:B------:R-:W-:-:S02]  /*18f0*/  ISETP.NE.AND P6, PT, R160, RZ, PT ;  /* 0x000000ffa000720c */ /* 0x000fc40003fc5270 */
[----:B------:R-:W-:Y:S02]  /*1900*/  IADD3 R62, R35, 0x1e0, RZ ;  /* 0x000001e0233e7810 */ /* 0x000fe40007ffe0ff */
[-C--:B------:R-:W-:Y:S01]  /*1910*/  LEA.HI.SX32 R12, R12, R35.reuse, 0x1b ;  /* 0x000000230c0c7211 */ /* 0x080fe200078fdaff */
[----:B------:R-:W-:Y:S01]  /*1920*/  IMAD.SHL.U32 R22, R13, 0x2, RZ ;  /* 0x000000020d167824 */ /* 0x000fe200078e00ff */
[----:B------:R-:W-:Y:S02]  /*1930*/  P2R R91, PR, RZ, 0x40 ;  /* 0x00000040ff5b7803 */ /* 0x000fe40000000000 */
        /* <DEDUP_REMOVED lines=13> */
[----:B------:R-:W-:Y:S01]  /*1a10*/  PRMT R64, RZ, 0x7610, R64 ;  /* 0x00007610ff407816 */ /* 0x000fe20000000040 */
[----:B--2---:R0:W-:Y:S02]  /*1a20*/  STS.U16 [R31], R0 ;  /* 0x000000001f007388 */ /* 0x0041e40000000400 */
[----:B0-----:R-:W-:-:S04]  /*1a30*/  IADD3 R0, R35, 0xc0, RZ ;  /* 0x000000c023007810 */ /* 0x001fc80007ffe0ff */
[-C--:B------:R-:W-:Y:S01]  /*1a40*/  LEA.HI.SX32 R0, R0, R35.reuse, 0x1b ;  /* 0x0000002300007211 */ /* 0x080fe200078fdaff */
[----:B------:R-:W-:Y:S04]  /*1a50*/  STS.U16 [R30+0x40], R15 ;  /* 0x0000400f1e007388 */ /* 0x000fe80000000400 */
[----:B------:R-:W-:Y:S01]  /*1a60*/  IMAD.SHL.U32 R25, R0, 0x2, RZ ;  /* 0x0000000200197824 */ /* 0x000fe200078e00ff */
[C---:B------:R-:W-:Y:S01]  /*1a70*/  IADD3 R0, R35.reuse, 0x160, RZ ;  /* 0x0000016023007810 */ /* 0x040fe20007ffe0ff */
[----:B---3--:R0:W-:Y:S03]  /*1a80*/  STS.U16 [R29+0x80], R14 ;  /* 0x0000800e1d007388 */ /* 0x0081e60000000400 */
[----:B------:R-:W-:Y:S01]  /*1a90*/  LEA.HI.SX32 R0, R0, R35, 0x1b ;  /* 0x0000002300007211 */ /* 0x000fe200078fdaff */
[----:B----4-:R-:W-:Y:S04]  /*1aa0*/  STS.U16 [R28+0xc0], R17 ;  /* 0x0000c0111c007388 */ /* 0x010fe80000000400 */
[----:B------:R1:W-:Y:S01]  /*1ab0*/  STS.U16 [R27+0x100], R16 ;  /* 0x000100101b007388 */ /* 0x0003e20000000400 */
[----:B0-----:R-:W-:-:S03]  /*1ac0*/  IADD3 R14, R35, 0x1a0, RZ ;  /* 0x000001a0230e7810 */ /* 0x001fc60007ffe0ff */
[----:B------:R0:W-:Y:S04]  /*1ad0*/  STS.U16 [R26+0x140], R19 ;  /* 0x000140131a007388 */ /* 0x0001e80000000400 */
[----:B------:R-:W-:Y:S01]  /*1ae0*/  STS.U16 [R25+0x180], R18 ;  /* 0x0001801219007388 */ /* 0x000fe20000000400 */
[----:B-1----:R-:W-:-:S03]  /*1af0*/  IADD3 R16, R35, 0x1c0, RZ ;  /* 0x000001c023107810 */ /* 0x002fc60007ffe0ff */
[----:B-----5:R-:W-:Y:S01]  /*1b00*/  STS.U16 [R24+0x1c0], R53 ;  /* 0x0001c03518007388 */ /* 0x020fe20000000400 */
[----:B------:R-:W-:-:S03]  /*1b10*/  LEA.HI.SX32 R14, R14, R35, 0x1b ;  /* 0x000000230e0e7211 */ /* 0x000fc600078fdaff */
[----:B------:R1:W-:Y:S01]  /*1b20*/  STS.U16 [R23+0x200], R20 ;  /* 0x0002001417007388 */ /* 0x0003e20000000400 */
[----:B------:R-:W-:Y:S01]  /*1b30*/  LEA.HI.SX32 R16, R16, R35, 0x1b ;  /* 0x0000002310107211 */ /* 0x000fe200078fdaff */
[----:B0-----:R-:W-:Y:S02]  /*1b40*/  IMAD.SHL.U32 R19, R12, 0x2, RZ ;  /* 0x000000020c137824 */ /* 0x001fe400078e00ff */
[----:B-1----:R-:W-:Y:S02]  /*1b50*/  IMAD.SHL.U32 R20, R0, 0x2, RZ ;  /* 0x0000000200147824 */ /* 0x002fe400078e00ff */
[----:B------:R-:W-:Y:S01]  /*1b60*/  IMAD.SHL.U32 R0, R35, 0x10, RZ ;  /* 0x0000001023007824 */ /* 0x000fe200078e00ff */
[----:B------:R-:W-:Y:S01]  /*1b70*/  STS.U16 [R22+0x240], R59 ;  /* 0x0002403b16007388 */ /* 0x000fe20000000400 */
[----:B------:R-:W-:-:S03]  /*1b80*/  IMAD.SHL.U32 R18, R14, 0x2, RZ ;  /* 0x000000020e127824 */ /* 0x000fc600078e00ff */
[----:B------:R-:W-:Y:S01]  /*1b90*/  LEA.HI.SX32 R0, R0, R0, 0x1b ;  /* 0x0000000000007211 */ /* 0x000fe200078fdaff */
[----:B------:R-:W-:Y:S01]  /*1ba0*/  IMAD.SHL.U32 R17, R16, 0x2, RZ ;  /* 0x0000000210117824 */ /* 0x000fe200078e00ff */
[----:B------:R0:W-:Y:S01]  /*1bb0*/  STS.U16 [R21+0x280], R54 ;  /* 0x0002803615007388 */ /* 0x0001e20000000400 */
[----:B------:R-:W-:Y:S02]  /*1bc0*/  IMAD.SHL.U32 R16, R62, 0x2, RZ ;  /* 0x000000023e107824 */ /* 0x000fe400078e00ff */
[----:B------:R-:W-:Y:S01]  /*1bd0*/  IMAD.SHL.U32 R0, R0, 0x2, RZ ;  /* 0x0000000200007824 */ /* 0x000fe200078e00ff */
[----:B------:R-:W-:Y:S04]  /*1be0*/  STS.U16 [R20+0x2c0], R61 ;  /* 0x0002c03d14007388 */ /* 0x000fe80000000400 */
[----:B------:R1:W-:Y:S04]  /*1bf0*/  STS.U16 [R19+0x300], R58 ;  /* 0x0003003a13007388 */ /* 0x0003e80000000400 */
[----:B------:R2:W-:Y:S04]  /*1c00*/  STS.U16 [R18+0x340], R63 ;  /* 0x0003403f12007388 */ /* 0x0005e80000000400 */
        /* <DEDUP_REMOVED lines=20> */
[----:B------:R-:W-:-:S03]  /*1d50*/  PRMT R53, RZ, 0x7610, R53 ;  /* 0x00007610ff357816 */ /* 0x000fc60000000035 */
[----:B0-----:R-:W-:Y:S01]  /*1d60*/  IMAD.WIDE R54, R2, 0x2, R12 ;  /* 0x0000000202367825 */ /* 0x001fe200078e020c */
[----:B------:R-:W-:Y:S01]  /*1d70*/  BAR.SYNC.DEFER_BLOCKING 0x0 ;  /* 0x0000000000007b1d */ /* 0x000fe20000010000 */
[----:B------:R-:W-:-:S05]  /*1d80*/  PRMT R62, RZ, 0x7610, R62 ;  /* 0x00007610ff3e7816 */ /* 0x000fca000000003e */
[----:B------:R-:W4:Y:S01]  /*1d90*/  @!P6 LDG.E.U16 R53, [R54.64+0x40] ;  /* 0x000040043635e981 */ /* 0x000f22000c1e1500 */
[----:B------:R-:W-:Y:S02]  /*1da0*/  ISETP.NE.AND P6, PT, R86, RZ, PT ;  /* 0x000000ff5600720c */ /* 0x000fe40003fc5270 */
[----:B------:R-:W-:-:S11]  /*1db0*/  PRMT R59, RZ, 0x7610, R59 ;  /* 0x00007610ff3b7816 */ /* 0x000fd6000000003b */
[----:B------:R-:W5:Y:S01]  /*1dc0*/  @!P6 LDG.E.U16 R62, [R54.64+0x80] ;  /* 0x00008004363ee981 */ /* 0x000f62000c1e1500 */
[----:B------:R-:W-:Y:S02]  /*1dd0*/  ISETP.NE.AND P6, PT, R87, RZ, PT ;  /* 0x000000ff5700720c */ /* 0x000fe40003fc5270 */
[----:B-1----:R-:W-:-:S11]  /*1de0*/  PRMT R58, RZ, 0x7610, R58 ;  /* 0x00007610ff3a7816 */ /* 0x002fd6000000003a */
[----:B------:R-:W4:Y:S01]  /*1df0*/  @!P6 LDG.E.U16 R59, [R54.64+0xc0] ;  /* 0x0000c004363be981 */ /* 0x000f22000c1e1500 */
[----:B------:R-:W-:Y:S02]  /*1e00*/  ISETP.NE.AND P6, PT, R88, RZ, PT ;  /* 0x000000ff5800720c */ /* 0x000fe40003fc5270 */
[----:B------:R-:W-:-:S11]  /*1e10*/  PRMT R61, RZ, 0x7610, R61 ;  /* 0x00007610ff3d7816 */ /* 0x000fd6000000003d */
[----:B------:R-:W4:Y:S01]  /*1e20*/  @!P6 LDG.E.U16 R58, [R54.64+0x100] ;  /* 0x00010004363ae981 */ /* 0x000f22000c1e1500 */
[----:B------:R-:W-:-:S13]  /*1e30*/  ISETP.NE.AND P6, PT, R89, RZ, PT ;  /* 0x000000ff5900720c */ /* 0x000fda0003fc5270 */
[----:B------:R-:W4:Y:S01]  /*1e40*/  @!P6 LDG.E.U16 R61, [R54.64+0x140] ;  /* 0x00014004363de981 */ /* 0x000f22000c1e1500 */
        /* <DEDUP_REMOVED lines=29> */
[----:B--2---:R-:W-:Y:S04]  /*2020*/  STS.U16 [R31], R56 ;  /* 0x000000381f007388 */ /* 0x004fe80000000400 */
[----:B----4-:R-:W-:Y:S04]  /*2030*/  STS.U16 [R30+0x40], R53 ;  /* 0x000040351e007388 */ /* 0x010fe80000000400 */
[----:B-----5:R-:W-:Y:S04]  /*2040*/  STS.U16 [R29+0x80], R62 ;  /* 0x0000803e1d007388 */ /* 0x020fe80000000400 */
[----:B------:R-:W-:Y:S04]  /*2050*/  STS.U16 [R28+0xc0], R59 ;  /* 0x0000c03b1c007388 */ /* 0x000fe80000000400 */
[----:B------:R-:W-:Y:S04]  /*2060*/  STS.U16 [R27+0x100], R58 ;  /* 0x0001003a1b007388 */ /* 0x000fe80000000400 */
[----:B------:R-:W-:Y:S04]  /*2070*/  STS.U16 [R26+0x140], R61 ;  /* 0x0001403d1a007388 */ /* 0x000fe80000000400 */
        /* <DEDUP_REMOVED lines=65> */
.L_x_5820:
[----:B---34-:R-:W-:Y:S05]  /*2490*/  BSYNC B0 ;  /* 0x0000000000007941 */ /* 0x018fea0003800000 */
.L_x_5819:
        /* <DEDUP_REMOVED lines=37> */
.L_x_5822:
[----:B------:R-:W-:Y:S05]  /*26f0*/  BSYNC B0 ;  /* 0x0000000000007941 */ /* 0x000fea0003800000 */
.L_x_5821:
        /* <DEDUP_REMOVED lines=37> */
.L_x_5824:
[----:B------:R-:W-:Y:S05]  /*2950*/  BSYNC B0 ;  /* 0x0000000000007941 */ /* 0x000fea0003800000 */
.L_x_5823:
        /* <DEDUP_REMOVED lines=37> */
.L_x_5826:
[----:B------:R-:W-:Y:S05]  /*2bb0*/  BSYNC B0 ;  /* 0x0000000000007941 */ /* 0x000fea0003800000 */
.L_x_5825:
        /* <DEDUP_REMOVED lines=37> */
.L_x_5828:
[----:B------:R-:W-:Y:S05]  /*2e10*/  BSYNC B0 ;  /* 0x0000000000007941 */ /* 0x000fea0003800000 */
.L_x_5827:
        /* <DEDUP_REMOVED lines=37> */
.L_x_5830:
[----:B------:R-:W-:Y:S05]  /*3070*/  BSYNC B0 ;  /* 0x0000000000007941 */ /* 0x000fea0003800000 */
.L_x_5829:
        /* <DEDUP_REMOVED lines=37> */
.L_x_5832:
[----:B------:R-:W-:Y:S05]  /*32d0*/  BSYNC B0 ;  /* 0x0000000000007941 */ /* 0x000fea0003800000 */
.L_x_5831:
        /* <DEDUP_REMOVED lines=37> */
.L_x_5834:
[----:B------:R-:W-:Y:S05]  /*3530*/  BSYNC B0 ;  /* 0x0000000000007941 */ /* 0x000fea0003800000 */
.L_x_5833:
        /* <DEDUP_REMOVED lines=37> */
.L_x_5836:
[----:B------:R-:W-:Y:S05]  /*3790*/  BSYNC B0 ;  /* 0x0000000000007941 */ /* 0x000fea0003800000 */
.L_x_5835:
        /* <DEDUP_REMOVED lines=37> */
.L_x_5838:
[----:B------:R-:W-:Y:S05]  /*39f0*/  BSYNC B0 ;  /* 0x0000000000007941 */ /* 0x000fea0003800000 */
.L_x_5837:
        /* <DEDUP_REMOVED lines=38> */
.L_x_5840:
[----:B------:R-:W-:Y:S05]  /*3c60*/  BSYNC B0 ;  /* 0x0000000000007941 */ /* 0x000fea0003800000 */
.L_x_5839:
        /* <DEDUP_REMOVED lines=40> */
.L_x_5842:
[----:B------:R-:W-:Y:S05]  /*3ef0*/  BSYNC B0 ;  /* 0x0000000000007941 */ /* 0x000fea0003800000 */
.L_x_5841:
        /* <DEDUP_REMOVED lines=42> */
.L_x_5844:
[----:B------:R-:W-:Y:S05]  /*41a0*/  BSYNC B0 ;  /* 0x0000000000007941 */ /* 0x000fea0003800000 */
.L_x_5843:
        /* <DEDUP_REMOVED lines=43> */
.L_x_5846:
[----:B------:R-:W-:Y:S05]  /*4460*/  BSYNC B0 ;  /* 0x0000000000007941 */ /* 0x000fea0003800000 */
.L_x_5845:
        /* <DEDUP_REMOVED lines=43> */
.L_x_5848:
[----:B------:R-:W-:Y:S05]  /*4720*/  BSYNC B0 ;  /* 0x0000000000007941 */ /* 0x000fea0003800000 */
.L_x_5847:
        /* <DEDUP_REMOVED lines=43> */
.L_x_5850:
[----:B------:R-:W-:Y:S05]  /*49e0*/  BSYNC B0 ;  /* 0x0000000000007941 */ /* 0x000fea0003800000 */
.L_x_5849:
        /* <DEDUP_REMOVED lines=30> */
.L_x_5859:
        /* <DEDUP_REMOVED lines=79> */
[----:B------:R0:W4:Y:S04]  /*50c0*/  LDG.E R15, [R14.64] ;  /* 0x000000040e0f7981 */ /* 0x000128000c1e1900 */
        /* <DEDUP_REMOVED lines=23> */
[----:B------:R-:W3:Y:S04]  /*5240*/  LDS.U16 R12, [R0+0x1e] ;  /* 0x00001e00000c7984 */ /* 0x000ee80000000400 */
[----:B-1----:R-:W2:Y:S02]  /*5250*/  S2R R57, SR_TID.X ;  /* 0x0000000000397919 */ /* 0x002ea40000002100 */
[----:B--2---:R-:W-:-:S05]  /*5260*/  IMAD.SHL.U32 R20, R57, 0x10, RZ ;  /* 0x0000001039147824 */ /* 0x004fca00078e00ff */
[----:B0-----:R-:W-:Y:S02]  /*5270*/  IADD3 R14, R20, 0xf, RZ ;  /* 0x0000000f140e7810 */ /* 0x001fe40007ffe0ff */
[----:B---3--:R-:W-:Y:S02]  /*5280*/  PRMT R12, RZ, 0x5410, R12 ;  /* 0x00005410ff0c7816 */ /* 0x008fe4000000000c */
        /* <DEDUP_REMOVED lines=123> */
[----:B------:R-:W-:Y:S02]  /*5a40*/  P2R R142, PR, RZ, 0x40 ;  /* 0x00000040ff8e7803 */ /* 0x000fe40000000000 */
[----:B------:R-:W-:Y:S02]  /*5a50*/  ISETP.NE.AND P6, PT, R158, RZ, PT ;  /* 0x000000ff9e00720c */ /* 0x000fe40003fc5270 */
[----:B-1----:R-:W-:Y:S02]  /*5a60*/  FSEL R134, R13, 1, !P5 ;  /* 0x3f8000000d867808 */ /* 0x002fe40006800000 */
[----:B------:R-:W-:Y:S02]  /*5a70*/  P2R R145, PR, RZ, 0x40 ;  /* 0x00000040ff917803 */ /* 0x000fe40000000000 */
[----:B------:R-:W-:Y:S02]  /*5a80*/  ISETP.NE.AND P6, PT, R159, RZ, PT ;  /* 0x000000ff9f00720c */ /* 0x000fe40003fc5270 */
[----:B0-----:R-:W-:-:S02]  /*5a90*/  PRMT R13, RZ, 0x5410, R12 ;  /* 0x00005410ff0d7816 */ /* 0x001fc4000000000c */
        /* <DEDUP_REMOVED lines=10> */
[----:B------:R-:W-:Y:S02]  /*5b40*/  ISETP.NE.AND P6, PT, R164, RZ, PT ;  /* 0x000000ffa400720c */ /* 0x000fe40003fc5270 */
[----:B------:R-:W-:Y:S01]  /*5b50*/  IADD3 R14, R20, 0xd, RZ ;  /* 0x0000000d140e7810 */ /* 0x000fe20007ffe0ff */
[----:B------:R-:W-:Y:S01]  /*5b60*/  FMUL.FTZ R13, R104, R13 ;  /* 0x0000000d680d7220 */ /* 0x000fe20000410000 */
[----:B------:R-:W-:-:S02]  /*5b70*/  P2R R146, PR, RZ, 0x40 ;  /* 0x00000040ff927803 */ /* 0x000fc40000000000 */
[----:B------:R-:W-:Y:S02]  /*5b80*/  ISETP.NE.AND P6, PT, R163, RZ, PT ;  /* 0x000000ffa300720c */ /* 0x000fe40003fc5270 */
[----:B------:R-:W-:Y:S02]  /*5b90*/  ISETP.GE.U32.AND P5, PT, R14, R33, PT ;  /* 0x000000210e00720c */ /* 0x000fe40003fa6070 */
[----:B------:R-:W-:Y:S02]  /*5ba0*/  P2R R143, PR, RZ, 0x40 ;  /* 0x00000040ff8f7803 */ /* 0x000fe40000000000 */
[----:B------:R-:W-:Y:S02]  /*5bb0*/  ISETP.NE.AND P6, PT, R162, RZ, PT ;  /* 0x000000ffa200720c */ /* 0x000fe40003fc5270 */
[----:B------:R-:W-:Y:S02]  /*5bc0*/  FSEL R137, R13, RZ, !P5 ;  /* 0x000000ff0d897208 */ /* 0x000fe40006800000 */
[----:B------:R-:W-:-:S02]  /*5bd0*/  IADD3 R14, R20, 0xe, RZ ;  /* 0x0000000e140e7810 */ /* 0x000fc40007ffe0ff */
[----:B0-----:R-:W-:Y:S02]  /*5be0*/  PRMT R13, RZ, 0x5410, R12 ;  /* 0x00005410ff0d7816 */ /* 0x001fe4000000000c */
[----:B------:R-:W-:Y:S02]  /*5bf0*/  P2R R148, PR, RZ, 0x40 ;  /* 0x00000040ff947803 */ /* 0x000fe40000000000 */
[----:B------:R-:W-:Y:S01]  /*5c00*/  ISETP.NE.AND P6, PT, R161, RZ, PT ;  /* 0x000000ffa100720c */ /* 0x000fe20003fc5270 */
[----:B------:R-:W-:Y:S01]  /*5c10*/  FMUL.FTZ R13, R90, R13 ;  /* 0x0000000d5a0d7220 */ /* 0x000fe20000410000 */
[----:B-1----:R-:W-:Y:S02]  /*5c20*/  FSEL R136, R16, 1, !P5 ;  /* 0x3f80000010887808 */ /* 0x002fe40006800000 */
[----:B------:R-:W-:-:S04]  /*5c30*/  ISETP.GE.U32.AND P5, PT, R14, R33, PT ;  /* 0x000000210e00720c */ /* 0x000fc80003fa6070 */
[----:B------:R-:W-:Y:S02]  /*5c40*/  FSEL R139, R13, RZ, !P5 ;  /* 0x000000ff0d8b7208 */ /* 0x000fe40006800000 */
[----:B------:R-:W-:Y:S01]  /*5c50*/  PRMT R13, RZ, 0x7610, R13 ;  /* 0x00007610ff0d7816 */ /* 0x000fe2000000000d */
[----:B------:R-:W-:-:S05]  /*5c60*/  FMUL.FTZ R15, R15, R88 ;  /* 0x000000580f0f7220 */ /* 0x000fca0000410000 */
[----:B------:R0:W2:Y:S01]  /*5c70*/  @!P6 LDG.E.U16 R13, [R10.64+0x40] ;  /* 0x000040040a0de981 */ /* 0x0000a2000c1e1500 */
[----:B------:R-:W-:Y:S01]  /*5c80*/  ISETP.NE.AND P6, PT, R148, RZ, PT ;  /* 0x000000ff9400720c */ /* 0x000fe20003fc5270 */
[----:B------:R-:W1:Y:S01]  /*5c90*/  MUFU.EX2 R15, R15 ;  /* 0x0000000f000f7308 */ /* 0x000e620000000800 */
[----:B------:R-:W-:-:S11]  /*5ca0*/  PRMT R0, RZ, 0x7610, R0 ;  /* 0x00007610ff007816 */ /* 0x000fd60000000000 */
[----:B------:R0:W3:Y:S01]  /*5cb0*/  @!P6 LDG.E.U16 R0, [R10.64+0x80] ;  /* 0x000080040a00e981 */ /* 0x0000e2000c1e1500 */
[----:B------:R-:W-:Y:S02]  /*5cc0*/  ISETP.NE.AND P6, PT, R143, RZ, PT ;  /* 0x000000ff8f00720c */ /* 0x000fe40003fc5270 */
[----:B-1----:R-:W-:Y:S02]  /*5cd0*/  FSEL R138, R15, 1, !P5 ;  /* 0x3f8000000f8a7808 */ /* 0x002fe40006800000 */
[----:B------:R-:W-:-:S09]  /*5ce0*/  PRMT R15, RZ, 0x7610, R15 ;  /* 0x00007610ff0f7816 */ /* 0x000fd2000000000f */
[----:B------:R0:W4:Y:S01]  /*5cf0*/  @!P6 LDG.E.U16 R15, [R10.64+0xc0] ;  /* 0x0000c0040a0fe981 */ /* 0x000122000c1e1500 */
[----:B------:R-:W-:Y:S02]  /*5d00*/  ISETP.NE.AND P6, PT, R146, RZ, PT ;  /* 0x000000ff9200720c */ /* 0x000fe40003fc5270 */
[----:B------:R-:W-:Y:S02]  /*5d10*/  PRMT R14, RZ, 0x7610, R14 ;  /* 0x00007610ff0e7816 */ /* 0x000fe4000000000e */
[----:B------:R-:W-:-:S09]  /*5d20*/  PRMT R17, RZ, 0x7610, R17 ;  /* 0x00007610ff117816 */ /* 0x000fd20000000011 */
[----:B------:R0:W5:Y:S01]  /*5d30*/  @!P6 LDG.E.U16 R14, [R10.64+0x100] ;  /* 0x000100040a0ee981 */ /* 0x000162000c1e1500 */
[----:B------:R-:W-:Y:S02]  /*5d40*/  ISETP.NE.AND P6, PT, R140, RZ, PT ;  /* 0x000000ff8c00720c */ /* 0x000fe40003fc5270 */
[----:B------:R-:W-:-:S11]  /*5d50*/  PRMT R16, RZ, 0x7610, R16 ;  /* 0x00007610ff107816 */ /* 0x000fd60000000010 */
[----:B------:R0:W2:Y:S01]  /*5d60*/  @!P6 LDG.E.U16 R17, [R10.64+0x140] ;  /* 0x000140040a11e981 */ /* 0x0000a2000c1e1500 */
[----:B------:R-:W-:Y:S02]  /*5d70*/  ISETP.NE.AND P6, PT, R141, RZ, PT ;  /* 0x000000ff8d00720c */ /* 0x000fe40003fc5270 */
[----:B------:R-:W-:-:S11]  /*5d80*/  PRMT R19, RZ, 0x7610, R19 ;  /* 0x00007610ff137816 */ /* 0x000fd60000000013 */
[----:B------:R0:W2:Y:S01]  /*5d90*/  @!P6 LDG.E.U16 R16, [R10.64+0x180] ;  /* 0x000180040a10e981 */ /* 0x0000a2000c1e1500 */
[----:B------:R-:W-:Y:S02]  /*5da0*/  ISETP.NE.AND P6, PT, R147, RZ, PT ;  /* 0x000000ff9300720c */ /* 0x000fe40003fc5270 */
[----:B------:R-:W-:-:S11]  /*5db0*/  PRMT R18, RZ, 0x7610, R18 ;  /* 0x00007610ff127816 */ /* 0x000fd60000000012 */
[----:B------:R0:W2:Y:S01]  /*5dc0*/  @!P6 LDG.E.U16 R19, [R10.64+0x1c0] ;  /* 0x0001c0040a13e981 */ /* 0x0000a2000c1e1500 */
[----:B------:R-:W-:Y:S02]  /*5dd0*/  ISETP.NE.AND P6, PT, R144, RZ, PT ;  /* 0x000000ff9000720c */ /* 0x000fe40003fc5270 */
[----:B------:R-:W-:Y:S02]  /*5de0*/  PRMT R12, RZ, 0x7610, R12 ;  /* 0x00007610ff0c7816 */ /* 0x000fe4000000000c */
[----:B------:R-:W-:-:S04]  /*5df0*/  PRMT R141, RZ, 0x7610, R141 ;  /* 0x00007610ff8d7816 */ /* 0x000fc8000000008d */
[----:B------:R0:W2:Y:S05]  /*5e00*/  @!P4 LDG.E.U16 R12, [R10.64] ;  /* 0x000000040a0cc981 */ /* 0x0000aa000c1e1500 */
[----:B------:R0:W3:Y:S01]  /*5e10*/  @!P6 LDG.E.U16 R18, [R10.64+0x200] ;  /* 0x000200040a12e981 */ /* 0x0000e2000c1e1500 */
        /* <DEDUP_REMOVED lines=23> */
[----:B0-----:R-:W-:Y:S01]  /*5f90*/  IADD3 R10, R35, 0xc0, RZ ;  /* 0x000000c0230a7810 */ /* 0x001fe20007ffe0ff */
[----:B------:R-:W-:Y:S01]  /*5fa0*/  IMAD.SHL.U32 R31, R31, 0x2, RZ ;  /* 0x000000021f1f7824 */ /* 0x000fe200078e00ff */
[----:B------:R-:W-:-:S02]  /*5fb0*/  IADD3 R24, R35, 0x60, RZ ;  /* 0x0000006023187810 */ /* 0x000fc40007ffe0ff */
        /* <DEDUP_REMOVED lines=16> */
[-C--:B------:R-:W-:Y:S01]  /*60c0*/  LEA.HI.SX32 R10, R10, R35.reuse, 0x1b ;  /* 0x000000230a0a7211 */ /* 0x080fe200078fdaff */
[----:B------:R-:W-:Y:S01]  /*60d0*/  IMAD.SHL.U32 R23, R22, 0x2, RZ ;  /* 0x0000000216177824 */ /* 0x000fe200078e00ff */
[----:B------:R-:W-:Y:S01]  /*60e0*/  LEA.HI.SX32 R24, R24, R35, 0x1b ;  /* 0x0000002318187211 */ /* 0x000fe200078fdaff */
[----:B------:R-:W-:Y:S02]  /*60f0*/  IMAD.SHL.U32 R22, R20, 0x2, RZ ;  /* 0x0000000214167824 */ /* 0x000fe400078e00ff */
[----:B------:R-:W-:Y:S01]  /*6100*/  IMAD.SHL.U32 R20, R10, 0x2, RZ ;  /* 0x000000020a147824 */ /* 0x000fe200078e00ff */
[----:B------:R-:W-:Y:S01]  /*6110*/  IADD3 R10, R35, 0x1c0, RZ ;  /* 0x000001c0230a7810 */ /* 0x000fe20007ffe0ff */
[----:B------:R-:W-:-:S03]  /*6120*/  IMAD.SHL.U32 R24, R24, 0x2, RZ ;  /* 0x0000000218187824 */ /* 0x000fc600078e00ff */
[----:B------:R-:W-:Y:S02]  /*6130*/  LEA.HI.SX32 R10, R10, R35, 0x1b ;  /* 0x000000230a0a7211 */ /* 0x000fe400078fdaff */
[----:B------:R-:W-:Y:S01]  /*6140*/  ISETP.NE.AND P5, PT, R34, RZ, PT ;  /* 0x000000ff2200720c */ /* 0x000fe20003fa5270 */
[----:B--2---:R0:W-:Y:S04]  /*6150*/  STS.U16 [R31+0x420], R12 ;  /* 0x0004200c1f007388 */ /* 0x0041e80000000400 */
[----:B------:R-:W-:Y:S01]  /*6160*/  STS.U16 [R30+0x460], R13 ;  /* 0x0004600d1e007388 */ /* 0x000fe20000000400 */
[----:B0-----:R-:W-:-:S03]  /*6170*/  IADD3 R12, R35, 0x140, RZ ;  /* 0x00000140230c7810 */ /* 0x001fc60007ffe0ff */
[----:B---3--:R0:W-:Y:S01]  /*6180*/  STS.U16 [R29+0x4a0], R0 ;  /* 0x0004a0001d007388 */ /* 0x0081e20000000400 */
[----:B------:R-:W-:-:S03]  /*6190*/  LEA.HI.SX32 R12, R12, R35, 0x1b ;  /* 0x000000230c0c7211 */ /* 0x000fc600078fdaff */
[----:B----4-:R-:W-:Y:S04]  /*61a0*/  STS.U16 [R28+0x4e0], R15 ;  /* 0x0004e00f1c007388 */ /* 0x010fe80000000400 */
[----:B-----5:R1:W-:Y:S01]  /*61b0*/  STS.U16 [R27+0x520], R14 ;  /* 0x0005200e1b007388 */ /* 0x0203e20000000400 */
        /* <DEDUP_REMOVED lines=16> */
[----:B0-----:R-:W-:-:S03]  /*62c0*/  IMAD.SHL.U32 R19, R14, 0x2, RZ ;  /* 0x000000020e137824 */ /* 0x001fc600078e00ff */
        /* <DEDUP_REMOVED lines=63> */
.L_x_5853:
        /* <DEDUP_REMOVED lines=13> */
.L_x_5852:
        /* <DEDUP_REMOVED lines=110> */
.L_x_5856:
        /* <DEDUP_REMOVED lines=32> */
.L_x_5857:
[----:B------:R0:W5:Y:S02]  /*7070*/  LDG.E R11, [R4.64] ;  /* 0x00000004040b7981 */ /* 0x000164000c1e1900 */
.L_x_5858:
        /* <DEDUP_REMOVED lines=16> */
.L_x_5855:
[----:B------:R-:W-:Y:S05]  /*7180*/  BSYNC B0 ;  /* 0x0000000000007941 */ /* 0x000fea0003800000 */
.L_x_5854:
        /* <DEDUP_REMOVED lines=20> */
.L_x_5851:
[----:B------:R-:W2:Y:S01]  /*72d0*/  S2R R63, SR_CTAID.X ;  /* 0x00000000003f7919 */ /* 0x000ea20000002500 */
[C---:B01----:R-:W-:Y:S01]  /*72e0*/  IMAD R15, R51.reuse, c[0x0][0x218], RZ ;  /* 0x00008600330f7a24 */ /* 0x043fe200078e02ff */
[----:B------:R-:W-:Y:S01]  /*72f0*/  SHF.R.S32.HI R85, RZ, 0x1f, R2 ;  /* 0x0000001fff557819 */ /* 0x000fe20000011402 */
[----:B------:R-:W-:Y:S01]  /*7300*/  IMAD R61, R51, c[0x0][0x208], RZ ;  /* 0x00008200333d7a24 */ /* 0x000fe200078e02ff */
[----:B------:R-:W-:Y:S01]  /*7310*/  BAR.SYNC.DEFER_BLOCKING 0x0 ;  /* 0x0000000000007b1d */ /* 0x000fe20000010000 */
[----:B------:R-:W-:Y:S01]  /*7320*/  IMAD R59, R52, c[0x0][0x21c], R15 ;  /* 0x00008700343b7a24 */ /* 0x000fe200078e020f */
[----:B------:R-:W-:Y:S01]  /*7330*/  F2FP.BF16.PACK_AB R72, R68, R67 ;  /* 0x000000434448723e */ /* 0x000fe200000010ff */
[----:B------:R-:W-:Y:S01]  /*7340*/  IMAD R61, R52, c[0x0][0x20c], R61 ;  /* 0x00008300343d7a24 */ /* 0x000fe200078e023d */
[----:B------:R-:W-:Y:S01]  /*7350*/  ISETP.NE.AND P6, PT, R57, RZ, PT ;  /* 0x000000ff3900720c */ /* 0x000fe20003fc5270 */
[----:B------:R-:W-:Y:S01]  /*7360*/  IMAD.MOV.U32 R71, RZ, RZ, 0x2 ;  /* 0x00000002ff477424 */ /* 0x000fe200078e00ff */
[----:B------:R-:W-:Y:S01]  /*7370*/  PRMT R86, R72, 0x7632, R86 ;  /* 0x0000763248567816 */ /* 0x000fe20000000056 */
[----:B------:R-:W-:Y:S01]  /*7380*/  BSSY B0, `(.L_x_5860) ;  /* 0x0000064000007945 */ /* 0x000fe20003800000 */
[----:B------:R-:W-:-:S02]  /*7390*/  LOP3.LUT R57, R2, 0x20, RZ, 0xfc, !PT ;  /* 0x0000002002397812 */ /* 0x000fc400078efcff */
[----:B--2---:R-:W-:Y:S01]  /*73a0*/  SHF.R.S32.HI R62, RZ, 0x1f, R63 ;  /* 0x0000001fff3e7819 */ /* 0x004fe2000001143f */
[C---:B------:R-:W-:Y:S01]  /*73b0*/  IMAD.WIDE.U32 R10, R63.reuse, c[0x0][0x210], RZ ;  /* 0x000084003f0a7a25 */ /* 0x040fe200078e00ff */
[----:B------:R-:W-:Y:S03]  /*73c0*/  STS.U16 [R0+0x6], R86 ;  /* 0x0000065600007388 */ /* 0x000fe60000000400 */
[C---:B------:R-:W-:Y:S02]  /*73d0*/  IMAD R12, R62.reuse, c[0x0][0x210], RZ ;  /* 0x000084003e0c7a24 */ /* 0x040fe400078e02ff */
        /* <DEDUP_REMOVED lines=33> */
[----:B------:R-:W-:Y:S01]  /*75f0*/  STS.U16 [R0], R83 ;  /* 0x0000005300007388 */ /* 0x000fe20000000400 */
[----:B------:R-:W-:-:S02]  /*7600*/  PRMT R85, R72, 0x7610, R85 ;  /* 0x0000761048557816 */ /* 0x000fc40000000055 */
[C---:B------:R-:W-:Y:S01]  /*7610*/  PRMT R88, R64.reuse, 0x7610, R88 ;  /* 0x0000761040587816 */ /* 0x040fe20000000058 */
[----:B------:R0:W-:Y:S01]  /*7620*/  STS.U16 [R0+0x2], R84 ;  /* 0x0000025400007388 */ /* 0x0001e20000000400 */
[----:B------:R-:W-:Y:S02]  /*7630*/  PRMT R89, R64, 0x7632, R89 ;  /* 0x0000763240597816 */ /* 0x000fe40000000059 */
[----:B------:R-:W-:Y:S01]  /*7640*/  F2FP.BF16.PACK_AB R64, R74, R73 ;  /* 0x000000494a40723e */ /* 0x000fe200000010ff */
[----:B------:R1:W-:Y:S01]  /*7650*/  STS.U16 [R0+0x4], R85 ;  /* 0x0000045500007388 */ /* 0x0003e20000000400 */
[----:B------:R-:W-:Y:S02]  /*7660*/  F2FP.BF16.PACK_AB R72, R76, R75 ;  /* 0x0000004b4c48723e */ /* 0x000fe400000010ff */
[----:B------:R-:W-:Y:S01]  /*7670*/  PRMT R90, R64, 0x7610, R90 ;  /* 0x00007610405a7816 */ /* 0x000fe2000000005a */
[----:B------:R2:W-:Y:S01]  /*7680*/  STS.U16 [R0+0x8], R88 ;  /* 0x0000085800007388 */ /* 0x0005e20000000400 */
[----:B------:R-:W-:-:S02]  /*7690*/  PRMT R91, R72, 0x7610, R91 ;  /* 0x00007610485b7816 */ /* 0x000fc4000000005b */
[----:B0-----:R-:W-:Y:S01]  /*76a0*/  PRMT R84, R64, 0x7632, R84 ;  /* 0x0000763240547816 */ /* 0x001fe20000000054 */
[----:B------:R-:W-:Y:S01]  /*76b0*/  STS.U16 [R0+0xa], R89 ;  /* 0x00000a5900007388 */ /* 0x000fe20000000400 */
[----:B------:R-:W-:Y:S02]  /*76c0*/  PRMT R92, R72, 0x7632, R92 ;  /* 0x00007632485c7816 */ /* 0x000fe4000000005c */
[----:B------:R-:W-:Y:S01]  /*76d0*/  F2FP.BF16.PACK_AB R83, R78, R77 ;  /* 0x0000004d4e53723e */ /* 0x000fe200000010ff */
[----:B------:R-:W-:Y:S01]  /*76e0*/  STS.U16 [R0+0xc], R90 ;  /* 0x00000c5a00007388 */ /* 0x000fe20000000400 */
[----:B------:R-:W-:Y:S02]  /*76f0*/  F2FP.BF16.PACK_AB R64, R80, R79 ;  /* 0x0000004f5040723e */ /* 0x000fe400000010ff */
[----:B------:R-:W-:Y:S01]  /*7700*/  F2FP.BF16.PACK_AB R72, R82, R81 ;  /* 0x000000515248723e */ /* 0x000fe200000010ff */
        /* <DEDUP_REMOVED lines=43> */
.L_x_5861:
[----:B------:R-:W-:Y:S05]  /*79c0*/  BSYNC B0 ;  /* 0x0000000000007941 */ /* 0x000fea0003800000 */
.L_x_5860:
        /* <DEDUP_REMOVED lines=129> */
[----:B------:R-:W5:Y:S01]  /*81e0*/  LDS.U16 R61, [R0+0xa] ;  /* 0x00000a00003d7984 */ /* 0x000f620000000400 */
[----:B0-----:R-:W-:-:S03]  /*81f0*/  PRMT R96, RZ, 0x5410, R14 ;  /* 0x00005410ff607816 */ /* 0x001fc6000000000e */
[----:B------:R-:W0:Y:S01]  /*8200*/  LDS.U16 R14, [R0+0xe] ;  /* 0x00000e00000e7984 */ /* 0x000e220000000400 */
[----:B-1----:R-:W-:-:S03]  /*8210*/  PRMT R98, RZ, 0x5410, R15 ;  /* 0x00005410ff627816 */ /* 0x002fc6000000000f */
[----:B------:R-:W1:Y:S01]  /*8220*/  LDS.U16 R15, [R0+0x10] ;  /* 0x00001000000f7984 */ /* 0x000e620000000400 */
[----:B--2---:R-:W-:-:S03]  /*8230*/  PRMT R108, RZ, 0x5410, R95 ;  /* 0x00005410ff6c7816 */ /* 0x004fc6000000005f */
[----:B------:R-:W2:Y:S01]  /*8240*/  LDS.U16 R95, [R0+0x1a] ;  /* 0x00001a00005f7984 */ /* 0x000ea20000000400 */
[----:B---3--:R-:W-:-:S03]  /*8250*/  PRMT R100, RZ, 0x5410, R58 ;  /* 0x00005410ff647816 */ /* 0x008fc6000000003a */
[----:B------:R-:W3:Y:S01]  /*8260*/  LDS.U16 R58, [R0+0x12] ;  /* 0x00001200003a7984 */ /* 0x000ee20000000400 */
[----:B----4-:R-:W-:-:S03]  /*8270*/  PRMT R104, RZ, 0x5410, R60 ;  /* 0x00005410ff687816 */ /* 0x010fc6000000003c */
[----:B------:R-:W4:Y:S01]  /*8280*/  LDS.U16 R60, [R0+0x16] ;  /* 0x00001600003c7984 */ /* 0x000f220000000400 */
[----:B-----5:R-:W-:-:S03]  /*8290*/  PRMT R102, RZ, 0x5410, R59 ;  /* 0x00005410ff667816 */ /* 0x020fc6000000003b */
[----:B------:R-:W5:Y:S01]  /*82a0*/  LDS.U16 R59, [R0+0x14] ;  /* 0x00001400003b7984 */ /* 0x000f620000000400 */
[----:B------:R-:W-:-:S03]  /*82b0*/  PRMT R106, RZ, 0x5410, R61 ;  /* 0x00005410ff6a7816 */ /* 0x000fc6000000003d */
[----:B------:R-:W3:Y:S01]  /*82c0*/  LDS.U16 R61, [R0+0x18] ;  /* 0x00001800003d7984 */ /* 0x000ee20000000400 */
[----:B0-----:R-:W-:-:S03]  /*82d0*/  PRMT R110, RZ, 0x5410, R14 ;  /* 0x00005410ff6e7816 */ /* 0x001fc6000000000e */
[----:B------:R-:W0:Y:S01]  /*82e0*/  LDS.U16 R14, [R0+0x1c] ;  /* 0x00001c00000e7984 */ /* 0x000e220000000400 */
[----:B-1----:R-:W-:-:S03]  /*82f0*/  PRMT R112, RZ, 0x5410, R15 ;  /* 0x00005410ff707816 */ /* 0x002fc6000000000f */
[----:B------:R-:W1:Y:S01]  /*8300*/  LDS.U16 R15, [R0+0x1e] ;  /* 0x00001e00000f7984 */ /* 0x000e620000000400 */
[----:B------:R-:W-:-:S06]  /*8310*/  FMUL.FTZ R99, R98, -1.4426950216293334961 ;  /* 0xbfb8aa3b62637820 */ /* 0x000fcc0000410000 */
[----:B------:R-:W0:Y:S01]  /*8320*/  MUFU.EX2 R99, R99 ;  /* 0x0000006300637308 */ /* 0x000e220000000800 */
[----:B------:R-:W-:Y:S01]  /*8330*/  FMUL.FTZ R97, R96, -1.4426950216293334961 ;  /* 0xbfb8aa3b60617820 */ /* 0x000fe20000410000 */
[----:B--2---:R-:W-:Y:S01]  /*8340*/  PRMT R95, RZ, 0x5410, R95 ;  /* 0x00005410ff5f7816 */ /* 0x004fe2000000005f */
[----:B------:R-:W-:Y:S02]  /*8350*/  FMUL.FTZ R101, R100, -1.4426950216293334961 ;  /* 0xbfb8aa3b64657820 */ /* 0x000fe40000410000 */
[----:B------:R-:W-:Y:S02]  /*8360*/  FMUL.FTZ R103, R102, -1.4426950216293334961 ;  /* 0xbfb8aa3b66677820 */ /* 0x000fe40000410000 */
[----:B------:R-:W-:Y:S02]  /*8370*/  FMUL.FTZ R105, R104, -1.4426950216293334961 ;  /* 0xbfb8aa3b68697820 */ /* 0x000fe40000410000 */
[----:B------:R-:W-:Y:S01]  /*8380*/  FMUL.FTZ R107, R106, -1.4426950216293334961 ;  /* 0xbfb8aa3b6a6b7820 */ /* 0x000fe20000410000 */
[----:B------:R-:W2:Y:S01]  /*8390*/  MUFU.EX2 R97, R97 ;  /* 0x0000006100617308 */ /* 0x000ea20000000800 */
[----:B---3--:R-:W-:-:S02]  /*83a0*/  PRMT R58, RZ, 0x5410, R58 ;  /* 0x00005410ff3a7816 */ /* 0x008fc4000000003a */
[----:B----4-:R-:W-:Y:S02]  /*83b0*/  PRMT R60, RZ, 0x5410, R60 ;  /* 0x00005410ff3c7816 */ /* 0x010fe4000000003c */
[----:B-----5:R-:W-:Y:S02]  /*83c0*/  PRMT R115, RZ, 0x5410, R59 ;  /* 0x00005410ff737816 */ /* 0x020fe4000000003b */
[----:B------:R-:W-:Y:S01]  /*83d0*/  PRMT R117, RZ, 0x5410, R61 ;  /* 0x00005410ff757816 */ /* 0x000fe2000000003d */
[----:B------:R-:W3:Y:S01]  /*83e0*/  MUFU.EX2 R101, R101 ;  /* 0x0000006500657308 */ /* 0x000ee20000000800 */
[----:B------:R-:W-:Y:S02]  /*83f0*/  FMUL.FTZ R109, R108, -1.4426950216293334961 ;  /* 0xbfb8aa3b6c6d7820 */ /* 0x000fe40000410000 */
[----:B------:R-:W-:Y:S02]  /*8400*/  FMUL.FTZ R111, R110, -1.4426950216293334961 ;  /* 0xbfb8aa3b6e6f7820 */ /* 0x000fe40000410000 */
[----:B------:R-:W-:-:S02]  /*8410*/  FMUL.FTZ R113, R112, -1.4426950216293334961 ;  /* 0xbfb8aa3b70717820 */ /* 0x000fc40000410000 */
[----:B------:R-:W-:Y:S01]  /*8420*/  FMUL.FTZ R118, R95, -1.4426950216293334961 ;  /* 0xbfb8aa3b5f767820 */ /* 0x000fe20000410000 */
[----:B------:R-:W4:Y:S01]  /*8430*/  MUFU.EX2 R103, R103 ;  /* 0x0000006700677308 */ /* 0x000f220000000800 */
[----:B0-----:R-:W-:Y:S02]  /*8440*/  PRMT R119, RZ, 0x5410, R14 ;  /* 0x00005410ff777816 */ /* 0x001fe4000000000e */
[----:B-1----:R-:W-:-:S05]  /*8450*/  PRMT R120, RZ, 0x5410, R15 ;  /* 0x00005410ff787816 */ /* 0x002fca000000000f */
[----:B------:R-:W0:Y:S01]  /*8460*/  MUFU.EX2 R105, R105 ;  /* 0x0000006900697308 */ /* 0x000e220000000800 */
[----:B------:R-:W-:Y:S02]  /*8470*/  FMUL.FTZ R114, R58, -1.4426950216293334961 ;  /* 0xbfb8aa3b3a727820 */ /* 0x000fe40000410000 */
[----:B------:R-:W-:Y:S02]  /*8480*/  FMUL.FTZ R116, R60, -1.4426950216293334961 ;  /* 0xbfb8aa3b3c747820 */ /* 0x000fe40000410000 */
[----:B------:R-:W-:-:S03]  /*8490*/  FADD.FTZ R99, R99, 1 ;  /* 0x3f80000063637421 */ /* 0x000fc60000010000 */
[----:B------:R-:W1:Y:S01]  /*84a0*/  MUFU.EX2 R107, R107 ;  /* 0x0000006b006b7308 */ /* 0x000e620000000800 */
[----:B------:R-:W-:Y:S02]  /*84b0*/  FMUL.FTZ R59, R115, -1.4426950216293334961 ;  /* 0xbfb8aa3b733b7820 */ /* 0x000fe40000410000 */
[----:B------:R-:W-:Y:S02]  /*84c0*/  FMUL.FTZ R61, R117, -1.4426950216293334961 ;  /* 0xbfb8aa3b753d7820 */ /* 0x000fe40000410000 */
[----:B------:R-:W-:Y:S02]  /*84d0*/  FMUL.FTZ R14, R119, -1.4426950216293334961 ;  /* 0xbfb8aa3b770e7820 */ /* 0x000fe40000410000 */
[----:B------:R-:W-:Y:S01]  /*84e0*/  FMUL.FTZ R15, R120, -1.4426950216293334961 ;  /* 0xbfb8aa3b780f7820 */ /* 0x000fe20000410000 */
[----:B------:R-:W5:Y:S01]  /*84f0*/  MUFU.EX2 R109, R109 ;  /* 0x0000006d006d7308 */ /* 0x000f620000000800 */
[----:B--2---:R-:W-:-:S07]  /*8500*/  FADD.FTZ R97, R97, 1 ;  /* 0x3f80000061617421 */ /* 0x004fce0000010000 */
[----:B------:R-:W2:Y:S08]  /*8510*/  MUFU.EX2 R111, R111 ;  /* 0x0000006f006f7308 */ /* 0x000eb00000000800 */
[----:B------:R-:W0:Y:S08]  /*8520*/  MUFU.EX2 R113, R113 ;  /* 0x0000007100717308 */ /* 0x000e300000000800 */
[----:B------:R-:W0:Y:S08]  /*8530*/  MUFU.EX2 R118, R118 ;  /* 0x0000007600767308 */ /* 0x000e300000000800 */
[----:B------:R-:W0:Y:S08]  /*8540*/  MUFU.EX2 R121, R15 ;  /* 0x0000000f00797308 */ /* 0x000e300000000800 */
[----:B------:R-:W0:Y:S08]  /*8550*/  MUFU.EX2 R114, R114 ;  /* 0x0000007200727308 */ /* 0x000e300000000800 */
[----:B------:R-:W0:Y:S08]  /*8560*/  MUFU.EX2 R116, R116 ;  /* 0x0000007400747308 */ /* 0x000e300000000800 */
[----:B------:R-:W0:Y:S08]  /*8570*/  MUFU.RCP R99, R99 ;  /* 0x0000006300637308 */ /* 0x000e300000001000 */
[----:B------:R-:W0:Y:S08]  /*8580*/  MUFU.EX2 R59, R59 ;  /* 0x0000003b003b7308 */ /* 0x000e300000000800 */
[----:B------:R-:W2:Y:S08]  /*8590*/  MUFU.EX2 R61, R61 ;  /* 0x0000003d003d7308 */ /* 0x000eb00000000800 */
[----:B------:R-:W2:Y:S01]  /*85a0*/  MUFU.EX2 R14, R14 ;  /* 0x0000000e000e7308 */ /* 0x000ea20000000800 */
[----:B---3--:R-:W-:-:S02]  /*85b0*/  FADD.FTZ R101, R101, 1 ;  /* 0x3f80000065657421 */ /* 0x008fc40000010000 */
[----:B----4-:R-:W-:Y:S02]  /*85c0*/  FADD.FTZ R103, R103, 1 ;  /* 0x3f80000067677421 */ /* 0x010fe40000010000 */
[----:B0-----:R-:W-:Y:S02]  /*85d0*/  FADD.FTZ R105, R105, 1 ;  /* 0x3f80000069697421 */ /* 0x001fe40000010000 */
[----:B-1----:R-:W-:Y:S01]  /*85e0*/  FADD.FTZ R107, R107, 1 ;  /* 0x3f8000006b6b7421 */ /* 0x002fe20000010000 */
[----:B------:R-:W0:Y:S01]  /*85f0*/  MUFU.RCP R97, R97 ;  /* 0x0000006100617308 */ /* 0x000e220000001000 */
[----:B-----5:R-:W-:Y:S02]  /*8600*/  FADD.FTZ R109, R109, 1 ;  /* 0x3f8000006d6d7421 */ /* 0x020fe40000010000 */
[----:B--2---:R-:W-:Y:S02]  /*8610*/  FADD.FTZ R111, R111, 1 ;  /* 0x3f8000006f6f7421 */ /* 0x004fe40000010000 */
[----:B------:R-:W-:-:S02]  /*8620*/  FADD.FTZ R113, R113, 1 ;  /* 0x3f80000071717421 */ /* 0x000fc40000010000 */
[----:B------:R-:W-:Y:S01]  /*8630*/  FADD.FTZ R118, R118, 1 ;  /* 0x3f80000076767421 */ /* 0x000fe20000010000 */
[----:B------:R-:W1:Y:S01]  /*8640*/  MUFU.RCP R101, R101 ;  /* 0x0000006500657308 */ /* 0x000e620000001000 */
[----:B------:R-:W-:Y:S02]  /*8650*/  FADD.FTZ R121, R121, 1 ;  /* 0x3f80000079797421 */ /* 0x000fe40000010000 */
[----:B------:R-:W-:Y:S02]  /*8660*/  FADD.FTZ R114, R114, 1 ;  /* 0x3f80000072727421 */ /* 0x000fe40000010000 */
[----:B------:R-:W-:Y:S02]  /*8670*/  FADD.FTZ R116, R116, 1 ;  /* 0x3f80000074747421 */ /* 0x000fe40000010000 */
[----:B------:R-:W-:Y:S01]  /*8680*/  FMUL.FTZ R15, R98, R99 ;  /* 0x00000063620f7220 */ /* 0x000fe20000410000 */
[----:B------:R-:W2:Y:S01]  /*8690*/  MUFU.RCP R103, R103 ;  /* 0x0000006700677308 */ /* 0x000ea20000001000 */
[----:B------:R-:W-:-:S02]  /*86a0*/  FADD.FTZ R59, R59, 1 ;  /* 0x3f8000003b3b7421 */ /* 0x000fc40000010000 */
[----:B------:R-:W-:Y:S02]  /*86b0*/  FADD.FTZ R61, R61, 1 ;  /* 0x3f8000003d3d7421 */ /* 0x000fe40000010000 */
[----:B------:R-:W-:-:S03]  /*86c0*/  FADD.FTZ R14, R14, 1 ;  /* 0x3f8000000e0e7421 */ /* 0x000fc60000010000 */
[----:B------:R-:W3:Y:S01]  /*86d0*/  MUFU.RCP R105, R105 ;  /* 0x0000006900697308 */ /* 0x000ee20000001000 */
[----:B------:R-:W-:-:S07]  /*86e0*/  FMUL.FTZ R15, R15, R66 ;  /* 0x000000420f0f7220 */ /* 0x000fce0000410000 */
[----:B------:R-:W4:Y:S01]  /*86f0*/  MUFU.RCP R107, R107 ;  /* 0x0000006b006b7308 */ /* 0x000f220000001000 */
[----:B0-----:R-:W-:-:S07]  /*8700*/  FMUL.FTZ R96, R96, R97 ;  /* 0x0000006160607220 */ /* 0x001fce0000410000 */
[----:B------:R-:W0:Y:S08]  /*8710*/  MUFU.RCP R123, R114 ;  /* 0x00000072007b7308 */ /* 0x000e300000001000 */
[----:B------:R-:W5:Y:S08]  /*8720*/  MUFU.RCP R125, R116 ;  /* 0x00000074007d7308 */ /* 0x000f700000001000 */
[----:B------:R-:W0:Y:S08]  /*8730*/  MUFU.RCP R109, R109 ;  /* 0x0000006d006d7308 */ /* 0x000e300000001000 */
[----:B------:R-:W0:Y:S08]  /*8740*/  MUFU.RCP R111, R111 ;  /* 0x0000006f006f7308 */ /* 0x000e300000001000 */
[----:B------:R-:W0:Y:S08]  /*8750*/  MUFU.RCP R113, R113 ;  /* 0x0000007100717308 */ /* 0x000e300000001000 */
[----:B------:R2:W0:Y:S08]  /*8760*/  MUFU.RCP R122, R59 ;  /* 0x0000003b007a7308 */ /* 0x0004300000001000 */
[----:B------:R4:W0:Y:S08]  /*8770*/  MUFU.RCP R124, R61 ;  /* 0x0000003d007c7308 */ /* 0x0008300000001000 */
[----:B------:R-:W0:Y:S08]  /*8780*/  MUFU.RCP R118, R118 ;  /* 0x0000007600767308 */ /* 0x000e300000001000 */
[----:B------:R0:W0:Y:S08]  /*8790*/  MUFU.RCP R66, R14 ;  /* 0x0000000e00427308 */ /* 0x0000300000001000 */
[----:B------:R-:W0:Y:S01]  /*87a0*/  MUFU.RCP R121, R121 ;  /* 0x0000007900797308 */ /* 0x000e220000001000 */
[----:B------:R-:W-:-:S02]  /*87b0*/  FMUL.FTZ R96, R96, R65 ;  /* 0x0000004160607220 */ /* 0x000fc40000410000 */
[----:B-1----:R-:W-:Y:S02]  /*87c0*/  FMUL.FTZ R100, R100, R101 ;  /* 0x0000006564647220 */ /* 0x002fe40000410000 */
[----:B--2---:R-:W-:Y:S02]  /*87d0*/  FMUL.FTZ R59, R102, R103 ;  /* 0x00000067663b7220 */ /* 0x004fe40000410000 */
[----:B---3--:R-:W-:Y:S02]  /*87e0*/  FMUL.FTZ R104, R104, R105 ;  /* 0x0000006968687220 */ /* 0x008fe40000410000 */
[----:B----4-:R-:W-:Y:S01]  /*87f0*/  FMUL.FTZ R61, R106, R107 ;  /* 0x0000006b6a3d7220 */ /* 0x010fe20000410000 */
[----:B------:R-:W-:Y:S01]  /*8800*/  F2FP.BF16.PACK_AB R96, R15, R96 ;  /* 0x000000600f60723e */ /* 0x000fe200000010ff */
[----:B------:R-:W-:Y:S01]  /*8810*/  BAR.SYNC.DEFER_BLOCKING 0x0 ;  /* 0x0000000000007b1d */ /* 0x000fe20000010000 */
[----:B------:R-:W-:Y:S02]  /*8820*/  FMUL.FTZ R100, R100, R67 ;  /* 0x0000004364647220 */ /* 0x000fe40000410000 */
[----:B------:R-:W-:-:S02]  /*8830*/  FMUL.FTZ R59, R59, R68 ;  /* 0x000000443b3b7220 */ /* 0x000fc40000410000 */
[----:B------:R-:W-:Y:S02]  /*8840*/  FMUL.FTZ R104, R104, R69 ;  /* 0x0000004568687220 */ /* 0x000fe40000410000 */
[----:B------:R-:W-:Y:S02]  /*8850*/  FMUL.FTZ R61, R61, R70 ;  /* 0x000000463d3d7220 */ /* 0x000fe40000410000 */
[----:B0-----:R-:W-:Y:S02]  /*8860*/  FMUL.FTZ R67, R58, R123 ;  /* 0x0000007b3a437220 */ /* 0x001fe40000410000 */
[----:B-----5:R-:W-:Y:S02]  /*8870*/  FMUL.FTZ R69, R60, R125 ;  /* 0x0000007d3c457220 */ /* 0x020fe40000410000 */
        /* <DEDUP_REMOVED lines=20> */
[----:B------:R-:W-:Y:S02]  /*89c0*/  PRMT R66, R96, 0x7632, R66 ;  /* 0x0000763260427816 */ /* 0x000fe40000000042 */
[----:B------:R-:W-:Y:S02]  /*89d0*/  PRMT R68, R59, 0x7632, R68 ;  /* 0x000076323b447816 */ /* 0x000fe40000000044 */
[----:B------:R-:W-:Y:S02]  /*89e0*/  PRMT R70, R61, 0x7632, R70 ;  /* 0x000076323d467816 */ /* 0x000fe40000000046 */
[----:B------:R-:W-:Y:S02]  /*89f0*/  F2FP.BF16.PACK_AB R65, R65, R108 ;  /* 0x0000006c4141723e */ /* 0x000fe400000010ff */
[----:B------:R-:W-:-:S02]  /*8a00*/  F2FP.BF16.PACK_AB R67, R67, R112 ;  /* 0x000000704343723e */ /* 0x000fc400000010ff */
        /* <DEDUP_REMOVED lines=60> */
.L_x_5863:
[----:B------:R-:W-:Y:S05]  /*8dd0*/  BSYNC B0 ;  /* 0x0000000000007941 */ /* 0x000fea0003800000 */
.L_x_5862:
        /* <DEDUP_REMOVED lines=48> */
.L_x_5864:
[----:B------:R-:W-:Y:S05]  /*90e0*/  EXIT ;  /* 0x000000000000794d */ /* 0x000fea0003800000 */
.L_x_5866:
        /* <DEDUP_REMOVED lines=9> */
.L_x_8940:


//--------------------- .text._Z25selective_scan_fwd_kernelI32Selective_Scan_fwd_kernel_traitsILi32ELi16ELi1ELb0ELb1ELb1ELb1ELb1EN3c108BFloat16EffEEv13SSMParamsBase --------------------------
	.section	.text._Z25selective_scan_fwd_kernelI32Selective_Scan_fwd_kernel_traitsILi32ELi16ELi1ELb0ELb1ELb1ELb1ELb1EN3c108BFloat16EffEEv13SSMParamsBase,"ax",@progbits
	.sectioninfo	@"SHI_REGISTERS=179"
	.align	128
        .global         _Z25selective_scan_fwd_kernelI32Selective_Scan_fwd_kernel_traitsILi32ELi16ELi1ELb0ELb1ELb1ELb1ELb1EN3c108BFloat16EffEEv13SSMParamsBase
        .type           _Z25selective_scan_fwd_kernelI32Selective_Scan_fwd_kernel_traitsILi32ELi16ELi1ELb0ELb1ELb1ELb1ELb1EN3c108BFloat16EffEEv13SSMParamsBase,@function
        .size           _Z25selective_scan_fwd_kernelI32Selective_Scan_fwd_kernel_traitsILi32ELi16ELi1ELb0ELb1ELb1ELb1ELb1EN3c108BFloat16EffEEv13SSMParamsBase,(.L_x_8941 - _Z25selective_scan_fwd_kernelI32Selective_Scan_fwd_kernel_traitsILi32ELi16ELi1ELb0ELb1ELb1ELb1ELb1EN3c108BFloat16EffEEv13SSMParamsBase)
        .other          _Z25selective_scan_fwd_kernelI32Selective_Scan_fwd_kernel_traitsILi32ELi16ELi1ELb0ELb1ELb1ELb1ELb1EN3c108BFloat16EffEEv13SSMParamsBase,@"STO_CUDA_ENTRY STV_DEFAULT"
_Z25selective_scan_fwd_kernelI32Selective_Scan_fwd_kernel_traitsILi32ELi16ELi1ELb0ELb1ELb1ELb1ELb1EN3c108BFloat16EffEEv13SSMParamsBase:
.text._Z25selective_scan_fwd_kernelI32Selective_Scan_fwd_kernel_traitsILi32ELi16ELi1ELb0ELb1ELb1ELb1ELb1EN3c108BFloat16EffEEv13SSMParamsBase:
        /* <DEDUP_REMOVED lines=35> */
.L_x_5867:
        /* <DEDUP_REMOVED lines=30> */
.L_x_5868:
        /* <DEDUP_REMOVED lines=11> */
.L_x_5869:
        /* <DEDUP_REMOVED lines=78> */
[----:B------:R-:W-:Y:S02]  /*09a0*/  IMAD.IADD R3, R3, 0x1, R11 ;  /* 0x0000000103037824 */ /* 0x000fe400078e020b */
        /* <DEDUP_REMOVED lines=58> */
[----:B----4-:R-:W-:Y:S02]  /*0d50*/  IMAD.IADD R41, R0, 0x1, -R47 ;  /* 0x0000000100297824 */ /* 0x010fe400078e0a2f */
[----:B------:R-:W-:Y:S01]  /*0d60*/  IMAD.MOV.U32 R4, RZ, RZ, RZ ;  /* 0x000000ffff047224 */ /* 0x000fe200078e00ff */
[----:B------:R-:W-:Y:S01]  /*0d70*/  SEL R38, R38, 0x800, P6 ;  /* 0x0000080026267807 */ /* 0x000fe20003000000 */
[----:B------:R-:W-:Y:S02]  /*0d80*/  IMAD.MOV.U32 R0, RZ, RZ, RZ ;  /* 0x000000ffff007224 */ /* 0x000fe400078e00ff */
[----:B------:R-:W-:Y:S02]  /*0d90*/  @P3 IMAD.MOV.U32 R6, RZ, RZ, c[0x0][0x2d8] ;  /* 0x0000b600ff063624 */ /* 0x000fe400078e00ff */
        /* <DEDUP_REMOVED lines=35> */
.L_x_5870:
        /* <DEDUP_REMOVED lines=18> */
.L_x_5871:
[----:B------:R-:W-:-:S13]  /*10f0*/  ISETP.GE.AND P0, PT, R37, 0x1, PT ;  /* 0x000000012500780c */ /* 0x000fda0003f06270 */
[----:B------:R-:W-:Y:S05]  /*1100*/  @!P0 EXIT ;  /* 0x000000000000894d */ /* 0x000fea0003800000 */
[----:B------:R-:W0:Y:S01]  /*1110*/  S2R R35, SR_LANEID ;  /* 0x0000000000237919 */ /* 0x000e220000000000 */
[C---:B------:R-:W-:Y:S01]  /*1120*/  LEA R4, P0, R17.reuse, R10, 0x2 ;  /* 0x0000000a11047211 */ /* 0x040fe200078010ff */
[----:B------:R-:W-:Y:S02]  /*1130*/  IMAD.MOV.U32 R34, RZ, RZ, RZ ;  /* 0x000000ffff227224 */ /* 0x000fe400078e00ff */
[----:B------:R-:W-:Y:S01]  /*1140*/  IMAD.MOV.U32 R32, RZ, RZ, RZ ;  /* 0x000000ffff207224 */ /* 0x000fe200078e00ff */
[----:B------:R-:W-:Y:S02]  /*1150*/  LEA.HI.X R5, R17, R12, R14, 0x2, P0 ;  /* 0x0000000c11057211 */ /* 0x000fe400000f140e */
.L_x_5918:
        /* <DEDUP_REMOVED lines=200> */
[----:B------:R-:W5:Y:S01]  /*1de0*/  @!P6 LDG.E.U16 R55, [R56.64+0x40] ;  /* 0x000040043837e981 */ /* 0x000f62000c1e1500 */
[----:B------:R-:W-:Y:S02]  /*1df0*/  ISETP.NE.AND P6, PT, R88, RZ, PT ;  /* 0x000000ff5800720c */ /* 0x000fe40003fc5270 */
[----:B------:R-:W-:-:S11]  /*1e00*/  PRMT R61, RZ, 0x7610, R61 ;  /* 0x00007610ff3d7816 */ /* 0x000fd6000000003d */
[----:B------:R-:W5:Y:S01]  /*1e10*/  @!P6 LDG.E.U16 R64, [R56.64+0x80] ;  /* 0x000080043840e981 */ /* 0x000f62000c1e1500 */
[----:B------:R-:W-:Y:S02]  /*1e20*/  ISETP.NE.AND P6, PT, R89, RZ, PT ;  /* 0x000000ff5900720c */ /* 0x000fe40003fc5270 */
[----:B-1----:R-:W-:-:S11]  /*1e30*/  PRMT R60, RZ, 0x7610, R60 ;  /* 0x00007610ff3c7816 */ /* 0x002fd6000000003c */
[----:B------:R-:W5:Y:S01]  /*1e40*/  @!P6 LDG.E.U16 R61, [R56.64+0xc0] ;  /* 0x0000c004383de981 */ /* 0x000f62000c1e1500 */
[----:B------:R-:W-:Y:S02]  /*1e50*/  ISETP.NE.AND P6, PT, R90, RZ, PT ;  /* 0x000000ff5a00720c */ /* 0x000fe40003fc5270 */
[----:B------:R-:W-:-:S11]  /*1e60*/  PRMT R63, RZ, 0x7610, R63 ;  /* 0x00007610ff3f7816 */ /* 0x000fd6000000003f */
        /* <DEDUP_REMOVED lines=18> */
[----:B----4-:R-:W-:Y:S02]  /*1f90*/  PRMT R67, RZ, 0x7610, R67 ;  /* 0x00007610ff437816 */ /* 0x010fe40000000043 */
[----:B------:R-:W-:-:S02]  /*1fa0*/  PRMT R84, RZ, 0x7610, R84 ;  /* 0x00007610ff547816 */ /* 0x000fc40000000054 */
[----:B------:R-:W-:Y:S02]  /*1fb0*/  PRMT R85, RZ, 0x7610, R85 ;  /* 0x00007610ff557816 */ /* 0x000fe40000000055 */
[----:B------:R-:W-:Y:S01]  /*1fc0*/  PRMT R86, RZ, 0x7610, R86 ;  /* 0x00007610ff567816 */ /* 0x000fe20000000056 */
[----:B------:R-:W4:Y:S01]  /*1fd0*/  @!P5 LDG.E.U16 R67, [R56.64+0x2c0] ;  /* 0x0002c0043843d981 */ /* 0x000f22000c1e1500 */
[----:B------:R-:W-:-:S03]  /*1fe0*/  PRMT R87, RZ, 0x7610, R87 ;  /* 0x00007610ff577816 */ /* 0x000fc60000000057 */
[----:B------:R-:W3:Y:S04]  /*1ff0*/  @!P6 LDG.E.U16 R68, [R56.64+0x280] ;  /* 0x000280043844e981 */ /* 0x000ee8000c1e1500 */
[----:B------:R-:W3:Y:S04]  /*2000*/  @!P3 LDG.E.U16 R84, [R56.64+0x300] ;  /* 0x000300043854b981 */ /* 0x000ee8000c1e1500 */
[----:B------:R-:W3:Y:S04]  /*2010*/  @!P2 LDG.E.U16 R85, [R56.64+0x340] ;  /* 0x000340043855a981 */ /* 0x000ee8000c1e1500 */
        /* <DEDUP_REMOVED lines=16> */
[----:B----4-:R-:W-:Y:S04]  /*2120*/  STS.U16 [R20+0x2c0], R67 ;  /* 0x0002c04314007388 */ /* 0x010fe80000000400 */
        /* <DEDUP_REMOVED lines=59> */
.L_x_5873:
[----:B---34-:R-:W-:Y:S05]  /*24e0*/  BSYNC B0 ;  /* 0x0000000000007941 */ /* 0x018fea0003800000 */
.L_x_5872:
        /* <DEDUP_REMOVED lines=37> */
.L_x_5875:
[----:B------:R-:W-:Y:S05]  /*2740*/  BSYNC B0 ;  /* 0x0000000000007941 */ /* 0x000fea0003800000 */
.L_x_5874:
        /* <DEDUP_REMOVED lines=37> */
.L_x_5877:
[----:B------:R-:W-:Y:S05]  /*29a0*/  BSYNC B0 ;  /* 0x0000000000007941 */ /* 0x000fea0003800000 */
.L_x_5876:
        /* <DEDUP_REMOVED lines=37> */
.L_x_5879:
[----:B------:R-:W-:Y:S05]  /*2c00*/  BSYNC B0 ;  /* 0x0000000000007941 */ /* 0x000fea0003800000 */
.L_x_5878:
        /* <DEDUP_REMOVED lines=37> */
.L_x_5881:
[----:B------:R-:W-:Y:S05]  /*2e60*/  BSYNC B0 ;  /* 0x0000000000007941 */ /* 0x000fea0003800000 */
.L_x_5880:
        /* <DEDUP_REMOVED lines=37> */
.L_x_5883:
[----:B------:R-:W-:Y:S05]  /*30c0*/  BSYNC B0 ;  /* 0x0000000000007941 */ /* 0x000fea0003800000 */
.L_x_5882:
        /* <DEDUP_REMOVED lines=37> */
.L_x_5885:
[----:B------:R-:W-:Y:S05]  /*3320*/  BSYNC B0 ;  /* 0x0000000000007941 */ /* 0x000fea0003800000 */
.L_x_5884:
        /* <DEDUP_REMOVED lines=37> */
.L_x_5887:
[----:B------:R-:W-:Y:S05]  /*3580*/  BSYNC B0 ;  /* 0x0000000000007941 */ /* 0x000fea0003800000 */
.L_x_5886:
        /* <DEDUP_REMOVED lines=37> */
.L_x_5889:
[----:B------:R-:W-:Y:S05]  /*37e0*/  BSYNC B0 ;  /* 0x0000000000007941 */ /* 0x000fea0003800000 */
.L_x_5888:
        /* <DEDUP_REMOVED lines=37> */
.L_x_5891:
[----:B------:R-:W-:Y:S05]  /*3a40*/  BSYNC B0 ;  /* 0x0000000000007941 */ /* 0x000fea0003800000 */
.L_x_5890:
        /* <DEDUP_REMOVED lines=38> */
.L_x_5893:
[----:B------:R-:W-:Y:S05]  /*3cb0*/  BSYNC B0 ;  /* 0x0000000000007941 */ /* 0x000fea0003800000 */
.L_x_5892:
        /* <DEDUP_REMOVED lines=40> */
.L_x_5895:
[----:B------:R-:W-:Y:S05]  /*3f40*/  BSYNC B0 ;  /* 0x0000000000007941 */ /* 0x000fea0003800000 */
.L_x_5894:
        /* <DEDUP_REMOVED lines=42> */
.L_x_5897:
[----:B------:R-:W-:Y:S05]  /*41f0*/  BSYNC B0 ;  /* 0x0000000000007941 */ /* 0x000fea0003800000 */
.L_x_5896:
        /* <DEDUP_REMOVED lines=43> */
.L_x_5899:
[----:B------:R-:W-:Y:S05]  /*44b0*/  BSYNC B0 ;  /* 0x0000000000007941 */ /* 0x000fea0003800000 */
.L_x_5898:
        /* <DEDUP_REMOVED lines=43> */
.L_x_5901:
[----:B------:R-:W-:Y:S05]  /*4770*/  BSYNC B0 ;  /* 0x0000000000007941 */ /* 0x000fea0003800000 */
.L_x_5900:
        /* <DEDUP_REMOVED lines=43> */
.L_x_5903:
[----:B------:R-:W-:Y:S05]  /*4a30*/  BSYNC B0 ;  /* 0x0000000000007941 */ /* 0x000fea0003800000 */
.L_x_5902:
        /* <DEDUP_REMOVED lines=30> */
.L_x_5912:
        /* <DEDUP_REMOVED lines=431> */
.L_x_5906:
        /* <DEDUP_REMOVED lines=13> */
.L_x_5905:
        /* <DEDUP_REMOVED lines=110> */
.L_x_5909:
        /* <DEDUP_REMOVED lines=32> */
.L_x_5910:
[----:B------:R0:W5:Y:S02]  /*70c0*/  LDG.E R11, [R4.64] ;  /* 0x00000004040b7981 */ /* 0x000164000c1e1900 */
.L_x_5911:
        /* <DEDUP_REMOVED lines=16> */
.L_x_5908:
[----:B------:R-:W-:Y:S05]  /*71d0*/  BSYNC B0 ;  /* 0x0000000000007941 */ /* 0x000fea0003800000 */
.L_x_5907:
        /* <DEDUP_REMOVED lines=20> */
.L_x_5904:
[----:B0-----:R-:W-:Y:S01]  /*7320*/  IMAD R12, R171, c[0x0][0x210], RZ ;  /* 0x00008400ab0c7a24 */ /* 0x001fe200078e02ff */
[----:B------:R-:W-:Y:S01]  /*7330*/  BAR.SYNC.DEFER_BLOCKING 0x0 ;  /* 0x0000000000007b1d */ /* 0x000fe20000010000 */
[----:B-1----:R-:W-:Y:S01]  /*7340*/  IMAD.WIDE.U32 R10, R47, c[0x0][0x210], RZ ;  /* 0x000084002f0a7a25 */ /* 0x002fe200078e00ff */
[----:B------:R-:W-:-:S02]  /*7350*/  SHF.R.S32.HI R87, RZ, 0x1f, R2 ;  /* 0x0000001fff577819 */ /* 0x000fc40000011402 */
[----:B------:R-:W-:Y:S01]  /*7360*/  F2FP.BF16.PACK_AB R64, R71, R70 ;  /* 0x000000464740723e */ /* 0x000fe200000010ff */
[----:B------:R-:W-:Y:S01]  /*7370*/  IMAD R69, R47, c[0x0][0x214], R12 ;  /* 0x000085002f457a24 */ /* 0x000fe200078e020c */
[----:B------:R-:W-:Y:S01]  /*7380*/  F2FP.BF16.PACK_AB R66, R73, R72 ;  /* 0x000000484942723e */ /* 0x000fe200000010ff */
        /* <DEDUP_REMOVED lines=41> */
[----:B------:R-:W-:-:S03]  /*7620*/  F2FP.BF16.PACK_AB R64, R75, R74 ;  /* 0x0000004a4b40723e */ /* 0x000fc600000010ff */
[----:B------:R-:W-:Y:S01]  /*7630*/  IMAD.X R61, R87, 0x1, R11, P5 ;  /* 0x00000001573d7824 */ /* 0x000fe200028e060b */
[C---:B------:R-:W-:Y:S02]  /*7640*/  PRMT R88, R64.reuse, 0x7610, R88 ;  /* 0x0000761040587816 */ /* 0x040fe40000000058 */
[----:B------:R-:W-:Y:S02]  /*7650*/  PRMT R89, R64, 0x7632, R89 ;  /* 0x0000763240597816 */ /* 0x000fe40000000059 */
[----:B------:R-:W-:Y:S01]  /*7660*/  PRMT R87, R66, 0x7632, R87 ;  /* 0x0000763242577816 */ /* 0x000fe20000000057 */
[----:B------:R2:W-:Y:S01]  /*7670*/  STS.U16 [R0+0x8], R88 ;  /* 0x0000085800007388 */ /* 0x0005e20000000400 */
[----:B------:R-:W-:Y:S02]  /*7680*/  F2FP.BF16.PACK_AB R64, R77, R76 ;  /* 0x0000004c4d40723e */ /* 0x000fe400000010ff */
[----:B------:R-:W-:Y:S01]  /*7690*/  F2FP.BF16.PACK_AB R66, R79, R78 ;  /* 0x0000004e4f42723e */ /* 0x000fe200000010ff */
[----:B------:R-:W-:Y:S01]  /*76a0*/  STS.U16 [R0+0x6], R87 ;  /* 0x0000065700007388 */ /* 0x000fe20000000400 */
[----:B------:R-:W-:-:S02]  /*76b0*/  PRMT R90, R64, 0x7610, R90 ;  /* 0x00007610405a7816 */ /* 0x000fc4000000005a */
[----:B0-----:R-:W-:Y:S01]  /*76c0*/  PRMT R68, R64, 0x7632, R68 ;  /* 0x0000763240447816 */ /* 0x001fe20000000044 */
[----:B------:R-:W-:Y:S01]  /*76d0*/  STS.U16 [R0+0xa], R89 ;  /* 0x00000a5900007388 */ /* 0x000fe20000000400 */
[C---:B------:R-:W-:Y:S02]  /*76e0*/  PRMT R91, R66.reuse, 0x7610, R91 ;  /* 0x00007610425b7816 */ /* 0x040fe4000000005b */
[----:B------:R-:W-:Y:S01]  /*76f0*/  PRMT R92, R66, 0x7632, R92 ;  /* 0x00007632425c7816 */ /* 0x000fe2000000005c */
[----:B------:R0:W-:Y:S01]  /*7700*/  STS.U16 [R0+0xc], R90 ;  /* 0x00000c5a00007388 */ /* 0x0001e20000000400 */
[----:B-1----:R-:W-:Y:S02]  /*7710*/  F2FP.BF16.PACK_AB R67, R81, R80 ;  /* 0x000000505143723e */ /* 0x002fe400000010ff */
[----:B------:R-:W-:Y:S01]  /*7720*/  F2FP.BF16.PACK_AB R64, R83, R82 ;  /* 0x000000525340723e */ /* 0x000fe200000010ff */
[----:B------:R-:W-:Y:S01]  /*7730*/  STS.U16 [R0+0xe], R68 ;  /* 0x00000e4400007388 */ /* 0x000fe20000000400 */
[----:B------:R-:W-:-:S02]  /*7740*/  F2FP.BF16.PACK_AB R66, R85, R84 ;  /* 0x000000545542723e */ /* 0x000fc400000010ff */
        /* <DEDUP_REMOVED lines=42> */
.L_x_5914:
[----:B------:R-:W-:Y:S05]  /*79f0*/  BSYNC B0 ;  /* 0x0000000000007941 */ /* 0x000fea0003800000 */
.L_x_5913:
        /* <DEDUP_REMOVED lines=143> */
[----:B------:R-:W5:Y:S01]  /*82f0*/  LDS.U16 R62, [R0+0x16] ;  /* 0x00001600003e7984 */ /* 0x000f620000000400 */
        /* <DEDUP_REMOVED lines=8> */
[----:B------:R-:W-:Y:S01]  /*8380*/  FMUL.FTZ R101, R100, -1.4426950216293334961 ;  /* 0xbfb8aa3b64657820 */ /* 0x000fe20000410000 */
[----:B---3--:R-:W-:Y:S01]  /*8390*/  PRMT R95, RZ, 0x5410, R95 ;  /* 0x00005410ff5f7816 */ /* 0x008fe2000000005f */
[----:B------:R-:W-:Y:S01]  /*83a0*/  FMUL.FTZ R103, R102, -1.4426950216293334961 ;  /* 0xbfb8aa3b66677820 */ /* 0x000fe20000410000 */
[----:B----4-:R-:W-:Y:S02]  /*83b0*/  PRMT R14, RZ, 0x5410, R14 ;  /* 0x00005410ff0e7816 */ /* 0x010fe4000000000e */
[----:B-----5:R-:W-:Y:S01]  /*83c0*/  PRMT R115, RZ, 0x5410, R15 ;  /* 0x00005410ff737816 */ /* 0x020fe2000000000f */
[----:B------:R-:W-:Y:S01]  /*83d0*/  FMUL.FTZ R63, R117, -1.4426950216293334961 ;  /* 0xbfb8aa3b753f7820 */ /* 0x000fe20000410000 */
[----:B------:R-:W-:Y:S01]  /*83e0*/  PRMT R62, RZ, 0x5410, R62 ;  /* 0x00005410ff3e7816 */ /* 0x000fe2000000003e */
[----:B------:R-:W2:Y:S01]  /*83f0*/  MUFU.EX2 R99, R99 ;  /* 0x0000006300637308 */ /* 0x000ea20000000800 */
[----:B------:R-:W-:-:S02]  /*8400*/  FMUL.FTZ R105, R104, -1.4426950216293334961 ;  /* 0xbfb8aa3b68697820 */ /* 0x000fc40000410000 */
[----:B------:R-:W-:Y:S02]  /*8410*/  FMUL.FTZ R107, R106, -1.4426950216293334961 ;  /* 0xbfb8aa3b6a6b7820 */ /* 0x000fe40000410000 */
[----:B------:R-:W-:Y:S02]  /*8420*/  FMUL.FTZ R109, R108, -1.4426950216293334961 ;  /* 0xbfb8aa3b6c6d7820 */ /* 0x000fe40000410000 */
[----:B------:R-:W-:Y:S01]  /*8430*/  FMUL.FTZ R111, R110, -1.4426950216293334961 ;  /* 0xbfb8aa3b6e6f7820 */ /* 0x000fe20000410000 */
[----:B------:R-:W3:Y:S01]  /*8440*/  MUFU.EX2 R101, R101 ;  /* 0x0000006500657308 */ /* 0x000ee20000000800 */
[----:B------:R-:W-:Y:S02]  /*8450*/  FMUL.FTZ R113, R112, -1.4426950216293334961 ;  /* 0xbfb8aa3b70717820 */ /* 0x000fe40000410000 */
[----:B------:R-:W-:Y:S02]  /*8460*/  FMUL.FTZ R118, R95, -1.4426950216293334961 ;  /* 0xbfb8aa3b5f767820 */ /* 0x000fe40000410000 */
[----:B0-----:R-:W-:Y:S01]  /*8470*/  FADD.FTZ R97, R97, 1 ;  /* 0x3f80000061617421 */ /* 0x001fe20000010000 */
[----:B------:R-:W-:-:S02]  /*8480*/  PRMT R119, RZ, 0x5410, R12 ;  /* 0x00005410ff777816 */ /* 0x000fc4000000000c */
[----:B------:R-:W0:Y:S01]  /*8490*/  MUFU.EX2 R103, R103 ;  /* 0x0000006700677308 */ /* 0x000e220000000800 */
[----:B-1----:R-:W-:Y:S01]  /*84a0*/  PRMT R121, RZ, 0x5410, R13 ;  /* 0x00005410ff797816 */ /* 0x002fe2000000000d */
[----:B------:R-:W-:Y:S02]  /*84b0*/  FMUL.FTZ R114, R14, -1.4426950216293334961 ;  /* 0xbfb8aa3b0e727820 */ /* 0x000fe40000410000 */
[----:B------:R-:W-:Y:S02]  /*84c0*/  FMUL.FTZ R15, R115, -1.4426950216293334961 ;  /* 0xbfb8aa3b730f7820 */ /* 0x000fe40000410000 */
[----:B------:R-:W-:Y:S02]  /*84d0*/  FMUL.FTZ R116, R62, -1.4426950216293334961 ;  /* 0xbfb8aa3b3e747820 */ /* 0x000fe40000410000 */
[----:B------:R-:W-:Y:S01]  /*84e0*/  FMUL.FTZ R12, R119, -1.4426950216293334961 ;  /* 0xbfb8aa3b770c7820 */ /* 0x000fe20000410000 */
[----:B------:R-:W1:Y:S01]  /*84f0*/  MUFU.EX2 R63, R63 ;  /* 0x0000003f003f7308 */ /* 0x000e620000000800 */
[----:B------:R-:W-:-:S07]  /*8500*/  FMUL.FTZ R13, R121, -1.4426950216293334961 ;  /* 0xbfb8aa3b790d7820 */ /* 0x000fce0000410000 */
[----:B------:R-:W4:Y:S08]  /*8510*/  MUFU.EX2 R105, R105 ;  /* 0x0000006900697308 */ /* 0x000f300000000800 */
[----:B------:R-:W5:Y:S08]  /*8520*/  MUFU.EX2 R107, R107 ;  /* 0x0000006b006b7308 */ /* 0x000f700000000800 */
[----:B------:R-:W0:Y:S08]  /*8530*/  MUFU.EX2 R109, R109 ;  /* 0x0000006d006d7308 */ /* 0x000e300000000800 */
[----:B------:R-:W0:Y:S08]  /*8540*/  MUFU.EX2 R111, R111 ;  /* 0x0000006f006f7308 */ /* 0x000e300000000800 */
[----:B------:R-:W0:Y:S08]  /*8550*/  MUFU.EX2 R113, R113 ;  /* 0x0000007100717308 */ /* 0x000e300000000800 */
[----:B------:R-:W0:Y:S08]  /*8560*/  MUFU.EX2 R118, R118 ;  /* 0x0000007600767308 */ /* 0x000e300000000800 */
[----:B------:R1:W0:Y:S08]  /*8570*/  MUFU.EX2 R120, R12 ;  /* 0x0000000c00787308 */ /* 0x0002300000000800 */
[----:B------:R-:W0:Y:S08]  /*8580*/  MUFU.RCP R97, R97 ;  /* 0x0000006100617308 */ /* 0x000e300000001000 */
[----:B------:R-:W0:Y:S08]  /*8590*/  MUFU.EX2 R114, R114 ;  /* 0x0000007200727308 */ /* 0x000e300000000800 */
[----:B------:R-:W0:Y:S08]  /*85a0*/  MUFU.EX2 R15, R15 ;  /* 0x0000000f000f7308 */ /* 0x000e300000000800 */
[----:B------:R-:W4:Y:S08]  /*85b0*/  MUFU.EX2 R116, R116 ;  /* 0x0000007400747308 */ /* 0x000f300000000800 */
[----:B------:R4:W5:Y:S01]  /*85c0*/  MUFU.EX2 R122, R13 ;  /* 0x0000000d007a7308 */ /* 0x0009620000000800 */
[----:B--2---:R-:W-:-:S02]  /*85d0*/  FADD.FTZ R99, R99, 1 ;  /* 0x3f80000063637421 */ /* 0x004fc40000010000 */
[----:B---3--:R-:W-:Y:S02]  /*85e0*/  FADD.FTZ R101, R101, 1 ;  /* 0x3f80000065657421 */ /* 0x008fe40000010000 */
[----:B0-----:R-:W-:Y:S02]  /*85f0*/  FADD.FTZ R103, R103, 1 ;  /* 0x3f80000067677421 */ /* 0x001fe40000010000 */
[----:B-1----:R-:W-:Y:S01]  /*8600*/  FADD.FTZ R12, R63, 1 ;  /* 0x3f8000003f0c7421 */ /* 0x002fe20000010000 */
[----:B------:R-:W0:Y:S01]  /*8610*/  MUFU.RCP R99, R99 ;  /* 0x0000006300637308 */ /* 0x000e220000001000 */
[----:B----4-:R-:W-:Y:S02]  /*8620*/  FADD.FTZ R105, R105, 1 ;  /* 0x3f80000069697421 */ /* 0x010fe40000010000 */
[----:B-----5:R-:W-:Y:S02]  /*8630*/  FADD.FTZ R107, R107, 1 ;  /* 0x3f8000006b6b7421 */ /* 0x020fe40000010000 */
        /* <DEDUP_REMOVED lines=10> */
[----:B------:R-:W-:Y:S02]  /*86e0*/  FADD.FTZ R116, R116, 1 ;  /* 0x3f80000074747421 */ /* 0x000fe40000010000 */
[----:B------:R-:W-:Y:S01]  /*86f0*/  FADD.FTZ R122, R122, 1 ;  /* 0x3f8000007a7a7421 */ /* 0x000fe20000010000 */
[----:B------:R-:W3:Y:S01]  /*8700*/  MUFU.RCP R12, R12 ;  /* 0x0000000c000c7308 */ /* 0x000ee20000001000 */
[----:B------:R-:W-:-:S07]  /*8710*/  FMUL.FTZ R13, R13, R70 ;  /* 0x000000460d0d7220 */ /* 0x000fce0000410000 */
[----:B------:R-:W4:Y:S08]  /*8720*/  MUFU.RCP R105, R105 ;  /* 0x0000006900697308 */ /* 0x000f300000001000 */
[----:B------:R-:W5:Y:S08]  /*8730*/  MUFU.RCP R107, R107 ;  /* 0x0000006b006b7308 */ /* 0x000f700000001000 */
[----:B------:R-:W0:Y:S08]  /*8740*/  MUFU.RCP R109, R109 ;  /* 0x0000006d006d7308 */ /* 0x000e300000001000 */
[----:B------:R-:W0:Y:S08]  /*8750*/  MUFU.RCP R111, R111 ;  /* 0x0000006f006f7308 */ /* 0x000e300000001000 */
[----:B------:R-:W0:Y:S08]  /*8760*/  MUFU.RCP R113, R113 ;  /* 0x0000007100717308 */ /* 0x000e300000001000 */
[----:B------:R-:W0:Y:S08]  /*8770*/  MUFU.RCP R123, R114 ;  /* 0x00000072007b7308 */ /* 0x000e300000001000 */
[----:B------:R1:W0:Y:S08]  /*8780*/  MUFU.RCP R124, R15 ;  /* 0x0000000f007c7308 */ /* 0x0002300000001000 */
[----:B------:R-:W0:Y:S08]  /*8790*/  MUFU.RCP R125, R116 ;  /* 0x00000074007d7308 */ /* 0x000e300000001000 */
[----:B------:R-:W0:Y:S08]  /*87a0*/  MUFU.RCP R118, R118 ;  /* 0x0000007600767308 */ /* 0x000e300000001000 */
[----:B------:R-:W3:Y:S08]  /*87b0*/  MUFU.RCP R120, R120 ;  /* 0x0000007800787308 */ /* 0x000ef00000001000 */
[----:B------:R-:W5:Y:S01]  /*87c0*/  MUFU.RCP R70, R122 ;  /* 0x0000007a00467308 */ /* 0x000f620000001000 */
[----:B0-----:R-:W-:-:S02]  /*87d0*/  FMUL.FTZ R98, R98, R99 ;  /* 0x0000006362627220 */ /* 0x001fc40000410000 */
[----:B-1----:R-:W-:Y:S02]  /*87e0*/  FMUL.FTZ R15, R100, R101 ;  /* 0x00000065640f7220 */ /* 0x002fe40000410000 */
[----:B--2---:R-:W-:Y:S02]  /*87f0*/  FMUL.FTZ R102, R102, R103 ;  /* 0x0000006766667220 */ /* 0x004fe40000410000 */
[----:B------:R-:W-:Y:S02]  /*8800*/  FMUL.FTZ R98, R98, R71 ;  /* 0x0000004762627220 */ /* 0x000fe40000410000 */
[----:B------:R-:W-:Y:S02]  /*8810*/  FMUL.FTZ R15, R15, R72 ;  /* 0x000000480f0f7220 */ /* 0x000fe40000410000 */
[----:B------:R-:W-:Y:S02]  /*8820*/  FMUL.FTZ R102, R102, R73 ;  /* 0x0000004966667220 */ /* 0x000fe40000410000 */
        /* <DEDUP_REMOVED lines=13> */
[----:B------:R-:W-:Y:S01]  /*8900*/  BAR.SYNC.DEFER_BLOCKING 0x0 ;  /* 0x0000000000007b1d */ /* 0x000fe20000010000 */
        /* <DEDUP_REMOVED lines=14> */
[----:B------:R-:W-:-:S02]  /*89f0*/  PRMT R74, R15, 0x7632, R74 ;  /* 0x000076320f4a7816 */ /* 0x000fc4000000004a */
[----:B------:R-:W-:Y:S02]  /*8a00*/  F2FP.BF16.PACK_AB R63, R106, R63 ;  /* 0x0000003f6a3f723e */ /* 0x000fe400000010ff */
[----:B------:R-:W-:Y:S02]  /*8a10*/  F2FP.BF16.PACK_AB R71, R110, R71 ;  /* 0x000000476e47723e */ /* 0x000fe400000010ff */
[----:B------:R-:W-:Y:S02]  /*8a20*/  F2FP.BF16.PACK_AB R14, R14, R73 ;  /* 0x000000490e0e723e */ /* 0x000fe400000010ff */
[----:B------:R-:W-:Y:S02]  /*8a30*/  F2FP.BF16.PACK_AB R62, R62, R115 ;  /* 0x000000733e3e723e */ /* 0x000fe400000010ff */
[----:B------:R-:W-:Y:S02]  /*8a40*/  F2FP.BF16.PACK_AB R12, R12, R117 ;  /* 0x000000750c0c723e */ /* 0x000fe400000010ff */
[----:B------:R-:W-:Y:S01]  /*8a50*/  F2FP.BF16.PACK_AB R70, R70, R119 ;  /* 0x000000774646723e */ /* 0x000fe200000010ff */
[----:B------:R0:W-:Y:S01]  /*8a60*/  STS.U16 [R0], R13 ;  /* 0x0000000d00007388 */ /* 0x0001e20000000400 */
[----:B------:R-:W-:-:S02]  /*8a70*/  PRMT R75, R63, 0x7632, R75 ;  /* 0x000076323f4b7816 */ /* 0x000fc4000000004b */
        /* <DEDUP_REMOVED lines=58> */
.L_x_5916:
[----:B------:R-:W-:Y:S05]  /*8e20*/  BSYNC B0 ;  /* 0x0000000000007941 */ /* 0x000fea0003800000 */
.L_x_5915:
        /* <DEDUP_REMOVED lines=47> */
.L_x_5917:
[----:B------:R-:W-:Y:S05]  /*9120*/  EXIT ;  /* 0x000000000000794d */ /* 0x000fea0003800000 */
.L_x_5919:
        /* <DEDUP_REMOVED lines=13> */
.L_x_8941:


//--------------------- .text._Z25selective_scan_fwd_kernelI32Selective_Scan_fwd_kernel_traitsILi32ELi16ELi1ELb1ELb1ELb1ELb0ELb0EN3c108BFloat16EffEEv13SSMParamsBase --------------------------
	.section	.text._Z25selective_scan_fwd_kernelI32Selective_Scan_fwd_kernel_traitsILi32ELi16ELi1ELb1ELb1ELb1ELb0ELb0EN3c108BFloat16EffEEv13SSMParamsBase,"ax",@progbits
	.sectioninfo	@"SHI_REGISTERS=167"
	.align	128
        .global         _Z25selective_scan_fwd_kernelI32Selective_Scan_fwd_kernel_traitsILi32ELi16ELi1ELb1ELb1ELb1ELb0ELb0EN3c108BFloat16EffEEv13SSMParamsBase
        .type           _Z25selective_scan_fwd_kernelI32Selective_Scan_fwd_kernel_traitsILi32ELi16ELi1ELb1ELb1ELb1ELb0ELb0EN3c108BFloat16EffEEv13SSMParamsBase,@function
        .size           _Z25selective_scan_fwd_kernelI32Selective_Scan_fwd_kernel_traitsILi32ELi16ELi1ELb1ELb1ELb1ELb0ELb0EN3c108BFloat16EffEEv13SSMParamsBase,(.L_x_8942 - _Z25selective_scan_fwd_kernelI32Selective_Scan_fwd_kernel_traitsILi32ELi16ELi1ELb1ELb1ELb1ELb0ELb0EN3c108BFloat16EffEEv13SSMParamsBase)
        .other          _Z25selective_scan_fwd_kernelI32Selective_Scan_fwd_kernel_traitsILi32ELi16ELi1ELb1ELb1ELb1ELb0ELb0EN3c108BFloat16EffEEv13SSMParamsBase,@"STO_CUDA_ENTRY STV_DEFAULT"
_Z25selective_scan_fwd_kernelI32Selective_Scan_fwd_kernel_traitsILi32ELi16ELi1ELb1ELb1ELb1ELb0ELb0EN3c108BFloat16EffEEv13SSMParamsBase:
.text._Z25selective_scan_fwd_kernelI32Selective_Scan_fwd_kernel_traitsILi32ELi16ELi1ELb1ELb1ELb1ELb0ELb0EN3c108BFloat16EffEEv13SSMParamsBase:
        /* <DEDUP_REMOVED lines=34> */
.L_x_5920:
        /* <DEDUP_REMOVED lines=28> */
.L_x_5921:
        /* <DEDUP_REMOVED lines=11> */
.L_x_5922:
[----:B------:R-:W-:Y:S01]  /*0490*/  ISETP.EQ.U32.AND P0, PT, R37, RZ, PT ;  /* 0x000000ff2500720c */ /* 0x000fe20003f02070 */
[----:B------:R-:W-:Y:S01]  /*04a0*/  IMAD.MOV.U32 R2, RZ, RZ, RZ ;  /* 0x000000ffff027224 */ /* 0x000fe200078e00ff */
        /* <DEDUP_REMOVED lines=72> */
[----:B------:R-:W-:-:S04]  /*0930*/  IMAD.WIDE.U32 R4, R0, c[0x0][0x1e0], RZ ;  /* 0x0000780000047a25 */ /* 0x000fc800078e00ff */
        /* <DEDUP_REMOVED lines=36> */
[----:B------:R-:W-:Y:S02]  /*0b80*/  MOV R17, RZ ;  /* 0x000000ff00117202 */ /* 0x000fe40000000f00 */
[----:B------:R-:W-:-:S04]  /*0b90*/  IMAD.WIDE.U32 R10, R12, c[0x0][0x1d8], R10 ;  /* 0x000076000c0a7a25 */ /* 0x000fc800078e000a */
[----:B------:R-:W-:Y:S02]  /*0ba0*/  IMAD R19, R12, c[0x0][0x1dc], R19 ;  /* 0x000077000c137a24 */ /* 0x000fe400078e0213 */
[----:B------:R-:W-:Y:S01]  /*0bb0*/  @P3 IMAD.MOV.U32 R17, RZ, RZ, c[0x0][0x2d8] ;  /* 0x0000b600ff113624 */ /* 0x000fe200078e00ff */
[----:B------:R-:W-:Y:S01]  /*0bc0*/  LEA R40, P4, R10, c[0x0][0x260], 0x1 ;  /* 0x000098000a287a11 */ /* 0x000fe200078808ff */
[----:B------:R-:W-:Y:S01]  /*0bd0*/  IMAD.MOV.U32 R79, RZ, RZ, RZ ;  /* 0x000000ffff4f7224 */ /* 0x000fe200078e00ff */
[----:B------:R-:W-:Y:S01]  /*0be0*/  IADD3 R19, R11, R19, RZ ;  /* 0x000000130b137210 */ /* 0x000fe20007ffe0ff */
[----:B------:R-:W-:Y:S01]  /*0bf0*/  IMAD.MOV.U32 R15, RZ, RZ, RZ ;  /* 0x000000ffff0f7224 */ /* 0x000fe200078e00ff */
[----:B------:R-:W-:Y:S02]  /*0c00*/  @P2 MOV R79, c[0x0][0x2c8] ;  /* 0x0000b200004f2a02 */ /* 0x000fe40000000f00 */
        /* <DEDUP_REMOVED lines=26> */
[----:B------:R-:W-:Y:S02]  /*0db0*/  IABS R12, R13 ;  /* 0x0000000d000c7213 */ /* 0x000fe40000000000 */
[----:B------:R-:W-:Y:S02]  /*0dc0*/  IADD3 R2, R2, -0x1, RZ ;  /* 0xffffffff02027810 */ /* 0x000fe40007ffe0ff */
[----:B------:R-:W-:Y:S02]  /*0dd0*/  MOV R38, RZ ;  /* 0x000000ff00267202 */ /* 0x000fe40000000f00 */
[----:B-----5:R-:W-:Y:S01]  /*0de0*/  MOV R36, RZ ;  /* 0x000000ff00247202 */ /* 0x020fe20000000f00 */
[----:B0-----:R-:W0:Y:S02]  /*0df0*/  MUFU.RCP R6, R6 ;  /* 0x0000000600067308 */ /* 0x001e240000001000 */
[----:B0-----:R-:W-:-:S02]  /*0e00*/  IADD3 R4, R6, 0xffffffe, RZ ;  /* 0x0ffffffe06047810 */ /* 0x001fc40007ffe0ff */
        /* <DEDUP_REMOVED lines=22> */
.L_x_5923:
        /* <DEDUP_REMOVED lines=18> */
.L_x_5924:
        /* <DEDUP_REMOVED lines=8> */
[C---:B0-----:R-:W-:Y:S01]  /*1110*/  SHF.L.U32 R2, R7.reuse, 0x1, RZ ;  /* 0x0000000107027819 */ /* 0x041fe200000006ff */
[----:B------:R-:W-:-:S03]  /*1120*/  IMAD.SHL.U32 R6, R7, 0x10, RZ ;  /* 0x0000001007067824 */ /* 0x000fc600078e00ff */
[----:B------:R-:W-:Y:S02]  /*1130*/  LOP3.LUT R2, R2, 0xffffffc0, RZ, 0xc0, !PT ;  /* 0xffffffc002027812 */ /* 0x000fe400078ec0ff */
[----:B------:R-:W-:Y:S02]  /*1140*/  IADD3 R30, R6, 0x1, RZ ;  /* 0x00000001061e7810 */ /* 0x000fe40007ffe0ff */
[----:B------:R-:W-:Y:S02]  /*1150*/  LOP3.LUT R7, R2, 0x1f, R7, 0xf8, !PT ;  /* 0x0000001f02077812 */ /* 0x000fe400078ef807 */
        /* <DEDUP_REMOVED lines=13> */
.L_x_5967:
[----:B------:R-:W-:-:S04]  /*1230*/  ISETP.NE.U32.AND P0, PT, R17, RZ, PT ;  /* 0x000000ff1100720c */ /* 0x000fc80003f05070 */
[----:B------:R-:W-:-:S13]  /*1240*/  ISETP.NE.AND.EX P0, PT, R15, RZ, PT, P0 ;  /* 0x000000ff0f00720c */ /* 0x000fda0003f05300 */
[----:B-1----:R-:W-:-:S04]  /*1250*/  @P0 IMAD.IADD R49, R5, 0x1, R38 ;  /* 0x0000000105310824 */ /* 0x002fc800078e0226 */
        /* <DEDUP_REMOVED lines=27> */
[----:B------:R-:W-:Y:S01]  /*1410*/  IMAD.MOV.U32 R47, RZ, RZ, c[0x0][0x16c] ;  /* 0x00005b00ff2f7624 */ /* 0x000fe200078e00ff */
[----:B------:R-:W-:Y:S04]  /*1420*/  BSSY B0, `(.L_x_5925) ;  /* 0x000003d000007945 */ /* 0x000fe80003800000 */
[----:B------:R-:W-:Y:S01]  /*1430*/  ISETP.GE.AND P6, PT, R47, 0x1, PT ;  /* 0x000000012f00780c */ /* 0x000fe20003fc6270 */
[----:B--2---:R-:W-:Y:S04]  /*1440*/  STS.128 [R9.X16], R56 ;  /* 0x0000003809007388 */ /* 0x004fe8000000cc00 */
[----:B---3--:R-:W-:Y:S01]  /*1450*/  STS.128 [R9.X16+0x200], R60 ;  /* 0x0002003c09007388 */ /* 0x008fe2000000cc00 */
[----:B------:R-:W-:-:S06]  /*1460*/  NOP ;  /* 0x0000000000007918 */ /* 0x000fcc0000000000 */
[----:B------:R-:W0:Y:S04]  /*1470*/  LDS.128 R68, [R45] ;  /* 0x000000002d447984 */ /* 0x000e280000000c00 */
[----:B------:R1:W2:Y:S01]  /*1480*/  LDS.128 R64, [R45+0x10] ;  /* 0x000010002d407984 */ /* 0x0002a20000000c00 */
[--C-:B0-----:R-:W-:Y:S02]  /*1490*/  PRMT R84, RZ, 0x5410, R68.reuse ;  /* 0x00005410ff547816 */ /* 0x101fe40000000044 */
[----:B------:R-:W-:Y:S02]  /*14a0*/  PRMT R68, RZ, 0x7610, R68 ;  /* 0x00007610ff447816 */ /* 0x000fe40000000044 */
[----:B------:R-:W-:Y:S01]  /*14b0*/  PRMT R56, RZ, 0x5410, R69 ;  /* 0x00005410ff387816 */ /* 0x000fe20000000045 */
[----:B------:R-:W-:Y:S01]  /*14c0*/  FADD.FTZ R84, R84, R27 ;  /* 0x0000001b54547221 */ /* 0x000fe20000010000 */
[----:B------:R-:W-:Y:S01]  /*14d0*/  PRMT R58, RZ, 0x7610, R69 ;  /* 0x00007610ff3a7816 */ /* 0x000fe20000000045 */
[--C-:B------:R-:W-:Y:S01]  /*14e0*/  FADD.FTZ R83, R68, R27.reuse ;  /* 0x0000001b44537221 */ /* 0x100fe20000010000 */
[----:B------:R-:W-:Y:S01]  /*14f0*/  PRMT R60, RZ, 0x5410, R70 ;  /* 0x00005410ff3c7816 */ /* 0x000fe20000000046 */
[----:B------:R-:W-:Y:S01]  /*1500*/  FADD.FTZ R81, R56, R27 ;  /* 0x0000001b38517221 */ /* 0x000fe20000010000 */
[----:B------:R-:W-:-:S02]  /*1510*/  FSETP.GTU.FTZ.AND P4, PT, R84, 20, PT ;  /* 0x41a000005400780b */ /* 0x000fc40003f9c000 */
[----:B------:R-:W-:Y:S01]  /*1520*/  PRMT R62, RZ, 0x7610, R70 ;  /* 0x00007610ff3e7816 */ /* 0x000fe20000000046 */
[--C-:B------:R-:W-:Y:S01]  /*1530*/  FADD.FTZ R70, R58, R27.reuse ;  /* 0x0000001b3a467221 */ /* 0x100fe20000010000 */
[----:B------:R-:W-:Y:S01]  /*1540*/  ISETP.EQ.OR P4, PT, RZ, UR6, P4 ;  /* 0x00000006ff007c0c */ /* 0x000fe2000a782670 */
[----:B------:R-:W-:Y:S01]  /*1550*/  FADD.FTZ R69, R60, R27 ;  /* 0x0000001b3c457221 */ /* 0x000fe20000010000 */
[----:B------:R-:W-:Y:S01]  /*1560*/  PRMT R56, RZ, 0x5410, R71 ;  /* 0x00005410ff387816 */ /* 0x000fe20000000047 */
[--C-:B------:R-:W-:Y:S01]  /*1570*/  FADD.FTZ R68, R62, R27.reuse ;  /* 0x0000001b3e447221 */ /* 0x100fe20000010000 */
[----:B------:R-:W-:Y:S02]  /*1580*/  FSETP.GTU.FTZ.AND P5, PT, R83, 20, PT ;  /* 0x41a000005300780b */ /* 0x000fe40003fbc000 */
        /* <DEDUP_REMOVED lines=38> */
.L_x_5926:
[----:B-12---:R-:W-:Y:S05]  /*17f0*/  BSYNC B0 ;  /* 0x0000000000007941 */ /* 0x006fea0003800000 */
.L_x_5925:
        /* <DEDUP_REMOVED lines=36> */
.L_x_5928:
[----:B------:R-:W-:Y:S05]  /*1a40*/  BSYNC B0 ;  /* 0x0000000000007941 */ /* 0x000fea0003800000 */
.L_x_5927:
        /* <DEDUP_REMOVED lines=38> */
.L_x_5930:
[----:B------:R-:W-:Y:S05]  /*1cb0*/  BSYNC B0 ;  /* 0x0000000000007941 */ /* 0x000fea0003800000 */
.L_x_5929:
        /* <DEDUP_REMOVED lines=36> */
.L_x_5932:
[----:B------:R-:W-:Y:S05]  /*1f00*/  BSYNC B0 ;  /* 0x0000000000007941 */ /* 0x000fea0003800000 */
.L_x_5931:
        /* <DEDUP_REMOVED lines=38> */
.L_x_5934:
[----:B------:R-:W-:Y:S05]  /*2170*/  BSYNC B0 ;  /* 0x0000000000007941 */ /* 0x000fea0003800000 */
.L_x_5933:
        /* <DEDUP_REMOVED lines=36> */
.L_x_5936:
[----:B------:R-:W-:Y:S05]  /*23c0*/  BSYNC B0 ;  /* 0x0000000000007941 */ /* 0x000fea0003800000 */
.L_x_5935:
        /* <DEDUP_REMOVED lines=41> */
.L_x_5938:
[----:B------:R-:W-:Y:S05]  /*2660*/  BSYNC B0 ;  /* 0x0000000000007941 */ /* 0x000fea0003800000 */
.L_x_5937:
        /* <DEDUP_REMOVED lines=41> */
.L_x_5940:
[----:B------:R-:W-:Y:S05]  /*2900*/  BSYNC B0 ;  /* 0x0000000000007941 */ /* 0x000fea0003800000 */
.L_x_5939:
[----:B------:R-:W-:Y:S01]  /*2910*/  ISETP.EQ.OR P3, PT, RZ, UR6, P3 ;  /* 0x00000006ff007c0c */ /* 0x000fe20009f62670 */
[----:B------:R-:W-:Y:S01]  /*2920*/  IMAD.MOV.U32 R44, RZ, RZ, R56 ;  /* 0x000000ffff2c7224 */ /* 0x000fe200078e0038 */
[----:B------:R-:W-:Y:S01]  /*2930*/  PRMT R56, RZ, 0x5410, R67 ;  /* 0x00005410ff387816 */ /* 0x000fe20000000043 */
[----:B------:R-:W-:Y:S01]  /*2940*/  BSSY B0, `(.L_x_5941) ;  /* 0x0000028000007945 */ /* 0x000fe20003800000 */
[----:B------:R-:W-:Y:S02]  /*2950*/  PRMT R117, RZ, 0x5410, R52 ;  /* 0x00005410ff757816 */ /* 0x000fe40000000034 */
[----:B------:R-:W-:Y:S01]  /*2960*/  FSETP.GTU.FTZ.AND P5, PT, R90, 20, PT ;  /* 0x41a000005a00780b */ /* 0x000fe20003fbc000 */
[----:B------:R-:W-:Y:S01]  /*2970*/  FADD.FTZ R91, R56, R27 ;  /* 0x0000001b385b7221 */ /* 0x000fe20000010000 */
[----:B------:R-:W-:Y:S02]  /*2980*/  ISETP.EQ.OR P2, PT, RZ, UR6, P2 ;  /* 0x00000006ff007c0c */ /* 0x000fe40009742670 */
[----:B------:R-:W-:-:S02]  /*2990*/  MOV R23, R57 ;  /* 0x0000003900177202 */ /* 0x000fc40000000f00 */
[----:B------:R-:W-:Y:S02]  /*29a0*/  PRMT R98, RZ, 0x7610, R67 ;  /* 0x00007610ff627816 */ /* 0x000fe40000000043 */
        /* <DEDUP_REMOVED lines=33> */
.L_x_5942:
[----:B------:R-:W-:Y:S05]  /*2bc0*/  BSYNC B0 ;  /* 0x0000000000007941 */ /* 0x000fea0003800000 */
.L_x_5941:
[----:B------:R-:W-:Y:S01]  /*2bd0*/  BSSY B0, `(.L_x_5943) ;  /* 0x0000029000007945 */ /* 0x000fe20003800000 */
[----:B------:R-:W-:Y:S01]  /*2be0*/  PRMT R118, RZ, 0x5410, R53 ;  /* 0x00005410ff767816 */ /* 0x000fe20000000035 */
[----:B------:R-:W-:Y:S01]  /*2bf0*/  FADD.FTZ R98, R98, R27 ;  /* 0x0000001b62627221 */ /* 0x000fe20000010000 */
[--C-:B------:R-:W-:Y:S02]  /*2c00*/  PRMT R58, RZ, 0x5410, R54.reuse ;  /* 0x00005410ff3a7816 */ /* 0x100fe40000000036 */
[----:B------:R-:W-:Y:S02]  /*2c10*/  FSETP.GTU.FTZ.AND P3, PT, R91, 20, PT ;  /* 0x41a000005b00780b */ /* 0x000fe40003f7c000 */
[----:B------:R-:W-:Y:S02]  /*2c20*/  PRMT R53, RZ, 0x7610, R53 ;  /* 0x00007610ff357816 */ /* 0x000fe40000000035 */
[----:B------:R-:W-:Y:S02]  /*2c30*/  PRMT R54, RZ, 0x7610, R54 ;  /* 0x00007610ff367816 */ /* 0x000fe40000000036 */
        /* <DEDUP_REMOVED lines=34> */
.L_x_5944:
[----:B------:R-:W-:Y:S05]  /*2e60*/  BSYNC B0 ;  /* 0x0000000000007941 */ /* 0x000fea0003800000 */
.L_x_5943:
[----:B------:R-:W-:Y:S01]  /*2e70*/  ISETP.EQ.OR P1, PT, RZ, UR6, P1 ;  /* 0x00000006ff007c0c */ /* 0x000fe20008f22670 */
[----:B------:R-:W-:Y:S01]  /*2e80*/  BSSY B0, `(.L_x_5945) ;  /* 0x000002e000007945 */ /* 0x000fe20003800000 */
[----:B------:R-:W-:Y:S02]  /*2e90*/  FSETP.GTU.FTZ.AND P2, PT, R98, 20, PT ;  /* 0x41a000006200780b */ /* 0x000fe40003f5c000 */
[----:B------:R-:W-:Y:S02]  /*2ea0*/  PRMT R62, RZ, 0x5410, R48 ;  /* 0x00005410ff3e7816 */ /* 0x000fe40000000030 */
[----:B------:R-:W-:Y:S02]  /*2eb0*/  PRMT R123, RZ, 0x5410, R50 ;  /* 0x00005410ff7b7816 */ /* 0x000fe40000000032 */
[----:B------:R-:W-:Y:S02]  /*2ec0*/  ISETP.EQ.OR P0, PT, RZ, UR6, P0 ;  /* 0x00000006ff007c0c */ /* 0x000fe40008702670 */
[----:B------:R-:W-:-:S02]  /*2ed0*/  ISETP.EQ.OR P4, PT, RZ, UR6, P4 ;  /* 0x00000006ff007c0c */ /* 0x000fc4000a782670 */
[----:B------:R-:W-:Y:S02]  /*2ee0*/  ISETP.EQ.OR P5, PT, RZ, UR6, P5 ;  /* 0x00000006ff007c0c */ /* 0x000fe4000afa2670 */
[----:B------:R-:W-:Y:S02]  /*2ef0*/  ISETP.EQ.OR P3, PT, RZ, UR6, P3 ;  /* 0x00000006ff007c0c */ /* 0x000fe40009f62670 */
[----:B------:R-:W-:Y:S02]  /*2f00*/  ISETP.EQ.OR P2, PT, RZ, UR6, P2 ;  /* 0x00000006ff007c0c */ /* 0x000fe40009742670 */
[----:B------:R-:W-:Y:S02]  /*2f10*/  PRMT R48, RZ, 0x7610, R48 ;  /* 0x00007610ff307816 */ /* 0x000fe40000000030 */
[--C-:B------:R-:W-:Y:S02]  /*2f20*/  PRMT R122, RZ, 0x5410, R49.reuse ;  /* 0x00005410ff7a7816 */ /* 0x100fe40000000031 */
        /* <DEDUP_REMOVED lines=35> */
.L_x_5946:
[----:B------:R-:W-:Y:S05]  /*3160*/  BSYNC B0 ;  /* 0x0000000000007941 */ /* 0x000fea0003800000 */
.L_x_5945:
        /* <DEDUP_REMOVED lines=33> */
.L_x_5948:
[----:B------:R-:W-:Y:S05]  /*3380*/  BSYNC B0 ;  /* 0x0000000000007941 */ /* 0x000fea0003800000 */
.L_x_5947:
        /* <DEDUP_REMOVED lines=33> */
.L_x_5950:
[----:B------:R-:W-:Y:S05]  /*35a0*/  BSYNC B0 ;  /* 0x0000000000007941 */ /* 0x000fea0003800000 */
.L_x_5949:
        /* <DEDUP_REMOVED lines=33> */
.L_x_5952:
[----:B------:R-:W-:Y:S05]  /*37c0*/  BSYNC B0 ;  /* 0x0000000000007941 */ /* 0x000fea0003800000 */
.L_x_5951:
        /* <DEDUP_REMOVED lines=33> */
.L_x_5954:
[----:B------:R-:W-:Y:S05]  /*39e0*/  BSYNC B0 ;  /* 0x0000000000007941 */ /* 0x000fea0003800000 */
.L_x_5953:
        /* <DEDUP_REMOVED lines=33> */
.L_x_5956:
[----:B------:R-:W-:Y:S05]  /*3c00*/  BSYNC B0 ;  /* 0x0000000000007941 */ /* 0x000fea0003800000 */
.L_x_5955:
        /* <DEDUP_REMOVED lines=36> */
.L_x_5965:
[----:B------:R-:W-:Y:S01]  /*3e50*/  SHF.R.S32.HI R107, RZ, 0x1f, R108 ;  /* 0x0000001fff6b7819 */ /* 0x000fe2000001146c */
[----:B01----:R-:W-:-:S04]  /*3e60*/  IMAD.WIDE.U32 R48, R108, c[0x0][0x1b0], RZ ;  /* 0x00006c006c307a25 */ /* 0x003fc800078e00ff */
[----:B------:R-:W-:Y:S01]  /*3e70*/  IMAD R51, R107, c[0x0][0x1b0], RZ ;  /* 0x00006c006b337a24 */ /* 0x000fe200078e02ff */
[----:B------:R-:W-:-:S03]  /*3e80*/  LEA R53, P0, R48, R42, 0x1 ;  /* 0x0000002a30357211 */ /* 0x000fc600078008ff */
[----:B------:R-:W-:Y:S01]  /*3e90*/  IMAD R51, R108, c[0x0][0x1b4], R51 ;  /* 0x00006d006c337a24 */ /* 0x000fe200078e0233 */
[----:B------:R-:W-:-:S04]  /*3ea0*/  IADD3 R52, P1, R53, R2, RZ ;  /* 0x0000000235347210 */ /* 0x000fc80007f3e0ff */
[----:B------:R-:W-:-:S04]  /*3eb0*/  IADD3 R49, R49, R51, RZ ;  /* 0x0000003331317210 */ /* 0x000fc80007ffe0ff */
[----:B------:R-:W-:-:S05]  /*3ec0*/  LEA.HI.X R49, R48, R21, R49, 0x1, P0 ;  /* 0x0000001530317211 */ /* 0x000fca00000f0c31 */
[----:B------:R-:W-:-:S05]  /*3ed0*/  IMAD.X R53, R49, 0x1, R0, P1 ;  /* 0x0000000131357824 */ /* 0x000fca00008e0600 */
        /* <DEDUP_REMOVED lines=8> */
[----:B------:R-:W-:Y:S02]  /*3f60*/  IMAD R55, R107, c[0x0][0x1d0], RZ ;  /* 0x000074006b377a24 */ /* 0x000fe400078e02ff */
[----:B------:R-:W-:Y:S02]  /*3f70*/  IMAD.IADD R49, R51, 0x1, R49 ;  /* 0x0000000133317824 */ /* 0x000fe400078e0231 */
        /* <DEDUP_REMOVED lines=29> */
[----:B-1----:R-:W-:Y:S01]  /*4150*/  IMAD.SHL.U32 R132, R127, 0x10, RZ ;  /* 0x000000107f847824 */ /* 0x002fe200078e00ff */
[----:B------:R-:W1:Y:S01]  /*4160*/  MUFU.EX2 R158, R158 ;  /* 0x0000009e009e7308 */ /* 0x000e620000000800 */
[C---:B------:R-:W-:Y:S02]  /*4170*/  FMUL.FTZ R143, R130.reuse, R85 ;  /* 0x00000055828f7220 */ /* 0x040fe40000410000 */
[----:B------:R-:W-:Y:S01]  /*4180*/  FMUL.FTZ R141, R130, R71 ;  /* 0x00000047828d7220 */ /* 0x000fe20000410000 */
[----:B------:R-:W-:Y:S01]  /*4190*/  ISETP.GE.U32.AND P2, PT, R132, R3, PT ;  /* 0x000000038400720c */ /* 0x000fe20003f46070 */
[----:B------:R-:W-:Y:S01]  /*41a0*/  FMUL.FTZ R145, R130, R47 ;  /* 0x0000002f82917220 */ /* 0x000fe20000410000 */
[----:B------:R-:W-:Y:S01]  /*41b0*/  IADD3 R128, R132, 0x7, RZ ;  /* 0x0000000784807810 */ /* 0x000fe20007ffe0ff */
[C---:B------:R-:W-:Y:S01]  /*41c0*/  FMUL.FTZ R139, R130.reuse, R87 ;  /* 0x00000057828b7220 */ /* 0x040fe20000410000 */
[----:B----4-:R-:W-:Y:S01]  /*41d0*/  FSEL R149, R149, 1, !P6 ;  /* 0x3f80000095957808 */ /* 0x010fe20007000000 */
[----:B------:R-:W4:Y:S01]  /*41e0*/  MUFU.EX2 R153, R153 ;  /* 0x0000009900997308 */ /* 0x000f220000000800 */
[C---:B------:R-:W-:Y:S01]  /*41f0*/  FMUL.FTZ R137, R130.reuse, R86 ;  /* 0x0000005682897220 */ /* 0x040fe20000410000 */
[----:B0-----:R-:W-:Y:S01]  /*4200*/  PRMT R134, RZ, 0x5410, R56 ;  /* 0x00005410ff867816 */ /* 0x001fe20000000038 */
[----:B------:R-:W-:Y:S01]  /*4210*/  FMUL.FTZ R136, R130, R88 ;  /* 0x0000005882887220 */ /* 0x000fe20000410000 */
[----:B------:R-:W-:-:S02]  /*4220*/  PRMT R159, RZ, 0x5410, R57 ;  /* 0x00005410ff9f7816 */ /* 0x000fc40000000039 */
[----:B------:R-:W-:Y:S01]  /*4230*/  ISETP.GE.U32.AND P0, PT, R128, R3, PT ;  /* 0x000000038000720c */ /* 0x000fe20003f06070 */
[----:B------:R-:W-:Y:S01]  /*4240*/  FMUL.FTZ R134, R117, R134 ;  /* 0x0000008675867220 */ /* 0x000fe20000410000 */
[----:B------:R-:W0:Y:S01]  /*4250*/  MUFU.EX2 R147, R147 ;  /* 0x0000009300937308 */ /* 0x000e220000000800 */
[----:B------:R-:W-:Y:S01]  /*4260*/  FMUL.FTZ R154, R118, R159 ;  /* 0x0000009f769a7220 */ /* 0x000fe20000410000 */
[----:B-----5:R-:W-:Y:S02]  /*4270*/  PRMT R135, RZ, 0x7610, R60 ;  /* 0x00007610ff877816 */ /* 0x020fe4000000003c */
[----:B------:R-:W-:Y:S02]  /*4280*/  PRMT R129, RZ, 0x7610, R62 ;  /* 0x00007610ff817816 */ /* 0x000fe4000000003e */
[----:B------:R-:W-:Y:S01]  /*4290*/  PRMT R131, RZ, 0x5410, R63 ;  /* 0x00005410ff837816 */ /* 0x000fe2000000003f */
[----:B------:R-:W-:Y:S01]  /*42a0*/  FMUL.FTZ R135, R112, R135 ;  /* 0x0000008770877220 */ /* 0x000fe20000410000 */
[----:B------:R-:W5:Y:S01]  /*42b0*/  MUFU.EX2 R155, R155 ;  /* 0x0000009b009b7308 */ /* 0x000f620000000800 */
[----:B------:R-:W-:Y:S01]  /*42c0*/  FSEL R157, R134, RZ, !P2 ;  /* 0x000000ff869d7208 */ /* 0x000fe20005000000 */
[----:B------:R-:W-:Y:S01]  /*42d0*/  FMUL.FTZ R134, R130, R91 ;  /* 0x0000005b82867220 */ /* 0x000fe20000410000 */
[----:B-1----:R-:W-:Y:S01]  /*42e0*/  FSEL R158, R158, 1, !P2 ;  /* 0x3f8000009e9e7808 */ /* 0x002fe20005000000 */
[----:B------:R-:W-:Y:S01]  /*42f0*/  FMUL.FTZ R129, R110, R129 ;  /* 0x000000816e817220 */ /* 0x000fe20000410000 */
[----:B------:R-:W-:-:S02]  /*4300*/  ISETP.GE.U32.AND P2, PT, R22, R3, PT ;  /* 0x000000031600720c */ /* 0x000fc40003f46070 */
[----:B------:R-:W-:Y:S01]  /*4310*/  FSEL R154, R154, RZ, !P4 ;  /* 0x000000ff9a9a7208 */ /* 0x000fe20006000000 */
[----:B------:R-:W1:Y:S01]  /*4320*/  MUFU.EX2 R151, R151 ;  /* 0x0000009700977308 */ /* 0x000e620000000800 */
[----:B----4-:R-:W-:Y:S02]  /*4330*/  FSEL R153, R153, 1, !P4 ;  /* 0x3f80000099997808 */ /* 0x010fe40006000000 */
[--C-:B------:R-:W-:Y:S02]  /*4340*/  PRMT R133, RZ, 0x5410, R61.reuse ;  /* 0x00005410ff857816 */ /* 0x100fe4000000003d */
[----:B------:R-:W-:Y:S02]  /*4350*/  ISETP.GE.U32.AND P4, PT, R18, R3, PT ;  /* 0x000000031200720c */ /* 0x000fe40003f86070 */
[----:B0-----:R-:W-:Y:S01]  /*4360*/  FSEL R147, R147, 1, !P2 ;  /* 0x3f80000093937808 */ /* 0x001fe20005000000 */
[----:B------:R-:W0:Y:S01]  /*4370*/  MUFU.EX2 R143, R143 ;  /* 0x0000008f008f7308 */ /* 0x000e220000000800 */
[----:B-----5:R-:W-:Y:S01]  /*4380*/  FSEL R155, R155, 1, !P3 ;  /* 0x3f8000009b9b7808 */ /* 0x020fe20005800000 */
[----:B------:R-:W-:Y:S01]  /*4390*/  FMUL.FTZ R133, R122, R133 ;  /* 0x000000857a857220 */ /* 0x000fe20000410000 */
[----:B------:R-:W-:-:S02]  /*43a0*/  PRMT R128, RZ, 0x7610, R61 ;  /* 0x00007610ff807816 */ /* 0x000fc4000000003d */
[----:B------:R-:W-:-:S03]  /*43b0*/  FSEL R140, R135, RZ, !P4 ;  /* 0x000000ff878c7208 */ /* 0x000fc60006000000 */
[----:B------:R-:W-:Y:S01]  /*43c0*/  MUFU.EX2 R141, R141 ;  /* 0x0000008d008d7308 */ /* 0x000fe20000000800 */
[----:B-1----:R-:W-:Y:S01]  /*43d0*/  FSEL R151, R151, 1, !P5 ;  /* 0x3f80000097977808 */ /* 0x002fe20006800000 */
[----:B------:R-:W-:-:S06]  /*43e0*/  FMUL.FTZ R128, R111, R128 ;  /* 0x000000806f807220 */ /* 0x000fcc0000410000 */
[----:B------:R-:W-:Y:S01]  /*43f0*/  MUFU.EX2 R145, R145 ;  /* 0x0000009100917308 */ /* 0x000fe20000000800 */
[----:B0-----:R-:W-:-:S07]  /*4400*/  FSEL R143, R143, 1, !P0 ;  /* 0x3f8000008f8f7808 */ /* 0x001fce0004000000 */
[----:B------:R-:W0:Y:S08]  /*4410*/  MUFU.EX2 R139, R139 ;  /* 0x0000008b008b7308 */ /* 0x000e300000000800 */
[----:B------:R-:W-:Y:S08]  /*4420*/  MUFU.EX2 R137, R137 ;  /* 0x0000008900897308 */ /* 0x000ff00000000800 */
[----:B------:R-:W-:Y:S01]  /*4430*/  MUFU.EX2 R136, R136 ;  /* 0x0000008800887308 */ /* 0x000fe20000000800 */
[----:B0-----:R-:W-:-:S02]  /*4440*/  FSEL R139, R139, 1, !P4 ;  /* 0x3f8000008b8b7808 */ /* 0x001fc40006000000 */
[----:B------:R-:W-:-:S05]  /*4450*/  ISETP.GE.U32.AND P4, PT, R6, R3, PT ;  /* 0x000000030600720c */ /* 0x000fca0003f86070 */
[----:B------:R-:W-:Y:S01]  /*4460*/  MUFU.EX2 R134, R134 ;  /* 0x0000008600867308 */ /* 0x000fe20000000800 */
[----:B--2---:R0:W-:Y:S04]  /*4470*/  STS.128 [R9.X16+0x420], R48 ;  /* 0x0004203009007388 */ /* 0x0041e8000000cc00 */
[----:B---3--:R1:W-:Y:S01]  /*4480*/  STS.128 [R9.X16+0x620], R52 ;  /* 0x0006203409007388 */ /* 0x0083e2000000cc00 */
[----:B------:R-:W-:-:S06]  /*4490*/  NOP ;  /* 0x0000000000007918 */ /* 0x000fcc0000000000 */
[----:B------:R-:W2:Y:S01]  /*44a0*/  LDS.128 R64, [R45+0x420] ;  /* 0x000420002d407984 */ /* 0x000ea20000000c00 */
[----:B0-----:R-:W-:Y:S02]  /*44b0*/  IADD3 R48, R132, 0x6, RZ ;  /* 0x0000000684307810 */ /* 0x001fe40007ffe0ff */
[----:B------:R-:W-:Y:S02]  /*44c0*/  PRMT R50, RZ, 0x7610, R57 ;  /* 0x00007610ff327816 */ /* 0x000fe40000000039 */
[----:B------:R-:W-:Y:S02]  /*44d0*/  ISETP.GE.U32.AND P1, PT, R48, R3, PT ;  /* 0x000000033000720c */ /* 0x000fe40003f26070 */
[----:B------:R-:W-:Y:S01]  /*44e0*/  PRMT R48, RZ, 0x5410, R58 ;  /* 0x00005410ff307816 */ /* 0x000fe2000000003a */
[----:B------:R-:W-:Y:S01]  /*44f0*/  FMUL.FTZ R50, R115, R50 ;  /* 0x0000003273327220 */ /* 0x000fe20000410000 */
[----:B-1----:R-:W-:Y:S02]  /*4500*/  PRMT R53, RZ, 0x7610, R56 ;  /* 0x00007610ff357816 */ /* 0x002fe40000000038 */
[----:B------:R-:W-:Y:S01]  /*4510*/  PRMT R51, RZ, 0x7610, R58 ;  /* 0x00007610ff337816 */ /* 0x000fe2000000003a */
[----:B------:R-:W-:Y:S01]  /*4520*/  FMUL.FTZ R48, R119, R48 ;  /* 0x0000003077307220 */ /* 0x000fe20000410000 */
[----:B------:R-:W-:Y:S01]  /*4530*/  PRMT R49, RZ, 0x5410, R59 ;  /* 0x00005410ff317816 */ /* 0x000fe2000000003b */
[----:B------:R-:W-:Y:S01]  /*4540*/  FMUL.FTZ R53, R116, R53 ;  /* 0x0000003574357220 */ /* 0x000fe20000410000 */
[----:B------:R-:W-:Y:S01]  /*4550*/  PRMT R52, RZ, 0x5410, R60 ;  /* 0x00005410ff347816 */ /* 0x000fe2000000003c */
[----:B------:R-:W-:Y:S01]  /*4560*/  FMUL.FTZ R148, R114, R51 ;  /* 0x0000003372947220 */ /* 0x000fe20000410000 */
[----:B------:R-:W-:Y:S01]  /*4570*/  FSEL R150, R48, RZ, !P6 ;  /* 0x000000ff30967208 */ /* 0x000fe20007000000 */
[----:B------:R-:W-:Y:S01]  /*4580*/  FMUL.FTZ R146, R120, R49 ;  /* 0x0000003178927220 */ /* 0x000fe20000410000 */
[----:B------:R-:W-:Y:S01]  /*4590*/  ISETP.NE.AND P6, PT, R5, RZ, PT ;  /* 0x000000ff0500720c */ /* 0x000fe20003fc5270 */
[----:B------:R-:W-:Y:S01]  /*45a0*/  FMUL.FTZ R142, R121, R52 ;  /* 0x00000034798e7220 */ /* 0x000fe20000410000 */
[----:B------:R-:W-:Y:S01]  /*45b0*/  FSEL R152, R50, RZ, !P5 ;  /* 0x000000ff32987208 */ /* 0x000fe20006800000 */
[----:B------:R-:W-:Y:S01]  /*45c0*/  FMUL.FTZ R58, R130, R90 ;  /* 0x0000005a823a7220 */ /* 0x000fe20000410000 */
[----:B------:R-:W0:Y:S01]  /*45d0*/  LDS.128 R48, [R45+0x430] ;  /* 0x000430002d307984 */ /* 0x000e220000000c00 */
[----:B------:R-:W-:-:S02]  /*45e0*/  FSEL R156, R53, RZ, !P3 ;  /* 0x000000ff359c7208 */ /* 0x000fc40005800000 */
[----:B------:R-:W-:Y:S02]  /*45f0*/  PRMT R60, RZ, 0x5410, R62 ;  /* 0x00005410ff3c7816 */ /* 0x000fe4000000003e */
[----:B------:R-:W-:Y:S01]  /*4600*/  PRMT R62, RZ, 0x7610, R63 ;  /* 0x00007610ff3e7816 */ /* 0x000fe2000000003f */
[----:B------:R-:W-:Y:S01]  /*4610*/  FMUL.FTZ R63, R130, R89 ;  /* 0x00000059823f7220 */ /* 0x000fe20000410000 */
[----:B------:R-:W-:Y:S01]  /*4620*/  PRMT R132, RZ, 0x7610, R59 ;  /* 0x00007610ff847816 */ /* 0x000fe2000000003b */
[----:B------:R-:W-:Y:S01]  /*4630*/  MUFU.EX2 R58, R58 ;  /* 0x0000003a003a7308 */ /* 0x000fe20000000800 */
[----:B------:R1:W3:Y:S01]  /*4640*/  @P6 LDS.64 R52, [R108.X8+0x860] ;  /* 0x000860006c346984 */ /* 0x0002e20000008a00 */
[----:B------:R-:W-:Y:S01]  /*4650*/  FSEL R148, R148, RZ, !P2 ;  /* 0x000000ff94947208 */ /* 0x000fe20005000000 */
[----:B------:R-:W-:Y:S01]  /*4660*/  FMUL.FTZ R60, R123, R60 ;  /* 0x0000003c7b3c7220 */ /* 0x000fe20000410000 */
[-C--:B------:R-:W-:Y:S01]  /*4670*/  ISETP.GE.U32.AND P2, PT, R14, R3.reuse, PT ;  /* 0x000000030e00720c */ /* 0x080fe20003f46070 */
[----:B------:R-:W-:Y:S01]  /*4680*/  FMUL.FTZ R132, R113, R132 ;  /* 0x0000008471847220 */ /* 0x000fe20000410000 */
[--C-:B--2---:R-:W-:Y:S01]  /*4690*/  PRMT R57, RZ, 0x5410, R65.reuse ;  /* 0x00005410ff397816 */ /* 0x104fe20000000041 */
[----:B------:R-:W-:Y:S01]  /*46a0*/  FMUL.FTZ R62, R109, R62 ;  /* 0x0000003e6d3e7220 */ /* 0x000fe20000410000 */
[----:B------:R-:W-:Y:S01]  /*46b0*/  PRMT R54, RZ, 0x7610, R65 ;  /* 0x00007610ff367816 */ /* 0x000fe20000000041 */
[----:B------:R-:W2:Y:S01]  /*46c0*/  MUFU.EX2 R63, R63 ;  /* 0x0000003f003f7308 */ /* 0x000ea20000000800 */
[----:B------:R-:W-:Y:S01]  /*46d0*/  FMUL.FTZ R65, R130, R98 ;  /* 0x0000006282417220 */ /* 0x000fe20000410000 */
[----:B------:R-:W-:-:S02]  /*46e0*/  ISETP.GE.U32.AND P3, PT, R20, R3, PT ;  /* 0x000000031400720c */ /* 0x000fc40003f66070 */
[----:B------:R-:W-:Y:S02]  /*46f0*/  FSEL R144, R132, RZ, !P0 ;  /* 0x000000ff84907208 */ /* 0x000fe40004000000 */
[-C--:B------:R-:W-:Y:S02]  /*4700*/  ISETP.GE.U32.AND P5, PT, R16, R3.reuse, PT ;  /* 0x000000031000720c */ /* 0x080fe40003fa6070 */
[----:B------:R-:W4:Y:S01]  /*4710*/  MUFU.EX2 R65, R65 ;  /* 0x0000004100417308 */ /* 0x000f220000000800 */
[----:B------:R-:W-:Y:S02]  /*4720*/  ISETP.GE.U32.AND P0, PT, R10, R3, PT ;  /* 0x000000030a00720c */ /* 0x000fe40003f06070 */
[----:B------:R-:W-:Y:S02]  /*4730*/  FSEL R142, R142, RZ, !P3 ;  /* 0x000000ff8e8e7208 */ /* 0x000fe40005800000 */
[----:B------:R-:W-:Y:S02]  /*4740*/  FSEL R141, R141, 1, !P3 ;  /* 0x3f8000008d8d7808 */ /* 0x000fe40005800000 */
[----:B------:R-:W-:-:S02]  /*4750*/  FSEL R146, R146, RZ, !P1 ;  /* 0x000000ff92927208 */ /* 0x000fc40004800000 */
[----:B--2---:R-:W-:Y:S01]  /*4760*/  FSEL R135, R63, 1, !P2 ;  /* 0x3f8000003f877808 */ /* 0x004fe20005000000 */
[----:B------:R-:W-:Y:S01]  /*4770*/  FMUL.FTZ R63, R124, R131 ;  /* 0x000000837c3f7220 */ /* 0x000fe20000410000 */
[----:B------:R-:W-:Y:S02]  /*4780*/  FSEL R145, R145, 1, !P1 ;  /* 0x3f80000091917808 */ /* 0x000fe40004800000 */
[-C--:B------:R-:W-:Y:S02]  /*4790*/  ISETP.GE.U32.AND P3, PT, R8, R3.reuse, PT ;  /* 0x000000030800720c */ /* 0x080fe40003f66070 */
[----:B------:R-:W-:Y:S02]  /*47a0*/  ISETP.GE.U32.AND P1, PT, R12, R3, PT ;  /* 0x000000030c00720c */ /* 0x000fe40003f26070 */
[----:B------:R-:W-:Y:S02]  /*47b0*/  FSEL R138, R133, RZ, !P5 ;  /* 0x000000ff858a7208 */ /* 0x000fe40006800000 */
[----:B------:R-:W-:-:S02]  /*47c0*/  FSEL R130, R129, RZ, !P0 ;  /* 0x000000ff81827208 */ /* 0x000fc40004000000 */
[----:B------:R-:W-:Y:S02]  /*47d0*/  FSEL R133, R58, 1, !P0 ;  /* 0x3f8000003a857808 */ /* 0x000fe40004000000 */
[----:B------:R-:W-:Y:S02]  /*47e0*/  FSEL R129, R63, RZ, !P3 ;  /* 0x000000ff3f817208 */ /* 0x000fe40005800000 */
[----:B------:R-:W-:Y:S02]  /*47f0*/  PRMT R55, RZ, 0x5410, R64 ;  /* 0x00005410ff377816 */ /* 0x000fe40000000040 */
[----:B------:R-:W-:Y:S02]  /*4800*/  PRMT R59, RZ, 0x5410, R66 ;  /* 0x00005410ff3b7816 */ /* 0x000fe40000000042 */
[--C-:B------:R-:W-:Y:S02]  /*4810*/  PRMT R61, RZ, 0x5410, R67.reuse ;  /* 0x00005410ff3d7816 */ /* 0x100fe40000000043 */
[----:B------:R-:W-:-:S02]  /*4820*/  PRMT R56, RZ, 0x7610, R67 ;  /* 0x00007610ff387816 */ /* 0x000fc40000000043 */
[----:B----4-:R-:W-:Y:S02]  /*4830*/  FSEL R58, R65, 1, !P4 ;  /* 0x3f800000413a7808 */ /* 0x010fe40006000000 */
[----:B------:R-:W-:Y:S02]  /*4840*/  FSEL R132, R128, RZ, !P2 ;  /* 0x000000ff80847208 */ /* 0x000fe40005000000 */
[----:B------:R-:W-:Y:S02]  /*4850*/  FSEL R131, R60, RZ, !P1 ;  /* 0x000000ff3c837208 */ /* 0x000fe40004800000 */
[----:B------:R-:W-:Y:S02]  /*4860*/  FSEL R63, R62, RZ, !P4 ;  /* 0x000000ff3e3f7208 */ /* 0x000fe40006000000 */
[----:B------:R-:W-:Y:S02]  /*4870*/  PRMT R64, RZ, 0x7610, R64 ;  /* 0x00007610ff407816 */ /* 0x000fe40000000040 */
[----:B------:R-:W-:-:S02]  /*4880*/  PRMT R66, RZ, 0x7610, R66 ;  /* 0x00007610ff427816 */ /* 0x000fc40000000042 */
[----:B------:R-:W-:Y:S02]  /*4890*/  FSEL R137, R137, 1, !P5 ;  /* 0x3f80000089897808 */ /* 0x000fe40006800000 */
[----:B------:R-:W-:Y:S02]  /*48a0*/  FSEL R136, R136, 1, !P1 ;  /* 0x3f80000088887808 */ /* 0x000fe40004800000 */
[----:B------:R-:W-:Y:S02]  /*48b0*/  FSEL R134, R134, 1, !P3 ;  /* 0x3f80000086867808 */ /* 0x000fe40005800000 */
[--C-:B0-----:R-:W-:Y:S02]  /*48c0*/  PRMT R60, RZ, 0x5410, R48.reuse ;  /* 0x00005410ff3c7816 */ /* 0x101fe40000000030 */
[----:B------:R-:W-:Y:S02]  /*48d0*/  PRMT R65, RZ, 0x7610, R48 ;  /* 0x00007610ff417816 */ /* 0x000fe40000000030 */
[----:B------:R-:W-:-:S02]  /*48e0*/  PRMT R62, RZ, 0x5410, R49 ;  /* 0x00005410ff3e7816 */ /* 0x000fc40000000031 */
[----:B------:R-:W-:Y:S02]  /*48f0*/  PRMT R67, RZ, 0x7610, R49 ;  /* 0x00007610ff437816 */ /* 0x000fe40000000031 */
[--C-:B------:R-:W-:Y:S02]  /*4900*/  PRMT R128, RZ, 0x5410, R50.reuse ;  /* 0x00005410ff807816 */ /* 0x100fe40000000032 */
[----:B------:R-:W-:Y:S02]  /*4910*/  PRMT R161, RZ, 0x7610, R50 ;  /* 0x00007610ffa17816 */ /* 0x000fe40000000032 */
[--C-:B------:R-:W-:Y:S02]  /*4920*/  PRMT R159, RZ, 0x5410, R51.reuse ;  /* 0x00005410ff9f7816 */ /* 0x100fe40000000033 */
[----:B------:R-:W-:Y:S01]  /*4930*/  PRMT R160, RZ, 0x7610, R51 ;  /* 0x00007610ffa07816 */ /* 0x000fe20000000033 */
[----:B------:R-:W-:Y:S05]  /*4940*/  @P6 BRA `(.L_x_5958) ;  /* 0x0000021000006947 */ /* 0x000fea0003800000 */
[----:B-1-3--:R-:W0:Y:S01]  /*4950*/  LDC.U8 R49, c[0x0][0x189] ;  /* 0x00006240ff317b82 */ /* 0x00ae220000000000 */
[----:B------:R-:W-:Y:S01]  /*4960*/  LOP3.LUT P0, R48, R31, 0xff, RZ, 0xc0, !PT ;  /* 0x000000ff1f307812 */ /* 0x000fe2000780c0ff */
[----:B------:R-:W-:Y:S01]  /*4970*/  HFMA2.MMA R52, -RZ, RZ, 1.875, 0 ;  /* 0x3f800000ff347435 */ /* 0x000fe200000001ff */
[----:B------:R-:W-:-:S04]  /*4980*/  ISETP.NE.U32.AND P1, PT, R37, RZ, PT ;  /* 0x000000ff2500720c */ /* 0x000fc80003f25070 */
[----:B------:R-:W-:Y:S02]  /*4990*/  ISETP.NE.AND.EX P1, PT, R35, RZ, PT, P1 ;  /* 0x000000ff2300720c */ /* 0x000fe40003f25310 */
[----:B0-----:R-:W-:-:S13]  /*49a0*/  ISETP.NE.AND P0, PT, R49, RZ, P0 ;  /* 0x000000ff3100720c */ /* 0x001fda0000705270 */
[----:B------:R-:W-:Y:S05]  /*49b0*/  @P0 BRA P1, `(.L_x_5959) ;  /* 0x000000d000000947 */ /* 0x000fea0000800000 */
[----:B------:R-:W-:Y:S02]  /*49c0*/  ISETP.NE.AND P0, PT, R48, RZ, PT ;  /* 0x000000ff3000720c */ /* 0x000fe40003f05270 */
[----:B------:R-:W-:-:S11]  /*49d0*/  MOV R53, RZ ;  /* 0x000000ff00357202 */ /* 0x000fd60000000f00 */
[----:B------:R-:W-:Y:S05]  /*49e0*/  @!P0 BRA `(.L_x_5958) ;  /* 0x0000017000008947 */ /* 0x000fea0003800000 */
[----:B------:R-:W-:Y:S01]  /*49f0*/  MOV R49, R39 ;  /* 0x0000002700317202 */ /* 0x000fe20000000f00 */
[----:B------:R-:W-:Y:S02]  /*4a00*/  IMAD.MOV.U32 R48, RZ, RZ, R80 ;  /* 0x000000ffff307224 */ /* 0x000fe400078e0050 */
        /* <DEDUP_REMOVED lines=8> */
.L_x_5959:
[----:B------:R-:W-:Y:S01]  /*4a90*/  MOV R49, R39 ;  /* 0x0000002700317202 */ /* 0x000fe20000000f00 */
[----:B------:R-:W-:Y:S02]  /*4aa0*/  IMAD.MOV.U32 R48, RZ, RZ, R80 ;  /* 0x000000ffff307224 */ /* 0x000fe400078e0050 */
        /* <DEDUP_REMOVED lines=11> */
.L_x_5958:
[-C--:B01-3--:R-:W-:Y:S01]  /*4b60*/  FFMA.FTZ R48, R157, R155.reuse, R156 ;  /* 0x0000009b9d307223 */ /* 0x08bfe2000001009c */
        /* <DEDUP_REMOVED lines=108> */
.L_x_5962:
        /* <DEDUP_REMOVED lines=31> */
.L_x_5963:
[----:B------:R0:W5:Y:S02]  /*5420*/  LDG.E R131, [R78.64] ;  /* 0x000000044e837981 */ /* 0x000164000c1e1900 */
.L_x_5964:
[----:B-----5:R-:W-:-:S06]  /*5430*/  IMAD.WIDE R130, R131, 0x4, R72 ;  /* 0x0000000483827825 */ /* 0x020fcc00078e0248 */
[----:B------:R-:W2:Y:S01]  /*5440*/  LDG.E R131, [R130.64] ;  /* 0x0000000482837981 */ /* 0x000ea2000c1e1900 */
[----:B------:R-:W-:Y:S01]  /*5450*/  MOV R49, R39 ;  /* 0x0000002700317202 */ /* 0x000fe20000000f00 */
[----:B------:R-:W-:-:S04]  /*5460*/  IMAD R107, R107, c[0x0][0x240], RZ ;  /* 0x000090006b6b7a24 */ /* 0x000fc800078e02ff */
[----:B------:R-:W-:Y:S01]  /*5470*/  IMAD R107, R108, c[0x0][0x244], R107 ;  /* 0x000091006c6b7a24 */ /* 0x000fe200078e026b */
[----:B--2---:R-:W-:-:S05]  /*5480*/  SHF.R.S32.HI R48, RZ, 0x1f, R131 ;  /* 0x0000001fff307819 */ /* 0x004fca0000011483 */
[----:B------:R-:W-:Y:S01]  /*5490*/  IMAD R50, R48, c[0x0][0x230], RZ ;  /* 0x00008c0030327a24 */ /* 0x000fe200078e02ff */
[----:B------:R-:W-:-:S03]  /*54a0*/  MOV R48, R80 ;  /* 0x0000005000307202 */ /* 0x000fc60000000f00 */
        /* <DEDUP_REMOVED lines=8> */
.L_x_5961:
[----:B------:R-:W-:Y:S05]  /*5530*/  BSYNC B0 ;  /* 0x0000000000007941 */ /* 0x000fea0003800000 */
.L_x_5960:
        /* <DEDUP_REMOVED lines=20> */
.L_x_5957:
[----:B------:R-:W-:Y:S01]  /*5680*/  BAR.SYNC.DEFER_BLOCKING 0x0 ;  /* 0x0000000000007b1d */ /* 0x000fe20000010000 */
[----:B01----:R-:W-:Y:S02]  /*5690*/  F2FP.BF16.PACK_AB R51, R125, R126 ;  /* 0x0000007e7d33723e */ /* 0x003fe400000010ff */
[----:B------:R-:W-:-:S02]  /*56a0*/  F2FP.BF16.PACK_AB R50, R105, R106 ;  /* 0x0000006a6932723e */ /* 0x000fc400000010ff */
[----:B------:R-:W-:Y:S01]  /*56b0*/  F2FP.BF16.PACK_AB R49, R103, R104 ;  /* 0x000000686731723e */ /* 0x000fe200000010ff */
[----:B------:R-:W0:Y:S01]  /*56c0*/  S2R R66, SR_CTAID.X ;  /* 0x0000000000427919 */ /* 0x000e220000002500 */
[----:B------:R-:W-:Y:S02]  /*56d0*/  F2FP.BF16.PACK_AB R48, R101, R102 ;  /* 0x000000666530723e */ /* 0x000fe400000010ff */
[----:B------:R-:W-:Y:S02]  /*56e0*/  F2FP.BF16.PACK_AB R55, R99, R100 ;  /* 0x000000646337723e */ /* 0x000fe400000010ff */
[----:B------:R-:W-:Y:S02]  /*56f0*/  F2FP.BF16.PACK_AB R54, R96, R97 ;  /* 0x000000616036723e */ /* 0x000fe400000010ff */
[----:B------:R-:W-:Y:S02]  /*5700*/  F2FP.BF16.PACK_AB R53, R94, R95 ;  /* 0x0000005f5e35723e */ /* 0x000fe400000010ff */
[----:B------:R-:W-:-:S02]  /*5710*/  F2FP.BF16.PACK_AB R52, R92, R93 ;  /* 0x0000005d5c34723e */ /* 0x000fc400000010ff */
[----:B------:R-:W-:Y:S02]  /*5720*/  SHF.R.S32.HI R65, RZ, 0x1f, R32 ;  /* 0x0000001fff417819 */ /* 0x000fe40000011420 */
[----:B------:R-:W-:Y:S02]  /*5730*/  MOV R64, R32 ;  /* 0x0000002000407202 */ /* 0x000fe40000000f00 */
[----:B------:R-:W-:Y:S02]  /*5740*/  IADD3 R5, R5, 0x1, RZ ;  /* 0x0000000105057810 */ /* 0x000fe40007ffe0ff */
[C---:B------:R-:W-:Y:S01]  /*5750*/  IADD3 R36, R3.reuse, R36, RZ ;  /* 0x0000002403247210 */ /* 0x040fe20007ffe0ff */
[----:B------:R1:W-:Y:S01]  /*5760*/  STS.128 [R45], R48 ;  /* 0x000000302d007388 */ /* 0x0003e20000000c00 */
[----:B------:R-:W-:-:S03]  /*5770*/  IADD3 R32, R3, R32, RZ ;  /* 0x0000002003207210 */ /* 0x000fc60007ffe0ff */
[----:B------:R2:W-:Y:S01]  /*5780*/  STS.128 [R45+0x10], R52 ;  /* 0x000010342d007388 */ /* 0x0005e20000000c00 */
[----:B------:R-:W-:-:S06]  /*5790*/  NOP ;  /* 0x0000000000007918 */ /* 0x000fcc0000000000 */
[----:B------:R-:W3:Y:S01]  /*57a0*/  LDS.128 R56, [R9.X16] ;  /* 0x0000000009387984 */ /* 0x000ee2000000cc00 */
[----:B0-----:R-:W-:Y:S01]  /*57b0*/  SHF.R.S32.HI R47, RZ, 0x1f, R66 ;  /* 0x0000001fff2f7819 */ /* 0x001fe20000011442 */
[C---:B------:R-:W-:Y:S02]  /*57c0*/  IMAD.WIDE.U32 R64, R66.reuse, c[0x0][0x210], R64 ;  /* 0x0000840042407a25 */ /* 0x040fe400078e0040 */
[----:B------:R-:W0:Y:S01]  /*57d0*/  LDS.128 R60, [R9.X16+0x200] ;  /* 0x00020000093c7984 */ /* 0x000e22000000cc00 */
[----:B-1----:R-:W-:Y:S01]  /*57e0*/  MOV R51, R21 ;  /* 0x0000001500337202 */ /* 0x002fe20000000f00 */
[----:B------:R-:W-:Y:S02]  /*57f0*/  IMAD R47, R47, c[0x0][0x210], RZ ;  /* 0x000084002f2f7a24 */ /* 0x000fe400078e02ff */
[----:B------:R-:W-:Y:S01]  /*5800*/  IMAD.MOV.U32 R50, RZ, RZ, R42 ;  /* 0x000000ffff327224 */ /* 0x000fe200078e002a */
[----:B--2---:R-:W-:Y:S01]  /*5810*/  MOV R52, R40 ;  /* 0x0000002800347202 */ /* 0x004fe20000000f00 */
[----:B------:R-:W-:-:S02]  /*5820*/  IMAD R47, R66, c[0x0][0x214], R47 ;  /* 0x00008500422f7a24 */ /* 0x000fc400078e022f */
[----:B------:R-:W-:Y:S02]  /*5830*/  IMAD R45, R41, c[0x0][0x218], RZ ;  /* 0x00008600292d7a24 */ /* 0x000fe400078e02ff */
[----:B------:R-:W-:Y:S02]  /*5840*/  IMAD.IADD R65, R65, 0x1, R47 ;  /* 0x0000000141417824 */ /* 0x000fe400078e022f */
[C---:B------:R-:W-:Y:S02]  /*5850*/  IMAD R45, R82.reuse, c[0x0][0x21c], R45 ;  /* 0x00008700522d7a24 */ /* 0x040fe400078e022d */
[----:B------:R-:W-:-:S04]  /*5860*/  IMAD.WIDE.U32 R48, R82, c[0x0][0x218], R64 ;  /* 0x0000860052307a25 */ /* 0x000fc800078e0040 */
[----:B------:R-:W-:Y:S01]  /*5870*/  IMAD.MOV.U32 R53, RZ, RZ, R19 ;  /* 0x000000ffff357224 */ /* 0x000fe200078e0013 */
[----:B------:R-:W-:Y:S01]  /*5880*/  IADD3 R45, R49, R45, RZ ;  /* 0x0000002d312d7210 */ /* 0x000fe20007ffe0ff */
[----:B------:R-:W-:Y:S01]  /*5890*/  IMAD.WIDE R50, R3, 0x2, R50 ;  /* 0x0000000203327825 */ /* 0x000fe200078e0232 */
[----:B------:R-:W-:-:S03]  /*58a0*/  LEA R49, P0, R48, c[0x0][0x288], 0x1 ;  /* 0x0000a20030317a11 */ /* 0x000fc600078008ff */
[----:B------:R-:W-:Y:S01]  /*58b0*/  IMAD.WIDE R52, R3, 0x2, R52 ;  /* 0x0000000203347825 */ /* 0x000fe200078e0234 */
[----:B------:R-:W-:Y:S02]  /*58c0*/  LEA.HI.X R45, R48, c[0x0][0x28c], R45, 0x1, P0 ;  /* 0x0000a300302d7a11 */ /* 0x000fe400000f0c2d */
[----:B------:R-:W-:Y:S01]  /*58d0*/  IADD3 R48, P0, R49, R2, RZ ;  /* 0x0000000231307210 */ /* 0x000fe20007f1e0ff */
[----:B------:R-:W-:Y:S01]  /*58e0*/  IMAD.MOV.U32 R42, RZ, RZ, R50 ;  /* 0x000000ffff2a7224 */ /* 0x000fe200078e0032 */
[----:B------:R-:W-:Y:S02]  /*58f0*/  MOV R21, R51 ;  /* 0x0000003300157202 */ /* 0x000fe40000000f00 */
[----:B------:R-:W-:Y:S02]  /*5900*/  IADD3.X R49, R45, R0, RZ, P0, !PT ;  /* 0x000000002d317210 */ /* 0x000fe400007fe4ff */
[----:B------:R-:W-:Y:S02]  /*5910*/  ISETP.GE.AND P0, PT, R5, R34, PT ;  /* 0x000000220500720c */ /* 0x000fe40003f06270 */
[----:B------:R-:W-:Y:S01]  /*5920*/  MOV R40, R52 ;  /* 0x0000003400287202 */ /* 0x000fe20000000f00 */
[----:B---3--:R1:W-:Y:S01]  /*5930*/  STG.E.128 [R48.64], R56 ;  /* 0x0000003830007986 */ /* 0x0083e2000c101d04 */
[----:B------:R-:W-:-:S03]  /*5940*/  MOV R19, R53 ;  /* 0x0000003500137202 */ /* 0x000fc60000000f00 */
[----:B0-----:R1:W-:Y:S06]  /*5950*/  STG.E.128 [R48.64+0x200], R60 ;  /* 0x0002003c30007986 */ /* 0x0013ec000c101d04 */
[----:B------:R-:W-:Y:S01]  /*5960*/  @P0 CALL.REL.NOINC `(.L_x_5966) ;  /* 0x0000001000000944 */ /* 0x000fe20003c00000 */
[----:B------:R-:W-:Y:S05]  /*5970*/  BRA `(.L_x_5967) ;  /* 0xffffb8b000007947 */ /* 0x000fea000383ffff */
.L_x_5966:
[----:B------:R-:W-:Y:S05]  /*5980*/  EXIT ;  /* 0x000000000000794d */ /* 0x000fea0003800000 */
.L_x_5968:
        /* <DEDUP_REMOVED lines=15> */
.L_x_8942:


//--------------------- .text._Z25selective_scan_fwd_kernelI32Selective_Scan_fwd_kernel_traitsILi32ELi16ELi1ELb1ELb1ELb1ELb0ELb1EN3c108BFloat16EffEEv13SSMParamsBase --------------------------
	.section	.text._Z25selective_scan_fwd_kernelI32Selective_Scan_fwd_kernel_traitsILi32ELi16ELi1ELb1ELb1ELb1ELb0ELb1EN3c108BFloat16EffEEv13SSMParamsBase,"ax",@progbits
	.sectioninfo	@"SHI_REGISTERS=179"
	.align	128
        .global         _Z25selective_scan_fwd_kernelI32Selective_Scan_fwd_kernel_traitsILi32ELi16ELi1ELb1ELb1ELb1ELb0ELb1EN3c108BFloat16EffEEv13SSMParamsBase
        .type           _Z25selective_scan_fwd_kernelI32Selective_Scan_fwd_kernel_traitsILi32ELi16ELi1ELb1ELb1ELb1ELb0ELb1EN3c108BFloat16EffEEv13SSMParamsBase,@function
        .size           _Z25selective_scan_fwd_kernelI32Selective_Scan_fwd_kernel_traitsILi32ELi16ELi1ELb1ELb1ELb1ELb0ELb1EN3c108BFloat16EffEEv13SSMParamsBase,(.L_x_8943 - _Z25selective_scan_fwd_kernelI32Selective_Scan_fwd_kernel_traitsILi32ELi16ELi1ELb1ELb1ELb1ELb0ELb1EN3c108BFloat16EffEEv13SSMParamsBase)
        .other          _Z25selective_scan_fwd_kernelI32Selective_Scan_fwd_kernel_traitsILi32ELi16ELi1ELb1ELb1ELb1ELb0ELb1EN3c108BFloat16EffEEv13SSMParamsBase,@"STO_CUDA_ENTRY STV_DEFAULT"
_Z25selective_scan_fwd_kernelI32Selective_Scan_fwd_kernel_traitsILi32ELi16ELi1ELb1ELb1ELb1ELb0ELb1EN3c108BFloat16EffEEv13SSMParamsBase:
.text._Z25selective_scan_fwd_kernelI32Selective_Scan_fwd_kernel_traitsILi32ELi16ELi1ELb1ELb1ELb1ELb0ELb1EN3c108BFloat16EffEEv13SSMParamsBase:
        /* <DEDUP_REMOVED lines=35> */
.L_x_5969:
        /* <DEDUP_REMOVED lines=30> */
.L_x_5970:
        /* <DEDUP_REMOVED lines=11> */
.L_x_5971:
        /* <DEDUP_REMOVED lines=176> */
.L_x_5972:
        /* <DEDUP_REMOVED lines=18> */
.L_x_5973:
[----:B------:R-:W-:-:S13]  /*10e0*/  ISETP.GE.AND P0, PT, R33, 0x1, PT ;  /* 0x000000012100780c */ /* 0x000fda0003f06270 */
[----:B------:R-:W-:Y:S05]  /*10f0*/  @!P0 EXIT ;  /* 0x000000000000894d */ /* 0x000fea0003800000 */
[----:B------:R-:W0:Y:S01]  /*1100*/  S2R R34, SR_LANEID ;  /* 0x0000000000227919 */ /* 0x000e220000000000 */
[----:B------:R-:W-:Y:S01]  /*1110*/  LEA R4, P0, R35, R12, 0x2 ;  /* 0x0000000c23047211 */ /* 0x000fe200078010ff */
[----:B------:R-:W-:-:S03]  /*1120*/  IMAD.MOV.U32 R36, RZ, RZ, RZ ;  /* 0x000000ffff247224 */ /* 0x000fc600078e00ff */
[----:B------:R-:W-:Y:S01]  /*1130*/  LEA.HI.X R5, R35, R13, R14, 0x2, P0 ;  /* 0x0000000d23057211 */ /* 0x000fe200000f140e */
[----:B------:R-:W-:Y:S02]  /*1140*/  IMAD.MOV.U32 R35, RZ, RZ, RZ ;  /* 0x000000ffff237224 */ /* 0x000fe400078e00ff */
.L_x_6018:
        /* <DEDUP_REMOVED lines=310> */
.L_x_5975:
[----:B---34-:R-:W-:Y:S05]  /*24b0*/  BSYNC B0 ;  /* 0x0000000000007941 */ /* 0x018fea0003800000 */
.L_x_5974:
        /* <DEDUP_REMOVED lines=37> */
.L_x_5977:
[----:B------:R-:W-:Y:S05]  /*2710*/  BSYNC B0 ;  /* 0x0000000000007941 */ /* 0x000fea0003800000 */
.L_x_5976:
        /* <DEDUP_REMOVED lines=37> */
.L_x_5979:
[----:B------:R-:W-:Y:S05]  /*2970*/  BSYNC B0 ;  /* 0x0000000000007941 */ /* 0x000fea0003800000 */
.L_x_5978:
        /* <DEDUP_REMOVED lines=37> */
.L_x_5981:
[----:B------:R-:W-:Y:S05]  /*2bd0*/  BSYNC B0 ;  /* 0x0000000000007941 */ /* 0x000fea0003800000 */
.L_x_5980:
        /* <DEDUP_REMOVED lines=37> */
.L_x_5983:
[----:B------:R-:W-:Y:S05]  /*2e30*/  BSYNC B0 ;  /* 0x0000000000007941 */ /* 0x000fea0003800000 */
.L_x_5982:
        /* <DEDUP_REMOVED lines=37> */
.L_x_5985:
[----:B------:R-:W-:Y:S05]  /*3090*/  BSYNC B0 ;  /* 0x0000000000007941 */ /* 0x000fea0003800000 */
.L_x_5984:
        /* <DEDUP_REMOVED lines=37> */
.L_x_5987:
[----:B------:R-:W-:Y:S05]  /*32f0*/  BSYNC B0 ;  /* 0x0000000000007941 */ /* 0x000fea0003800000 */
.L_x_5986:
        /* <DEDUP_REMOVED lines=37> */
.L_x_5989:
[----:B------:R-:W-:Y:S05]  /*3550*/  BSYNC B0 ;  /* 0x0000000000007941 */ /* 0x000fea0003800000 */
.L_x_5988:
        /* <DEDUP_REMOVED lines=37> */
.L_x_5991:
[----:B------:R-:W-:Y:S05]  /*37b0*/  BSYNC B0 ;  /* 0x0000000000007941 */ /* 0x000fea0003800000 */
.L_x_5990:
        /* <DEDUP_REMOVED lines=37> */
.L_x_5993:
[----:B------:R-:W-:Y:S05]  /*3a10*/  BSYNC B0 ;  /* 0x0000000000007941 */ /* 0x000fea0003800000 */
.L_x_5992:
        /* <DEDUP_REMOVED lines=38> */
.L_x_5995:
[----:B------:R-:W-:Y:S05]  /*3c80*/  BSYNC B0 ;  /* 0x0000000000007941 */ /* 0x000fea0003800000 */
.L_x_5994:
        /* <DEDUP_REMOVED lines=38> */
.L_x_5997:
[----:B------:R-:W-:Y:S05]  /*3ef0*/  BSYNC B0 ;  /* 0x0000000000007941 */ /* 0x000fea0003800000 */
.L_x_5996:
        /* <DEDUP_REMOVED lines=42> */
.L_x_5999:
[----:B------:R-:W-:Y:S05]  /*41a0*/  BSYNC B0 ;  /* 0x0000000000007941 */ /* 0x000fea0003800000 */
.L_x_5998:
        /* <DEDUP_REMOVED lines=43> */
.L_x_6001:
[----:B------:R-:W-:Y:S05]  /*4460*/  BSYNC B0 ;  /* 0x0000000000007941 */ /* 0x000fea0003800000 */
.L_x_6000:
        /* <DEDUP_REMOVED lines=43> */
.L_x_6003:
[----:B------:R-:W-:Y:S05]  /*4720*/  BSYNC B0 ;  /* 0x0000000000007941 */ /* 0x000fea0003800000 */
.L_x_6002:
        /* <DEDUP_REMOVED lines=43> */
.L_x_6005:
[----:B------:R-:W-:Y:S05]  /*49e0*/  BSYNC B0 ;  /* 0x0000000000007941 */ /* 0x000fea0003800000 */
.L_x_6004:
        /* <DEDUP_REMOVED lines=30> */
.L_x_6014:
        /* <DEDUP_REMOVED lines=431> */
.L_x_6008:
        /* <DEDUP_REMOVED lines=13> */
.L_x_6007:
        /* <DEDUP_REMOVED lines=110> */
.L_x_6011:
        /* <DEDUP_REMOVED lines=32> */
.L_x_6012:
[----:B------:R0:W5:Y:S02]  /*7070*/  LDG.E R11, [R4.64] ;  /* 0x00000004040b7981 */ /* 0x000164000c1e1900 */
.L_x_6013:
        /* <DEDUP_REMOVED lines=16> */
.L_x_6010:
[----:B------:R-:W-:Y:S05]  /*7180*/  BSYNC B0 ;  /* 0x0000000000007941 */ /* 0x000fea0003800000 */
.L_x_6009:
        /* <DEDUP_REMOVED lines=20> */
.L_x_6006:
        /* <DEDUP_REMOVED lines=73> */
.L_x_6016:
[----:B------:R-:W-:Y:S05]  /*7760*/  BSYNC B0 ;  /* 0x0000000000007941 */ /* 0x000fea0003800000 */
.L_x_6015:
        /* <DEDUP_REMOVED lines=65> */
.L_x_6017:
[----:B------:R-:W-:Y:S05]  /*7b80*/  EXIT ;  /* 0x000000000000794d */ /* 0x000fea0003800000 */
.L_x_6019:
        /* <DEDUP_REMOVED lines=15> */
.L_x_8943:


//--------------------- .text._Z25selective_scan_fwd_kernelI32Selective_Scan_fwd_kernel_traitsILi32ELi16ELi1ELb1ELb1ELb1ELb1ELb0EN3c108BFloat16EffEEv13SSMParamsBase --------------------------
	.section	.text._Z25selective_scan_fwd_kernelI32Selective_Scan_fwd_kernel_traitsILi32ELi16ELi1ELb1ELb1ELb1ELb1ELb0EN3c108BFloat16EffEEv13SSMParamsBase,"ax",@progbits
	.sectioninfo	@"SHI_REGISTERS=167"
	.align	128
        .global         _Z25selective_scan_fwd_kernelI32Selective_Scan_fwd_kernel_traitsILi32ELi16ELi1ELb1ELb1ELb1ELb1ELb0EN3c108BFloat16EffEEv13SSMParamsBase
        .type           _Z25selective_scan_fwd_kernelI32Selective_Scan_fwd_kernel_traitsILi32ELi16ELi1ELb1ELb1ELb1ELb1ELb0EN3c108BFloat16EffEEv13SSMParamsBase,@function
        .size           _Z25selective_scan_fwd_kernelI32Selective_Scan_fwd_kernel_traitsILi32ELi16ELi1ELb1ELb1ELb1ELb1ELb0EN3c108BFloat16EffEEv13SSMParamsBase,(.L_x_8944 - _Z25selective_scan_fwd_kernelI32Selective_Scan_fwd_kernel_traitsILi32ELi16ELi1ELb1ELb1ELb1ELb1ELb0EN3c108BFloat16EffEEv13SSMParamsBase)
        .other          _Z25selective_scan_fwd_kernelI32Selective_Scan_fwd_kernel_traitsILi32ELi16ELi1ELb1ELb1ELb1ELb1ELb0EN3c108BFloat16EffEEv13SSMParamsBase,@"STO_CUDA_ENTRY STV_DEFAULT"
_Z25selective_scan_fwd_kernelI32Selective_Scan_fwd_kernel_traitsILi32ELi16ELi1ELb1ELb1ELb1ELb1ELb0EN3c108BFloat16EffEEv13SSMParamsBase:
.text._Z25selective_scan_fwd_kernelI32Selective_Scan_fwd_kernel_traitsILi32ELi16ELi1ELb1ELb1ELb1ELb1ELb0EN3c108BFloat16EffEEv13SSMParamsBase:
        /* <DEDUP_REMOVED lines=9> */
[----:B------:R-:W-:Y:S01]  /*0090*/  @P1 IMAD.MOV.U32 R9, RZ, RZ, c[0x0][0x2b0] ;  /* 0x0000ac00ff091624 */ /* 0x000fe200078e00ff */
[----:B------:R-:W-:Y:S02]  /*00a0*/  @P1 MOV R11, c[0x0][0x2b4] ;  /* 0x0000ad00000b1a02 */ /* 0x000fe40000000f00 */
[----:B------:R-:W-:Y:S02]  /*00b0*/  @P1 MOV R13, c[0x0][0x2b0] ;  /* 0x0000ac00000d1a02 */ /* 0x000fe40000000f00 */
[C---:B------:R-:W-:Y:S02]  /*00c0*/  ISETP.NE.U32.AND P0, PT, R9.reuse, RZ, PT ;  /* 0x000000ff0900720c */ /* 0x040fe40003f05070 */
[----:B------:R-:W-:Y:S01]  /*00d0*/  ISETP.NE.U32.AND P2, PT, R9, RZ, PT ;  /* 0x000000ff0900720c */ /* 0x000fe20003f45070 */
[----:B0-----:R-:W-:Y:S01]  /*00e0*/  IMAD.MOV.U32 R14, RZ, RZ, R28 ;  /* 0x000000ffff0e7224 */ /* 0x001fe200078e001c */
[----:B------:R-:W-:Y:S02]  /*00f0*/  ISETP.NE.AND.EX P0, PT, R11, RZ, PT, P0 ;  /* 0x000000ff0b00720c */ /* 0x000fe40003f05300 */
[----:B------:R-:W-:-:S11]  /*0100*/  @P1 MOV R0, c[0x0][0x2b4] ;  /* 0x0000ad0000001a02 */ /* 0x000fd60000000f00 */
        /* <DEDUP_REMOVED lines=19> */
.L_x_6020:
        /* <DEDUP_REMOVED lines=28> */
[----:B------:R-:W-:Y:S01]  /*0400*/  IMAD.IADD R17, R7, 0x1, R3 ;  /* 0x0000000107117824 */ /* 0x000fe200078e0203 */
[----:B------:R-:W-:Y:S02]  /*0410*/  MOV R18, R2 ;  /* 0x0000000200127202 */ /* 0x000fe40000000f00 */
.L_x_6021:
        /* <DEDUP_REMOVED lines=11> */
.L_x_6022:
        /* <DEDUP_REMOVED lines=29> */
[C-C-:B------:R-:W-:Y:S01]  /*06a0*/  @P3 LEA.HI.X R7, R20.reuse, c[0x0][0x26c], R19.reuse, 0x2, P1 ;  /* 0x00009b0014073a11 */ /* 0x140fe200008f1413 */
[----:B------:R-:W-:Y:S01]  /*06b0*/  @P2 IMAD.MOV.U32 R11, RZ, RZ, c[0x0][0x2c0] ;  /* 0x0000b000ff0b2624 */ /* 0x000fe200078e00ff */
[C---:B------:R-:W-:Y:S02]  /*06c0*/  @P5 LEA R8, P1, R20.reuse, c[0x0][0x280], 0x2 ;  /* 0x0000a00014085a11 */ /* 0x040fe400078210ff */
[----:B------:R-:W-:Y:S02]  /*06d0*/  MOV R0, RZ ;  /* 0x000000ff00007202 */ /* 0x000fe40000000f00 */
[----:B------:R-:W-:Y:S02]  /*06e0*/  @P2 MOV R0, c[0x0][0x2c4] ;  /* 0x0000b10000002a02 */ /* 0x000fe40000000f00 */
[----:B------:R-:W-:Y:S02]  /*06f0*/  @P5 LEA.HI.X R9, R20, c[0x0][0x284], R19, 0x2, P1 ;  /* 0x0000a10014095a11 */ /* 0x000fe400008f1413 */
[----:B0-----:R-:W-:-:S02]  /*0700*/  @!P4 LEA R4, P1, R28, R11, 0x2 ;  /* 0x0000000b1c04c211 */ /* 0x001fc400078210ff */
        /* <DEDUP_REMOVED lines=44> */
[C---:B------:R-:W-:Y:S02]  /*09d0*/  IMAD R31, R28.reuse, c[0x0][0x1c4], R31 ;  /* 0x000071001c1f7a24 */ /* 0x040fe400078e021f */
[----:B------:R-:W-:Y:S02]  /*09e0*/  IMAD R23, R19, c[0x0][0x1e8], RZ ;  /* 0x00007a0013177a24 */ /* 0x000fe400078e02ff */
[----:B------:R-:W-:Y:S01]  /*09f0*/  IMAD.IADD R5, R5, 0x1, R25 ;  /* 0x0000000105057824 */ /* 0x000fe200078e0219 */
[----:B------:R-:W-:Y:S01]  /*0a00*/  IADD3 R9, R9, R31, RZ ;  /* 0x0000001f09097210 */ /* 0x000fe20007ffe0ff */
[----:B------:R-:W-:-:S04]  /*0a10*/  IMAD.WIDE.U32 R6, R28, c[0x0][0x1a0], RZ ;  /* 0x000068001c067a25 */ /* 0x000fc800078e00ff */
        /* <DEDUP_REMOVED lines=30> */
[----:B------:R-:W-:Y:S01]  /*0c00*/  IMAD.IADD R3, R27, 0x1, R39 ;  /* 0x000000011b037824 */ /* 0x000fe200078e0227 */
[----:B------:R-:W-:-:S04]  /*0c10*/  LEA R4, P4, R26, c[0x0][0x260], 0x1 ;  /* 0x000098001a047a11 */ /* 0x000fc800078808ff */
        /* <DEDUP_REMOVED lines=27> */
[----:B------:R-:W0:Y:S02]  /*0dd0*/  I2F.RP R26, R30 ;  /* 0x0000001e001a7306 */ /* 0x000e240000209400 */
[----:B------:R-:W-:Y:S02]  /*0de0*/  IADD3 R27, R24, -0x1, RZ ;  /* 0xffffffff181b7810 */ /* 0x000fe40007ffe0ff */
[----:B------:R-:W-:Y:S02]  /*0df0*/  IABS R24, R22 ;  /* 0x0000001600187213 */ /* 0x000fe40000000000 */
[----:B------:R-:W-:-:S02]  /*0e00*/  IABS R32, R27 ;  /* 0x0000001b00207213 */ /* 0x000fc40000000000 */
        /* <DEDUP_REMOVED lines=19> */
[----:B------:R-:W-:Y:S02]  /*0f40*/  MOV R26, R24 ;  /* 0x00000018001a7202 */ /* 0x000fe40000000f00 */
[----:B------:R-:W-:Y:S02]  /*0f50*/  CS2R R24, SRZ ;  /* 0x0000000000187805 */ /* 0x000fe4000001ff00 */
[----:B------:R-:W-:Y:S02]  /*0f60*/  @!P2 IADD3 R26, -R26, RZ, RZ ;  /* 0x000000ff1a1aa210 */ /* 0x000fe40007ffe1ff */
[----:B------:R-:W-:Y:S01]  /*0f70*/  @!P1 LOP3.LUT R26, RZ, R22, RZ, 0x33, !PT ;  /* 0x00000016ff1a9212 */ /* 0x000fe200078e33ff */
[----:B------:R-:W-:Y:S05]  /*0f80*/  BRA `(.L_x_6024) ;  /* 0x0000012000007947 */ /* 0x000fea0003800000 */
.L_x_6023:
        /* <DEDUP_REMOVED lines=18> */
.L_x_6024:
[----:B------:R-:W-:-:S13]  /*10b0*/  ISETP.GE.AND P0, PT, R26, 0x1, PT ;  /* 0x000000011a00780c */ /* 0x000fda0003f06270 */
[----:B------:R-:W-:Y:S05]  /*10c0*/  @!P0 EXIT ;  /* 0x000000000000894d */ /* 0x000fea0003800000 */
[----:B------:R-:W0:Y:S01]  /*10d0*/  S2R R31, SR_TID.X ;  /* 0x00000000001f7919 */ /* 0x000e220000002100 */
[----:B------:R-:W-:-:S04]  /*10e0*/  LEA R64, P0, R28, R65, 0x2 ;  /* 0x000000411c407211 */ /* 0x000fc800078010ff */
[----:B------:R-:W-:Y:S01]  /*10f0*/  LEA.HI.X R65, R28, R34, R29, 0x2, P0 ;  /* 0x000000221c417211 */ /* 0x000fe200000f141d */
[----:B------:R-:W-:Y:S01]  /*1100*/  HFMA2.MMA R29, -RZ, RZ, 0, 0 ;  /* 0x00000000ff1d7435 */ /* 0x000fe200000001ff */
[C---:B0-----:R-:W-:Y:S01]  /*1110*/  SHF.L.U32 R27, R31.reuse, 0x1, RZ ;  /* 0x000000011f1b7819 */ /* 0x041fe200000006ff */
[----:B------:R-:W-:-:S03]  /*1120*/  IMAD.SHL.U32 R73, R31, 0x10, RZ ;  /* 0x000000101f497824 */ /* 0x000fc600078e00ff */
[----:B------:R-:W-:Y:S02]  /*1130*/  LOP3.LUT R30, R27, 0xffffffc0, RZ, 0xc0, !PT ;  /* 0xffffffc01b1e7812 */ /* 0x000fe400078ec0ff */
[----:B------:R-:W0:Y:S01]  /*1140*/  S2R R27, SR_LANEID ;  /* 0x00000000001b7919 */ /* 0x000e220000000000 */
[C---:B------:R-:W-:Y:S02]  /*1150*/  IADD3 R32, R73.reuse, 0x2, RZ ;  /* 0x0000000249207810 */ /* 0x040fe40007ffe0ff */
[----:B------:R-:W-:Y:S02]  /*1160*/  LOP3.LUT R28, R30, 0x1f, R31, 0xf8, !PT ;  /* 0x0000001f1e1c7812 */ /* 0x000fe400078ef81f */
[C---:B------:R-:W-:Y:S02]  /*1170*/  IADD3 R31, R73.reuse, 0x1, RZ ;  /* 0x00000001491f7810 */ /* 0x040fe40007ffe0ff */
[C---:B------:R-:W-:Y:S02]  /*1180*/  IADD3 R33, R73.reuse, 0x3, RZ ;  /* 0x0000000349217810 */ /* 0x040fe40007ffe0ff */
[----:B------:R-:W-:-:S02]  /*1190*/  IADD3 R34, R73, 0x4, RZ ;  /* 0x0000000449227810 */ /* 0x000fc40007ffe0ff */
[C---:B-----5:R-:W-:Y:S02]  /*11a0*/  IADD3 R35, R73.reuse, 0x5, RZ ;  /* 0x0000000549237810 */ /* 0x060fe40007ffe0ff */
[C---:B------:R-:W-:Y:S02]  /*11b0*/  IADD3 R66, R73.reuse, 0x8, RZ ;  /* 0x0000000849427810 */ /* 0x040fe40007ffe0ff */
[C---:B------:R-:W-:Y:S02]  /*11c0*/  IADD3 R67, R73.reuse, 0x9, RZ ;  /* 0x0000000949437810 */ /* 0x040fe40007ffe0ff */
[C---:B------:R-:W-:Y:S02]  /*11d0*/  IADD3 R68, R73.reuse, 0xa, RZ ;  /* 0x0000000a49447810 */ /* 0x040fe40007ffe0ff */
[C---:B------:R-:W-:Y:S02]  /*11e0*/  IADD3 R69, R73.reuse, 0xb, RZ ;  /* 0x0000000b49457810 */ /* 0x040fe40007ffe0ff */
[----:B------:R-:W-:-:S02]  /*11f0*/  IADD3 R70, R73, 0xc, RZ ;  /* 0x0000000c49467810 */ /* 0x000fc40007ffe0ff */
[C---:B------:R-:W-:Y:S02]  /*1200*/  IADD3 R71, R73.reuse, 0xd, RZ ;  /* 0x0000000d49477810 */ /* 0x040fe40007ffe0ff */
[C---:B------:R-:W-:Y:S02]  /*1210*/  IADD3 R72, R73.reuse, 0xe, RZ ;  /* 0x0000000e49487810 */ /* 0x040fe40007ffe0ff */
[----:B------:R-:W-:Y:S02]  /*1220*/  MOV R30, RZ ;  /* 0x000000ff001e7202 */ /* 0x000fe40000000f00 */
[----:B------:R-:W-:Y:S02]  /*1230*/  IADD3 R73, R73, 0xf, RZ ;  /* 0x0000000f49497810 */ /* 0x000fe40007ffe0ff */
[----:B0-----:R-:W-:Y:S02]  /*1240*/  SHF.R.S32.HI R75, RZ, 0x1f, R28 ;  /* 0x0000001fff4b7819 */ /* 0x001fe4000001141c */
.L_x_6067:
        /* <DEDUP_REMOVED lines=18> */
[----:B------:R-:W-:Y:S01]  /*1370*/  IMAD.SHL.U32 R80, R27, 0x20, RZ ;  /* 0x000000201b507824 */ /* 0x000fe200078e00ff */
        /* <DEDUP_REMOVED lines=73> */
.L_x_6026:
[----:B-12---:R-:W-:Y:S05]  /*1810*/  BSYNC B0 ;  /* 0x0000000000007941 */ /* 0x006fea0003800000 */
.L_x_6025:
        /* <DEDUP_REMOVED lines=36> */
.L_x_6028:
[----:B------:R-:W-:Y:S05]  /*1a60*/  BSYNC B0 ;  /* 0x0000000000007941 */ /* 0x000fea0003800000 */
.L_x_6027:
        /* <DEDUP_REMOVED lines=38> */
.L_x_6030:
[----:B------:R-:W-:Y:S05]  /*1cd0*/  BSYNC B0 ;  /* 0x0000000000007941 */ /* 0x000fea0003800000 */
.L_x_6029:
        /* <DEDUP_REMOVED lines=36> */
.L_x_6032:
[----:B------:R-:W-:Y:S05]  /*1f20*/  BSYNC B0 ;  /* 0x0000000000007941 */ /* 0x000fea0003800000 */
.L_x_6031:
        /* <DEDUP_REMOVED lines=38> */
.L_x_6034:
[----:B------:R-:W-:Y:S05]  /*2190*/  BSYNC B0 ;  /* 0x0000000000007941 */ /* 0x000fea0003800000 */
.L_x_6033:
        /* <DEDUP_REMOVED lines=36> */
.L_x_6036:
[----:B------:R-:W-:Y:S05]  /*23e0*/  BSYNC B0 ;  /* 0x0000000000007941 */ /* 0x000fea0003800000 */
.L_x_6035:
        /* <DEDUP_REMOVED lines=41> */
.L_x_6038:
[----:B------:R-:W-:Y:S05]  /*2680*/  BSYNC B0 ;  /* 0x0000000000007941 */ /* 0x000fea0003800000 */
.L_x_6037:
[----:B------:R-:W-:Y:S01]  /*2690*/  IMAD.MOV.U32 R10, RZ, RZ, R48 ;  /* 0x000000ffff0a7224 */ /* 0x000fe200078e0030 */
[----:B------:R-:W-:Y:S01]  /*26a0*/  MOV R9, R49 ;  /* 0x0000003100097202 */ /* 0x000fe20000000f00 */
[----:B------:R-:W-:Y:S01]  /*26b0*/  BSSY B0, `(.L_x_6039) ;  /* 0x0000027000007945 */ /* 0x000fe20003800000 */
[----:B------:R-:W-:Y:S02]  /*26c0*/  MOV R48, R8 ;  /* 0x0000000800307202 */ /* 0x000fe40000000f00 */
[----:B------:R-:W-:Y:S02]  /*26d0*/  MOV R49, R7 ;  /* 0x0000000700317202 */ /* 0x000fe40000000f00 */
[----:B------:R-:W-:Y:S02]  /*26e0*/  PRMT R58, RZ, 0x7610, R58 ;  /* 0x00007610ff3a7816 */ /* 0x000fe4000000003a */
[----:B------:R-:W-:Y:S01]  /*26f0*/  FSETP.GTU.FTZ.AND P4, PT, R104, 20, PT ;  /* 0x41a000006800780b */ /* 0x000fe20003f9c000 */
        /* <DEDUP_REMOVED lines=34> */
.L_x_6040:
[----:B------:R-:W-:Y:S05]  /*2920*/  BSYNC B0 ;  /* 0x0000000000007941 */ /* 0x000fea0003800000 */
.L_x_6039:
[----:B------:R-:W-:Y:S01]  /*2930*/  ISETP.EQ.OR P3, PT, RZ, UR6, P3 ;  /* 0x00000006ff007c0c */ /* 0x000fe20009f62670 */
[----:B------:R-:W-:Y:S01]  /*2940*/  IMAD.MOV.U32 R8, RZ, RZ, R48 ;  /* 0x000000ffff087224 */ /* 0x000fe200078e0030 */
[----:B------:R-:W-:Y:S01]  /*2950*/  PRMT R48, RZ, 0x5410, R59 ;  /* 0x00005410ff307816 */ /* 0x000fe2000000003b */
[----:B------:R-:W-:Y:S01]  /*2960*/  BSSY B0, `(.L_x_6041) ;  /* 0x0000028000007945 */ /* 0x000fe20003800000 */
[----:B------:R-:W-:Y:S02]  /*2970*/  MOV R7, R49 ;  /* 0x0000003100077202 */ /* 0x000fe40000000f00 */
[----:B------:R-:W-:Y:S01]  /*2980*/  FSETP.GTU.FTZ.AND P5, PT, R106, 20, PT ;  /* 0x41a000006a00780b */ /* 0x000fe20003fbc000 */
[----:B------:R-:W-:Y:S01]  /*2990*/  FADD.FTZ R107, R48, R11 ;  /* 0x0000000b306b7221 */ /* 0x000fe20000010000 */
[----:B------:R-:W-:Y:S02]  /*29a0*/  ISETP.EQ.OR P2, PT, RZ, UR6, P2 ;  /* 0x00000006ff007c0c */ /* 0x000fe40009742670 */
[----:B------:R-:W-:-:S02]  /*29b0*/  PRMT R108, RZ, 0x7610, R59 ;  /* 0x00007610ff6c7816 */ /* 0x000fc4000000003b */
[--C-:B------:R-:W-:Y:S02]  /*29c0*/  PRMT R119, RZ, 0x5410, R44.reuse ;  /* 0x00005410ff777816 */ /* 0x100fe4000000002c */
[----:B------:R-:W-:Y:S01]  /*29d0*/  PRMT R49, RZ, 0x7610, R44 ;  /* 0x00007610ff317816 */ /* 0x000fe2000000002c */
        /* <DEDUP_REMOVED lines=32> */
.L_x_6042:
[----:B------:R-:W-:Y:S05]  /*2be0*/  BSYNC B0 ;  /* 0x0000000000007941 */ /* 0x000fea0003800000 */
.L_x_6041:
        /* <DEDUP_REMOVED lines=41> */
.L_x_6044:
[----:B------:R-:W-:Y:S05]  /*2e80*/  BSYNC B0 ;  /* 0x0000000000007941 */ /* 0x000fea0003800000 */
.L_x_6043:
        /* <DEDUP_REMOVED lines=11> */
[----:B------:R-:W-:Y:S02]  /*2f40*/  PRMT R41, RZ, 0x7610, R41 ;  /* 0x00007610ff297816 */ /* 0x000fe40000000029 */
[----:B------:R-:W-:-:S02]  /*2f50*/  PRMT R125, RZ, 0x5410, R42 ;  /* 0x00005410ff7d7816 */ /* 0x000fc4000000002a */
        /* <DEDUP_REMOVED lines=34> */
.L_x_6046:
[----:B------:R-:W-:Y:S05]  /*3180*/  BSYNC B0 ;  /* 0x0000000000007941 */ /* 0x000fea0003800000 */
.L_x_6045:
        /* <DEDUP_REMOVED lines=33> */
.L_x_6048:
[----:B------:R-:W-:Y:S05]  /*33a0*/  BSYNC B0 ;  /* 0x0000000000007941 */ /* 0x000fea0003800000 */
.L_x_6047:
        /* <DEDUP_REMOVED lines=33> */
.L_x_6050:
[----:B------:R-:W-:Y:S05]  /*35c0*/  BSYNC B0 ;  /* 0x0000000000007941 */ /* 0x000fea0003800000 */
.L_x_6049:
        /* <DEDUP_REMOVED lines=33> */
.L_x_6052:
[----:B------:R-:W-:Y:S05]  /*37e0*/  BSYNC B0 ;  /* 0x0000000000007941 */ /* 0x000fea0003800000 */
.L_x_6051:
        /* <DEDUP_REMOVED lines=33> */
.L_x_6054:
[----:B------:R-:W-:Y:S05]  /*3a00*/  BSYNC B0 ;  /* 0x0000000000007941 */ /* 0x000fea0003800000 */
.L_x_6053:
        /* <DEDUP_REMOVED lines=33> */
.L_x_6056:
[----:B------:R-:W-:Y:S05]  /*3c20*/  BSYNC B0 ;  /* 0x0000000000007941 */ /* 0x000fea0003800000 */
.L_x_6055:
        /* <DEDUP_REMOVED lines=36> */
.L_x_6065:
        /* <DEDUP_REMOVED lines=49> */
[----:B------:R-:W0:Y:S01]  /*4180*/  MUFU.EX2 R158, R158 ;  /* 0x0000009e009e7308 */ /* 0x000e220000000800 */
[C---:B------:R-:W-:Y:S02]  /*4190*/  FMUL.FTZ R141, R130.reuse, R100 ;  /* 0x00000064828d7220 */ /* 0x040fe40000410000 */
[C---:B------:R-:W-:Y:S01]  /*41a0*/  FMUL.FTZ R145, R130.reuse, R93 ;  /* 0x0000005d82917220 */ /* 0x040fe20000410000 */
[----:B-----5:R-:W-:Y:S01]  /*41b0*/  SHF.L.U32 R131, R127, 0x4, RZ ;  /* 0x000000047f837819 */ /* 0x020fe200000006ff */
[C---:B------:R-:W-:Y:S01]  /*41c0*/  FMUL.FTZ R139, R130.reuse, R103 ;  /* 0x00000067828b7220 */ /* 0x040fe20000410000 */
[----:B----4-:R-:W-:Y:S02]  /*41d0*/  FSEL R149, R149, 1, !P6 ;  /* 0x3f80000095957808 */ /* 0x010fe40007000000 */
[----:B------:R-:W4:Y:S01]  /*41e0*/  MUFU.EX2 R153, R153 ;  /* 0x0000009900997308 */ /* 0x000f220000000800 */
[C---:B------:R-:W-:Y:S01]  /*41f0*/  IADD3 R129, R131.reuse, 0x7, RZ ;  /* 0x0000000783817810 */ /* 0x040fe20007ffe0ff */
[C---:B------:R-:W-:Y:S01]  /*4200*/  FMUL.FTZ R137, R130.reuse, R102 ;  /* 0x0000006682897220 */ /* 0x040fe20000410000 */
[----:B------:R-:W-:Y:S01]  /*4210*/  ISETP.GE.U32.AND P2, PT, R131, R74, PT ;  /* 0x0000004a8300720c */ /* 0x000fe20003f46070 */
[----:B------:R-:W-:Y:S01]  /*4220*/  FMUL.FTZ R136, R130, R104 ;  /* 0x0000006882887220 */ /* 0x000fe20000410000 */
[----:B------:R-:W-:-:S02]  /*4230*/  ISETP.GE.U32.AND P0, PT, R129, R74, PT ;  /* 0x0000004a8100720c */ /* 0x000fc40003f06070 */
[----:B0-----:R-:W-:Y:S01]  /*4240*/  PRMT R134, RZ, 0x5410, R48 ;  /* 0x00005410ff867816 */ /* 0x001fe20000000030 */
[----:B------:R-:W0:Y:S01]  /*4250*/  MUFU.EX2 R147, R147 ;  /* 0x0000009300937308 */ /* 0x000e220000000800 */
[----:B-1----:R-:W-:Y:S02]  /*4260*/  PRMT R135, RZ, 0x7610, R52 ;  /* 0x00007610ff877816 */ /* 0x002fe40000000034 */
[----:B------:R-:W-:Y:S01]  /*4270*/  PRMT R129, RZ, 0x7610, R54 ;  /* 0x00007610ff817816 */ /* 0x000fe20000000036 */
[----:B------:R-:W-:Y:S01]  /*4280*/  FMUL.FTZ R134, R119, R134 ;  /* 0x0000008677867220 */ /* 0x000fe20000410000 */
[----:B------:R-:W-:Y:S01]  /*4290*/  PRMT R159, RZ, 0x5410, R49 ;  /* 0x00005410ff9f7816 */ /* 0x000fe20000000031 */
[----:B------:R-:W-:Y:S01]  /*42a0*/  FMUL.FTZ R135, R114, R135 ;  /* 0x0000008772877220 */ /* 0x000fe20000410000 */
[----:B------:R-:W-:Y:S01]  /*42b0*/  PRMT R132, RZ, 0x7610, R51 ;  /* 0x00007610ff847816 */ /* 0x000fe20000000033 */
[----:B------:R-:W1:Y:S01]  /*42c0*/  MUFU.EX2 R155, R155 ;  /* 0x0000009b009b7308 */ /* 0x000e620000000800 */
[----:B------:R-:W-:Y:S01]  /*42d0*/  FSEL R157, R134, RZ, !P2 ;  /* 0x000000ff869d7208 */ /* 0x000fe20005000000 */
[----:B------:R-:W-:Y:S01]  /*42e0*/  FMUL.FTZ R134, R130, R107 ;  /* 0x0000006b82867220 */ /* 0x000fe20000410000 */
[----:B------:R-:W-:Y:S01]  /*42f0*/  FSEL R158, R158, 1, !P2 ;  /* 0x3f8000009e9e7808 */ /* 0x000fe20005000000 */
[----:B------:R-:W-:Y:S01]  /*4300*/  FMUL.FTZ R154, R120, R159 ;  /* 0x0000009f789a7220 */ /* 0x000fe20000410000 */
[----:B------:R-:W-:Y:S01]  /*4310*/  ISETP.GE.U32.AND P2, PT, R35, R74, PT ;  /* 0x0000004a2300720c */ /* 0x000fe20003f46070 */
[----:B------:R-:W-:Y:S01]  /*4320*/  FMUL.FTZ R132, R115, R132 ;  /* 0x0000008473847220 */ /* 0x000fe20000410000 */
[----:B----4-:R-:W-:Y:S01]  /*4330*/  FSEL R153, R153, 1, !P4 ;  /* 0x3f80000099997808 */ /* 0x010fe20006000000 */
[----:B------:R-:W4:Y:S01]  /*4340*/  MUFU.EX2 R151, R151 ;  /* 0x0000009700977308 */ /* 0x000f220000000800 */
[----:B------:R-:W-:Y:S01]  /*4350*/  FSEL R154, R154, RZ, !P4 ;  /* 0x000000ff9a9a7208 */ /* 0x000fe20006000000 */
[----:B------:R-:W-:Y:S01]  /*4360*/  FMUL.FTZ R129, R112, R129 ;  /* 0x0000008170817220 */ /* 0x000fe20000410000 */
[----:B------:R-:W-:-:S02]  /*4370*/  PRMT R133, RZ, 0x5410, R53 ;  /* 0x00005410ff857816 */ /* 0x000fc40000000035 */
[----:B------:R-:W-:Y:S02]  /*4380*/  ISETP.GE.U32.AND P4, PT, R67, R74, PT ;  /* 0x0000004a4300720c */ /* 0x000fe40003f86070 */
[----:B0-----:R-:W-:Y:S01]  /*4390*/  FSEL R147, R147, 1, !P2 ;  /* 0x3f80000093937808 */ /* 0x001fe20005000000 */
[----:B------:R-:W0:Y:S01]  /*43a0*/  MUFU.EX2 R143, R143 ;  /* 0x0000008f008f7308 */ /* 0x000e220000000800 */
[----:B-1----:R-:W-:Y:S01]  /*43b0*/  FSEL R155, R155, 1, !P3 ;  /* 0x3f8000009b9b7808 */ /* 0x002fe20005800000 */
[----:B------:R-:W-:Y:S01]  /*43c0*/  FMUL.FTZ R133, R124, R133 ;  /* 0x000000857c857220 */ /* 0x000fe20000410000 */
[----:B------:R-:W-:Y:S02]  /*43d0*/  PRMT R128, RZ, 0x7610, R53 ;  /* 0x00007610ff807816 */ /* 0x000fe40000000035 */
[----:B------:R-:W-:Y:S02]  /*43e0*/  FSEL R140, R135, RZ, !P4 ;  /* 0x000000ff878c7208 */ /* 0x000fe40006000000 */
[----:B------:R-:W-:Y:S01]  /*43f0*/  FSEL R144, R132, RZ, !P0 ;  /* 0x000000ff84907208 */ /* 0x000fe20004000000 */
[----:B------:R-:W-:Y:S01]  /*4400*/  MUFU.EX2 R141, R141 ;  /* 0x0000008d008d7308 */ /* 0x000fe20000000800 */
[----:B----4-:R-:W-:Y:S01]  /*4410*/  FSEL R151, R151, 1, !P5 ;  /* 0x3f80000097977808 */ /* 0x010fe20006800000 */
[----:B------:R-:W-:-:S06]  /*4420*/  FMUL.FTZ R128, R113, R128 ;  /* 0x0000008071807220 */ /* 0x000fcc0000410000 */
[----:B------:R-:W-:Y:S01]  /*4430*/  MUFU.EX2 R145, R145 ;  /* 0x0000009100917308 */ /* 0x000fe20000000800 */
[----:B0-----:R-:W-:Y:S02]  /*4440*/  FSEL R143, R143, 1, !P0 ;  /* 0x3f8000008f8f7808 */ /* 0x001fe40004000000 */
[----:B------:R-:W-:-:S05]  /*4450*/  ISETP.GE.U32.AND P0, PT, R71, R74, PT ;  /* 0x0000004a4700720c */ /* 0x000fca0003f06070 */
        /* <DEDUP_REMOVED lines=10> */
[----:B0-----:R-:W-:Y:S02]  /*4500*/  PRMT R40, RZ, 0x5410, R50 ;  /* 0x00005410ff287816 */ /* 0x001fe40000000032 */
[----:B------:R-:W-:Y:S02]  /*4510*/  IADD3 R41, R131, 0x6, RZ ;  /* 0x0000000683297810 */ /* 0x000fe40007ffe0ff */
[----:B------:R-:W-:Y:S01]  /*4520*/  PRMT R42, RZ, 0x7610, R49 ;  /* 0x00007610ff2a7816 */ /* 0x000fe20000000031 */
[----:B------:R-:W-:Y:S01]  /*4530*/  FMUL.FTZ R40, R121, R40 ;  /* 0x0000002879287220 */ /* 0x000fe20000410000 */
[----:B------:R-:W-:Y:S02]  /*4540*/  ISETP.GE.U32.AND P1, PT, R41, R74, PT ;  /* 0x0000004a2900720c */ /* 0x000fe40003f26070 */
[----:B-1----:R-:W-:Y:S01]  /*4550*/  PRMT R45, RZ, 0x7610, R48 ;  /* 0x00007610ff2d7816 */ /* 0x002fe20000000030 */
[----:B------:R-:W-:Y:S01]  /*4560*/  FMUL.FTZ R42, R117, R42 ;  /* 0x0000002a752a7220 */ /* 0x000fe20000410000 */
[----:B------:R-:W-:-:S02]  /*4570*/  FSEL R150, R40, RZ, !P6 ;  /* 0x000000ff28967208 */ /* 0x000fc40007000000 */
[----:B------:R-:W-:Y:S01]  /*4580*/  ISETP.NE.AND P6, PT, R29, RZ, PT ;  /* 0x000000ff1d00720c */ /* 0x000fe20003fc5270 */
[----:B------:R-:W-:Y:S01]  /*4590*/  FMUL.FTZ R45, R118, R45 ;  /* 0x0000002d762d7220 */ /* 0x000fe20000410000 */
[----:B------:R-:W-:Y:S01]  /*45a0*/  PRMT R43, RZ, 0x7610, R50 ;  /* 0x00007610ff2b7816 */ /* 0x000fe20000000032 */
[----:B------:R-:W-:Y:S01]  /*45b0*/  FMUL.FTZ R50, R130, R106 ;  /* 0x0000006a82327220 */ /* 0x000fe20000410000 */
[----:B------:R-:W-:Y:S02]  /*45c0*/  PRMT R41, RZ, 0x5410, R51 ;  /* 0x00005410ff297816 */ /* 0x000fe40000000033 */
[----:B------:R-:W-:Y:S01]  /*45d0*/  PRMT R44, RZ, 0x5410, R52 ;  /* 0x00005410ff2c7816 */ /* 0x000fe20000000034 */
[----:B------:R-:W-:Y:S01]  /*45e0*/  FMUL.FTZ R148, R116, R43 ;  /* 0x0000002b74947220 */ /* 0x000fe20000410000 */
[----:B------:R-:W-:Y:S01]  /*45f0*/  FSEL R152, R42, RZ, !P5 ;  /* 0x000000ff2a987208 */ /* 0x000fe20006800000 */
[----:B------:R-:W-:Y:S01]  /*4600*/  FMUL.FTZ R146, R122, R41 ;  /* 0x000000297a927220 */ /* 0x000fe20000410000 */
[----:B------:R-:W-:Y:S01]  /*4610*/  FSEL R156, R45, RZ, !P3 ;  /* 0x000000ff2d9c7208 */ /* 0x000fe20005800000 */
[----:B------:R-:W0:Y:S01]  /*4620*/  LDS.128 R40, [R80+0x430] ;  /* 0x0004300050287984 */ /* 0x000e220000000c00 */
[----:B------:R-:W-:Y:S01]  /*4630*/  FMUL.FTZ R142, R123, R44 ;  /* 0x0000002c7b8e7220 */ /* 0x000fe20000410000 */
[----:B------:R-:W-:Y:S01]  /*4640*/  PRMT R52, RZ, 0x5410, R54 ;  /* 0x00005410ff347816 */ /* 0x000fe20000000036 */
[----:B------:R-:W-:Y:S01]  /*4650*/  MUFU.EX2 R50, R50 ;  /* 0x0000003200327308 */ /* 0x000fe20000000800 */
[----:B------:R1:W3:Y:S01]  /*4660*/  @P6 LDS.64 R44, [R110.X8+0x860] ;  /* 0x000860006e2c6984 */ /* 0x0002e20000008a00 */
[----:B------:R-:W-:-:S02]  /*4670*/  PRMT R131, RZ, 0x5410, R55 ;  /* 0x00005410ff837816 */ /* 0x000fc40000000037 */
[----:B------:R-:W-:Y:S01]  /*4680*/  PRMT R54, RZ, 0x7610, R55 ;  /* 0x00007610ff367816 */ /* 0x000fe20000000037 */
[----:B------:R-:W-:Y:S01]  /*4690*/  FMUL.FTZ R55, R130, R105 ;  /* 0x0000006982377220 */ /* 0x000fe20000410000 */
[----:B------:R-:W-:Y:S01]  /*46a0*/  FSEL R148, R148, RZ, !P2 ;  /* 0x000000ff94947208 */ /* 0x000fe20005000000 */
[----:B------:R-:W-:Y:S01]  /*46b0*/  FMUL.FTZ R52, R125, R52 ;  /* 0x000000347d347220 */ /* 0x000fe20000410000 */
[----:B------:R-:W-:Y:S01]  /*46c0*/  ISETP.GE.U32.AND P2, PT, R69, R74, PT ;  /* 0x0000004a4500720c */ /* 0x000fe20003f46070 */
[----:B------:R-:W-:Y:S01]  /*46d0*/  FMUL.FTZ R54, R111, R54 ;  /* 0x000000366f367220 */ /* 0x000fe20000410000 */
[--C-:B--2---:R-:W-:Y:S01]  /*46e0*/  PRMT R49, RZ, 0x5410, R57.reuse ;  /* 0x00005410ff317816 */ /* 0x104fe20000000039 */
[----:B------:R-:W2:Y:S01]  /*46f0*/  MUFU.EX2 R55, R55 ;  /* 0x0000003700377308 */ /* 0x000ea20000000800 */
[----:B------:R-:W-:Y:S01]  /*4700*/  PRMT R46, RZ, 0x7610, R57 ;  /* 0x00007610ff2e7816 */ /* 0x000fe20000000039 */
[----:B------:R-:W-:Y:S01]  /*4710*/  FMUL.FTZ R57, R130, R108 ;  /* 0x0000006c82397220 */ /* 0x000fe20000410000 */
[----:B------:R-:W-:-:S02]  /*4720*/  ISETP.GE.U32.AND P3, PT, R66, R74, PT ;  /* 0x0000004a4200720c */ /* 0x000fc40003f66070 */
[-C--:B------:R-:W-:Y:S02]  /*4730*/  ISETP.GE.U32.AND P5, PT, R68, R74.reuse, PT ;  /* 0x0000004a4400720c */ /* 0x080fe40003fa6070 */
[----:B------:R-:W-:Y:S01]  /*4740*/  FSEL R142, R142, RZ, !P3 ;  /* 0x000000ff8e8e7208 */ /* 0x000fe20005800000 */
[----:B------:R-:W4:Y:S01]  /*4750*/  MUFU.EX2 R57, R57 ;  /* 0x0000003900397308 */ /* 0x000f220000000800 */
[----:B------:R-:W-:Y:S02]  /*4760*/  FSEL R141, R141, 1, !P3 ;  /* 0x3f8000008d8d7808 */ /* 0x000fe40005800000 */
[----:B------:R-:W-:Y:S02]  /*4770*/  FSEL R146, R146, RZ, !P1 ;  /* 0x000000ff92927208 */ /* 0x000fe40004800000 */
[----:B------:R-:W-:Y:S02]  /*4780*/  FSEL R145, R145, 1, !P1 ;  /* 0x3f80000091917808 */ /* 0x000fe40004800000 */
[----:B------:R-:W-:-:S02]  /*4790*/  ISETP.GE.U32.AND P3, PT, R72, R74, PT ;  /* 0x0000004a4800720c */ /* 0x000fc40003f66070 */
[----:B--2---:R-:W-:Y:S01]  /*47a0*/  FSEL R135, R55, 1, !P2 ;  /* 0x3f80000037877808 */ /* 0x004fe20005000000 */
[----:B------:R-:W-:Y:S01]  /*47b0*/  FMUL.FTZ R55, R126, R131 ;  /* 0x000000837e377220 */ /* 0x000fe20000410000 */
[----:B------:R-:W-:Y:S02]  /*47c0*/  ISETP.GE.U32.AND P1, PT, R70, R74, PT ;  /* 0x0000004a4600720c */ /* 0x000fe40003f26070 */
[----:B------:R-:W-:Y:S02]  /*47d0*/  FSEL R138, R133, RZ, !P5 ;  /* 0x000000ff858a7208 */ /* 0x000fe40006800000 */
[----:B------:R-:W-:Y:S02]  /*47e0*/  FSEL R130, R129, RZ, !P0 ;  /* 0x000000ff81827208 */ /* 0x000fe40004000000 */
[----:B------:R-:W-:Y:S02]  /*47f0*/  FSEL R133, R50, 1, !P0 ;  /* 0x3f80000032857808 */ /* 0x000fe40004000000 */
[----:B------:R-:W-:-:S02]  /*4800*/  FSEL R129, R55, RZ, !P3 ;  /* 0x000000ff37817208 */ /* 0x000fc40005800000 */
[----:B------:R-:W-:Y:S02]  /*4810*/  PRMT R47, RZ, 0x5410, R56 ;  /* 0x00005410ff2f7816 */ /* 0x000fe40000000038 */
[----:B------:R-:W-:Y:S02]  /*4820*/  PRMT R51, RZ, 0x5410, R58 ;  /* 0x00005410ff337816 */ /* 0x000fe4000000003a */
[--C-:B------:R-:W-:Y:S02]  /*4830*/  PRMT R53, RZ, 0x5410, R59.reuse ;  /* 0x00005410ff357816 */ /* 0x100fe4000000003b */
[----:B------:R-:W-:Y:S02]  /*4840*/  PRMT R48, RZ, 0x7610, R59 ;  /* 0x00007610ff307816 */ /* 0x000fe4000000003b */
[----:B----4-:R-:W-:Y:S02]  /*4850*/  FSEL R50, R57, 1, !P4 ;  /* 0x3f80000039327808 */ /* 0x010fe40006000000 */
[----:B------:R-:W-:-:S02]  /*4860*/  FSEL R132, R128, RZ, !P2 ;  /* 0x000000ff80847208 */ /* 0x000fc40005000000 */
[----:B------:R-:W-:Y:S02]  /*4870*/  FSEL R131, R52, RZ, !P1 ;  /* 0x000000ff34837208 */ /* 0x000fe40004800000 */
[----:B------:R-:W-:Y:S02]  /*4880*/  FSEL R55, R54, RZ, !P4 ;  /* 0x000000ff36377208 */ /* 0x000fe40006000000 */
[----:B------:R-:W-:Y:S02]  /*4890*/  PRMT R56, RZ, 0x7610, R56 ;  /* 0x00007610ff387816 */ /* 0x000fe40000000038 */
[----:B------:R-:W-:Y:S02]  /*48a0*/  PRMT R58, RZ, 0x7610, R58 ;  /* 0x00007610ff3a7816 */ /* 0x000fe4000000003a */
[----:B------:R-:W-:Y:S02]  /*48b0*/  FSEL R137, R137, 1, !P5 ;  /* 0x3f80000089897808 */ /* 0x000fe40006800000 */
[----:B------:R-:W-:-:S02]  /*48c0*/  FSEL R136, R136, 1, !P1 ;  /* 0x3f80000088887808 */ /* 0x000fc40004800000 */
[----:B------:R-:W-:Y:S02]  /*48d0*/  FSEL R134, R134, 1, !P3 ;  /* 0x3f80000086867808 */ /* 0x000fe40005800000 */
[--C-:B0-----:R-:W-:Y:S02]  /*48e0*/  PRMT R57, RZ, 0x5410, R40.reuse ;  /* 0x00005410ff397816 */ /* 0x101fe40000000028 */
[----:B------:R-:W-:Y:S02]  /*48f0*/  PRMT R52, RZ, 0x7610, R40 ;  /* 0x00007610ff347816 */ /* 0x000fe40000000028 */
[--C-:B------:R-:W-:Y:S02]  /*4900*/  PRMT R59, RZ, 0x5410, R41.reuse ;  /* 0x00005410ff3b7816 */ /* 0x100fe40000000029 */
[----:B------:R-:W-:Y:S02]  /*4910*/  PRMT R128, RZ, 0x7610, R41 ;  /* 0x00007610ff807816 */ /* 0x000fe40000000029 */
[----:B------:R-:W-:-:S02]  /*4920*/  PRMT R54, RZ, 0x5410, R42 ;  /* 0x00005410ff367816 */ /* 0x000fc4000000002a */
[----:B------:R-:W-:Y:S02]  /*4930*/  PRMT R159, RZ, 0x7610, R42 ;  /* 0x00007610ff9f7816 */ /* 0x000fe4000000002a */
[--C-:B------:R-:W-:Y:S02]  /*4940*/  PRMT R160, RZ, 0x5410, R43.reuse ;  /* 0x00005410ffa07816 */ /* 0x100fe4000000002b */
[----:B------:R-:W-:Y:S01]  /*4950*/  PRMT R161, RZ, 0x7610, R43 ;  /* 0x00007610ffa17816 */ /* 0x000fe2000000002b */
[----:B------:R-:W-:Y:S05]  /*4960*/  @P6 BRA `(.L_x_6058) ;  /* 0x0000021000006947 */ /* 0x000fea0003800000 */
[----:B-1-3--:R-:W0:Y:S01]  /*4970*/  LDC.U8 R41, c[0x0][0x189] ;  /* 0x00006240ff297b82 */ /* 0x00ae220000000000 */
        /* <DEDUP_REMOVED lines=18> */
[----:B------:R-:W-:Y:S05]  /*4aa0*/  BRA `(.L_x_6058) ;  /* 0x000000d000007947 */ /* 0x000fea0003800000 */
.L_x_6059:
        /* <DEDUP_REMOVED lines=13> */
.L_x_6058:
        /* <DEDUP_REMOVED lines=109> */
.L_x_6062:
        /* <DEDUP_REMOVED lines=32> */
.L_x_6063:
[----:B------:R0:W5:Y:S02]  /*5450*/  LDG.E R131, [R64.64] ;  /* 0x0000000440837981 */ /* 0x000164000c1e1900 */
.L_x_6064:
        /* <DEDUP_REMOVED lines=15> */
[----:B------:R1:W-:Y:S04]  /*5550*/  STG.E [R40.64], R43 ;  /* 0x0000002b28007986 */ /* 0x0003e8000c101904 */
.L_x_6061:
[----:B------:R-:W-:Y:S05]  /*5560*/  BSYNC B0 ;  /* 0x0000000000007941 */ /* 0x000fea0003800000 */
.L_x_6060:
        /* <DEDUP_REMOVED lines=20> */
.L_x_6057:
        /* <DEDUP_REMOVED lines=35> */
[----:B------:R-:W-:Y:S01]  /*58e0*/  IADD3 R98, P0, R98, R77, RZ ;  /* 0x0000004d62627210 */ /* 0x000fe20007f1e0ff */
[----:B------:R-:W-:Y:S01]  /*58f0*/  IMAD.IADD R43, R43, 0x1, R47 ;  /* 0x000000012b2b7824 */ /* 0x000fe200078e022f */
[----:B------:R-:W-:-:S02]  /*5900*/  LEA R100, P1, R42, c[0x0][0x298], 0x1 ;  /* 0x0000a6002a647a11 */ /* 0x000fc400078208ff */
[-C--:B------:R-:W-:Y:S02]  /*5910*/  IADD3.X R99, R41, R76.reuse, RZ, P0, !PT ;  /* 0x0000004c29637210 */ /* 0x080fe400007fe4ff */
[----:B------:R-:W-:Y:S02]  /*5920*/  LEA.HI.X R43, R42, c[0x0][0x29c], R43, 0x1, P1 ;  /* 0x0000a7002a2b7a11 */ /* 0x000fe400008f0c2b */
[----:B------:R-:W-:Y:S01]  /*5930*/  IADD3 R100, P1, R100, R77, RZ ;  /* 0x0000004d64647210 */ /* 0x000fe20007f3e0ff */
[----:B---3--:R-:W-:Y:S03]  /*5940*/  STG.E.128 [R98.64], R48 ;  /* 0x0000003062007986 */ /* 0x008fe6000c101d04 */
[----:B------:R-:W-:Y:S01]  /*5950*/  IADD3.X R101, R43, R76, RZ, P1, !PT ;  /* 0x0000004c2b657210 */ /* 0x000fe20000ffe4ff */
[----:B0-----:R-:W-:Y:S04]  /*5960*/  STG.E.128 [R98.64+0x200], R52 ;  /* 0x0002003462007986 */ /* 0x001fe8000c101d04 */
[----:B------:R-:W-:Y:S06]  /*5970*/  BAR.SYNC.DEFER_BLOCKING 0x0 ;  /* 0x0000000000007b1d */ /* 0x000fec0000010000 */
[----:B------:R-:W2:Y:S04]  /*5980*/  LDG.E.128 R40, [R100.64] ;  /* 0x0000000464287981 */ /* 0x000ea8000c1e1d00 */
[----:B------:R-:W3:Y:S01]  /*5990*/  LDG.E.128 R44, [R100.64+0x200] ;  /* 0x00020004642c7981 */ /* 0x000ee2000c1e1d00 */
[----:B------:R-:W-:Y:S01]  /*59a0*/  IMAD R96, R96, c[0x0][0x220], RZ ;  /* 0x0000880060607a24 */ /* 0x000fe200078e02ff */
[----:B------:R-:W-:Y:S01]  /*59b0*/  IADD3 R29, R29, 0x1, RZ ;  /* 0x000000011d1d7810 */ /* 0x000fe20007ffe0ff */
[C---:B------:R-:W-:Y:S01]  /*59c0*/  IMAD.IADD R25, R74.reuse, 0x1, R25 ;  /* 0x000000014a197824 */ /* 0x040fe200078e0219 */
[----:B------:R-:W-:Y:S01]  /*59d0*/  IADD3 R30, R74, R30, RZ ;  /* 0x0000001e4a1e7210 */ /* 0x000fe20007ffe0ff */
[----:B--2---:R-:W-:Y:S04]  /*59e0*/  STS.128 [R27.X16], R40 ;  /* 0x000000281b007388 */ /* 0x004fe8000000cc00 */
[----:B---3--:R-:W-:Y:S01]  /*59f0*/  STS.128 [R27.X16+0x200], R44 ;  /* 0x0002002c1b007388 */ /* 0x008fe2000000cc00 */
[----:B------:R-:W-:-:S06]  /*5a00*/  NOP ;  /* 0x0000000000007918 */ /* 0x000fcc0000000000 */
[----:B------:R-:W0:Y:S04]  /*5a10*/  LDS.128 R56, [R80] ;  /* 0x0000000050387984 */ /* 0x000e280000000c00 */
[----:B------:R-:W1:Y:S01]  /*5a20*/  LDS.128 R48, [R80+0x10] ;  /* 0x0000100050307984 */ /* 0x000e620000000c00 */
[----:B0-----:R-:W-:Y:S02]  /*5a30*/  PRMT R44, RZ, 0x5410, R57 ;  /* 0x00005410ff2c7816 */ /* 0x001fe40000000039 */
[----:B------:R-:W-:Y:S02]  /*5a40*/  PRMT R55, RZ, 0x5410, R59 ;  /* 0x00005410ff377816 */ /* 0x000fe4000000003b */
[----:B------:R-:W-:Y:S01]  /*5a50*/  PRMT R47, RZ, 0x5410, R58 ;  /* 0x00005410ff2f7816 */ /* 0x000fe2000000003a */
[----:B------:R-:W-:Y:S01]  /*5a60*/  FMUL.FTZ R40, R44, -1.4426950216293334961 ;  /* 0xbfb8aa3b2c287820 */ /* 0x000fe20000410000 */
[----:B------:R-:W-:-:S02]  /*5a70*/  PRMT R57, RZ, 0x7610, R57 ;  /* 0x00007610ff397816 */ /* 0x000fc40000000039 */
[----:B------:R-:W-:Y:S01]  /*5a80*/  PRMT R59, RZ, 0x7610, R59 ;  /* 0x00007610ff3b7816 */ /* 0x000fe2000000003b */
[----:B------:R0:W2:Y:S01]  /*5a90*/  MUFU.EX2 R45, R40 ;  /* 0x00000028002d7308 */ /* 0x0000a20000000800 */
[----:B------:R-:W-:Y:S01]  /*5aa0*/  FMUL.FTZ R42, R47, -1.4426950216293334961 ;  /* 0xbfb8aa3b2f2a7820 */ /* 0x000fe20000410000 */
[--C-:B------:R-:W-:Y:S01]  /*5ab0*/  PRMT R43, RZ, 0x5410, R56.reuse ;  /* 0x00005410ff2b7816 */ /* 0x100fe20000000038 */
[----:B------:R-:W-:Y:S01]  /*5ac0*/  FMUL.FTZ R41, R57, -1.4426950216293334961 ;  /* 0xbfb8aa3b39297820 */ /* 0x000fe20000410000 */
[----:B------:R-:W-:Y:S02]  /*5ad0*/  PRMT R56, RZ, 0x7610, R56 ;  /* 0x00007610ff387816 */ /* 0x000fe40000000038 */
[----:B------:R-:W-:Y:S01]  /*5ae0*/  PRMT R58, RZ, 0x7610, R58 ;  /* 0x00007610ff3a7816 */ /* 0x000fe2000000003a */
[----:B------:R-:W-:Y:S01]  /*5af0*/  FMUL.FTZ R97, R43, -1.4426950216293334961 ;  /* 0xbfb8aa3b2b617820 */ /* 0x000fe20000410000 */
[----:B------:R-:W3:Y:S01]  /*5b00*/  MUFU.EX2 R53, R42 ;  /* 0x0000002a00357308 */ /* 0x000ee20000000800 */
[----:B0-----:R-:W-:Y:S01]  /*5b10*/  FMUL.FTZ R40, R55, -1.4426950216293334961 ;  /* 0xbfb8aa3b37287820 */ /* 0x001fe20000410000 */
[--C-:B-1----:R-:W-:Y:S01]  /*5b20*/  PRMT R106, RZ, 0x5410, R51.reuse ;  /* 0x00005410ff6a7816 */ /* 0x102fe20000000033 */
[----:B------:R-:W-:Y:S01]  /*5b30*/  FMUL.FTZ R52, R56, -1.4426950216293334961 ;  /* 0xbfb8aa3b38347820 */ /* 0x000fe20000410000 */
[----:B------:R-:W-:Y:S01]  /*5b40*/  PRMT R108, RZ, 0x7610, R51 ;  /* 0x00007610ff6c7816 */ /* 0x000fe20000000033 */
[----:B------:R-:W-:-:S02]  /*5b50*/  FMUL.FTZ R54, R58, -1.4426950216293334961 ;  /* 0xbfb8aa3b3a367820 */ /* 0x000fc40000410000 */
[----:B------:R-:W-:Y:S01]  /*5b60*/  FMUL.FTZ R107, R106, -1.4426950216293334961 ;  /* 0xbfb8aa3b6a6b7820 */ /* 0x000fe20000410000 */
[----:B------:R0:W1:Y:S01]  /*5b70*/  MUFU.EX2 R98, R40 ;  /* 0x0000002800627308 */ /* 0x0000620000000800 */
[----:B------:R-:W-:Y:S02]  /*5b80*/  FMUL.FTZ R51, R108, -1.4426950216293334961 ;  /* 0xbfb8aa3b6c337820 */ /* 0x000fe40000410000 */
[----:B--2---:R-:W-:-:S05]  /*5b90*/  FADD.FTZ R45, R45, 1 ;  /* 0x3f8000002d2d7421 */ /* 0x004fca0000010000 */
[----:B------:R2:W4:Y:S01]  /*5ba0*/  MUFU.EX2 R46, R41 ;  /* 0x00000029002e7308 */ /* 0x0005220000000800 */
[--C-:B0-----:R-:W-:Y:S01]  /*5bb0*/  PRMT R40, RZ, 0x5410, R48.reuse ;  /* 0x00005410ff287816 */ /* 0x101fe20000000030 */
[----:B---3--:R-:W-:Y:S01]  /*5bc0*/  FADD.FTZ R53, R53, 1 ;  /* 0x3f80000035357421 */ /* 0x008fe20000010000 */
[----:B------:R-:W-:-:S03]  /*5bd0*/  PRMT R48, RZ, 0x7610, R48 ;  /* 0x00007610ff307816 */ /* 0x000fc60000000030 */
[----:B------:R-:W-:Y:S02]  /*5be0*/  FMUL.FTZ R42, R40, -1.4426950216293334961 ;  /* 0xbfb8aa3b282a7820 */ /* 0x000fe40000410000 */
[----:B------:R-:W-:Y:S01]  /*5bf0*/  FMUL.FTZ R101, R48, -1.4426950216293334961 ;  /* 0xbfb8aa3b30657820 */ /* 0x000fe20000410000 */
[----:B------:R-:W0:Y:S01]  /*5c00*/  MUFU.EX2 R52, R52 ;  /* 0x0000003400347308 */ /* 0x000e220000000800 */
[----:B--2---:R-:W-:Y:S02]  /*5c10*/  FMUL.FTZ R41, R59, -1.4426950216293334961 ;  /* 0xbfb8aa3b3b297820 */ /* 0x004fe40000410000 */
[----:B-1----:R-:W-:Y:S02]  /*5c20*/  FADD.FTZ R98, R98, 1 ;  /* 0x3f80000062627421 */ /* 0x002fe40000010000 */
[----:B----4-:R-:W-:-:S03]  /*5c30*/  FADD.FTZ R46, R46, 1 ;  /* 0x3f8000002e2e7421 */ /* 0x010fc60000010000 */
[----:B------:R1:W2:Y:S08]  /*5c40*/  MUFU.EX2 R100, R42 ;  /* 0x0000002a00647308 */ /* 0x0002b00000000800 */
[----:B------:R3:W4:Y:S01]  /*5c50*/  MUFU.EX2 R99, R41 ;  /* 0x0000002900637308 */ /* 0x0007220000000800 */
[--C-:B-1----:R-:W-:Y:S01]  /*5c60*/  PRMT R42, RZ, 0x5410, R50.reuse ;  /* 0x00005410ff2a7816 */ /* 0x102fe20000000032 */
[----:B0-----:R-:W-:Y:S01]  /*5c70*/  FADD.FTZ R52, R52, 1 ;  /* 0x3f80000034347421 */ /* 0x001fe20000010000 */
[----:B------:R-:W-:-:S03]  /*5c80*/  PRMT R50, RZ, 0x7610, R50 ;  /* 0x00007610ff327816 */ /* 0x000fc60000000032 */
[----:B------:R-:W-:Y:S02]  /*5c90*/  FMUL.FTZ R104, R42, -1.4426950216293334961 ;  /* 0xbfb8aa3b2a687820 */ /* 0x000fe40000410000 */
[----:B------:R-:W-:Y:S01]  /*5ca0*/  FMUL.FTZ R105, R50, -1.4426950216293334961 ;  /* 0xbfb8aa3b32697820 */ /* 0x000fe20000410000 */
[--C-:B---3--:R-:W-:Y:S01]  /*5cb0*/  PRMT R41, RZ, 0x5410, R49.reuse ;  /* 0x00005410ff297816 */ /* 0x108fe20000000031 */
[----:B------:R-:W0:Y:S01]  /*5cc0*/  MUFU.EX2 R97, R97 ;  /* 0x0000006100617308 */ /* 0x000e220000000800 */
[----:B------:R-:W-:Y:S01]  /*5cd0*/  PRMT R49, RZ, 0x7610, R49 ;  /* 0x00007610ff317816 */ /* 0x000fe20000000031 */
[----:B--2---:R-:W-:Y:S02]  /*5ce0*/  FADD.FTZ R100, R100, 1 ;  /* 0x3f80000064647421 */ /* 0x004fe40000010000 */
[----:B------:R-:W-:Y:S02]  /*5cf0*/  FMUL.FTZ R102, R41, -1.4426950216293334961 ;  /* 0xbfb8aa3b29667820 */ /* 0x000fe40000410000 */
[----:B------:R-:W-:-:S02]  /*5d00*/  FMUL.FTZ R103, R49, -1.4426950216293334961 ;  /* 0xbfb8aa3b31677820 */ /* 0x000fc40000410000 */
[----:B------:R-:W1:Y:S01]  /*5d10*/  MUFU.EX2 R54, R54 ;  /* 0x0000003600367308 */ /* 0x000e620000000800 */
[----:B----4-:R-:W-:-:S07]  /*5d20*/  FADD.FTZ R99, R99, 1 ;  /* 0x3f80000063637421 */ /* 0x010fce0000010000 */
        /* <DEDUP_REMOVED lines=12> */
[----:B------:R-:W-:Y:S01]  /*5df0*/  MUFU.EX2 R51, R51 ;  /* 0x0000003300337308 */ /* 0x000fe20000000800 */
[----:B0-----:R-:W-:-:S07]  /*5e00*/  FADD.FTZ R103, R103, 1 ;  /* 0x3f80000067677421 */ /* 0x001fce0000010000 */
[----:B------:R-:W0:Y:S01]  /*5e10*/  MUFU.RCP R45, R45 ;  /* 0x0000002d002d7308 */ /* 0x000e220000001000 */
[----:B-1----:R-:W-:-:S07]  /*5e20*/  FADD.FTZ R104, R104, 1 ;  /* 0x3f80000068687421 */ /* 0x002fce0000010000 */
[----:B------:R-:W1:Y:S08]  /*5e30*/  MUFU.RCP R46, R46 ;  /* 0x0000002e002e7308 */ /* 0x000e700000001000 */
[----:B------:R2:W3:Y:S01]  /*5e40*/  MUFU.RCP R109, R52 ;  /* 0x00000034006d7308 */ /* 0x0004e20000001000 */
[----:B0-----:R-:W-:-:S04]  /*5e50*/  FMUL.FTZ R45, R44, R45 ;  /* 0x0000002d2c2d7220 */ /* 0x001fc80000410000 */
[----:B------:R-:W-:-:S03]  /*5e60*/  FMUL.FTZ R45, R45, R90 ;  /* 0x0000005a2d2d7220 */ /* 0x000fc60000410000 */
[----:B------:R-:W0:Y:S01]  /*5e70*/  MUFU.RCP R110, R97 ;  /* 0x00000061006e7308 */ /* 0x000e220000001000 */
[----:B--2---:R-:W-:Y:S02]  /*5e80*/  FADD.FTZ R52, R51, 1 ;  /* 0x3f80000033347421 */ /* 0x004fe40000010000 */
[----:B-1----:R-:W-:-:S04]  /*5e90*/  FMUL.FTZ R44, R57, R46 ;  /* 0x0000002e392c7220 */ /* 0x002fc80000410000 */
[----:B------:R-:W-:Y:S01]  /*5ea0*/  FMUL.FTZ R44, R44, R89 ;  /* 0x000000592c2c7220 */ /* 0x000fe20000410000 */
[----:B------:R-:W1:Y:S01]  /*5eb0*/  MUFU.RCP R112, R53 ;  /* 0x0000003500707308 */ /* 0x000e620000001000 */
[----:B---3--:R-:W-:-:S04]  /*5ec0*/  FMUL.FTZ R56, R56, R109 ;  /* 0x0000006d38387220 */ /* 0x008fc80000410000 */
[----:B------:R-:W-:-:S03]  /*5ed0*/  FMUL.FTZ R91, R56, R91 ;  /* 0x0000005b385b7220 */ /* 0x000fc60000410000 */
        /* <DEDUP_REMOVED lines=16> */
[----:B--2---:R-:W-:Y:S02]  /*5fe0*/  FMUL.FTZ R46, R59, R114 ;  /* 0x000000723b2e7220 */ /* 0x004fe40000410000 */
[----:B------:R-:W-:Y:S02]  /*5ff0*/  IMAD R59, R19, c[0x0][0x228], RZ ;  /* 0x00008a00133b7a24 */ /* 0x000fe400078e02ff */
[----:B------:R-:W-:Y:S02]  /*6000*/  FMUL.FTZ R46, R46, R85 ;  /* 0x000000552e2e7220 */ /* 0x000fe40000410000 */
[----:B------:R-:W-:Y:S01]  /*6010*/  IMAD R59, R20, c[0x0][0x22c], R59 ;  /* 0x00008b00143b7a24 */ /* 0x000fe200078e023b */
[----:B------:R-:W2:Y:S01]  /*6020*/  MUFU.RCP R101, R101 ;  /* 0x0000006500657308 */ /* 0x000ea20000001000 */
[----:B0-----:R-:W-:Y:S01]  /*6030*/  FMUL.FTZ R40, R49, R54 ;  /* 0x0000003631287220 */ /* 0x001fe20000410000 */
[----:B------:R-:W-:-:S03]  /*6040*/  F2FP.BF16.PACK_AB R43, R46, R43 ;  /* 0x0000002b2e2b723e */ /* 0x000fc600000010ff */
[----:B------:R-:W-:Y:S01]  /*6050*/  FMUL.FTZ R81, R40, R81 ;  /* 0x0000005128517220 */ /* 0x000fe20000410000 */
[----:B------:R-:W-:Y:S02]  /*6060*/  F2FP.BF16.PACK_AB R40, R91, R92 ;  /* 0x0000005c5b28723e */ /* 0x000fe400000010ff */
[----:B------:R-:W0:Y:S01]  /*6070*/  MUFU.RCP R102, R102 ;  /* 0x0000006600667308 */ /* 0x000e220000001000 */
[----:B-1----:R-:W-:-:S04]  /*6080*/  FMUL.FTZ R42, R42, R53 ;  /* 0x000000352a2a7220 */ /* 0x002fc80000410000 */
[----:B------:R-:W-:Y:S01]  /*6090*/  FMUL.FTZ R63, R42, R63 ;  /* 0x0000003f2a3f7220 */ /* 0x000fe20000410000 */
[----:B------:R-:W-:Y:S02]  /*60a0*/  F2FP.BF16.PACK_AB R42, R58, R47 ;  /* 0x0000002f3a2a723e */ /* 0x000fe400000010ff */
[----:B------:R-:W1:Y:S01]  /*60b0*/  MUFU.RCP R105, R105 ;  /* 0x0000006900697308 */ /* 0x000e620000001000 */
[----:B--2---:R-:W-:-:S04]  /*60c0*/  FMUL.FTZ R48, R48, R101 ;  /* 0x0000006530307220 */ /* 0x004fc80000410000 */
[----:B------:R-:W-:-:S03]  /*60d0*/  FMUL.FTZ R48, R48, R83 ;  /* 0x0000005330307220 */ /* 0x000fc60000410000 */
[----:B------:R-:W2:Y:S01]  /*60e0*/  MUFU.RCP R107, R107 ;  /* 0x0000006b006b7308 */ /* 0x000ea20000001000 */
[----:B0-----:R-:W-:-:S04]  /*60f0*/  FMUL.FTZ R41, R41, R102 ;  /* 0x0000006629297220 */ /* 0x001fc80000410000 */
[----:B------:R-:W-:Y:S01]  /*6100*/  FMUL.FTZ R82, R41, R82 ;  /* 0x0000005229527220 */ /* 0x000fe20000410000 */
[----:B------:R-:W-:Y:S01]  /*6110*/  F2FP.BF16.PACK_AB R41, R44, R45 ;  /* 0x0000002d2c29723e */ /* 0x000fe200000010ff */
[----:B------:R-:W-:Y:S01]  /*6120*/  BAR.SYNC.DEFER_BLOCKING 0x0 ;  /* 0x0000000000007b1d */ /* 0x000fe20000010000 */
[----:B-1----:R-:W-:Y:S01]  /*6130*/  FMUL.FTZ R49, R50, R105 ;  /* 0x0000006932317220 */ /* 0x002fe20000410000 */
[----:B------:R-:W-:Y:S02]  /*6140*/  F2FP.BF16.PACK_AB R44, R48, R51 ;  /* 0x00000033302c723e */ /* 0x000fe400000010ff */
[----:B------:R-:W-:Y:S01]  /*6150*/  F2FP.BF16.PACK_AB R45, R81, R82 ;  /* 0x00000052512d723e */ /* 0x000fe200000010ff */
[----:B------:R-:W-:Y:S01]  /*6160*/  FMUL.FTZ R62, R49, R62 ;  /* 0x0000003e313e7220 */ /* 0x000fe20000410000 */
[----:B------:R-:W0:Y:S01]  /*6170*/  MUFU.RCP R57, R52 ;  /* 0x0000003400397308 */ /* 0x000e220000001000 */
[----:B--2---:R-:W-:-:S03]  /*6180*/  FMUL.FTZ R106, R106, R107 ;  /* 0x0000006b6a6a7220 */ /* 0x004fc60000410000 */
[----:B------:R-:W-:Y:S01]  /*6190*/  F2FP.BF16.PACK_AB R46, R62, R63 ;  /* 0x0000003f3e2e723e */ /* 0x000fe200000010ff */
[----:B------:R-:W-:Y:S02]  /*61a0*/  FMUL.FTZ R106, R106, R61 ;  /* 0x0000003d6a6a7220 */ /* 0x000fe40000410000 */
[----:B0-----:R-:W-:Y:S01]  /*61b0*/  FMUL.FTZ R53, R108, R57 ;  /* 0x000000396c357220 */ /* 0x001fe20000410000 */
[----:B------:R0:W-:Y:S01]  /*61c0*/  STS.128 [R80], R40 ;  /* 0x0000002850007388 */ /* 0x0001e20000000c00 */
[----:B------:R-:W-:-:S04]  /*61d0*/  IMAD.WIDE.U32 R56, R93, c[0x0][0x220], R94 ;  /* 0x000088005d387a25 */ /* 0x000fc800078e005e */
[----:B------:R-:W-:Y:S02]  /*61e0*/  FMUL.FTZ R53, R53, R60 ;  /* 0x0000003c35357220 */ /* 0x000fe40000410000 */
[----:B------:R-:W-:-:S03]  /*61f0*/  IMAD R93, R93, c[0x0][0x224], R96 ;  /* 0x000089005d5d7a24 */ /* 0x000fc600078e0260 */
[----:B------:R-:W-:Y:S02]  /*6200*/  F2FP.BF16.PACK_AB R47, R53, R106 ;  /* 0x0000006a352f723e */ /* 0x000fe400000010ff */
[----:B------:R-:W-:-:S03]  /*6210*/  IADD3 R57, R57, R93, RZ ;  /* 0x0000005d39397210 */ /* 0x000fc60007ffe0ff */
[----:B------:R-:W-:Y:S01]  /*6220*/  STS.128 [R80+0x10], R44 ;  /* 0x0000102c50007388 */ /* 0x000fe20000000c00 */
[----:B------:R-:W-:-:S06]  /*6230*/  NOP ;  /* 0x0000000000007918 */ /* 0x000fcc0000000000 */
[----:B------:R-:W1:Y:S01]  /*6240*/  LDS.128 R48, [R27.X16] ;  /* 0x000000001b307984 */ /* 0x000e62000000cc00 */
[----:B0-----:R-:W-:Y:S01]  /*6250*/  IMAD.WIDE.U32 R40, R20, c[0x0][0x228], R56 ;  /* 0x00008a0014287a25 */ /* 0x001fe200078e0038 */
[----:B------:R-:W-:Y:S02]  /*6260*/  MOV R43, R3 ;  /* 0x00000003002b7202 */ /* 0x000fe40000000f00 */
[----:B------:R-:W0:Y:S02]  /*6270*/  LDS.128 R52, [R27.X16+0x200] ;  /* 0x000200001b347984 */ /* 0x000e24000000cc00 */
[----:B------:R-:W-:Y:S02]  /*6280*/  IADD3 R41, R41, R59, RZ ;  /* 0x0000003b29297210 */ /* 0x000fe40007ffe0ff */
[----:B------:R-:W-:-:S04]  /*6290*/  LEA R42, P0, R40, c[0x0][0x2a0], 0x1 ;  /* 0x0000a800282a7a11 */ /* 0x000fc800078008ff */
[----:B------:R-:W-:Y:S02]  /*62a0*/  LEA.HI.X R41, R40, c[0x0][0x2a4], R41, 0x1, P0 ;  /* 0x0000a90028297a11 */ /* 0x000fe400000f0c29 */
[----:B------:R-:W-:Y:S02]  /*62b0*/  IADD3 R40, P0, R42, R77, RZ ;  /* 0x0000004d2a287210 */ /* 0x000fe40007f1e0ff */
[----:B------:R-:W-:-:S03]  /*62c0*/  MOV R42, R4 ;  /* 0x00000004002a7202 */ /* 0x000fc60000000f00 */
[----:B------:R-:W-:Y:S01]  /*62d0*/  IMAD.X R41, R41, 0x1, R76, P0 ;  /* 0x0000000129297824 */ /* 0x000fe200000e064c */
[----:B------:R-:W-:Y:S01]  /*62e0*/  ISETP.GE.AND P0, PT, R29, R26, PT ;  /* 0x0000001a1d00720c */ /* 0x000fe20003f06270 */
[----:B------:R-:W-:-:S05]  /*62f0*/  IMAD.WIDE R42, R74, 0x2, R42 ;  /* 0x000000024a2a7825 */ /* 0x000fca00078e022a */
[----:B------:R-:W-:Y:S01]  /*6300*/  MOV R3, R43 ;  /* 0x0000002b00037202 */ /* 0x000fe20000000f00 */
[----:B-1----:R-:W-:Y:S04]  /*6310*/  STG.E.128 [R40.64], R48 ;  /* 0x0000003028007986 */ /* 0x002fe8000c101d04 */
[----:B0-----:R0:W-:Y:S02]  /*6320*/  STG.E.128 [R40.64+0x200], R52 ;  /* 0x0002003428007986 */ /* 0x0011e4000c101d04 */
[----:B0-----:R-:W-:Y:S02]  /*6330*/  MOV R40, R6 ;  /* 0x0000000600287202 */ /* 0x001fe40000000f00 */
[----:B------:R-:W-:-:S05]  /*6340*/  MOV R41, R5 ;  /* 0x0000000500297202 */ /* 0x000fca0000000f00 */
[----:B------:R-:W-:-:S05]  /*6350*/  IMAD.WIDE R4, R74, 0x2, R40 ;  /* 0x000000024a047825 */ /* 0x000fca00078e0228 */
[----:B------:R-:W-:Y:S02]  /*6360*/  MOV R6, R4 ;  /* 0x0000000400067202 */ /* 0x000fe40000000f00 */
[----:B------:R-:W-:Y:S01]  /*6370*/  MOV R4, R42 ;  /* 0x0000002a00047202 */ /* 0x000fe20000000f00 */
[----:B------:R-:W-:Y:S01]  /*6380*/  @P0 CALL.REL.NOINC `(.L_x_6066) ;  /* 0x0000001000000944 */ /* 0x000fe20003c00000 */
[----:B------:R-:W-:Y:S05]  /*6390*/  BRA `(.L_x_6067) ;  /* 0xffffaeb000007947 */ /* 0x000fea000383ffff */
.L_x_6066:
[----:B------:R-:W-:Y:S05]  /*63a0*/  EXIT ;  /* 0x000000000000794d */ /* 0x000fea0003800000 */
.L_x_6068:
        /* <DEDUP_REMOVED lines=13> */
.L_x_8944:


//--------------------- .text._Z25selective_scan_fwd_kernelI32Selective_Scan_fwd_kernel_traitsILi32ELi16ELi1ELb1ELb1ELb1ELb1ELb1EN3c108BFloat16EffEEv13SSMParamsBase --------------------------
	.section	.text._Z25selective_scan_fwd_kernelI32Selective_Scan_fwd_kernel_traitsILi32ELi16ELi1ELb1ELb1ELb1ELb1ELb1EN3c108BFloat16EffEEv13SSMParamsBase,"ax",@progbits
	.sectioninfo	@"SHI_REGISTERS=179"
	.align	128
        .global         _Z25selective_scan_fwd_kernelI32Selective_Scan_fwd_kernel_traitsILi32ELi16ELi1ELb1ELb1ELb1ELb1ELb1EN3c108BFloat16EffEEv13SSMParamsBase
        .type           _Z25selective_scan_fwd_kernelI32Selective_Scan_fwd_kernel_traitsILi32ELi16ELi1ELb1ELb1ELb1ELb1ELb1EN3c108BFloat16EffEEv13SSMParamsBase,@function
        .size           _Z25selective_scan_fwd_kernelI32Selective_Scan_fwd_kernel_traitsILi32ELi16ELi1ELb1ELb1ELb1ELb1ELb1EN3c108BFloat16EffEEv13SSMParamsBase,(.L_x_8945 - _Z25selective_scan_fwd_kernelI32Selective_Scan_fwd_kernel_traitsILi32ELi16ELi1ELb1ELb1ELb1ELb1ELb1EN3c108BFloat16EffEEv13SSMParamsBase)
        .other          _Z25selective_scan_fwd_kernelI32Selective_Scan_fwd_kernel_traitsILi32ELi16ELi1ELb1ELb1ELb1ELb1ELb1EN3c108BFloat16EffEEv13SSMParamsBase,@"STO_CUDA_ENTRY STV_DEFAULT"
_Z25selective_scan_fwd_kernelI32Selective_Scan_fwd_kernel_traitsILi32ELi16ELi1ELb1ELb1ELb1ELb1ELb1EN3c108BFloat16EffEEv13SSMParamsBase:
.text._Z25selective_scan_fwd_kernelI32Selective_Scan_fwd_kernel_traitsILi32ELi16ELi1ELb1ELb1ELb1ELb1ELb1EN3c108BFloat16EffEEv13SSMParamsBase:
        /* <DEDUP_REMOVED lines=35> */
.L_x_6069:
        /* <DEDUP_REMOVED lines=30> */
.L_x_6070:
        /* <DEDUP_REMOVED lines=11> */
.L_x_6071:
        /* <DEDUP_REMOVED lines=177> */
.L_x_6072:
        /* <DEDUP_REMOVED lines=18> */
.L_x_6073:
[----:B------:R-:W-:-:S13]  /*10f0*/  ISETP.GE.AND P0, PT, R37, 0x1, PT ;  /* 0x000000012500780c */ /* 0x000fda0003f06270 */
[----:B------:R-:W-:Y:S05]  /*1100*/  @!P0 EXIT ;  /* 0x000000000000894d */ /* 0x000fea0003800000 */
[----:B------:R-:W0:Y:S01]  /*1110*/  S2R R35, SR_LANEID ;  /* 0x0000000000237919 */ /* 0x000e220000000000 */
[C---:B------:R-:W-:Y:S01]  /*1120*/  LEA R4, P0, R17.reuse, R10, 0x2 ;  /* 0x0000000a11047211 */ /* 0x040fe200078010ff */
[----:B------:R-:W-:Y:S02]  /*1130*/  IMAD.MOV.U32 R34, RZ, RZ, RZ ;  /* 0x000000ffff227224 */ /* 0x000fe400078e00ff */
[----:B------:R-:W-:Y:S01]  /*1140*/  IMAD.MOV.U32 R32, RZ, RZ, RZ ;  /* 0x000000ffff207224 */ /* 0x000fe200078e00ff */
[----:B------:R-:W-:Y:S02]  /*1150*/  LEA.HI.X R5, R17, R12, R14, 0x2, P0 ;  /* 0x0000000c11057211 */ /* 0x000fe400000f140e */
.L_x_6120:
        /* <DEDUP_REMOVED lines=312> */
.L_x_6075:
[----:B---34-:R-:W-:Y:S05]  /*24e0*/  BSYNC B0 ;  /* 0x0000000000007941 */ /* 0x018fea0003800000 */
.L_x_6074:
        /* <DEDUP_REMOVED lines=37> */
.L_x_6077:
[----:B------:R-:W-:Y:S05]  /*2740*/  BSYNC B0 ;  /* 0x0000000000007941 */ /* 0x000fea0003800000 */
.L_x_6076:
        /* <DEDUP_REMOVED lines=37> */
.L_x_6079:
[----:B------:R-:W-:Y:S05]  /*29a0*/  BSYNC B0 ;  /* 0x0000000000007941 */ /* 0x000fea0003800000 */
.L_x_6078:
        /* <DEDUP_REMOVED lines=37> */
.L_x_6081:
[----:B------:R-:W-:Y:S05]  /*2c00*/  BSYNC B0 ;  /* 0x0000000000007941 */ /* 0x000fea0003800000 */
.L_x_6080:
        /* <DEDUP_REMOVED lines=37> */
.L_x_6083:
[----:B------:R-:W-:Y:S05]  /*2e60*/  BSYNC B0 ;  /* 0x0000000000007941 */ /* 0x000fea0003800000 */
.L_x_6082:
        /* <DEDUP_REMOVED lines=37> */
.L_x_6085:
[----:B------:R-:W-:Y:S05]  /*30c0*/  BSYNC B0 ;  /* 0x0000000000007941 */ /* 0x000fea0003800000 */
.L_x_6084:
        /* <DEDUP_REMOVED lines=37> */
.L_x_6087:
[----:B------:R-:W-:Y:S05]  /*3320*/  BSYNC B0 ;  /* 0x0000000000007941 */ /* 0x000fea0003800000 */
.L_x_6086:
        /* <DEDUP_REMOVED lines=37> */
.L_x_6089:
[----:B------:R-:W-:Y:S05]  /*3580*/  BSYNC B0 ;  /* 0x0000000000007941 */ /* 0x000fea0003800000 */
.L_x_6088:
        /* <DEDUP_REMOVED lines=37> */
.L_x_6091:
[----:B------:R-:W-:Y:S05]  /*37e0*/  BSYNC B0 ;  /* 0x0000000000007941 */ /* 0x000fea0003800000 */
.L_x_6090:
        /* <DEDUP_REMOVED lines=37> */
.L_x_6093:
[----:B------:R-:W-:Y:S05]  /*3a40*/  BSYNC B0 ;  /* 0x0000000000007941 */ /* 0x000fea0003800000 */
.L_x_6092:
        /* <DEDUP_REMOVED lines=38> */
.L_x_6095:
[----:B------:R-:W-:Y:S05]  /*3cb0*/  BSYNC B0 ;  /* 0x0000000000007941 */ /* 0x000fea0003800000 */
.L_x_6094:
        /* <DEDUP_REMOVED lines=40> */
.L_x_6097:
[----:B------:R-:W-:Y:S05]  /*3f40*/  BSYNC B0 ;  /* 0x0000000000007941 */ /* 0x000fea0003800000 */
.L_x_6096:
        /* <DEDUP_REMOVED lines=42> */
.L_x_6099:
[----:B------:R-:W-:Y:S05]  /*41f0*/  BSYNC B0 ;  /* 0x0000000000007941 */ /* 0x000fea0003800000 */
.L_x_6098:
        /* <DEDUP_REMOVED lines=43> */
.L_x_6101:
[----:B------:R-:W-:Y:S05]  /*44b0*/  BSYNC B0 ;  /* 0x0000000000007941 */ /* 0x000fea0003800000 */
.L_x_6100:
        /* <DEDUP_REMOVED lines=43> */
.L_x_6103:
[----:B------:R-:W-:Y:S05]  /*4770*/  BSYNC B0 ;  /* 0x0000000000007941 */ /* 0x000fea0003800000 */
.L_x_6102:
        /* <DEDUP_REMOVED lines=43> */
.L_x_6105:
[----:B------:R-:W-:Y:S05]  /*4a30*/  BSYNC B0 ;  /* 0x0000000000007941 */ /* 0x000fea0003800000 */
.L_x_6104:
        /* <DEDUP_REMOVED lines=30> */
.L_x_6114:
        /* <DEDUP_REMOVED lines=431> */
.L_x_6108:
        /* <DEDUP_REMOVED lines=13> */
.L_x_6107:
        /* <DEDUP_REMOVED lines=110> */
.L_x_6111:
        /* <DEDUP_REMOVED lines=32> */
.L_x_6112:
[----:B------:R0:W5:Y:S02]  /*70c0*/  LDG.E R11, [R4.64] ;  /* 0x00000004040b7981 */ /* 0x000164000c1e1900 */
.L_x_6113:
        /* <DEDUP_REMOVED lines=16> */
.L_x_6110:
[----:B------:R-:W-:Y:S05]  /*71d0*/  BSYNC B0 ;  /* 0x0000000000007941 */ /* 0x000fea0003800000 */
.L_x_6109:
        /* <DEDUP_REMOVED lines=20> */
.L_x_6106:
        /* <DEDUP_REMOVED lines=109> */
.L_x_6116:
[----:B------:R-:W-:Y:S05]  /*79f0*/  BSYNC B0 ;  /* 0x0000000000007941 */ /* 0x000fea0003800000 */
.L_x_6115:
        /* <DEDUP_REMOVED lines=322> */
.L_x_6118:
[----:B------:R-:W-:Y:S05]  /*8e20*/  BSYNC B0 ;  /* 0x0000000000007941 */ /* 0x000fea0003800000 */
.L_x_6117:
        /* <DEDUP_REMOVED lines=47> */
.L_x_6119:
[----:B------:R-:W-:Y:S05]  /*9120*/  EXIT ;  /* 0x000000000000794d */ /* 0x000fea0003800000 */
.L_x_6121:
        /* <DEDUP_REMOVED lines=13> */
.L_x_8945:


//--------------------- .text._Z25selective_scan_fwd_kernelI32Selective_Scan_fwd_kernel_traitsILi32ELi8ELi1ELb0ELb1ELb1ELb0ELb0EN3c108BFloat16EffEEv13SSMParamsBase --------------------------
	.section	.text._Z25selective_scan_fwd_kernelI32Selective_Scan_fwd_kernel_traitsILi32ELi8ELi1ELb0ELb1ELb1ELb0ELb0EN3c108BFloat16EffEEv13SSMParamsBase,"ax",@progbits
	.sectioninfo	@"SHI_REGISTERS=128"
	.align	128
        .global         _Z25selective_scan_fwd_kernelI32Selective_Scan_fwd_kernel_traitsILi32ELi8ELi1ELb0ELb1ELb1ELb0ELb0EN3c108BFloat16EffEEv13SSMParamsBase
        .type           _Z25selective_scan_fwd_kernelI32Selective_Scan_fwd_kernel_traitsILi32ELi8ELi1ELb0ELb1ELb1ELb0ELb0EN3c108BFloat16EffEEv13SSMParamsBase,@function
        .size           _Z25selective_scan_fwd_kernelI32Selective_Scan_fwd_kernel_traitsILi32ELi8ELi1ELb0ELb1ELb1ELb0ELb0EN3c108BFloat16EffEEv13SSMParamsBase,(.L_x_8946 - _Z25selective_scan_fwd_kernelI32Selective_Scan_fwd_kernel_traitsILi32ELi8ELi1ELb0ELb1ELb1ELb0ELb0EN3c108BFloat16EffEEv13SSMParamsBase)
        .other          _Z25selective_scan_fwd_kernelI32Selective_Scan_fwd_kernel_traitsILi32ELi8ELi1ELb0ELb1ELb1ELb0ELb0EN3c108BFloat16EffEEv13SSMParamsBase,@"STO_CUDA_ENTRY STV_DEFAULT"
_Z25selective_scan_fwd_kernelI32Selective_Scan_fwd_kernel_traitsILi32ELi8ELi1ELb0ELb1ELb1ELb0ELb0EN3c108BFloat16EffEEv13SSMParamsBase:
.text._Z25selective_scan_fwd_kernelI32Selective_Scan_fwd_kernel_traitsILi32ELi8ELi1ELb0ELb1ELb1ELb0ELb0EN3c108BFloat16EffEEv13SSMParamsBase:
        /* <DEDUP_REMOVED lines=34> */
.L_x_6122:
        /* <DEDUP_REMOVED lines=30> */
.L_x_6123:
        /* <DEDUP_REMOVED lines=11> */
.L_x_6124:
[----:B------:R-:W-:Y:S01]  /*04b0*/  ISETP.EQ.U32.AND P0, PT, R95, RZ, PT ;  /* 0x000000ff5f00720c */ /* 0x000fe20003f02070 */
[----:B------:R-:W-:Y:S02]  /*04c0*/  IMAD.MOV.U32 R5, RZ, RZ, RZ ;  /* 0x000000ffff057224 */ /* 0x000fe400078e00ff */
[----:B------:R-:W-:Y:S01]  /*04d0*/  @P1 IMAD.MOV.U32 R5, RZ, RZ, c[0x0][0x2d0] ;  /* 0x0000b400ff051624 */ /* 0x000fe200078e00ff */
[----:B------:R-:W-:Y:S01]  /*04e0*/  ISETP.EQ.OR.EX P0, PT, R93, RZ, !P6, P0 ;  /* 0x000000ff5d00720c */ /* 0x000fe20007702700 */
[----:B------:R-:W-:Y:S01]  /*04f0*/  IMAD.MOV.U32 R2, RZ, RZ, RZ ;  /* 0x000000ffff027224 */ /* 0x000fe200078e00ff */
        /* <DEDUP_REMOVED lines=27> */
[----:B------:R-:W-:Y:S02]  /*06b0*/  IMAD.MOV.U32 R2, RZ, RZ, RZ ;  /* 0x000000ffff027224 */ /* 0x000fe400078e00ff */
[----:B------:R-:W-:Y:S01]  /*06c0*/  @P2 IMAD.MOV.U32 R2, RZ, RZ, c[0x0][0x2c4] ;  /* 0x0000b100ff022624 */ /* 0x000fe200078e00ff */
        /* <DEDUP_REMOVED lines=56> */
[----:B------:R-:W-:Y:S02]  /*0a50*/  MOV R69, RZ ;  /* 0x000000ff00457202 */ /* 0x000fe40000000f00 */
[----:B------:R-:W-:Y:S01]  /*0a60*/  LEA R94, P2, R6, c[0x0][0x278], 0x1 ;  /* 0x00009e00065e7a11 */ /* 0x000fe200078408ff */
[----:B------:R-:W-:Y:S01]  /*0a70*/  IMAD.IADD R65, R7, 0x1, R15 ;  /* 0x0000000107417824 */ /* 0x000fe200078e020f */
[----:B------:R-:W-:Y:S01]  /*0a80*/  LEA.HI.X R63, R8, c[0x0][0x25c], R63, 0x1, P3 ;  /* 0x00009700083f7a11 */ /* 0x000fe200018f0c3f */
[----:B------:R-:W-:Y:S01]  /*0a90*/  IMAD.IADD R67, R5, 0x1, R13 ;  /* 0x0000000105437824 */ /* 0x000fe200078e020d */
[----:B------:R-:W-:Y:S01]  /*0aa0*/  LEA R96, P1, R4, c[0x0][0x270], 0x1 ;  /* 0x00009c0004607a11 */ /* 0x000fe200078208ff */
[----:B------:R-:W-:Y:S01]  /*0ab0*/  IMAD R19, R3, c[0x0][0x1c0], RZ ;  /* 0x0000700003137a24 */ /* 0x000fe200078e02ff */
[----:B------:R-:W-:Y:S01]  /*0ac0*/  ISETP.NE.U32.AND P3, PT, RZ, c[0x0][0x2d8], PT ;  /* 0x0000b600ff007a0c */ /* 0x000fe20003f65070 */
[----:B------:R0:W5:Y:S01]  /*0ad0*/  @P5 LDG.E R69, [R10.64] ;  /* 0x000000040a455981 */ /* 0x000162000c1e1900 */
[----:B------:R-:W-:-:S02]  /*0ae0*/  LEA.HI.X R65, R6, c[0x0][0x27c], R65, 0x1, P2 ;  /* 0x00009f0006417a11 */ /* 0x000fc400010f0c41 */
[----:B------:R-:W-:Y:S02]  /*0af0*/  LEA.HI.X R67, R4, c[0x0][0x274], R67, 0x1, P1 ;  /* 0x00009d0004437a11 */ /* 0x000fe400008f0c43 */
[----:B------:R-:W-:Y:S02]  /*0b00*/  ISETP.NE.U32.AND P2, PT, RZ, c[0x0][0x2c8], PT ;  /* 0x0000b200ff007a0c */ /* 0x000fe40003f45070 */
[----:B------:R-:W-:Y:S01]  /*0b10*/  ISETP.NE.AND.EX P3, PT, RZ, c[0x0][0x2dc], PT, P3 ;  /* 0x0000b700ff007a0c */ /* 0x000fe20003f65330 */
[C---:B------:R-:W-:Y:S01]  /*0b20*/  IMAD R19, R0.reuse, c[0x0][0x1c4], R19 ;  /* 0x0000710000137a24 */ /* 0x040fe200078e0213 */
[----:B------:R-:W-:Y:S01]  /*0b30*/  ISETP.NE.U32.AND P1, PT, RZ, c[0x0][0x2e0], PT ;  /* 0x0000b800ff007a0c */ /* 0x000fe20003f25070 */
        /* <DEDUP_REMOVED lines=46> */
[----:B0-----:R-:W-:Y:S01]  /*0e20*/  IADD3 R4, R6, 0xffffffe, RZ ;  /* 0x0ffffffe06047810 */ /* 0x001fe20007ffe0ff */
[----:B------:R-:W-:-:S05]  /*0e30*/  IMAD.MOV R6, RZ, RZ, -R11 ;  /* 0x000000ffff067224 */ /* 0x000fca00078e0a0b */
        /* <DEDUP_REMOVED lines=21> */
.L_x_6125:
        /* <DEDUP_REMOVED lines=18> */
.L_x_6126:
        /* <DEDUP_REMOVED lines=26> */
.L_x_6155:
        /* <DEDUP_REMOVED lines=12> */
[C---:B------:R-:W-:Y:S01]  /*1310*/  ISETP.GE.AND P0, PT, R78.reuse, R41, PT ;  /* 0x000000294e00720c */ /* 0x040fe20003f06270 */
[C---:B------:R-:W-:Y:S01]  /*1320*/  IMAD.SHL.U32 R9, R78.reuse, 0x2, RZ ;  /* 0x000000024e097824 */ /* 0x040fe200078e00ff */
[----:B------:R-:W-:Y:S02]  /*1330*/  SHF.L.U64.HI R0, R78, 0x1, R79 ;  /* 0x000000014e007819 */ /* 0x000fe4000001024f */
[----:B------:R-:W-:Y:S02]  /*1340*/  P2R R6, PR, RZ, 0x1 ;  /* 0x00000001ff067803 */ /* 0x000fe40000000000 */
[-C--:B------:R-:W-:Y:S02]  /*1350*/  IADD3 R8, P0, R94, R9.reuse, RZ ;  /* 0x000000095e087210 */ /* 0x080fe40007f1e0ff */
[----:B------:R-:W-:Y:S02]  /*1360*/  IADD3 R10, P1, R96, R9, RZ ;  /* 0x00000009600a7210 */ /* 0x000fe40007f3e0ff */
[----:B------:R-:W-:Y:S01]  /*1370*/  ISETP.GE.AND P6, PT, R54, R41, PT ;  /* 0x000000293600720c */ /* 0x000fe20003fc6270 */
[----:B------:R-:W-:Y:S01]  /*1380*/  IMAD.X R9, R65, 0x1, R0, P0 ;  /* 0x0000000141097824 */ /* 0x000fe200000e0600 */
[----:B------:R-:W-:-:S02]  /*1390*/  ISETP.NE.AND P0, PT, R6, RZ, PT ;  /* 0x000000ff0600720c */ /* 0x000fc40003f05270 */
[----:B------:R-:W-:Y:S02]  /*13a0*/  IADD3.X R11, R67, R0, RZ, P1, !PT ;  /* 0x00000000430b7210 */ /* 0x000fe40000ffe4ff */
[----:B------:R-:W-:Y:S02]  /*13b0*/  PRMT R3, RZ, 0x7610, R3 ;  /* 0x00007610ff037816 */ /* 0x000fe40000000003 */
[----:B------:R-:W-:Y:S02]  /*13c0*/  PRMT R0, RZ, 0x7610, R0 ;  /* 0x00007610ff007816 */ /* 0x000fe40000000000 */
[-C--:B------:R-:W-:Y:S02]  /*13d0*/  ISETP.GE.AND P5, PT, R52, R41.reuse, PT ;  /* 0x000000293400720c */ /* 0x080fe40003fa6270 */
[-C--:B------:R-:W-:Y:S02]  /*13e0*/  ISETP.GE.AND P4, PT, R50, R41.reuse, PT ;  /* 0x000000293200720c */ /* 0x080fe40003f86270 */
[-C--:B------:R-:W-:Y:S01]  /*13f0*/  ISETP.GE.AND P3, PT, R48, R41.reuse, PT ;  /* 0x000000293000720c */ /* 0x080fe20003f66270 */
[----:B------:R0:W2:Y:S01]  /*1400*/  @!P0 LDG.E.U16 R3, [R10.64] ;  /* 0x000000040a038981 */ /* 0x0000a2000c1e1500 */
[----:B------:R-:W-:-:S02]  /*1410*/  ISETP.GE.AND P2, PT, R46, R41, PT ;  /* 0x000000292e00720c */ /* 0x000fc40003f46270 */
[-C--:B------:R-:W-:Y:S01]  /*1420*/  ISETP.GE.AND P1, PT, R44, R41.reuse, PT ;  /* 0x000000292c00720c */ /* 0x080fe20003f26270 */
[----:B------:R0:W3:Y:S01]  /*1430*/  @!P6 LDG.E.U16 R0, [R10.64+0x40] ;  /* 0x000040040a00e981 */ /* 0x0000e2000c1e1500 */
[----:B------:R-:W-:Y:S02]  /*1440*/  ISETP.GE.AND P0, PT, R42, R41, PT ;  /* 0x000000292a00720c */ /* 0x000fe40003f06270 */
[----:B------:R-:W-:Y:S02]  /*1450*/  PRMT R7, RZ, 0x7610, R7 ;  /* 0x00007610ff077816 */ /* 0x000fe40000000007 */
[----:B------:R-:W-:Y:S02]  /*1460*/  PRMT R4, RZ, 0x7610, R4 ;  /* 0x00007610ff047816 */ /* 0x000fe40000000004 */
[----:B------:R-:W-:Y:S02]  /*1470*/  PRMT R13, RZ, 0x7610, R13 ;  /* 0x00007610ff0d7816 */ /* 0x000fe4000000000d */
[----:B------:R-:W-:Y:S01]  /*1480*/  PRMT R12, RZ, 0x7610, R12 ;  /* 0x00007610ff0c7816 */ /* 0x000fe2000000000c */
[----:B------:R0:W4:Y:S01]  /*1490*/  @!P5 LDG.E.U16 R7, [R10.64+0x80] ;  /* 0x000080040a07d981 */ /* 0x000122000c1e1500 */
[----:B------:R-:W-:-:S02]  /*14a0*/  PRMT R15, RZ, 0x7610, R15 ;  /* 0x00007610ff0f7816 */ /* 0x000fc4000000000f */
[----:B------:R-:W-:Y:S01]  /*14b0*/  PRMT R14, RZ, 0x7610, R14 ;  /* 0x00007610ff0e7816 */ /* 0x000fe2000000000e */
[----:B------:R0:W5:Y:S01]  /*14c0*/  @!P4 LDG.E.U16 R4, [R10.64+0xc0] ;  /* 0x0000c0040a04c981 */ /* 0x000162000c1e1500 */
[C---:B------:R-:W-:Y:S02]  /*14d0*/  IADD3 R16, R47.reuse, 0x20, RZ ;  /* 0x000000202f107810 */ /* 0x040fe40007ffe0ff */
[C---:B------:R-:W-:Y:S01]  /*14e0*/  IADD3 R18, R47.reuse, 0x40, RZ ;  /* 0x000000402f127810 */ /* 0x040fe20007ffe0ff */
[----:B------:R0:W5:Y:S01]  /*14f0*/  @!P3 LDG.E.U16 R13, [R10.64+0x100] ;  /* 0x000100040a0db981 */ /* 0x000162000c1e1500 */
[C---:B------:R-:W-:Y:S02]  /*1500*/  LEA.HI.SX32 R40, R47.reuse, R47, 0x1b ;  /* 0x0000002f2f287211 */ /* 0x040fe400078fdaff */
[C---:B------:R-:W-:Y:S01]  /*1510*/  IADD3 R20, R47.reuse, 0xc0, RZ ;  /* 0x000000c02f147810 */ /* 0x040fe20007ffe0ff */
[----:B------:R0:W5:Y:S01]  /*1520*/  @!P2 LDG.E.U16 R12, [R10.64+0x140] ;  /* 0x000140040a0ca981 */ /* 0x000162000c1e1500 */
[----:B------:R-:W-:-:S02]  /*1530*/  IADD3 R22, R47, 0xe0, RZ ;  /* 0x000000e02f167810 */ /* 0x000fc40007ffe0ff */
[----:B------:R-:W-:Y:S01]  /*1540*/  P2R R2, PR, RZ, 0x40 ;  /* 0x00000040ff027803 */ /* 0x000fe20000000000 */
[----:B------:R0:W5:Y:S01]  /*1550*/  @!P1 LDG.E.U16 R15, [R10.64+0x180] ;  /* 0x000180040a0f9981 */ /* 0x000162000c1e1500 */
[----:B------:R-:W-:Y:S02]  /*1560*/  P2R R23, PR, RZ, 0x40 ;  /* 0x00000040ff177803 */ /* 0x000fe40000000000 */
[----:B------:R-:W-:Y:S01]  /*1570*/  PRMT R17, RZ, 0x7610, R17 ;  /* 0x00007610ff117816 */ /* 0x000fe20000000011 */
[----:B------:R0:W5:Y:S01]  /*1580*/  @!P0 LDG.E.U16 R14, [R10.64+0x1c0] ;  /* 0x0001c0040a0e8981 */ /* 0x000162000c1e1500 */
[-C--:B------:R-:W-:Y:S01]  /*1590*/  LEA.HI.SX32 R16, R16, R47.reuse, 0x1b ;  /* 0x0000002f10107211 */ /* 0x080fe200078fdaff */
[----:B------:R-:W-:Y:S01]  /*15a0*/  IMAD.SHL.U32 R40, R40, 0x2, RZ ;  /* 0x0000000228287824 */ /* 0x000fe200078e00ff */
[----:B------:R-:W-:Y:S02]  /*15b0*/  LEA.HI.SX32 R18, R18, R47, 0x1b ;  /* 0x0000002f12127211 */ /* 0x000fe400078fdaff */
[----:B------:R-:W-:Y:S01]  /*15c0*/  PRMT R19, RZ, 0x7610, R19 ;  /* 0x00007610ff137816 */ /* 0x000fe20000000013 */
[----:B------:R-:W-:Y:S01]  /*15d0*/  IMAD.SHL.U32 R39, R16, 0x2, RZ ;  /* 0x0000000210277824 */ /* 0x000fe200078e00ff */
[----:B------:R-:W-:-:S02]  /*15e0*/  SHF.L.U32 R38, R18, 0x1, RZ ;  /* 0x0000000112267819 */ /* 0x000fc400000006ff */
[C---:B------:R-:W-:Y:S02]  /*15f0*/  IADD3 R16, R47.reuse, 0x80, RZ ;  /* 0x000000802f107810 */ /* 0x040fe40007ffe0ff */
[C---:B0-----:R-:W-:Y:S02]  /*1600*/  IADD3 R10, R47.reuse, 0x60, RZ ;  /* 0x000000602f0a7810 */ /* 0x041fe40007ffe0ff */
        /* <DEDUP_REMOVED lines=8> */
[----:B------:R-:W-:Y:S01]  /*1690*/  SHF.L.U32 R34, R20, 0x1, RZ ;  /* 0x0000000114227819 */ /* 0x000fe200000006ff */
[----:B------:R-:W-:Y:S01]  /*16a0*/  IMAD.SHL.U32 R35, R18, 0x2, RZ ;  /* 0x0000000212237824 */ /* 0x000fe200078e00ff */
[----:B------:R-:W-:Y:S01]  /*16b0*/  PRMT R21, RZ, 0x7610, R21 ;  /* 0x00007610ff157816 */ /* 0x000fe20000000015 */
[----:B------:R-:W-:Y:S01]  /*16c0*/  IMAD.SHL.U32 R33, R22, 0x2, RZ ;  /* 0x0000000216217824 */ /* 0x000fe200078e00ff */
[----:B------:R-:W-:Y:S02]  /*16d0*/  ISETP.NE.AND P6, PT, R6, RZ, PT ;  /* 0x000000ff0600720c */ /* 0x000fe40003fc5270 */
[----:B------:R-:W-:Y:S02]  /*16e0*/  PRMT R11, RZ, 0x7610, R11 ;  /* 0x00007610ff0b7816 */ /* 0x000fe4000000000b */
[----:B------:R-:W-:-:S02]  /*16f0*/  PRMT R10, RZ, 0x7610, R10 ;  /* 0x00007610ff0a7816 */ /* 0x000fc4000000000a */
[----:B------:R-:W-:Y:S02]  /*1700*/  PRMT R16, RZ, 0x7610, R16 ;  /* 0x00007610ff107816 */ /* 0x000fe40000000010 */
[----:B------:R-:W-:Y:S02]  /*1710*/  PRMT R18, RZ, 0x7610, R18 ;  /* 0x00007610ff127816 */ /* 0x000fe40000000012 */
[----:B------:R-:W-:Y:S02]  /*1720*/  PRMT R20, RZ, 0x7610, R20 ;  /* 0x00007610ff147816 */ /* 0x000fe40000000014 */
[----:B------:R-:W-:Y:S01]  /*1730*/  P2R R5, PR, RZ, 0x20 ;  /* 0x00000020ff057803 */ /* 0x000fe20000000000 */
[----:B--2---:R-:W-:Y:S04]  /*1740*/  STS.U16 [R40], R3 ;  /* 0x0000000328007388 */ /* 0x004fe80000000400 */
[----:B---3--:R0:W-:Y:S02]  /*1750*/  STS.U16 [R39+0x40], R0 ;  /* 0x0000400027007388 */ /* 0x0081e40000000400 */
[----:B0-----:R-:W-:-:S02]  /*1760*/  IMAD.SHL.U32 R0, R47, 0x8, RZ ;  /* 0x000000082f007824 */ /* 0x001fc400078e00ff */
[----:B----4-:R-:W-:Y:S03]  /*1770*/  STS.U16 [R38+0x80], R7 ;  /* 0x0000800726007388 */ /* 0x010fe60000000400 */
[----:B------:R-:W-:Y:S01]  /*1780*/  LEA.HI.SX32 R0, R0, R0, 0x1b ;  /* 0x0000000000007211 */ /* 0x000fe200078fdaff */
        /* <DEDUP_REMOVED lines=40> */
[----:B------:R2:W1:Y:S04]  /*1a10*/  LDS.U16 R9, [R32+0x8] ;  /* 0x0000080020097984 */ /* 0x0004680000000400 */
[----:B------:R2:W2:Y:S04]  /*1a20*/  LDS.U16 R8, [R32+0xa] ;  /* 0x00000a0020087984 */ /* 0x0004a80000000400 */
[----:B------:R0:W2:Y:S04]  /*1a30*/  LDS.U16 R17, [R32+0xc] ;  /* 0x00000c0020117984 */ /* 0x0000a80000000400 */
[----:B------:R0:W2:Y:S02]  /*1a40*/  LDS.U16 R16, [R32+0xe] ;  /* 0x00000e0020107984 */ /* 0x0000a40000000400 */
[----:B0-----:R-:W-:-:S05]  /*1a50*/  PRMT R22, RZ, 0x5410, R22 ;  /* 0x00005410ff167816 */ /* 0x001fca0000000016 */
[----:B------:R-:W-:-:S05]  /*1a60*/  FADD.FTZ R31, R22, R69 ;  /* 0x00000045161f7221 */ /* 0x000fca0000010000 */
[----:B------:R-:W-:-:S04]  /*1a70*/  FSETP.GTU.FTZ.AND P5, PT, R31, 20, PT ;  /* 0x41a000001f00780b */ /* 0x000fc80003fbc000 */
[----:B------:R-:W-:Y:S02]  /*1a80*/  ISETP.EQ.OR P5, PT, RZ, UR6, P5 ;  /* 0x00000006ff007c0c */ /* 0x000fe4000afa2670 */
[----:B-1----:R-:W-:-:S05]  /*1a90*/  PRMT R30, RZ, 0x5410, R23 ;  /* 0x00005410ff1e7816 */ /* 0x002fca0000000017 */
[----:B------:R-:W-:-:S06]  /*1aa0*/  FADD.FTZ R30, R30, R69 ;  /* 0x000000451e1e7221 */ /* 0x000fcc0000010000 */
        /* <DEDUP_REMOVED lines=32> */
.L_x_6128:
[----:B---34-:R-:W-:Y:S05]  /*1cb0*/  BSYNC B0 ;  /* 0x0000000000007941 */ /* 0x018fea0003800000 */
.L_x_6127:
        /* <DEDUP_REMOVED lines=37> */
.L_x_6130:
[----:B------:R-:W-:Y:S05]  /*1f10*/  BSYNC B0 ;  /* 0x0000000000007941 */ /* 0x000fea0003800000 */
.L_x_6129:
[----:B------:R-:W-:Y:S01]  /*1f20*/  FSETP.GTU.FTZ.AND P5, PT, R29, 20, PT ;  /* 0x41a000001d00780b */ /* 0x000fe20003fbc000 */
[----:B------:R-:W-:Y:S01]  /*1f30*/  BSSY B0, `(.L_x_6131) ;  /* 0x0000024000007945 */ /* 0x000fe20003800000 */
[----:B------:R-:W-:Y:S02]  /*1f40*/  PRMT R10, RZ, 0x5410, R10 ;  /* 0x00005410ff0a7816 */ /* 0x000fe4000000000a */
[----:B------:R-:W-:-:S03]  /*1f50*/  ISETP.EQ.OR P5, PT, RZ, UR6, P5 ;  /* 0x00000006ff007c0c */ /* 0x000fc6000afa2670 */
        /* <DEDUP_REMOVED lines=33> */
.L_x_6132:
[----:B------:R-:W-:Y:S05]  /*2170*/  BSYNC B0 ;  /* 0x0000000000007941 */ /* 0x000fea0003800000 */
.L_x_6131:
        /* <DEDUP_REMOVED lines=37> */
.L_x_6134:
[----:B------:R-:W-:Y:S05]  /*23d0*/  BSYNC B0 ;  /* 0x0000000000007941 */ /* 0x000fea0003800000 */
.L_x_6133:
[----:B------:R-:W-:Y:S01]  /*23e0*/  FSETP.GTU.FTZ.AND P5, PT, R27, 20, PT ;  /* 0x41a000001b00780b */ /* 0x000fe20003fbc000 */
[----:B------:R-:W-:Y:S01]  /*23f0*/  BSSY B0, `(.L_x_6135) ;  /* 0x0000024000007945 */ /* 0x000fe20003800000 */
[----:B--2---:R-:W-:Y:S02]  /*2400*/  PRMT R8, RZ, 0x5410, R8 ;  /* 0x00005410ff087816 */ /* 0x004fe40000000008 */
        /* <DEDUP_REMOVED lines=34> */
.L_x_6136:
[----:B------:R-:W-:Y:S05]  /*2630*/  BSYNC B0 ;  /* 0x0000000000007941 */ /* 0x000fea0003800000 */
.L_x_6135:
[----:B------:R-:W-:Y:S01]  /*2640*/  FSETP.GTU.FTZ.AND P5, PT, R26, 20, PT ;  /* 0x41a000001a00780b */ /* 0x000fe20003fbc000 */
[----:B------:R-:W-:Y:S01]  /*2650*/  IMAD.MOV.U32 R11, RZ, RZ, R67 ;  /* 0x000000ffff0b7224 */ /* 0x000fe200078e0043 */
[----:B------:R-:W-:Y:S01]  /*2660*/  MOV R10, R96 ;  /* 0x00000060000a7202 */ /* 0x000fe20000000f00 */
[----:B------:R-:W-:Y:S01]  /*2670*/  IMAD.MOV.U32 R8, RZ, RZ, R94 ;  /* 0x000000ffff087224 */ /* 0x000fe200078e005e */
[----:B------:R-:W-:Y:S01]  /*2680*/  ISETP.EQ.OR P5, PT, RZ, UR6, P5 ;  /* 0x00000006ff007c0c */ /* 0x000fe2000afa2670 */
[----:B------:R-:W-:Y:S01]  /*2690*/  IMAD.MOV.U32 R9, RZ, RZ, R65 ;  /* 0x000000ffff097224 */ /* 0x000fe200078e0041 */
[----:B------:R-:W-:Y:S01]  /*26a0*/  PRMT R18, RZ, 0x5410, R17 ;  /* 0x00005410ff127816 */ /* 0x000fe20000000011 */
[----:B------:R-:W-:Y:S01]  /*26b0*/  BSSY B0, `(.L_x_6137) ;  /* 0x0000024000007945 */ /* 0x000fe20003800000 */
[----:B------:R-:W-:-:S04]  /*26c0*/  IMAD.WIDE R10, R41, 0x2, R10 ;  /* 0x00000002290a7825 */ /* 0x000fc800078e020a */
[----:B------:R-:W-:-:S04]  /*26d0*/  IMAD.WIDE R8, R41, 0x2, R8 ;  /* 0x0000000229087825 */ /* 0x000fc800078e0208 */
        /* <DEDUP_REMOVED lines=33> */
.L_x_6138:
[----:B------:R-:W-:Y:S05]  /*28f0*/  BSYNC B0 ;  /* 0x0000000000007941 */ /* 0x000fea0003800000 */
.L_x_6137:
[----:B------:R-:W-:Y:S01]  /*2900*/  FSETP.GTU.FTZ.AND P5, PT, R25, 20, PT ;  /* 0x41a000001900780b */ /* 0x000fe20003fbc000 */
[----:B------:R-:W-:Y:S01]  /*2910*/  BSSY B0, `(.L_x_6139) ;  /* 0x0000028000007945 */ /* 0x000fe20003800000 */
[----:B------:R-:W-:Y:S01]  /*2920*/  PRMT R16, RZ, 0x5410, R16 ;  /* 0x00005410ff107816 */ /* 0x000fe20000000010 */
        /* <DEDUP_REMOVED lines=38> */
.L_x_6140:
[----:B------:R-:W-:Y:S05]  /*2b90*/  BSYNC B0 ;  /* 0x0000000000007941 */ /* 0x000fea0003800000 */
.L_x_6139:
[----:B------:R-:W-:Y:S01]  /*2ba0*/  FSETP.GTU.FTZ.AND P5, PT, R24, 20, PT ;  /* 0x41a000001800780b */ /* 0x000fe20003fbc000 */
[----:B------:R-:W-:Y:S01]  /*2bb0*/  BSSY B0, `(.L_x_6141) ;  /* 0x0000029000007945 */ /* 0x000fe20003800000 */
[----:B------:R-:W-:Y:S02]  /*2bc0*/  MOV R81, c[0x0][0x16c] ;  /* 0x00005b0000517a02 */ /* 0x000fe40000000f00 */
[----:B------:R-:W-:Y:S02]  /*2bd0*/  ISETP.EQ.OR P5, PT, RZ, UR6, P5 ;  /* 0x00000006ff007c0c */ /* 0x000fe4000afa2670 */
[----:B------:R-:W-:Y:S02]  /*2be0*/  PRMT R8, RZ, 0x5410, R15 ;  /* 0x00005410ff087816 */ /* 0x000fe4000000000f */
        /* <DEDUP_REMOVED lines=37> */
.L_x_6142:
[----:B------:R-:W-:Y:S05]  /*2e40*/  BSYNC B0 ;  /* 0x0000000000007941 */ /* 0x000fea0003800000 */
.L_x_6141:
[----:B------:R-:W-:Y:S01]  /*2e50*/  ISETP.GE.AND P5, PT, R81, 0x1, PT ;  /* 0x000000015100780c */ /* 0x000fe20003fa6270 */
[----:B------:R-:W-:Y:S01]  /*2e60*/  BAR.SYNC.DEFER_BLOCKING 0x0 ;  /* 0x0000000000007b1d */ /* 0x000fe20000010000 */
[----:B------:R-:W-:Y:S01]  /*2e70*/  PRMT R12, RZ, 0x5410, R12 ;  /* 0x00005410ff0c7816 */ /* 0x000fe2000000000c */
[-C--:B------:R-:W-:Y:S01]  /*2e80*/  FMUL.FTZ R23, R8, R87.reuse ;  /* 0x0000005708177220 */ /* 0x080fe20000410000 */
[----:B------:R-:W-:Y:S01]  /*2e90*/  PRMT R80, RZ, 0x5410, R13 ;  /* 0x00005410ff507816 */ /* 0x000fe2000000000d */
        /* <DEDUP_REMOVED lines=17> */
.L_x_6151:
[----:B------:R-:W-:Y:S01]  /*2fb0*/  SHF.R.S32.HI R4, RZ, 0x1f, R7 ;  /* 0x0000001fff047819 */ /* 0x000fe20000011407 */
[----:B01----:R-:W-:Y:S01]  /*2fc0*/  IMAD.WIDE.U32 R80, R7, c[0x0][0x1b0], R78 ;  /* 0x00006c0007507a25 */ /* 0x003fe200078e004e */
[----:B------:R-:W-:-:S02]  /*2fd0*/  P2R R107, PR, RZ, 0x1 ;  /* 0x00000001ff6b7803 */ /* 0x000fc40000000000 */
[----:B------:R-:W-:Y:S01]  /*2fe0*/  ISETP.NE.AND P0, PT, R6, RZ, PT ;  /* 0x000000ff0600720c */ /* 0x000fe20003f05270 */
[----:B------:R-:W-:Y:S01]  /*2ff0*/  IMAD R0, R4, c[0x0][0x1b0], RZ ;  /* 0x00006c0004007a24 */ /* 0x000fe200078e02ff */
[----:B------:R-:W-:Y:S01]  /*3000*/  LEA R82, P5, R80, R92, 0x1 ;  /* 0x0000005c50527211 */ /* 0x000fe200078a08ff */
[----:B------:R-:W-:Y:S01]  /*3010*/  IMAD.WIDE.U32 R84, R7, c[0x0][0x1d0], R78 ;  /* 0x0000740007547a25 */ /* 0x000fe200078e004e */
[----:B------:R-:W-:Y:S02]  /*3020*/  ISETP.NE.AND P6, PT, R5, RZ, PT ;  /* 0x000000ff0500720c */ /* 0x000fe40003fc5270 */
[----:B------:R-:W-:Y:S01]  /*3030*/  PRMT R49, RZ, 0x7610, R49 ;  /* 0x00007610ff317816 */ /* 0x000fe20000000031 */
[----:B------:R-:W-:Y:S01]  /*3040*/  IMAD R3, R7, c[0x0][0x1b4], R0 ;  /* 0x00006d0007037a24 */ /* 0x000fe200078e0200 */
[----:B------:R-:W-:Y:S02]  /*3050*/  PRMT R104, RZ, 0x7610, R104 ;  /* 0x00007610ff687816 */ /* 0x000fe40000000068 */
[----:B------:R-:W-:Y:S01]  /*3060*/  PRMT R105, RZ, 0x7610, R105 ;  /* 0x00007610ff697816 */ /* 0x000fe20000000069 */
[----:B------:R-:W-:Y:S01]  /*3070*/  IMAD.IADD R0, R81, 0x1, R3 ;  /* 0x0000000151007824 */ /* 0x000fe200078e0203 */
[----:B------:R-:W-:-:S04]  /*3080*/  PRMT R106, RZ, 0x7610, R106 ;  /* 0x00007610ff6a7816 */ /* 0x000fc8000000006a */
[----:B------:R-:W-:Y:S01]  /*3090*/  LEA.HI.X R83, R80, R63, R0, 0x1, P5 ;  /* 0x0000003f50537211 */ /* 0x000fe200028f0c00 */
[----:B------:R-:W-:Y:S01]  /*30a0*/  IMAD R0, R4, c[0x0][0x1d0], RZ ;  /* 0x0000740004007a24 */ /* 0x000fe200078e02ff */
[----:B------:R-:W-:-:S03]  /*30b0*/  LEA R80, P5, R84, R90, 0x1 ;  /* 0x0000005a54507211 */ /* 0x000fc600078a08ff */
[----:B------:R-:W-:Y:S01]  /*30c0*/  IMAD R3, R7, c[0x0][0x1d4], R0 ;  /* 0x0000750007037a24 */ /* 0x000fe200078e0200 */
[----:B------:R-:W2:Y:S03]  /*30d0*/  @!P6 LDG.E.U16 R49, [R82.64+0x80] ;  /* 0x000080045231e981 */ /* 0x000ea6000c1e1500 */
[----:B------:R-:W-:Y:S01]  /*30e0*/  IMAD.IADD R0, R85, 0x1, R3 ;  /* 0x0000000155007824 */ /* 0x000fe200078e0203 */
[----:B------:R-:W3:Y:S01]  /*30f0*/  @!P2 LDG.E.U16 R104, [R82.64+0x140] ;  /* 0x000140045268a981 */ /* 0x000ee2000c1e1500 */
[----:B------:R-:W-:-:S03]  /*3100*/  IMAD.MOV.U32 R85, RZ, RZ, R53 ;  /* 0x000000ffff557224 */ /* 0x000fc600078e0035 */
[----:B------:R-:W-:Y:S01]  /*3110*/  LEA.HI.X R81, R84, R61, R0, 0x1, P5 ;  /* 0x0000003d54517211 */ /* 0x000fe200028f0c00 */
[----:B------:R-:W-:Y:S01]  /*3120*/  IMAD R0, R4, c[0x0][0x198], RZ ;  /* 0x0000660004007a24 */ /* 0x000fe200078e02ff */
[----:B------:R-:W-:Y:S01]  /*3130*/  MOV R84, R72 ;  /* 0x0000004800547202 */ /* 0x000fe20000000f00 */
[----:B------:R-:W4:Y:S02]  /*3140*/  @!P1 LDG.E.U16 R105, [R82.64+0x180] ;  /* 0x0001800452699981 */ /* 0x000f24000c1e1500 */
[C-C-:B------:R-:W-:Y:S01]  /*3150*/  IMAD R3, R7.reuse, c[0x0][0x19c], R0.reuse ;  /* 0x0000670007037a24 */ /* 0x140fe200078e0200 */
[----:B------:R-:W-:Y:S01]  /*3160*/  PRMT R0, RZ, 0x7610, R0 ;  /* 0x00007610ff007816 */ /* 0x000fe20000000000 */
[----:B------:R-:W-:-:S04]  /*3170*/  IMAD.WIDE.U32 R102, R7, c[0x0][0x198], R84 ;  /* 0x0000660007667a25 */ /* 0x000fc800078e0054 */
[----:B------:R-:W-:Y:S01]  /*3180*/  IMAD.IADD R3, R103, 0x1, R3 ;  /* 0x0000000167037824 */ /* 0x000fe200078e0203 */
[C---:B------:R-:W-:Y:S02]  /*3190*/  LEA R84, P5, R102.reuse, c[0x0][0x250], 0x2 ;  /* 0x0000940066547a11 */ /* 0x040fe400078a10ff */
[----:B------:R-:W-:Y:S02]  /*31a0*/  PRMT R103, RZ, 0x7610, R103 ;  /* 0x00007610ff677816 */ /* 0x000fe40000000067 */
[--C-:B------:R-:W-:Y:S02]  /*31b0*/  LEA.HI.X R85, R102, c[0x0][0x254], R3.reuse, 0x2, P5 ;  /* 0x0000950066557a11 */ /* 0x100fe400028f1403 */
[----:B------:R-:W-:Y:S02]  /*31c0*/  PRMT R3, RZ, 0x7610, R3 ;  /* 0x00007610ff037816 */ /* 0x000fe40000000003 */
[----:B------:R-:W-:Y:S01]  /*31d0*/  ISETP.NE.AND P5, PT, R2, RZ, PT ;  /* 0x000000ff0200720c */ /* 0x000fe20003fa5270 */
[----:B------:R-:W5:Y:S01]  /*31e0*/  @!P3 LDG.E.U16 R103, [R82.64+0x100] ;  /* 0x000100045267b981 */ /* 0x000f62000c1e1500 */
[----:B------:R-:W-:-:S03]  /*31f0*/  PRMT R102, RZ, 0x7610, R102 ;  /* 0x00007610ff667816 */ /* 0x000fc60000000066 */
[----:B------:R-:W2:Y:S01]  /*3200*/  @!P0 LDG.E.U16 R3, [R82.64] ;  /* 0x0000000452038981 */ /* 0x000ea2000c1e1500 */
[----:B------:R-:W-:-:S03]  /*3210*/  ISETP.NE.AND P0, PT, R107, RZ, PT ;  /* 0x000000ff6b00720c */ /* 0x000fc60003f05270 */
[----:B------:R-:W3:Y:S04]  /*3220*/  @!P4 LDG.E.U16 R102, [R82.64+0xc0] ;  /* 0x0000c0045266c981 */ /* 0x000ee8000c1e1500 */
[----:B------:R-:W3:Y:S04]  /*3230*/  @!P5 LDG.E.U16 R0, [R82.64+0x40] ;  /* 0x000040045200d981 */ /* 0x000ee8000c1e1500 */
[----:B------:R-:W4:Y:S04]  /*3240*/  LDG.E R84, [R84.64] ;  /* 0x0000000454547981 */ /* 0x000f28000c1e1900 */
[----:B------:R-:W4:Y:S01]  /*3250*/  @!P0 LDG.E.U16 R106, [R82.64+0x1c0] ;  /* 0x0001c004526a8981 */ /* 0x000f22000c1e1500 */
[----:B------:R-:W-:-:S03]  /*3260*/  ISETP.GE.U32.AND P5, PT, R56, R41, PT ;  /* 0x000000293800720c */ /* 0x000fc60003fa6070 */
[----:B--2---:R-:W-:Y:S04]  /*3270*/  STS.U16 [R40], R3 ;  /* 0x0000000328007388 */ /* 0x004fe80000000400 */
[----:B---3--:R-:W-:Y:S04]  /*3280*/  STS.U16 [R39+0x40], R0 ;  /* 0x0000400027007388 */ /* 0x008fe80000000400 */
[----:B------:R0:W-:Y:S04]  /*3290*/  STS.U16 [R38+0x80], R49 ;  /* 0x0000803126007388 */ /* 0x0001e80000000400 */
[----:B------:R-:W-:Y:S04]  /*32a0*/  STS.U16 [R37+0xc0], R102 ;  /* 0x0000c06625007388 */ /* 0x000fe80000000400 */
[----:B-----5:R1:W-:Y:S04]  /*32b0*/  STS.U16 [R36+0x100], R103 ;  /* 0x0001006724007388 */ /* 0x0203e80000000400 */
[----:B------:R-:W-:Y:S04]  /*32c0*/  STS.U16 [R35+0x140], R104 ;  /* 0x0001406823007388 */ /* 0x000fe80000000400 */
[----:B----4-:R-:W-:Y:S04]  /*32d0*/  STS.U16 [R34+0x180], R105 ;  /* 0x0001806922007388 */ /* 0x010fe80000000400 */
[----:B------:R-:W-:Y:S01]  /*32e0*/  STS.U16 [R33+0x1c0], R106 ;  /* 0x0001c06a21007388 */ /* 0x000fe20000000400 */
[----:B------:R-:W-:-:S06]  /*32f0*/  NOP ;  /* 0x0000000000007918 */ /* 0x000fcc0000000000 */
[----:B------:R-:W2:Y:S04]  /*3300*/  LDS.U16 R83, [R32+0xe] ;  /* 0x00000e0020537984 */ /* 0x000ea80000000400 */
[----:B------:R-:W3:Y:S04]  /*3310*/  LDS.U16 R33, [R32] ;  /* 0x0000000020217984 */ /* 0x000ee80000000400 */
[----:B0-----:R-:W1:Y:S01]  /*3320*/  S2R R49, SR_TID.X ;  /* 0x0000000000317919 */ /* 0x001e620000002100 */
[----:B------:R-:W-:-:S04]  /*3330*/  FMUL.FTZ R82, R84, 1.4426950216293334961 ;  /* 0x3fb8aa3b54527820 */ /* 0x000fc80000410000 */
[----:B------:R-:W-:-:S04]  /*3340*/  FMUL.FTZ R40, R82, R24 ;  /* 0x0000001852287220 */ /* 0x000fc80000410000 */
[----:B------:R-:W0:Y:S01]  /*3350*/  MUFU.EX2 R3, R40 ;  /* 0x0000002800037308 */ /* 0x000e220000000800 */
[----:B-1----:R-:W-:Y:S01]  /*3360*/  IMAD.SHL.U32 R36, R49, 0x8, RZ ;  /* 0x0000000831247824 */ /* 0x002fe200078e00ff */
[----:B--2---:R-:W-:Y:S02]  /*3370*/  PRMT R83, RZ, 0x5410, R83 ;  /* 0x00005410ff537816 */ /* 0x004fe40000000053 */
[----:B---3--:R-:W-:-:S03]  /*3380*/  PRMT R33, RZ, 0x5410, R33 ;  /* 0x00005410ff217816 */ /* 0x008fc60000000021 */
[----:B------:R-:W-:Y:S01]  /*3390*/  FMUL.FTZ R0, R8, R83 ;  /* 0x0000005308007220 */ /* 0x000fe20000410000 */
[----:B0-----:R-:W-:Y:S01]  /*33a0*/  FSEL R3, R3, 1, !P5 ;  /* 0x3f80000003037808 */ /* 0x001fe20006800000 */
[----:B------:R-:W-:-:S03]  /*33b0*/  FMUL.FTZ R33, R12, R33 ;  /* 0x000000210c217220 */ /* 0x000fc60000410000 */
[----:B------:R-:W-:Y:S02]  /*33c0*/  FSEL R0, R0, RZ, !P5 ;  /* 0x000000ff00007208 */ /* 0x000fe40006800000 */
[----:B------:R-:W-:-:S04]  /*33d0*/  ISETP.GE.U32.AND P5, PT, R36, R41, PT ;  /* 0x000000292400720c */ /* 0x000fc80003fa6070 */
[----:B------:R-:W-:Y:S02]  /*33e0*/  FSEL R112, R33, RZ, !P5 ;  /* 0x000000ff21707208 */ /* 0x000fe40006800000 */
[----:B------:R-:W0:Y:S01]  /*33f0*/  LDS.U16 R33, [R32+0x2] ;  /* 0x0000020020217984 */ /* 0x000e220000000400 */
[----:B------:R-:W-:-:S06]  /*3400*/  FMUL.FTZ R34, R82, R31 ;  /* 0x0000001f52227220 */ /* 0x000fcc0000410000 */
[----:B------:R-:W1:Y:S02]  /*3410*/  MUFU.EX2 R34, R34 ;  /* 0x0000002200227308 */ /* 0x000e640000000800 */
[----:B-1----:R-:W-:Y:S02]  /*3420*/  FSEL R111, R34, 1, !P5 ;  /* 0x3f800000226f7808 */ /* 0x002fe40006800000 */
[----:B0-----:R-:W-:Y:S02]  /*3430*/  PRMT R34, RZ, 0x5410, R33 ;  /* 0x00005410ff227816 */ /* 0x001fe40000000021 */
[----:B------:R-:W0:Y:S01]  /*3440*/  LDS.U16 R33, [R32+0x4] ;  /* 0x0000040020217984 */ /* 0x000e220000000400 */
[----:B------:R-:W-:Y:S02]  /*3450*/  ISETP.GE.U32.AND P5, PT, R68, R41, PT ;  /* 0x000000294400720c */ /* 0x000fe40003fa6070 */
[----:B------:R-:W-:-:S05]  /*3460*/  FMUL.FTZ R34, R11, R34 ;  /* 0x000000220b227220 */ /* 0x000fca0000410000 */
[----:B------:R-:W-:Y:S01]  /*3470*/  FSEL R114, R34, RZ, !P5 ;  /* 0x000000ff22727208 */ /* 0x000fe20006800000 */
[----:B------:R-:W-:-:S04]  /*3480*/  FMUL.FTZ R34, R82, R29 ;  /* 0x0000001d52227220 */ /* 0x000fc80000410000 */
[----:B------:R0:W-:Y:S01]  /*3490*/  MUFU.EX2 R115, R34 ;  /* 0x0000002200737308 */ /* 0x0001e20000000800 */
[----:B------:R-:W-:Y:S01]  /*34a0*/  FMUL.FTZ R35, R82, R30 ;  /* 0x0000001e52237220 */ /* 0x000fe20000410000 */
[----:B0-----:R-:W-:Y:S02]  /*34b0*/  PRMT R34, RZ, 0x5410, R33 ;  /* 0x00005410ff227816 */ /* 0x001fe40000000021 */
[----:B------:R-:W0:Y:S04]  /*34c0*/  LDS.U16 R33, [R32+0x6] ;  /* 0x0000060020217984 */ /* 0x000e280000000400 */
[----:B------:R-:W1:Y:S01]  /*34d0*/  MUFU.EX2 R35, R35 ;  /* 0x0000002300237308 */ /* 0x000e620000000800 */
[----:B------:R-:W-:Y:S01]  /*34e0*/  FMUL.FTZ R116, R13, R34 ;  /* 0x000000220d747220 */ /* 0x000fe20000410000 */
[----:B-1----:R-:W-:-:S02]  /*34f0*/  FSEL R113, R35, 1, !P5 ;  /* 0x3f80000023717808 */ /* 0x002fc40006800000 */
[----:B------:R-:W-:-:S04]  /*3500*/  ISETP.GE.U32.AND P5, PT, R66, R41, PT ;  /* 0x000000294200720c */ /* 0x000fc80003fa6070 */
        /* <DEDUP_REMOVED lines=20> */
[C---:B------:R-:W-:Y:S02]  /*3650*/  FMUL.FTZ R35, R82.reuse, R26 ;  /* 0x0000001a52237220 */ /* 0x040fe40000410000 */
[----:B------:R-:W-:-:S04]  /*3660*/  FMUL.FTZ R82, R82, R25 ;  /* 0x0000001952527220 */ /* 0x000fc80000410000 */
[----:B------:R-:W1:Y:S01]  /*3670*/  MUFU.EX2 R35, R35 ;  /* 0x0000002300237308 */ /* 0x000e620000000800 */
[----:B------:R-:W-:Y:S02]  /*3680*/  P2R R107, PR, RZ, 0x40 ;  /* 0x00000040ff6b7803 */ /* 0x000fe40000000000 */
[----:B------:R-:W-:-:S05]  /*3690*/  ISETP.NE.AND P6, PT, R6, RZ, PT ;  /* 0x000000ff0600720c */ /* 0x000fca0003fc5270 */
[----:B------:R-:W2:Y:S01]  /*36a0*/  MUFU.EX2 R82, R82 ;  /* 0x0000005200527308 */ /* 0x000ea20000000800 */
[----:B------:R-:W-:Y:S01]  /*36b0*/  FMUL.FTZ R122, R9, R34 ;  /* 0x00000022097a7220 */ /* 0x000fe20000410000 */
[----:B------:R-:W-:-:S04]  /*36c0*/  ISETP.GE.U32.AND P5, PT, R60, R41, PT ;  /* 0x000000293c00720c */ /* 0x000fc80003fa6070 */
[----:B------:R-:W-:Y:S02]  /*36d0*/  FSEL R122, R122, RZ, !P5 ;  /* 0x000000ff7a7a7208 */ /* 0x000fe40006800000 */
[----:B-1----:R-:W-:Y:S02]  /*36e0*/  FSEL R121, R35, 1, !P5 ;  /* 0x3f80000023797808 */ /* 0x002fe40006800000 */
[----:B------:R-:W-:Y:S02]  /*36f0*/  ISETP.GE.U32.AND P5, PT, R58, R41, PT ;  /* 0x000000293a00720c */ /* 0x000fe40003fa6070 */
[--C-:B0-----:R-:W-:Y:S02]  /*3700*/  PRMT R32, RZ, 0x5410, R33.reuse ;  /* 0x00005410ff207816 */ /* 0x101fe40000000021 */
[----:B------:R-:W-:-:S03]  /*3710*/  PRMT R33, RZ, 0x7610, R33 ;  /* 0x00007610ff217816 */ /* 0x000fc60000000021 */
[----:B------:R-:W-:Y:S01]  /*3720*/  FMUL.FTZ R124, R15, R32 ;  /* 0x000000200f7c7220 */ /* 0x000fe20000410000 */
[----:B--2---:R-:W-:Y:S02]  /*3730*/  FSEL R123, R82, 1, !P5 ;  /* 0x3f800000527b7808 */ /* 0x004fe40006800000 */
[----:B------:R0:W2:Y:S02]  /*3740*/  @!P6 LDG.E.U16 R33, [R80.64] ;  /* 0x000000045021e981 */ /* 0x0000a4000c1e1500 */
[----:B------:R-:W-:Y:S02]  /*3750*/  FSEL R124, R124, RZ, !P5 ;  /* 0x000000ff7c7c7208 */ /* 0x000fe40006800000 */
[----:B------:R-:W-:Y:S02]  /*3760*/  ISETP.NE.AND P5, PT, R2, RZ, PT ;  /* 0x000000ff0200720c */ /* 0x000fe40003fa5270 */
[----:B------:R-:W-:Y:S02]  /*3770*/  ISETP.NE.AND P6, PT, R107, RZ, PT ;  /* 0x000000ff6b00720c */ /* 0x000fe40003fc5270 */
[----:B------:R-:W-:-:S02]  /*3780*/  PRMT R34, RZ, 0x7610, R34 ;  /* 0x00007610ff227816 */ /* 0x000fc40000000022 */
[----:B------:R-:W-:Y:S02]  /*3790*/  PRMT R35, RZ, 0x7610, R35 ;  /* 0x00007610ff237816 */ /* 0x000fe40000000023 */
[----:B------:R-:W-:-:S05]  /*37a0*/  PRMT R32, RZ, 0x7610, R32 ;  /* 0x00007610ff207816 */ /* 0x000fca0000000020 */
        /* <DEDUP_REMOVED lines=30> */
[----:B--2---:R0:W-:Y:S02]  /*3990*/  STS.U16 [R40+0x210], R33 ;  /* 0x0002102128007388 */ /* 0x0041e40000000400 */
[----:B0-----:R-:W-:Y:S02]  /*39a0*/  LEA.HI.SX32 R33, R36, R47, 0x1b ;  /* 0x0000002f24217211 */ /* 0x001fe400078fdaff */
[----:B---3--:R0:W-:Y:S04]  /*39b0*/  STS.U16 [R39+0x250], R34 ;  /* 0x0002502227007388 */ /* 0x0081e80000000400 */
[----:B----4-:R-:W-:Y:S04]  /*39c0*/  STS.U16 [R38+0x290], R35 ;  /* 0x0002902326007388 */ /* 0x010fe80000000400 */
[----:B-----5:R1:W-:Y:S01]  /*39d0*/  STS.U16 [R37+0x2d0], R32 ;  /* 0x0002d02025007388 */ /* 0x0203e20000000400 */
[----:B------:R-:W-:Y:S01]  /*39e0*/  SHF.L.U32 R36, R104, 0x1, RZ ;  /* 0x0000000168247819 */ /* 0x000fe200000006ff */
[----:B0-----:R-:W-:-:S02]  /*39f0*/  IMAD.SHL.U32 R34, R80, 0x2, RZ ;  /* 0x0000000250227824 */ /* 0x001fc400078e00ff */
[----:B-1----:R-:W-:Y:S02]  /*3a00*/  IMAD.SHL.U32 R32, R47, 0x8, RZ ;  /* 0x000000082f207824 */ /* 0x002fe400078e00ff */
[----:B------:R-:W-:-:S03]  /*3a10*/  IMAD.SHL.U32 R35, R102, 0x2, RZ ;  /* 0x0000000266237824 */ /* 0x000fc600078e00ff */
[----:B------:R-:W-:Y:S02]  /*3a20*/  LEA.HI.SX32 R32, R32, R32, 0x1b ;  /* 0x0000002020207211 */ /* 0x000fe400078fdaff */
[----:B------:R-:W-:Y:S01]  /*3a30*/  SHF.L.U32 R33, R33, 0x1, RZ ;  /* 0x0000000121217819 */ /* 0x000fe200000006ff */
[----:B------:R-:W-:Y:S02]  /*3a40*/  STS.U16 [R36+0x310], R85 ;  /* 0x0003105524007388 */ /* 0x000fe40000000400 */
[----:B------:R-:W-:Y:S02]  /*3a50*/  IMAD.SHL.U32 R32, R32, 0x2, RZ ;  /* 0x0000000220207824 */ /* 0x000fe400078e00ff */
[----:B------:R-:W-:Y:S01]  /*3a60*/  STS.U16 [R35+0x350], R84 ;  /* 0x0003505423007388 */ /* 0x000fe20000000400 */
[----:B------:R-:W-:-:S03]  /*3a70*/  IMAD.SHL.U32 R102, R7, 0x8, RZ ;  /* 0x0000000807667824 */ /* 0x000fc600078e00ff */
        /* <DEDUP_REMOVED lines=12> */
[----:B0-----:R-:W-:-:S02]  /*3b40*/  PRMT R104, RZ, 0x5410, R104 ;  /* 0x00005410ff687816 */ /* 0x001fc40000000068 */
[----:B-1----:R-:W-:Y:S02]  /*3b50*/  PRMT R103, RZ, 0x5410, R103 ;  /* 0x00005410ff677816 */ /* 0x002fe40000000067 */
[----:B--2---:R-:W-:Y:S02]  /*3b60*/  PRMT R106, RZ, 0x5410, R106 ;  /* 0x00005410ff6a7816 */ /* 0x004fe4000000006a */
[----:B---3--:R-:W-:Y:S02]  /*3b70*/  PRMT R105, RZ, 0x5410, R105 ;  /* 0x00005410ff697816 */ /* 0x008fe40000000069 */
[----:B----4-:R-:W-:Y:S02]  /*3b80*/  PRMT R108, RZ, 0x5410, R108 ;  /* 0x00005410ff6c7816 */ /* 0x010fe4000000006c */
[----:B-----5:R-:W-:Y:S02]  /*3b90*/  PRMT R107, RZ, 0x5410, R107 ;  /* 0x00005410ff6b7816 */ /* 0x020fe4000000006b */
[----:B------:R-:W-:-:S02]  /*3ba0*/  PRMT R110, RZ, 0x5410, R110 ;  /* 0x00005410ff6e7816 */ /* 0x000fc4000000006e */
        /* <DEDUP_REMOVED lines=22> */
.L_x_6145:
        /* <DEDUP_REMOVED lines=13> */
.L_x_6144:
        /* <DEDUP_REMOVED lines=86> */
.L_x_6148:
        /* <DEDUP_REMOVED lines=31> */
.L_x_6149:
[----:B------:R0:W5:Y:S02]  /*4530*/  LDG.E R125, [R76.64] ;  /* 0x000000044c7d7981 */ /* 0x000164000c1e1900 */
.L_x_6150:
[----:B-----5:R-:W-:-:S06]  /*4540*/  IMAD.WIDE R124, R125, 0x4, R70 ;  /* 0x000000047d7c7825 */ /* 0x020fcc00078e0246 */
[----:B------:R-:W2:Y:S01]  /*4550*/  LDG.E R125, [R124.64] ;  /* 0x000000047c7d7981 */ /* 0x000ea2000c1e1900 */
[----:B------:R-:W-:Y:S01]  /*4560*/  MOV R80, R98 ;  /* 0x0000006200507202 */ /* 0x000fe20000000f00 */
[----:B------:R-:W-:Y:S02]  /*4570*/  IMAD.MOV.U32 R81, RZ, RZ, R97 ;  /* 0x000000ffff517224 */ /* 0x000fe400078e0061 */
[----:B------:R-:W-:Y:S01]  /*4580*/  IMAD R4, R4, c[0x0][0x240], RZ ;  /* 0x0000900004047a24 */ /* 0x000fe200078e02ff */
[----:B--2---:R-:W-:Y:S01]  /*4590*/  SHF.R.S32.HI R3, RZ, 0x1f, R125 ;  /* 0x0000001fff037819 */ /* 0x004fe2000001147d */
[----:B------:R-:W-:-:S04]  /*45a0*/  IMAD.WIDE.U32 R80, R125, c[0x0][0x230], R80 ;  /* 0x00008c007d507a25 */ /* 0x000fc800078e0050 */
[----:B------:R-:W-:-:S04]  /*45b0*/  IMAD R82, R3, c[0x0][0x230], RZ ;  /* 0x00008c0003527a24 */ /* 0x000fc800078e02ff */
        /* <DEDUP_REMOVED lines=8> */
.L_x_6147:
[----:B------:R-:W-:Y:S05]  /*4640*/  BSYNC B0 ;  /* 0x0000000000007941 */ /* 0x000fea0003800000 */
.L_x_6146:
        /* <DEDUP_REMOVED lines=12> */
.L_x_6143:
[----:B------:R-:W-:Y:S01]  /*4710*/  BAR.SYNC.DEFER_BLOCKING 0x0 ;  /* 0x0000000000007b1d */ /* 0x000fe20000010000 */
[----:B------:R-:W-:Y:S02]  /*4720*/  ISETP.NE.AND P0, PT, R49, RZ, PT ;  /* 0x000000ff3100720c */ /* 0x000fe40003f05270 */
[----:B------:R-:W-:Y:S02]  /*4730*/  F2FP.BF16.PACK_AB R22, R22, R23 ;  /* 0x000000171616723e */ /* 0x000fe400000010ff */
[----:B------:R-:W-:Y:S01]  /*4740*/  F2FP.BF16.PACK_AB R20, R20, R21 ;  /* 0x000000151414723e */ /* 0x000fe200000010ff */
[----:B------:R-:W-:Y:S01]  /*4750*/  BSSY B0, `(.L_x_6152) ;  /* 0x000002e000007945 */ /* 0x000fe20003800000 */
[----:B------:R-:W-:Y:S01]  /*4760*/  F2FP.BF16.PACK_AB R18, R18, R19 ;  /* 0x000000131212723e */ /* 0x000fe200000010ff */
[----:B------:R-:W2:Y:S01]  /*4770*/  S2R R21, SR_CTAID.X ;  /* 0x0000000000157919 */ /* 0x000ea20000002500 */
[----:B------:R-:W-:-:S02]  /*4780*/  F2FP.BF16.PACK_AB R16, R16, R17 ;  /* 0x000000111010723e */ /* 0x000fc400000010ff */
        /* <DEDUP_REMOVED lines=11> */
[----:B------:R2:W-:Y:S02]  /*4840*/  STS.U16 [R32+0xa], R3 ;  /* 0x00000a0320007388 */ /* 0x0005e40000000400 */
[----:B------:R-:W-:Y:S02]  /*4850*/  IMAD R7, R21, c[0x0][0x214], R0 ;  /* 0x0000850015077a24 */ /* 0x000fe400078e0200 */
[----:B------:R-:W-:Y:S04]  /*4860*/  STS.U16 [R32+0xc], R16 ;  /* 0x00000c1020007388 */ /* 0x000fe80000000400 */
[----:B------:R-:W-:Y:S01]  /*4870*/  STS.U16 [R32+0xe], R4 ;  /* 0x00000e0420007388 */ /* 0x000fe20000000400 */
[----:B------:R-:W-:-:S06]  /*4880*/  NOP ;  /* 0x0000000000007918 */ /* 0x000fcc0000000000 */
[----:B------:R-:W-:Y:S01]  /*4890*/  LDS.U16 R9, [R40] ;  /* 0x0000000028097984 */ /* 0x000fe20000000400 */
[----:B--2---:R-:W-:-:S03]  /*48a0*/  IMAD.WIDE.U32 R2, R21, c[0x0][0x210], RZ ;  /* 0x0000840015027a25 */ /* 0x004fc600078e00ff */
[----:B------:R-:W-:Y:S02]  /*48b0*/  LDS.U16 R39, [R39+0x40] ;  /* 0x0000400027277984 */ /* 0x000fe40000000400 */
[----:B------:R-:W-:Y:S02]  /*48c0*/  IADD3 R19, R3, R7, RZ ;  /* 0x0000000703137210 */ /* 0x000fe40007ffe0ff */
        /* <DEDUP_REMOVED lines=22> */
.L_x_6153:
[----:B------:R-:W-:Y:S05]  /*4a30*/  BSYNC B0 ;  /* 0x0000000000007941 */ /* 0x000fea0003800000 */
.L_x_6152:
[----:B------:R-:W-:Y:S01]  /*4a40*/  HFMA2.MMA R5, -RZ, RZ, 0, 1.1920928955078125e-07 ;  /* 0x00000002ff057435 */ /* 0x000fe200000001ff */
[----:B------:R-:W-:Y:S01]  /*4a50*/  IMAD.MOV.U32 R3, RZ, RZ, R19 ;  /* 0x000000ffff037224 */ /* 0x000fe200078e0013 */
[----:B--2---:R-:W-:Y:S01]  /*4a60*/  SHF.R.S32.HI R9, RZ, 0x1f, R43 ;  /* 0x0000001fff097819 */ /* 0x004fe2000001142b */
        /* <DEDUP_REMOVED lines=18> */
[----:B------:R-:W-:Y:S01]  /*4b90*/  IMAD.IADD R43, R41, 0x1, R43 ;  /* 0x00000001292b7824 */ /* 0x000fe200078e022b */
[----:B------:R-:W-:Y:S01]  /*4ba0*/  ISETP.GE.AND P0, PT, R54, R17, PT ;  /* 0x000000113600720c */ /* 0x000fe20003f06270 */
[----:B------:R2:W-:Y:S01]  /*4bb0*/  @!P1 STG.E.U16 [R6.64+0x80], R11 ;  /* 0x0000800b06009986 */ /* 0x0005e2000c101504 */
[----:B------:R-:W-:Y:S01]  /*4bc0*/  IADD3 R45, R45, 0x1, RZ ;  /* 0x000000012d2d7810 */ /* 0x000fe20007ffe0ff */
[----:B------:R-:W-:Y:S01]  /*4bd0*/  IMAD.WIDE R2, R41, 0x2, R2 ;  /* 0x0000000229027825 */ /* 0x000fe200078e0202 */
[----:B------:R-:W-:Y:S01]  /*4be0*/  MOV R5, R61 ;  /* 0x0000003d00057202 */ /* 0x000fe20000000f00 */
[----:B------:R2:W-:Y:S02]  /*4bf0*/  @!P3 STG.E.U16 [R6.64+0x100], R13 ;  /* 0x0001000d0600b986 */ /* 0x0005e4000c101504 */
[----:B------:R-:W-:-:S02]  /*4c00*/  IMAD.MOV.U32 R92, RZ, RZ, R2 ;  /* 0x000000ffff5c7224 */ /* 0x000fc400078e0002 */
[----:B------:R2:W-:Y:S01]  /*4c10*/  @!P4 STG.E.U16 [R6.64+0x140], R35 ;  /* 0x000140230600c986 */ /* 0x0005e2000c101504 */
[----:B------:R-:W-:-:S03]  /*4c20*/  IMAD.WIDE R4, R41, 0x2, R4 ;  /* 0x0000000229047825 */ /* 0x000fc600078e0204 */
        /* <DEDUP_REMOVED lines=8> */
[----:B--2---:R-:W-:Y:S01]  /*4cb0*/  @P0 CALL.REL.NOINC `(.L_x_6154) ;  /* 0x0000001000000944 */ /* 0x004fe20003c00000 */
[----:B------:R-:W-:Y:S05]  /*4cc0*/  BRA `(.L_x_6155) ;  /* 0xffffc58000007947 */ /* 0x000fea000383ffff */
.L_x_6154:
[----:B------:R-:W-:Y:S05]  /*4cd0*/  EXIT ;  /* 0x000000000000794d */ /* 0x000fea0003800000 */
.L_x_6156:
        /* <DEDUP_REMOVED lines=10> */
.L_x_8946:


//--------------------- .text._Z25selective_scan_fwd_kernelI32Selective_Scan_fwd_kernel_traitsILi32ELi8ELi1ELb0ELb1ELb1ELb0ELb1EN3c108BFloat16EffEEv13SSMParamsBase --------------------------
	.section	.text._Z25selective_scan_fwd_kernelI32Selective_Scan_fwd_kernel_traitsILi32ELi8ELi1ELb0ELb1ELb1ELb0ELb1EN3c108BFloat16EffEEv13SSMParamsBase,"ax",@progbits
	.sectioninfo	@"SHI_REGISTERS=133"
	.align	128
        .global         _Z25selective_scan_fwd_kernelI32Selective_Scan_fwd_kernel_traitsILi32ELi8ELi1ELb0ELb1ELb1ELb0ELb1EN3c108BFloat16EffEEv13SSMParamsBase
        .type           _Z25selective_scan_fwd_kernelI32Selective_Scan_fwd_kernel_traitsILi32ELi8ELi1ELb0ELb1ELb1ELb0ELb1EN3c108BFloat16EffEEv13SSMParamsBase,@function
        .size           _Z25selective_scan_fwd_kernelI32Selective_Scan_fwd_kernel_traitsILi32ELi8ELi1ELb0ELb1ELb1ELb0ELb1EN3c108BFloat16EffEEv13SSMParamsBase,(.L_x_8947 - _Z25selective_scan_fwd_kernelI32Selective_Scan_fwd_kernel_traitsILi32ELi8ELi1ELb0ELb1ELb1ELb0ELb1EN3c108BFloat16EffEEv13SSMParamsBase)
        .other          _Z25selective_scan_fwd_kernelI32Selective_Scan_fwd_kernel_traitsILi32ELi8ELi1ELb0ELb1ELb1ELb0ELb1EN3c108BFloat16EffEEv13SSMParamsBase,@"STO_CUDA_ENTRY STV_DEFAULT"
_Z25selective_scan_fwd_kernelI32Selective_Scan_fwd_kernel_traitsILi32ELi8ELi1ELb0ELb1ELb1ELb0ELb1EN3c108BFloat16EffEEv13SSMParamsBase:
.text._Z25selective_scan_fwd_kernelI32Selective_Scan_fwd_kernel_traitsILi32ELi8ELi1ELb0ELb1ELb1ELb0ELb1EN3c108BFloat16EffEEv13SSMParamsBase:
        /* <DEDUP_REMOVED lines=9> */
[----:B------:R-:W-:Y:S01]  /*0090*/  @P2 IMAD.MOV.U32 R13, RZ, RZ, c[0x0][0x2b0] ;  /* 0x0000ac00ff0d2624 */ /* 0x000fe200078e00ff */
[----:B------:R-:W-:Y:S01]  /*00a0*/  @P2 MOV R15, c[0x0][0x2b4] ;  /* 0x0000ad00000f2a02 */ /* 0x000fe20000000f00 */
[----:B------:R-:W-:Y:S01]  /*00b0*/  @P2 IMAD.MOV.U32 R17, RZ, RZ, c[0x0][0x2b0] ;  /* 0x0000ac00ff112624 */ /* 0x000fe200078e00ff */
[----:B------:R-:W-:Y:S02]  /*00c0*/  @P2 MOV R19, c[0x0][0x2b4] ;  /* 0x0000ad0000132a02 */ /* 0x000fe40000000f00 */
        /* <DEDUP_REMOVED lines=22> */
.L_x_6157:
        /* <DEDUP_REMOVED lines=15> */
[----:B------:R-:W-:-:S04]  /*0320*/  @P6 IMAD R5, R28, c[0x0][0x23c], R5 ;  /* 0x00008f001c056a24 */ /* 0x000fc800078e0205 */
[----:B------:R-:W-:Y:S01]  /*0330*/  @P6 IMAD.IADD R31, R31, 0x1, R5 ;  /* 0x000000011f1f6824 */ /* 0x000fe200078e0205 */
[----:B------:R-:W-:Y:S05]  /*0340*/  @P6 BRA `(.L_x_6158) ;  /* 0x0000008000006947 */ /* 0x000fea0003800000 */
[----:B------:R-:W-:Y:S02]  /*0350*/  IMAD R2, R103, c[0x0][0x230], RZ ;  /* 0x00008c0067027a24 */ /* 0x000fe400078e02ff */
[----:B------:R-:W-:-:S04]  /*0360*/  IMAD.WIDE.U32 R4, R35, c[0x0][0x230], RZ ;  /* 0x00008c0023047a25 */ /* 0x000fc800078e00ff */
[----:B0-----:R-:W-:Y:S02]  /*0370*/  IMAD R7, R35, c[0x0][0x234], R2 ;  /* 0x00008d0023077a24 */ /* 0x001fe400078e0202 */
[----:B------:R-:W-:Y:S02]  /*0380*/  IMAD R9, R29, c[0x0][0x238], RZ ;  /* 0x00008e001d097a24 */ /* 0x000fe400078e02ff */
[----:B------:R-:W-:Y:S02]  /*0390*/  IMAD.IADD R5, R5, 0x1, R7 ;  /* 0x0000000105057824 */ /* 0x000fe400078e0207 */
[C---:B------:R-:W-:Y:S02]  /*03a0*/  IMAD R9, R28.reuse, c[0x0][0x23c], R9 ;  /* 0x00008f001c097a24 */ /* 0x040fe400078e0209 */
[----:B------:R-:W-:-:S04]  /*03b0*/  IMAD.WIDE.U32 R30, R28, c[0x0][0x238], R4 ;  /* 0x00008e001c1e7a25 */ /* 0x000fc800078e0004 */
[----:B------:R-:W-:Y:S02]  /*03c0*/  IMAD.IADD R31, R9, 0x1, R31 ;  /* 0x00000001091f7824 */ /* 0x000fe400078e021f */
.L_x_6158:
        /* <DEDUP_REMOVED lines=11> */
.L_x_6159:
[----:B------:R-:W-:Y:S01]  /*0480*/  ISETP.EQ.U32.AND P0, PT, R32, RZ, PT ;  /* 0x000000ff2000720c */ /* 0x000fe20003f02070 */
[----:B------:R-:W-:Y:S01]  /*0490*/  HFMA2.MMA R2, -RZ, RZ, 0, 0 ;  /* 0x00000000ff027435 */ /* 0x000fe200000001ff */
[----:B0-----:R-:W-:Y:S02]  /*04a0*/  IMAD.MOV.U32 R7, RZ, RZ, RZ ;  /* 0x000000ffff077224 */ /* 0x001fe400078e00ff */
        /* <DEDUP_REMOVED lines=29> */
[----:B------:R-:W-:Y:S01]  /*0680*/  IMAD.MOV.U32 R15, RZ, RZ, RZ ;  /* 0x000000ffff0f7224 */ /* 0x000fe200078e00ff */
[----:B------:R-:W-:Y:S01]  /*0690*/  @P2 MOV R15, c[0x0][0x2c0] ;  /* 0x0000b000000f2a02 */ /* 0x000fe20000000f00 */
[----:B------:R-:W-:Y:S02]  /*06a0*/  IMAD.MOV.U32 R2, RZ, RZ, RZ ;  /* 0x000000ffff027224 */ /* 0x000fe400078e00ff */
[----:B------:R-:W-:Y:S01]  /*06b0*/  @P2 IMAD.MOV.U32 R2, RZ, RZ, c[0x0][0x2c4] ;  /* 0x0000b100ff022624 */ /* 0x000fe200078e00ff */
[----:B------:R-:W-:Y:S01]  /*06c0*/  IABS R17, c[0x0][0x174] ;  /* 0x00005d0000117a13 */ /* 0x000fe20000000000 */
        /* <DEDUP_REMOVED lines=9> */
[----:B---3--:R-:W-:Y:S01]  /*0760*/  SHF.R.S32.HI R105, RZ, 0x1f, R34 ;  /* 0x0000001fff697819 */ /* 0x008fe20000011422 */
[----:B------:R0:W5:Y:S01]  /*0770*/  @P5 LDG.E R37, [R12.64] ;  /* 0x000000040c255981 */ /* 0x000162000c1e1900 */
[----:B------:R-:W-:Y:S02]  /*0780*/  @!P4 LEA.HI.X R7, R0, R2, R3, 0x2, P1 ;  /* 0x000000020007c211 */ /* 0x000fe400008f1403 */
[----:B------:R-:W3:Y:S08]  /*0790*/  I2F.RP R2, R17 ;  /* 0x0000001100027306 */ /* 0x000ef00000209400 */
[----:B---3--:R-:W1:Y:S02]  /*07a0*/  MUFU.RCP R2, R2 ;  /* 0x0000000200027308 */ /* 0x008e640000001000 */
[----:B-1----:R-:W-:-:S06]  /*07b0*/  IADD3 R4, R2, 0xffffffe, RZ ;  /* 0x0ffffffe02047810 */ /* 0x002fcc0007ffe0ff */
[----:B------:R1:W3:Y:S01]  /*07c0*/  F2I.FTZ.U32.TRUNC.NTZ R5, R4 ;  /* 0x0000000400057305 */ /* 0x0002e2000021f000 */
[----:B------:R-:W-:-:S06]  /*07d0*/  IMAD.MOV.U32 R15, RZ, RZ, RZ ;  /* 0x000000ffff0f7224 */ /* 0x000fcc00078e00ff */
[----:B------:R0:W5:Y:S01]  /*07e0*/  @!P4 LDG.E R15, [R6.64] ;  /* 0x00000004060fc981 */ /* 0x000162000c1e1900 */
[----:B-1----:R-:W-:Y:S02]  /*07f0*/  IMAD.MOV.U32 R4, RZ, RZ, RZ ;  /* 0x000000ffff047224 */ /* 0x002fe400078e00ff */
[----:B---3--:R-:W-:-:S04]  /*0800*/  IMAD.MOV R14, RZ, RZ, -R5 ;  /* 0x000000ffff0e7224 */ /* 0x008fc800078e0a05 */
[----:B------:R-:W-:Y:S01]  /*0810*/  IMAD R9, R14, R17, RZ ;  /* 0x000000110e097224 */ /* 0x000fe200078e02ff */
[----:B0-----:R-:W-:-:S03]  /*0820*/  IABS R6, R28 ;  /* 0x0000001c00067213 */ /* 0x001fc60000000000 */
        /* <DEDUP_REMOVED lines=10> */
[----:B------:R-:W-:-:S10]  /*08d0*/  IMAD R7, R105, c[0x0][0x1a0], RZ ;  /* 0x0000680069077a24 */ /* 0x000fd400078e02ff */
[----:B------:R-:W-:-:S04]  /*08e0*/  @P1 IADD3 R14, R14, 0x1, RZ ;  /* 0x000000010e0e1810 */ /* 0x000fc80007ffe0ff */
[----:B------:R-:W-:Y:S02]  /*08f0*/  @!P4 IADD3 R14, -R14, RZ, RZ ;  /* 0x000000ff0e0ec210 */ /* 0x000fe40007ffe1ff */
[----:B------:R-:W-:Y:S01]  /*0900*/  @!P2 LOP3.LUT R14, RZ, c[0x0][0x174], RZ, 0x33, !PT ;  /* 0x00005d00ff0eaa12 */ /* 0x000fe200078e33ff */
[----:B------:R-:W-:Y:S02]  /*0910*/  IMAD R19, R105, c[0x0][0x1f0], RZ ;  /* 0x00007c0069137a24 */ /* 0x000fe400078e02ff */
[----:B------:R-:W-:Y:S01]  /*0920*/  IMAD.WIDE.U32 R8, R34, c[0x0][0x1a0], RZ ;  /* 0x0000680022087a25 */ /* 0x000fe200078e00ff */
[----:B------:R-:W-:-:S03]  /*0930*/  SHF.R.S32.HI R2, RZ, 0x1f, R14 ;  /* 0x0000001fff027819 */ /* 0x000fc6000001140e */
[C---:B------:R-:W-:Y:S02]  /*0940*/  IMAD R21, R34.reuse, c[0x0][0x1a4], R7 ;  /* 0x0000690022157a24 */ /* 0x040fe400078e0207 */
        /* <DEDUP_REMOVED lines=22> */
[----:B------:R-:W-:Y:S01]  /*0ab0*/  LEA R38, P1, R4, c[0x0][0x270], 0x1 ;  /* 0x00009c0004267a11 */ /* 0x000fe200078208ff */
[----:B------:R-:W-:Y:S01]  /*0ac0*/  IMAD.IADD R39, R5, 0x1, R17 ;  /* 0x0000000105277824 */ /* 0x000fe200078e0211 */
[----:B------:R-:W-:Y:S01]  /*0ad0*/  ISETP.NE.U32.AND P3, PT, RZ, c[0x0][0x2d8], PT ;  /* 0x0000b600ff007a0c */ /* 0x000fe20003f65070 */
[----:B------:R-:W-:Y:S01]  /*0ae0*/  IMAD R23, R105, c[0x0][0x1c0], RZ ;  /* 0x0000700069177a24 */ /* 0x000fe200078e02ff */
[----:B------:R-:W-:-:S02]  /*0af0*/  LEA.HI.X R71, R6, c[0x0][0x27c], R71, 0x1, P2 ;  /* 0x00009f0006477a11 */ /* 0x000fc400010f0c47 */
[----:B------:R-:W-:Y:S02]  /*0b00*/  LEA.HI.X R39, R4, c[0x0][0x274], R39, 0x1, P1 ;  /* 0x00009d0004277a11 */ /* 0x000fe400008f0c27 */
[----:B------:R-:W-:Y:S02]  /*0b10*/  ISETP.NE.U32.AND P2, PT, RZ, c[0x0][0x2c8], PT ;  /* 0x0000b200ff007a0c */ /* 0x000fe40003f45070 */
[----:B------:R-:W-:Y:S01]  /*0b20*/  ISETP.NE.AND.EX P3, PT, RZ, c[0x0][0x2dc], PT, P3 ;  /* 0x0000b700ff007a0c */ /* 0x000fe20003f65330 */
[----:B------:R-:W-:Y:S01]  /*0b30*/  IMAD.WIDE.U32 R12, R34, c[0x0][0x1c0], RZ ;  /* 0x00007000220c7a25 */ /* 0x000fe200078e00ff */
[----:B------:R-:W-:-:S03]  /*0b40*/  ISETP.NE.U32.AND P1, PT, RZ, c[0x0][0x2e0], PT ;  /* 0x0000b800ff007a0c */ /* 0x000fc60003f25070 */
[----:B------:R-:W-:Y:S01]  /*0b50*/  IMAD R23, R34, c[0x0][0x1c4], R23 ;  /* 0x0000710022177a24 */ /* 0x000fe200078e0217 */
        /* <DEDUP_REMOVED lines=24> */
[----:B------:R-:W-:-:S04]  /*0ce0*/  IMAD.WIDE.U32 R8, R28, c[0x0][0x190], RZ ;  /* 0x000064001c087a25 */ /* 0x000fc800078e00ff */
[----:B------:R-:W-:Y:S01]  /*0cf0*/  IMAD R5, R28, c[0x0][0x194], R5 ;  /* 0x000065001c057a24 */ /* 0x000fe200078e0205 */
[----:B------:R-:W-:Y:S01]  /*0d00*/  SEL R46, R46, 0x800, P6 ;  /* 0x000008002e2e7807 */ /* 0x000fe20003000000 */
[----:B------:R-:W-:Y:S02]  /*0d10*/  IMAD.MOV.U32 R6, RZ, RZ, RZ ;  /* 0x000000ffff067224 */ /* 0x000fe400078e00ff */
[----:B------:R-:W-:Y:S01]  /*0d20*/  IMAD.MOV.U32 R13, RZ, RZ, RZ ;  /* 0x000000ffff0d7224 */ /* 0x000fe200078e00ff */
[----:B------:R-:W-:Y:S01]  /*0d30*/  @P1 MOV R13, c[0x0][0x2e0] ;  /* 0x0000b800000d1a02 */ /* 0x000fe20000000f00 */
[----:B------:R-:W-:Y:S02]  /*0d40*/  IMAD.MOV.U32 R2, RZ, RZ, RZ ;  /* 0x000000ffff027224 */ /* 0x000fe400078e00ff */
[----:B----4-:R-:W-:Y:S02]  /*0d50*/  IMAD.IADD R41, R41, 0x1, -R34 ;  /* 0x0000000129297824 */ /* 0x010fe400078e0a22 */
[----:B------:R-:W-:-:S02]  /*0d60*/  @P3 IMAD.MOV.U32 R6, RZ, RZ, c[0x0][0x2d8] ;  /* 0x0000b600ff063624 */ /* 0x000fc400078e00ff */
[----:B------:R-:W-:Y:S02]  /*0d70*/  @P3 IMAD.MOV.U32 R7, RZ, RZ, c[0x0][0x2dc] ;  /* 0x0000b700ff073624 */ /* 0x000fe400078e00ff */
[----:B------:R-:W-:Y:S02]  /*0d80*/  @P1 IMAD.MOV.U32 R2, RZ, RZ, c[0x0][0x2e4] ;  /* 0x0000b900ff021624 */ /* 0x000fe400078e00ff */
[----:B------:R-:W-:Y:S01]  /*0d90*/  IMAD.IADD R47, R9, 0x1, R5 ;  /* 0x00000001092f7824 */ /* 0x000fe200078e0205 */
[----:B--2---:R-:W-:Y:S01]  /*0da0*/  @!P0 SHF.R.S32.HI R103, RZ, 0x1f, R35 ;  /* 0x0000001fff678819 */ /* 0x004fe20000011423 */
[----:B------:R-:W-:Y:S05]  /*0db0*/  @P4 BRA P2, `(.L_x_6160) ;  /* 0x000001d000004947 */ /* 0x000fea0001000000 */
[-C--:B-----5:R-:W-:Y:S01]  /*0dc0*/  IABS R15, R46.reuse ;  /* 0x0000002e000f7213 */ /* 0x0a0fe20000000000 */
[----:B------:R-:W-:Y:S01]  /*0dd0*/  CS2R R48, SRZ ;  /* 0x0000000000307805 */ /* 0x000fe2000001ff00 */
        /* <DEDUP_REMOVED lines=27> */
.L_x_6160:
        /* <DEDUP_REMOVED lines=18> */
.L_x_6161:
[----:B------:R-:W-:-:S13]  /*10b0*/  ISETP.GE.AND P0, PT, R50, 0x1, PT ;  /* 0x000000013200780c */ /* 0x000fda0003f06270 */
[----:B------:R-:W-:Y:S05]  /*10c0*/  @!P0 EXIT ;  /* 0x000000000000894d */ /* 0x000fea0003800000 */
[----:B------:R-:W0:Y:S01]  /*10d0*/  S2R R18, SR_TID.X ;  /* 0x0000000000127919 */ /* 0x000e220000002100 */
[C---:B------:R-:W-:Y:S01]  /*10e0*/  LEA R4, P0, R0.reuse, R19, 0x2 ;  /* 0x0000001300047211 */ /* 0x040fe200078010ff */
[----:B------:R-:W-:Y:S02]  /*10f0*/  CS2R R52, SRZ ;  /* 0x0000000000347805 */ /* 0x000fe4000001ff00 */
        /* <DEDUP_REMOVED lines=20> */
.L_x_6190:
        /* <DEDUP_REMOVED lines=12> */
[C---:B------:R-:W-:Y:S01]  /*1300*/  ISETP.GE.AND P0, PT, R2.reuse, R69, PT ;  /* 0x000000450200720c */ /* 0x040fe20003f06270 */
[C---:B------:R-:W-:Y:S01]  /*1310*/  IMAD.SHL.U32 R13, R2.reuse, 0x2, RZ ;  /* 0x00000002020d7824 */ /* 0x040fe200078e00ff */
[----:B------:R-:W-:Y:S02]  /*1320*/  SHF.L.U64.HI R0, R2, 0x1, R3 ;  /* 0x0000000102007819 */ /* 0x000fe40000010203 */
[----:B------:R-:W-:Y:S02]  /*1330*/  P2R R110, PR, RZ, 0x1 ;  /* 0x00000001ff6e7803 */ /* 0x000fe40000000000 */
[-C--:B------:R-:W-:Y:S02]  /*1340*/  IADD3 R12, P0, R40, R13.reuse, RZ ;  /* 0x0000000d280c7210 */ /* 0x080fe40007f1e0ff */
[----:B------:R-:W-:Y:S02]  /*1350*/  IADD3 R14, P1, R38, R13, RZ ;  /* 0x0000000d260e7210 */ /* 0x000fe40007f3e0ff */
[----:B------:R-:W-:-:S02]  /*1360*/  IADD3.X R13, R71, R0, RZ, P0, !PT ;  /* 0x00000000470d7210 */ /* 0x000fc400007fe4ff */
[----:B------:R-:W-:Y:S01]  /*1370*/  ISETP.NE.AND P0, PT, R110, RZ, PT ;  /* 0x000000ff6e00720c */ /* 0x000fe20003f05270 */
[--C-:B------:R-:W-:Y:S01]  /*1380*/  IMAD.X R15, R39, 0x1, R0.reuse, P1 ;  /* 0x00000001270f7824 */ /* 0x100fe200008e0600 */
[----:B------:R-:W-:Y:S02]  /*1390*/  PRMT R0, RZ, 0x7610, R0 ;  /* 0x00007610ff007816 */ /* 0x000fe40000000000 */
[-C--:B------:R-:W-:Y:S02]  /*13a0*/  ISETP.GE.AND P6, PT, R61, R69.reuse, PT ;  /* 0x000000453d00720c */ /* 0x080fe40003fc6270 */
[-C--:B------:R-:W-:Y:S02]  /*13b0*/  ISETP.GE.AND P5, PT, R62, R69.reuse, PT ;  /* 0x000000453e00720c */ /* 0x080fe40003fa6270 */
[-C--:B------:R-:W-:Y:S02]  /*13c0*/  ISETP.GE.AND P4, PT, R63, R69.reuse, PT ;  /* 0x000000453f00720c */ /* 0x080fe40003f86270 */
[----:B------:R-:W-:-:S02]  /*13d0*/  ISETP.GE.AND P3, PT, R64, R69, PT ;  /* 0x000000454000720c */ /* 0x000fc40003f66270 */
[-C--:B------:R-:W-:Y:S01]  /*13e0*/  ISETP.GE.AND P2, PT, R65, R69.reuse, PT ;  /* 0x000000454100720c */ /* 0x080fe20003f46270 */
[----:B------:R0:W2:Y:S01]  /*13f0*/  @!P0 LDG.E.U16 R0, [R14.64] ;  /* 0x000000040e008981 */ /* 0x0000a2000c1e1500 */
[-C--:B------:R-:W-:Y:S02]  /*1400*/  ISETP.GE.AND P1, PT, R66, R69.reuse, PT ;  /* 0x000000454200720c */ /* 0x080fe40003f26270 */
        /* <DEDUP_REMOVED lines=25> */
[----:B------:R-:W-:Y:S01]  /*15a0*/  LEA.HI.SX32 R22, R22, R51, 0x1b ;  /* 0x0000003316167211 */ /* 0x000fe200078fdaff */
[----:B------:R-:W-:Y:S01]  /*15b0*/  IMAD.SHL.U32 R27, R27, 0x2, RZ ;  /* 0x000000021b1b7824 */ /* 0x000fe200078e00ff */
[----:B------:R-:W-:Y:S01]  /*15c0*/  PRMT R81, RZ, 0x7610, R81 ;  /* 0x00007610ff517816 */ /* 0x000fe20000000051 */
[----:B------:R-:W-:Y:S01]  /*15d0*/  IMAD.SHL.U32 R26, R20, 0x2, RZ ;  /* 0x00000002141a7824 */ /* 0x000fe200078e00ff */
[----:B------:R-:W-:Y:S01]  /*15e0*/  IADD3 R20, R51, 0x80, RZ ;  /* 0x0000008033147810 */ /* 0x000fe20007ffe0ff */
[----:B------:R-:W-:Y:S01]  /*15f0*/  IMAD.SHL.U32 R25, R22, 0x2, RZ ;  /* 0x0000000216197824 */ /* 0x000fe200078e00ff */
[----:B------:R-:W-:-:S02]  /*1600*/  PRMT R76, RZ, 0x7610, R76 ;  /* 0x00007610ff4c7816 */ /* 0x000fc4000000004c */
[C---:B0-----:R-:W-:Y:S02]  /*1610*/  IADD3 R14, R51.reuse, 0x60, RZ ;  /* 0x00000060330e7810 */ /* 0x041fe40007ffe0ff */
[----:B------:R-:W-:Y:S02]  /*1620*/  IADD3 R22, R51, 0xa0, RZ ;  /* 0x000000a033167810 */ /* 0x000fe40007ffe0ff */
[-C--:B------:R-:W-:Y:S02]  /*1630*/  LEA.HI.SX32 R14, R14, R51.reuse, 0x1b ;  /* 0x000000330e0e7211 */ /* 0x080fe400078fdaff */
[-C--:B------:R-:W-:Y:S02]  /*1640*/  LEA.HI.SX32 R20, R20, R51.reuse, 0x1b ;  /* 0x0000003314147211 */ /* 0x080fe400078fdaff */
[-C--:B------:R-:W-:Y:S02]  /*1650*/  LEA.HI.SX32 R22, R22, R51.reuse, 0x1b ;  /* 0x0000003316167211 */ /* 0x080fe400078fdaff */
[-C--:B------:R-:W-:Y:S01]  /*1660*/  LEA.HI.SX32 R21, R24, R51.reuse, 0x1b ;  /* 0x0000003318157211 */ /* 0x080fe200078fdaff */
[----:B------:R-:W-:Y:S01]  /*1670*/  IMAD.SHL.U32 R24, R14, 0x2, RZ ;  /* 0x000000020e187824 */ /* 0x000fe200078e00ff */
[----:B------:R-:W-:Y:S01]  /*1680*/  LEA.HI.SX32 R72, R72, R51, 0x1b ;  /* 0x0000003348487211 */ /* 0x000fe200078fdaff */
[----:B------:R-:W-:Y:S01]  /*1690*/  IMAD.SHL.U32 R22, R22, 0x2, RZ ;  /* 0x0000000216167824 */ /* 0x000fe200078e00ff */
[----:B------:R-:W-:Y:S01]  /*16a0*/  SHF.L.U32 R23, R20, 0x1, RZ ;  /* 0x0000000114177819 */ /* 0x000fe200000006ff */
[----:B------:R-:W-:Y:S01]  /*16b0*/  IMAD.SHL.U32 R21, R21, 0x2, RZ ;  /* 0x0000000215157824 */ /* 0x000fe200078e00ff */
[----:B------:R-:W-:Y:S01]  /*16c0*/  PRMT R83, RZ, 0x7610, R83 ;  /* 0x00007610ff537816 */ /* 0x000fe20000000053 */
[----:B------:R-:W-:Y:S01]  /*16d0*/  IMAD.SHL.U32 R20, R72, 0x2, RZ ;  /* 0x0000000248147824 */ /* 0x000fe200078e00ff */
[----:B------:R-:W-:-:S02]  /*16e0*/  ISETP.NE.AND P6, PT, R110, RZ, PT ;  /* 0x000000ff6e00720c */ /* 0x000fc40003fc5270 */
[----:B------:R-:W-:Y:S02]  /*16f0*/  PRMT R72, RZ, 0x7610, R72 ;  /* 0x00007610ff487816 */ /* 0x000fe40000000048 */
[----:B------:R-:W-:Y:S01]  /*1700*/  P2R R108, PR, RZ, 0x20 ;  /* 0x00000020ff6c7803 */ /* 0x000fe20000000000 */
[----:B--2---:R0:W-:Y:S02]  /*1710*/  STS.U16 [R27], R0 ;  /* 0x000000001b007388 */ /* 0x0041e40000000400 */
[----:B0-----:R-:W-:Y:S02]  /*1720*/  IMAD.SHL.U32 R0, R51, 0x8, RZ ;  /* 0x0000000833007824 */ /* 0x001fe400078e00ff */
[----:B---3--:R-:W-:Y:S03]  /*1730*/  STS.U16 [R26+0x40], R17 ;  /* 0x000040111a007388 */ /* 0x008fe60000000400 */
[----:B------:R-:W-:Y:S01]  /*1740*/  LEA.HI.SX32 R0, R0, R0, 0x1b ;  /* 0x0000000000007211 */ /* 0x000fe200078fdaff */
[----:B----4-:R-:W-:Y:S03]  /*1750*/  STS.U16 [R25+0x80], R16 ;  /* 0x0000801019007388 */ /* 0x010fe60000000400 */
[----:B------:R-:W-:Y:S01]  /*1760*/  SHF.L.U32 R0, R0, 0x1, RZ ;  /* 0x0000000100007819 */ /* 0x000fe200000006ff */
[----:B-----5:R-:W-:Y:S04]  /*1770*/  STS.U16 [R24+0xc0], R19 ;  /* 0x0000c01318007388 */ /* 0x020fe80000000400 */
[----:B------:R0:W-:Y:S04]  /*1780*/  STS.U16 [R23+0x100], R68 ;  /* 0x0001004417007388 */ /* 0x0001e80000000400 */
        /* <DEDUP_REMOVED lines=13> */
[----:B0-----:R-:W-:-:S02]  /*1860*/  PRMT R68, RZ, 0x7610, R68 ;  /* 0x00007610ff447816 */ /* 0x001fc40000000044 */
[----:B-1----:R-:W-:-:S03]  /*1870*/  PRMT R73, RZ, 0x7610, R73 ;  /* 0x00007610ff497816 */ /* 0x002fc60000000049 */
        /* <DEDUP_REMOVED lines=66> */
.L_x_6163:
[----:B---34-:R-:W-:Y:S05]  /*1ca0*/  BSYNC B0 ;  /* 0x0000000000007941 */ /* 0x018fea0003800000 */
.L_x_6162:
        /* <DEDUP_REMOVED lines=37> */
.L_x_6165:
[----:B------:R-:W-:Y:S05]  /*1f00*/  BSYNC B0 ;  /* 0x0000000000007941 */ /* 0x000fea0003800000 */
.L_x_6164:
        /* <DEDUP_REMOVED lines=37> */
.L_x_6167:
[----:B------:R-:W-:Y:S05]  /*2160*/  BSYNC B0 ;  /* 0x0000000000007941 */ /* 0x000fea0003800000 */
.L_x_6166:
        /* <DEDUP_REMOVED lines=37> */
.L_x_6169:
[----:B------:R-:W-:Y:S05]  /*23c0*/  BSYNC B0 ;  /* 0x0000000000007941 */ /* 0x000fea0003800000 */
.L_x_6168:
        /* <DEDUP_REMOVED lines=37> */
.L_x_6171:
[----:B------:R-:W-:Y:S05]  /*2620*/  BSYNC B0 ;  /* 0x0000000000007941 */ /* 0x000fea0003800000 */
.L_x_6170:
[----:B------:R-:W-:Y:S01]  /*2630*/  FSETP.GTU.FTZ.AND P5, PT, R75, 20, PT ;  /* 0x41a000004b00780b */ /* 0x000fe20003fbc000 */
[----:B------:R-:W-:Y:S01]  /*2640*/  IMAD.MOV.U32 R12, RZ, RZ, R40 ;  /* 0x000000ffff0c7224 */ /* 0x000fe200078e0028 */
[----:B------:R-:W-:Y:S01]  /*2650*/  PRMT R76, RZ, 0x5410, R76 ;  /* 0x00005410ff4c7816 */ /* 0x000fe2000000004c */
[----:B------:R-:W-:Y:S01]  /*2660*/  IMAD.MOV.U32 R13, RZ, RZ, R71 ;  /* 0x000000ffff0d7224 */ /* 0x000fe200078e0047 */
[----:B------:R-:W-:Y:S01]  /*2670*/  ISETP.EQ.OR P5, PT, RZ, UR6, P5 ;  /* 0x00000006ff007c0c */ /* 0x000fe2000afa2670 */
[----:B------:R-:W-:Y:S01]  /*2680*/  BSSY B0, `(.L_x_6172) ;  /* 0x0000024000007945 */ /* 0x000fe20003800000 */
[----:B------:R-:W-:-:S04]  /*2690*/  IMAD.WIDE R38, R69, 0x2, R38 ;  /* 0x0000000245267825 */ /* 0x000fc800078e0226 */
[----:B------:R-:W-:-:S04]  /*26a0*/  IMAD.WIDE R12, R69, 0x2, R12 ;  /* 0x00000002450c7825 */ /* 0x000fc800078e020c */
[----:B------:R-:W-:-:S03]  /*26b0*/  FADD.FTZ R76, R76, R37 ;  /* 0x000000254c4c7221 */ /* 0x000fc60000010000 */
        /* <DEDUP_REMOVED lines=32> */
.L_x_6173:
[----:B------:R-:W-:Y:S05]  /*28c0*/  BSYNC B0 ;  /* 0x0000000000007941 */ /* 0x000fea0003800000 */
.L_x_6172:
[----:B------:R-:W-:Y:S01]  /*28d0*/  FSETP.GTU.FTZ.AND P5, PT, R76, 20, PT ;  /* 0x41a000004c00780b */ /* 0x000fe20003fbc000 */
[----:B------:R-:W-:Y:S01]  /*28e0*/  IMAD.MOV.U32 R40, RZ, RZ, R12 ;  /* 0x000000ffff287224 */ /* 0x000fe200078e000c */
[----:B------:R-:W-:Y:S01]  /*28f0*/  PRMT R12, RZ, 0x5410, R77 ;  /* 0x00005410ff0c7816 */ /* 0x000fe2000000004d */
[----:B------:R-:W-:Y:S01]  /*2900*/  BSSY B0, `(.L_x_6174) ;  /* 0x0000024000007945 */ /* 0x000fe20003800000 */
[----:B------:R-:W-:Y:S01]  /*2910*/  ISETP.EQ.OR P5, PT, RZ, UR6, P5 ;  /* 0x00000006ff007c0c */ /* 0x000fe2000afa2670 */
[----:B------:R-:W-:Y:S02]  /*2920*/  IMAD.MOV.U32 R71, RZ, RZ, R13 ;  /* 0x000000ffff477224 */ /* 0x000fe400078e000d */
        /* <DEDUP_REMOVED lines=33> */
.L_x_6175:
[----:B------:R-:W-:Y:S05]  /*2b40*/  BSYNC B0 ;  /* 0x0000000000007941 */ /* 0x000fea0003800000 */
.L_x_6174:
[----:B------:R-:W-:Y:S01]  /*2b50*/  FSETP.GTU.FTZ.AND P5, PT, R77, 20, PT ;  /* 0x41a000004d00780b */ /* 0x000fe20003fbc000 */
[----:B------:R-:W-:Y:S01]  /*2b60*/  BSSY B0, `(.L_x_6176) ;  /* 0x0000029000007945 */ /* 0x000fe20003800000 */
[----:B------:R-:W-:Y:S01]  /*2b70*/  IMAD.MOV.U32 R82, RZ, RZ, c[0x0][0x16c] ;  /* 0x00005b00ff527624 */ /* 0x000fe200078e00ff */
[----:B------:R-:W-:Y:S02]  /*2b80*/  PRMT R83, RZ, 0x5410, R80 ;  /* 0x00005410ff537816 */ /* 0x000fe40000000050 */
[----:B------:R-:W-:Y:S02]  /*2b90*/  ISETP.EQ.OR P5, PT, RZ, UR6, P5 ;  /* 0x00000006ff007c0c */ /* 0x000fe4000afa2670 */
[----:B------:R-:W-:Y:S02]  /*2ba0*/  PRMT R79, RZ, 0x5410, R79 ;  /* 0x00005410ff4f7816 */ /* 0x000fe4000000004f */
[----:B------:R-:W-:Y:S02]  /*2bb0*/  PRMT R13, RZ, 0x5410, R78 ;  /* 0x00005410ff0d7816 */ /* 0x000fe4000000004e */
[----:B------:R-:W-:-:S02]  /*2bc0*/  PRMT R14, RZ, 0x5410, R14 ;  /* 0x00005410ff0e7816 */ /* 0x000fc4000000000e */
[----:B------:R-:W-:Y:S02]  /*2bd0*/  PRMT R15, RZ, 0x5410, R15 ;  /* 0x00005410ff0f7816 */ /* 0x000fe4000000000f */
[----:B------:R-:W-:-:S03]  /*2be0*/  PRMT R16, RZ, 0x5410, R16 ;  /* 0x00005410ff107816 */ /* 0x000fc60000000010 */
        /* <DEDUP_REMOVED lines=32> */
.L_x_6177:
[----:B------:R-:W-:Y:S05]  /*2df0*/  BSYNC B0 ;  /* 0x0000000000007941 */ /* 0x000fea0003800000 */
.L_x_6176:
        /* <DEDUP_REMOVED lines=22> */
.L_x_6186:
        /* <DEDUP_REMOVED lines=30> */
[----:B------:R-:W5:Y:S03]  /*3140*/  @!P2 LDG.E.U16 R99, [R12.64+0x140] ;  /* 0x000140040c63a981 */ /* 0x000f66000c1e1500 */
[----:B------:R-:W-:Y:S01]  /*3150*/  IMAD.IADD R17, R17, 0x1, R19 ;  /* 0x0000000111117824 */ /* 0x000fe200078e0213 */
[C---:B------:R-:W-:Y:S01]  /*3160*/  LEA R18, P5, R16.reuse, c[0x0][0x250], 0x2 ;  /* 0x0000940010127a11 */ /* 0x040fe200078a10ff */
[----:B------:R-:W2:Y:S03]  /*3170*/  @!P1 LDG.E.U16 R100, [R12.64+0x180] ;  /* 0x000180040c649981 */ /* 0x000ea6000c1e1500 */
[----:B------:R-:W-:-:S02]  /*3180*/  LEA.HI.X R19, R16, c[0x0][0x254], R17, 0x2, P5 ;  /* 0x0000950010137a11 */ /* 0x000fc400028f1411 */
[----:B------:R-:W-:Y:S02]  /*3190*/  PRMT R16, RZ, 0x7610, R16 ;  /* 0x00007610ff107816 */ /* 0x000fe40000000010 */
[----:B------:R-:W-:Y:S02]  /*31a0*/  ISETP.NE.AND P5, PT, R109, RZ, PT ;  /* 0x000000ff6d00720c */ /* 0x000fe40003fa5270 */
[----:B------:R-:W-:Y:S01]  /*31b0*/  PRMT R17, RZ, 0x7610, R17 ;  /* 0x00007610ff117816 */ /* 0x000fe20000000011 */
[----:B------:R0:W2:Y:S04]  /*31c0*/  LDG.E R19, [R18.64] ;  /* 0x0000000412137981 */ /* 0x0000a8000c1e1900 */
[----:B------:R-:W2:Y:S01]  /*31d0*/  @!P0 LDG.E.U16 R16, [R12.64] ;  /* 0x000000040c108981 */ /* 0x000ea2000c1e1500 */
[----:B------:R-:W-:-:S05]  /*31e0*/  ISETP.NE.AND P0, PT, R102, RZ, PT ;  /* 0x000000ff6600720c */ /* 0x000fca0003f05270 */
[----:B------:R-:W3:Y:S08]  /*31f0*/  @!P5 LDG.E.U16 R17, [R12.64+0x40] ;  /* 0x000040040c11d981 */ /* 0x000ef0000c1e1500 */
[----:B------:R-:W4:Y:S04]  /*3200*/  @!P0 LDG.E.U16 R101, [R12.64+0x1c0] ;  /* 0x0001c0040c658981 */ /* 0x000f28000c1e1500 */
[----:B0-----:R-:W0:Y:S01]  /*3210*/  S2R R18, SR_TID.X ;  /* 0x0000000000127919 */ /* 0x001e220000002100 */
[----:B------:R-:W-:-:S03]  /*3220*/  ISETP.GE.U32.AND P5, PT, R60, R69, PT ;  /* 0x000000453c00720c */ /* 0x000fc60003fa6070 */
[----:B--2---:R1:W-:Y:S04]  /*3230*/  STS.U16 [R27], R16 ;  /* 0x000000101b007388 */ /* 0x0043e80000000400 */
        /* <DEDUP_REMOVED lines=8> */
[----:B------:R-:W2:Y:S01]  /*32c0*/  LDS.U16 R12, [R0+0xe] ;  /* 0x00000e00000c7984 */ /* 0x000ea20000000400 */
[----:B------:R-:W-:-:S04]  /*32d0*/  FMUL.FTZ R19, R19, 1.4426950216293334961 ;  /* 0x3fb8aa3b13137820 */ /* 0x000fc80000410000 */
[----:B-1----:R-:W-:Y:S01]  /*32e0*/  FMUL.FTZ R16, R19, R77 ;  /* 0x0000004d13107220 */ /* 0x002fe20000410000 */
[----:B--2---:R-:W-:Y:S02]  /*32f0*/  PRMT R13, RZ, 0x5410, R12 ;  /* 0x00005410ff0d7816 */ /* 0x004fe4000000000c */
[----:B------:R-:W1:Y:S03]  /*3300*/  LDS.U16 R12, [R0] ;  /* 0x00000000000c7984 */ /* 0x000e660000000400 */
[----:B------:R-:W2:Y:S01]  /*3310*/  MUFU.EX2 R16, R16 ;  /* 0x0000001000107308 */ /* 0x000ea20000000800 */
[----:B0-----:R-:W-:Y:S02]  /*3320*/  IMAD.SHL.U32 R20, R18, 0x8, RZ ;  /* 0x0000000812147824 */ /* 0x001fe400078e00ff */
[----:B------:R-:W-:-:S05]  /*3330*/  FMUL.FTZ R13, R78, R13 ;  /* 0x0000000d4e0d7220 */ /* 0x000fca0000410000 */
[----:B------:R-:W-:Y:S02]  /*3340*/  FSEL R112, R13, RZ, !P5 ;  /* 0x000000ff0d707208 */ /* 0x000fe40006800000 */
[----:B--2---:R-:W-:Y:S02]  /*3350*/  FSEL R111, R16, 1, !P5 ;  /* 0x3f800000106f7808 */ /* 0x004fe40006800000 */
[----:B------:R-:W-:Y:S02]  /*3360*/  ISETP.GE.U32.AND P5, PT, R20, R69, PT ;  /* 0x000000451400720c */ /* 0x000fe40003fa6070 */
[----:B-1----:R-:W-:-:S05]  /*3370*/  PRMT R12, RZ, 0x5410, R12 ;  /* 0x00005410ff0c7816 */ /* 0x002fca000000000c */
        /* <DEDUP_REMOVED lines=43> */
[----:B------:R-:W-:Y:S01]  /*3630*/  P2R R102, PR, RZ, 0x40 ;  /* 0x00000040ff667803 */ /* 0x000fe20000000000 */
[----:B------:R-:W-:Y:S01]  /*3640*/  FMUL.FTZ R124, R80, R13 ;  /* 0x0000000d507c7220 */ /* 0x000fe20000410000 */
[----:B------:R-:W-:-:S05]  /*3650*/  ISETP.NE.AND P6, PT, R110, RZ, PT ;  /* 0x000000ff6e00720c */ /* 0x000fca0003fc5270 */
[----:B------:R-:W2:Y:S01]  /*3660*/  MUFU.EX2 R19, R19 ;  /* 0x0000001300137308 */ /* 0x000ea20000000800 */
        /* <DEDUP_REMOVED lines=31> */
[----:B------:R-:W-:Y:S01]  /*3860*/  LEA.HI.SX32 R0, R0, R51, 0x1b ;  /* 0x0000003300007211 */ /* 0x000fe200078fdaff */
[----:B------:R-:W-:Y:S01]  /*3870*/  IMAD.SHL.U32 R26, R22, 0x2, RZ ;  /* 0x00000002161a7824 */ /* 0x000fe200078e00ff */
[C---:B------:R-:W-:Y:S01]  /*3880*/  IADD3 R22, R51.reuse, 0x80, RZ ;  /* 0x0000008033167810 */ /* 0x040fe20007ffe0ff */
[----:B------:R-:W-:Y:S01]  /*3890*/  IMAD.SHL.U32 R25, R20, 0x2, RZ ;  /* 0x0000000214197824 */ /* 0x000fe200078e00ff */
[C---:B------:R-:W-:Y:S01]  /*38a0*/  IADD3 R20, R51.reuse, 0xa0, RZ ;  /* 0x000000a033147810 */ /* 0x040fe20007ffe0ff */
[----:B------:R-:W-:Y:S01]  /*38b0*/  IMAD.SHL.U32 R24, R0, 0x2, RZ ;  /* 0x0000000200187824 */ /* 0x000fe200078e00ff */
[----:B------:R-:W-:-:S02]  /*38c0*/  IADD3 R0, R51, 0xe0, RZ ;  /* 0x000000e033007810 */ /* 0x000fc40007ffe0ff */
[CC--:B------:R-:W-:Y:S02]  /*38d0*/  LEA.HI.SX32 R27, R51.reuse, R51.reuse, 0x1b ;  /* 0x00000033331b7211 */ /* 0x0c0fe400078fdaff */
[C---:B0-----:R-:W-:Y:S02]  /*38e0*/  IADD3 R14, R51.reuse, 0xc0, RZ ;  /* 0x000000c0330e7810 */ /* 0x041fe40007ffe0ff */
[-C--:B------:R-:W-:Y:S02]  /*38f0*/  LEA.HI.SX32 R23, R22, R51.reuse, 0x1b ;  /* 0x0000003316177211 */ /* 0x080fe400078fdaff */
[-C--:B------:R-:W-:Y:S02]  /*3900*/  LEA.HI.SX32 R22, R20, R51.reuse, 0x1b ;  /* 0x0000003314167211 */ /* 0x080fe400078fdaff */
[----:B------:R-:W-:Y:S01]  /*3910*/  LEA.HI.SX32 R20, R0, R51, 0x1b ;  /* 0x0000003300147211 */ /* 0x000fe200078fdaff */
[----:B------:R-:W-:Y:S01]  /*3920*/  IMAD.SHL.U32 R0, R51, 0x8, RZ ;  /* 0x0000000833007824 */ /* 0x000fe200078e00ff */
[----:B------:R-:W-:-:S02]  /*3930*/  SHF.L.U32 R27, R27, 0x1, RZ ;  /* 0x000000011b1b7819 */ /* 0x000fc400000006ff */
[----:B------:R-:W-:Y:S01]  /*3940*/  LEA.HI.SX32 R14, R14, R51, 0x1b ;  /* 0x000000330e0e7211 */ /* 0x000fe200078fdaff */
[----:B------:R-:W-:Y:S01]  /*3950*/  IMAD.SHL.U32 R23, R23, 0x2, RZ ;  /* 0x0000000217177824 */ /* 0x000fe200078e00ff */
[----:B------:R-:W-:Y:S02]  /*3960*/  SHF.L.U32 R22, R22, 0x1, RZ ;  /* 0x0000000116167819 */ /* 0x000fe400000006ff */
[----:B------:R-:W-:Y:S01]  /*3970*/  LEA.HI.SX32 R0, R0, R0, 0x1b ;  /* 0x0000000000007211 */ /* 0x000fe200078fdaff */
[----:B------:R-:W-:Y:S01]  /*3980*/  IMAD.SHL.U32 R21, R14, 0x2, RZ ;  /* 0x000000020e157824 */ /* 0x000fe200078e00ff */
[----:B------:R-:W-:Y:S01]  /*3990*/  ISETP.NE.AND P5, PT, R52, RZ, PT ;  /* 0x000000ff3400720c */ /* 0x000fe20003fa5270 */
[----:B------:R-:W-:Y:S01]  /*39a0*/  IMAD.SHL.U32 R20, R20, 0x2, RZ ;  /* 0x0000000214147824 */ /* 0x000fe200078e00ff */
[----:B------:R-:W-:Y:S01]  /*39b0*/  SHF.L.U32 R0, R0, 0x1, RZ ;  /* 0x0000000100007819 */ /* 0x000fe200000006ff */
[----:B------:R-:W-:Y:S01]  /*39c0*/  IMAD.SHL.U32 R127, R79, 0x8, RZ ;  /* 0x000000084f7f7824 */ /* 0x000fe200078e00ff */
[----:B--2---:R-:W-:Y:S04]  /*39d0*/  STS.U16 [R27+0x210], R12 ;  /* 0x0002100c1b007388 */ /* 0x004fe80000000400 */
[----:B---3--:R-:W-:Y:S04]  /*39e0*/  STS.U16 [R26+0x250], R13 ;  /* 0x0002500d1a007388 */ /* 0x008fe80000000400 */
[----:B----4-:R-:W-:Y:S04]  /*39f0*/  STS.U16 [R25+0x290], R16 ;  /* 0x0002901019007388 */ /* 0x010fe80000000400 */
        /* <DEDUP_REMOVED lines=44> */
.L_x_6180:
        /* <DEDUP_REMOVED lines=13> */
.L_x_6179:
        /* <DEDUP_REMOVED lines=86> */
.L_x_6183:
[----:B------:R-:W-:-:S04]  /*42f0*/  IADD3 R15, R50, -0x1, RZ ;  /* 0xffffffff320f7810 */ /* 0x000fc80007ffe0ff */
[----:B------:R-:W-:-:S13]  /*4300*/  ISETP.NE.AND P5, PT, R52, R15, PT ;  /* 0x0000000f3400720c */ /* 0x000fda0003fa5270 */
[----:B------:R-:W-:Y:S05]  /*4310*/  @!P5 BRA `(.L_x_6184) ;  /* 0x000001d00000d947 */ /* 0x000fea0003800000 */
[-C--:B------:R-:W-:Y:S02]  /*4320*/  IABS R127, R46.reuse ;  /* 0x0000002e007f7213 */ /* 0x080fe40000000000 */
[----:B------:R-:W-:Y:S02]  /*4330*/  IADD3 R17, R48, -0x1, R69 ;  /* 0xffffffff30117810 */ /* 0x000fe40007ffe045 */
[----:B------:R-:W0:Y:S01]  /*4340*/  I2F.RP R12, R127 ;  /* 0x0000007f000c7306 */ /* 0x000e220000209400 */
[----:B------:R-:W-:-:S04]  /*4350*/  IABS R112, R46 ;  /* 0x0000002e00707213 */ /* 0x000fc80000000000 */
[----:B------:R-:W-:-:S03]  /*4360*/  IADD3 R112, RZ, -R112, RZ ;  /* 0x80000070ff707210 */ /* 0x000fc60007ffe0ff */
[----:B0-----:R-:W0:Y:S02]  /*4370*/  MUFU.RCP R12, R12 ;  /* 0x0000000c000c7308 */ /* 0x001e240000001000 */
[----:B0-----:R-:W-:-:S06]  /*4380*/  IADD3 R14, R12, 0xffffffe, RZ ;  /* 0x0ffffffe0c0e7810 */ /* 0x001fcc0007ffe0ff */
[----:B------:R0:W1:Y:S02]  /*4390*/  F2I.FTZ.U32.TRUNC.NTZ R15, R14 ;  /* 0x0000000e000f7305 */ /* 0x000064000021f000 */
[----:B0-----:R-:W-:Y:S02]  /*43a0*/  IMAD.MOV.U32 R14, RZ, RZ, RZ ;  /* 0x000000ffff0e7224 */ /* 0x001fe400078e00ff */
[----:B-1----:R-:W-:-:S04]  /*43b0*/  IMAD.MOV R16, RZ, RZ, -R15 ;  /* 0x000000ffff107224 */ /* 0x002fc800078e0a0f */
[----:B------:R-:W-:Y:S01]  /*43c0*/  IMAD R129, R16, R127, RZ ;  /* 0x0000007f10817224 */ /* 0x000fe200078e02ff */
[----:B------:R-:W-:Y:S02]  /*43d0*/  IABS R16, R17 ;  /* 0x0000001100107213 */ /* 0x000fe40000000000 */
[----:B------:R-:W-:Y:S01]  /*43e0*/  LOP3.LUT R17, R17, R46, RZ, 0x3c, !PT ;  /* 0x0000002e11117212 */ /* 0x000fe200078e3cff */
        /* <DEDUP_REMOVED lines=16> */
.L_x_6184:
[----:B------:R0:W5:Y:S02]  /*44f0*/  LDG.E R17, [R4.64] ;  /* 0x0000000404117981 */ /* 0x000164000c1e1900 */
.L_x_6185:
        /* <DEDUP_REMOVED lines=15> */
[----:B------:R1:W-:Y:S04]  /*45f0*/  STG.E [R16.64], R13 ;  /* 0x0000000d10007986 */ /* 0x0003e8000c101904 */
.L_x_6182:
[----:B------:R-:W-:Y:S05]  /*4600*/  BSYNC B0 ;  /* 0x0000000000007941 */ /* 0x000fea0003800000 */
.L_x_6181:
        /* <DEDUP_REMOVED lines=12> */
.L_x_6178:
[----:B------:R-:W-:Y:S01]  /*46d0*/  BAR.SYNC.DEFER_BLOCKING 0x0 ;  /* 0x0000000000007b1d */ /* 0x000fe20000010000 */
[----:B------:R-:W-:Y:S02]  /*46e0*/  ISETP.NE.AND P0, PT, R18, RZ, PT ;  /* 0x000000ff1200720c */ /* 0x000fe40003f05270 */
[----:B------:R-:W-:Y:S02]  /*46f0*/  F2FP.BF16.PACK_AB R93, R93, R94 ;  /* 0x0000005e5d5d723e */ /* 0x000fe400000010ff */
[----:B------:R-:W-:Y:S01]  /*4700*/  F2FP.BF16.PACK_AB R91, R91, R92 ;  /* 0x0000005c5b5b723e */ /* 0x000fe200000010ff */
[----:B------:R-:W-:Y:S01]  /*4710*/  BSSY B0, `(.L_x_6187) ;  /* 0x000002c000007945 */ /* 0x000fe20003800000 */
[----:B------:R-:W-:-:S02]  /*4720*/  F2FP.BF16.PACK_AB R89, R89, R90 ;  /* 0x0000005a5959723e */ /* 0x000fc400000010ff */
[----:B------:R-:W-:Y:S02]  /*4730*/  F2FP.BF16.PACK_AB R87, R87, R88 ;  /* 0x000000585757723e */ /* 0x000fe400000010ff */
        /* <DEDUP_REMOVED lines=40> */
[----:B------:R0:W-:Y:S04]  /*49c0*/  STG.E.U16 [R16.64], R27 ;  /* 0x0000001b10007986 */ /* 0x0001e8000c101504 */
.L_x_6188:
[----:B------:R-:W-:Y:S05]  /*49d0*/  BSYNC B0 ;  /* 0x0000000000007941 */ /* 0x000fea0003800000 */
.L_x_6187:
        /* <DEDUP_REMOVED lines=17> */
[-C--:B------:R-:W-:Y:S01]  /*4af0*/  ISETP.GE.AND P0, PT, R61, R0.reuse, PT ;  /* 0x000000003d00720c */ /* 0x080fe20003f06270 */
[----:B------:R-:W-:Y:S01]  /*4b00*/  IMAD.WIDE R44, R69, 0x2, R44 ;  /* 0x00000002452c7825 */ /* 0x000fe200078e022c */
[----:B------:R-:W-:Y:S02]  /*4b10*/  LEA.HI.X R13, R17, R13, R14, 0x1, P2 ;  /* 0x0000000d110d7211 */ /* 0x000fe400010f0c0e */
[----:B------:R-:W-:Y:S01]  /*4b20*/  ISETP.GE.AND P2, PT, R63, R0, PT ;  /* 0x000000003f00720c */ /* 0x000fe20003f46270 */
[C---:B------:R-:W-:Y:S01]  /*4b30*/  IMAD.IADD R48, R69.reuse, 0x1, R48 ;  /* 0x0000000145307824 */ /* 0x040fe200078e0230 */
[----:B------:R-:W-:Y:S01]  /*4b40*/  IADD3 R52, R52, 0x1, RZ ;  /* 0x0000000134347810 */ /* 0x000fe20007ffe0ff */
[----:B------:R0:W-:Y:S01]  /*4b50*/  @!P1 STG.E.U16 [R12.64+0x80], R25 ;  /* 0x000080190c009986 */ /* 0x0001e2000c101504 */
[----:B------:R-:W-:-:S03]  /*4b60*/  IMAD.IADD R53, R69, 0x1, R53 ;  /* 0x0000000145357824 */ /* 0x000fc600078e0235 */
        /* <DEDUP_REMOVED lines=9> */
.L_x_6189:
[----:B------:R-:W-:Y:S05]  /*4c00*/  EXIT ;  /* 0x000000000000794d */ /* 0x000fea0003800000 */
.L_x_6191:
        /* <DEDUP_REMOVED lines=15> */
.L_x_8947:


//--------------------- .text._Z25selective_scan_fwd_kernelI32Selective_Scan_fwd_kernel_traitsILi32ELi8ELi1ELb0ELb1ELb1ELb1ELb0EN3c108BFloat16EffEEv13SSMParamsBase --------------------------
	.section	.text._Z25selective_scan_fwd_kernelI32Selective_Scan_fwd_kernel_traitsILi32ELi8ELi1ELb0ELb1ELb1ELb1ELb0EN3c108BFloat16EffEEv13SSMParamsBase,"ax",@progbits
	.sectioninfo	@"SHI_REGISTERS=128"
	.align	128
        .global         _Z25selective_scan_fwd_kernelI32Selective_Scan_fwd_kernel_traitsILi32ELi8ELi1ELb0ELb1ELb1ELb1ELb0EN3c108BFloat16EffEEv13SSMParamsBase
        .type           _Z25selective_scan_fwd_kernelI32Selective_Scan_fwd_kernel_traitsILi32ELi8ELi1ELb0ELb1ELb1ELb1ELb0EN3c108BFloat16EffEEv13SSMParamsBase,@function
        .size           _Z25selective_scan_fwd_kernelI32Selective_Scan_fwd_kernel_traitsILi32ELi8ELi1ELb0ELb1ELb1ELb1ELb0EN3c108BFloat16EffEEv13SSMParamsBase,(.L_x_8948 - _Z25selective_scan_fwd_kernelI32Selective_Scan_fwd_kernel_traitsILi32ELi8ELi1ELb0ELb1ELb1ELb1ELb0EN3c108BFloat16EffEEv13SSMParamsBase)
        .other          _Z25selective_scan_fwd_kernelI32Selective_Scan_fwd_kernel_traitsILi32ELi8ELi1ELb0ELb1ELb1ELb1ELb0EN3c108BFloat16EffEEv13SSMParamsBase,@"STO_CUDA_ENTRY STV_DEFAULT"
_Z25selective_scan_fwd_kernelI32Selective_Scan_fwd_kernel_traitsILi32ELi8ELi1ELb0ELb1ELb1ELb1ELb0EN3c108BFloat16EffEEv13SSMParamsBase:
.text._Z25selective_scan_fwd_kernelI32Selective_Scan_fwd_kernel_traitsILi32ELi8ELi1ELb0ELb1ELb1ELb1ELb0EN3c108BFloat16EffEEv13SSMParamsBase:
        /* <DEDUP_REMOVED lines=34> */
.L_x_6192:
        /* <DEDUP_REMOVED lines=28> */
.L_x_6193:
        /* <DEDUP_REMOVED lines=11> */
.L_x_6194:
        /* <DEDUP_REMOVED lines=29> */
[----:B------:R-:W-:Y:S02]  /*0660*/  IMAD.MOV.U32 R13, RZ, RZ, RZ ;  /* 0x000000ffff0d7224 */ /* 0x000fe400078e00ff */
[C---:B------:R-:W-:Y:S01]  /*0670*/  @P3 LEA.HI.X R9, R102.reuse, c[0x0][0x26c], R97, 0x2, P1 ;  /* 0x00009b0066093a11 */ /* 0x040fe200008f1461 */
[----:B------:R-:W-:Y:S01]  /*0680*/  @P2 IMAD.MOV.U32 R13, RZ, RZ, c[0x0][0x2c0] ;  /* 0x0000b000ff0d2624 */ /* 0x000fe200078e00ff */
        /* <DEDUP_REMOVED lines=39> */
[----:B------:R-:W-:-:S04]  /*0900*/  IMAD.WIDE.U32 R8, R0, c[0x0][0x1a0], RZ ;  /* 0x0000680000087a25 */ /* 0x000fc800078e00ff */
[----:B------:R-:W-:-:S04]  /*0910*/  IMAD.WIDE.U32 R4, R0, c[0x0][0x1e0], RZ ;  /* 0x0000780000047a25 */ /* 0x000fc800078e00ff */
[----:B------:R-:W-:-:S04]  /*0920*/  IMAD.WIDE.U32 R6, R0, c[0x0][0x1f0], RZ ;  /* 0x00007c0000067a25 */ /* 0x000fc800078e00ff */
[C---:B------:R-:W-:Y:S02]  /*0930*/  IMAD R13, R0.reuse, c[0x0][0x1e4], R13 ;  /* 0x00007900000d7a24 */ /* 0x040fe400078e020d */
[----:B------:R-:W-:Y:S02]  /*0940*/  IMAD R15, R0, c[0x0][0x1f4], R15 ;  /* 0x00007d00000f7a24 */ /* 0x000fe400078e020f */
[----:B------:R-:W-:Y:S02]  /*0950*/  IMAD.IADD R9, R9, 0x1, R17 ;  /* 0x0000000109097824 */ /* 0x000fe400078e0211 */
[----:B------:R-:W-:Y:S01]  /*0960*/  IMAD R17, R2, c[0x0][0x1b8], RZ ;  /* 0x00006e0002117a24 */ /* 0x000fe200078e02ff */
[----:B------:R-:W-:Y:S01]  /*0970*/  IADD3 R5, R5, R13, RZ ;  /* 0x0000000d05057210 */ /* 0x000fe20007ffe0ff */
[----:B------:R-:W-:Y:S02]  /*0980*/  IMAD.IADD R7, R7, 0x1, R15 ;  /* 0x0000000107077824 */ /* 0x000fe400078e020f */
[----:B------:R-:W-:-:S02]  /*0990*/  IMAD R15, R97, c[0x0][0x1f8], RZ ;  /* 0x00007e00610f7a24 */ /* 0x000fc400078e02ff */
[----:B------:R-:W-:Y:S02]  /*09a0*/  IMAD R13, R97, c[0x0][0x1e8], RZ ;  /* 0x00007a00610d7a24 */ /* 0x000fe400078e02ff */
        /* <DEDUP_REMOVED lines=8> */
[----:B------:R-:W-:Y:S01]  /*0a30*/  MOV R67, RZ ;  /* 0x000000ff00437202 */ /* 0x000fe20000000f00 */
[----:B------:R-:W-:Y:S01]  /*0a40*/  IMAD.IADD R65, R5, 0x1, R13 ;  /* 0x0000000105417824 */ /* 0x000fe200078e020d */
[----:B------:R-:W-:Y:S02]  /*0a50*/  IADD3 R63, R7, R15, RZ ;  /* 0x0000000f073f7210 */ /* 0x000fe40007ffe0ff */
[----:B------:R-:W-:Y:S02]  /*0a60*/  LEA R96, P2, R6, c[0x0][0x278], 0x1 ;  /* 0x00009e0006607a11 */ /* 0x000fe400078408ff */
[----:B------:R-:W-:Y:S01]  /*0a70*/  LEA R98, P1, R4, c[0x0][0x270], 0x1 ;  /* 0x00009c0004627a11 */ /* 0x000fe200078208ff */
[----:B------:R-:W-:Y:S01]  /*0a80*/  IMAD R19, R3, c[0x0][0x1c0], RZ ;  /* 0x0000700003137a24 */ /* 0x000fe200078e02ff */
[----:B------:R-:W-:Y:S01]  /*0a90*/  LEA.HI.X R61, R8, c[0x0][0x25c], R61, 0x1, P3 ;  /* 0x00009700083d7a11 */ /* 0x000fe200018f0c3d */
[----:B------:R0:W5:Y:S01]  /*0aa0*/  @P5 LDG.E R67, [R10.64] ;  /* 0x000000040a435981 */ /* 0x000162000c1e1900 */
[----:B------:R-:W-:-:S02]  /*0ab0*/  ISETP.NE.U32.AND P3, PT, RZ, c[0x0][0x2d8], PT ;  /* 0x0000b600ff007a0c */ /* 0x000fc40003f65070 */
[----:B------:R-:W-:Y:S02]  /*0ac0*/  LEA.HI.X R63, R6, c[0x0][0x27c], R63, 0x1, P2 ;  /* 0x00009f00063f7a11 */ /* 0x000fe400010f0c3f */
        /* <DEDUP_REMOVED lines=11> */
[----:B------:R-:W-:-:S04]  /*0b80*/  IMAD.WIDE.U32 R10, R12, c[0x0][0x1d8], R10 ;  /* 0x000076000c0a7a25 */ /* 0x000fc800078e000a */
[----:B------:R-:W-:Y:S02]  /*0b90*/  IMAD R19, R12, c[0x0][0x1dc], R19 ;  /* 0x000077000c137a24 */ /* 0x000fe400078e0213 */
[----:B------:R-:W-:Y:S01]  /*0ba0*/  IMAD.MOV.U32 R57, RZ, RZ, RZ ;  /* 0x000000ffff397224 */ /* 0x000fe200078e00ff */
[----:B------:R-:W-:Y:S01]  /*0bb0*/  @P3 MOV R57, c[0x0][0x2d8] ;  /* 0x0000b60000393a02 */ /* 0x000fe20000000f00 */
[----:B------:R-:W-:Y:S01]  /*0bc0*/  IMAD.IADD R59, R11, 0x1, R19 ;  /* 0x000000010b3b7824 */ /* 0x000fe200078e0213 */
[----:B------:R-:W-:Y:S01]  /*0bd0*/  LEA R92, P4, R10, c[0x0][0x260], 0x1 ;  /* 0x000098000a5c7a11 */ /* 0x000fe200078808ff */
        /* <DEDUP_REMOVED lines=11> */
[----:B------:R-:W-:-:S02]  /*0c90*/  IMAD R5, R97, c[0x0][0x190], RZ ;  /* 0x0000640061057a24 */ /* 0x000fc400078e02ff */
        /* <DEDUP_REMOVED lines=45> */
.L_x_6195:
        /* <DEDUP_REMOVED lines=18> */
.L_x_6196:
        /* <DEDUP_REMOVED lines=26> */
.L_x_6227:
        /* <DEDUP_REMOVED lines=27> */
[----:B------:R0:W2:Y:S01]  /*13e0*/  @!P4 LDG.E.U16 R3, [R10.64] ;  /* 0x000000040a03c981 */ /* 0x0000a2000c1e1500 */
[-C--:B------:R-:W-:Y:S02]  /*13f0*/  ISETP.GE.AND P2, PT, R46, R41.reuse, PT ;  /* 0x000000292e00720c */ /* 0x080fe40003f46270 */
[-C--:B------:R-:W-:Y:S01]  /*1400*/  ISETP.GE.AND P1, PT, R44, R41.reuse, PT ;  /* 0x000000292c00720c */ /* 0x080fe20003f26270 */
[----:B------:R0:W3:Y:S01]  /*1410*/  @!P0 LDG.E.U16 R0, [R10.64+0x40] ;  /* 0x000040040a008981 */ /* 0x0000e2000c1e1500 */
        /* <DEDUP_REMOVED lines=22> */
[----:B------:R-:W-:Y:S02]  /*1580*/  LEA.HI.SX32 R18, R18, R45, 0x1b ;  /* 0x0000002d12127211 */ /* 0x000fe400078fdaff */
[----:B------:R-:W-:Y:S01]  /*1590*/  SHF.L.U32 R40, R40, 0x1, RZ ;  /* 0x0000000128287819 */ /* 0x000fe200000006ff */
[----:B------:R-:W-:Y:S01]  /*15a0*/  IMAD.SHL.U32 R39, R16, 0x2, RZ ;  /* 0x0000000210277824 */ /* 0x000fe200078e00ff */
[C---:B------:R-:W-:Y:S01]  /*15b0*/  IADD3 R16, R45.reuse, 0x80, RZ ;  /* 0x000000802d107810 */ /* 0x040fe20007ffe0ff */
[----:B------:R-:W-:Y:S01]  /*15c0*/  IMAD.SHL.U32 R38, R18, 0x2, RZ ;  /* 0x0000000212267824 */ /* 0x000fe200078e00ff */
[----:B------:R-:W-:Y:S02]  /*15d0*/  PRMT R19, RZ, 0x7610, R19 ;  /* 0x00007610ff137816 */ /* 0x000fe40000000013 */
[C---:B0-----:R-:W-:Y:S02]  /*15e0*/  IADD3 R10, R45.reuse, 0x60, RZ ;  /* 0x000000602d0a7810 */ /* 0x041fe40007ffe0ff */
        /* <DEDUP_REMOVED lines=106> */
.L_x_6198:
[----:B---34-:R-:W-:Y:S05]  /*1c90*/  BSYNC B0 ;  /* 0x0000000000007941 */ /* 0x018fea0003800000 */
.L_x_6197:
        /* <DEDUP_REMOVED lines=37> */
.L_x_6200:
[----:B------:R-:W-:Y:S05]  /*1ef0*/  BSYNC B0 ;  /* 0x0000000000007941 */ /* 0x000fea0003800000 */
.L_x_6199:
        /* <DEDUP_REMOVED lines=37> */
.L_x_6202:
[----:B------:R-:W-:Y:S05]  /*2150*/  BSYNC B0 ;  /* 0x0000000000007941 */ /* 0x000fea0003800000 */
.L_x_6201:
        /* <DEDUP_REMOVED lines=37> */
.L_x_6204:
[----:B------:R-:W-:Y:S05]  /*23b0*/  BSYNC B0 ;  /* 0x0000000000007941 */ /* 0x000fea0003800000 */
.L_x_6203:
[----:B------:R-:W-:Y:S01]  /*23c0*/  FSETP.GTU.FTZ.AND P5, PT, R27, 20, PT ;  /* 0x41a000001b00780b */ /* 0x000fe20003fbc000 */
[----:B------:R-:W-:Y:S01]  /*23d0*/  BSSY B0, `(.L_x_6205) ;  /* 0x0000024000007945 */ /* 0x000fe20003800000 */
[----:B--2---:R-:W-:Y:S02]  /*23e0*/  PRMT R8, RZ, 0x5410, R8 ;  /* 0x00005410ff087816 */ /* 0x004fe40000000008 */
        /* <DEDUP_REMOVED lines=34> */
.L_x_6206:
[----:B------:R-:W-:Y:S05]  /*2610*/  BSYNC B0 ;  /* 0x0000000000007941 */ /* 0x000fea0003800000 */
.L_x_6205:
        /* <DEDUP_REMOVED lines=43> */
.L_x_6208:
[----:B------:R-:W-:Y:S05]  /*28d0*/  BSYNC B0 ;  /* 0x0000000000007941 */ /* 0x000fea0003800000 */
.L_x_6207:
        /* <DEDUP_REMOVED lines=41> */
.L_x_6210:
[----:B------:R-:W-:Y:S05]  /*2b70*/  BSYNC B0 ;  /* 0x0000000000007941 */ /* 0x000fea0003800000 */
.L_x_6209:
        /* <DEDUP_REMOVED lines=42> */
.L_x_6212:
[----:B------:R-:W-:Y:S05]  /*2e20*/  BSYNC B0 ;  /* 0x0000000000007941 */ /* 0x000fea0003800000 */
.L_x_6211:
        /* <DEDUP_REMOVED lines=22> */
.L_x_6221:
        /* <DEDUP_REMOVED lines=11> */
[----:B------:R-:W-:-:S02]  /*3040*/  PRMT R106, RZ, 0x7610, R106 ;  /* 0x00007610ff6a7816 */ /* 0x000fc4000000006a */
[----:B------:R-:W-:Y:S02]  /*3050*/  IADD3 R0, R81, R3, RZ ;  /* 0x0000000351007210 */ /* 0x000fe40007ffe0ff */
[----:B------:R-:W-:Y:S02]  /*3060*/  PRMT R103, RZ, 0x7610, R103 ;  /* 0x00007610ff677816 */ /* 0x000fe40000000067 */
[----:B------:R-:W-:Y:S01]  /*3070*/  LEA.HI.X R83, R80, R61, R0, 0x1, P5 ;  /* 0x0000003d50537211 */ /* 0x000fe200028f0c00 */
[----:B------:R-:W-:Y:S01]  /*3080*/  IMAD R0, R4, c[0x0][0x1d0], RZ ;  /* 0x0000740004007a24 */ /* 0x000fe200078e02ff */
[----:B------:R-:W-:Y:S02]  /*3090*/  LEA R80, P5, R84, R92, 0x1 ;  /* 0x0000005c54507211 */ /* 0x000fe400078a08ff */
[----:B------:R-:W-:Y:S01]  /*30a0*/  PRMT R108, RZ, 0x7610, R108 ;  /* 0x00007610ff6c7816 */ /* 0x000fe2000000006c */
[----:B------:R-:W-:Y:S01]  /*30b0*/  IMAD R3, R7, c[0x0][0x1d4], R0 ;  /* 0x0000750007037a24 */ /* 0x000fe200078e0200 */
[----:B------:R-:W2:Y:S03]  /*30c0*/  @!P3 LDG.E.U16 R101, [R82.64+0x100] ;  /* 0x000100045265b981 */ /* 0x000ea6000c1e1500 */
[----:B------:R-:W-:Y:S01]  /*30d0*/  IMAD.IADD R0, R85, 0x1, R3 ;  /* 0x0000000155007824 */ /* 0x000fe200078e0203 */
[----:B------:R-:W3:Y:S01]  /*30e0*/  @!P2 LDG.E.U16 R106, [R82.64+0x140] ;  /* 0x00014004526aa981 */ /* 0x000ee2000c1e1500 */
[----:B------:R-:W-:-:S03]  /*30f0*/  IMAD.MOV.U32 R85, RZ, RZ, R51 ;  /* 0x000000ffff557224 */ /* 0x000fc600078e0033 */
[----:B------:R-:W-:Y:S01]  /*3100*/  LEA.HI.X R81, R84, R59, R0, 0x1, P5 ;  /* 0x0000003b54517211 */ /* 0x000fe200028f0c00 */
[----:B------:R-:W-:Y:S01]  /*3110*/  IMAD R0, R4, c[0x0][0x198], RZ ;  /* 0x0000660004007a24 */ /* 0x000fe200078e02ff */
[----:B------:R-:W4:Y:S01]  /*3120*/  @!P1 LDG.E.U16 R103, [R82.64+0x180] ;  /* 0x0001800452679981 */ /* 0x000f22000c1e1500 */
[----:B------:R-:W-:Y:S02]  /*3130*/  IMAD.MOV.U32 R84, RZ, RZ, R72 ;  /* 0x000000ffff547224 */ /* 0x000fe400078e0048 */
[C-C-:B------:R-:W-:Y:S01]  /*3140*/  IMAD R3, R7.reuse, c[0x0][0x19c], R0.reuse ;  /* 0x0000670007037a24 */ /* 0x140fe200078e0200 */
[----:B------:R-:W-:Y:S01]  /*3150*/  PRMT R0, RZ, 0x7610, R0 ;  /* 0x00007610ff007816 */ /* 0x000fe20000000000 */
[----:B------:R-:W-:-:S05]  /*3160*/  IMAD.WIDE.U32 R104, R7, c[0x0][0x198], R84 ;  /* 0x0000660007687a25 */ /* 0x000fca00078e0054 */
[----:B------:R-:W-:Y:S01]  /*3170*/  IADD3 R3, R105, R3, RZ ;  /* 0x0000000369037210 */ /* 0x000fe20007ffe0ff */
[----:B------:R-:W5:Y:S01]  /*3180*/  @!P0 LDG.E.U16 R0, [R82.64+0x40] ;  /* 0x0000400452008981 */ /* 0x000f62000c1e1500 */
[----:B------:R-:W-:-:S04]  /*3190*/  LEA R84, P5, R104, c[0x0][0x250], 0x2 ;  /* 0x0000940068547a11 */ /* 0x000fc800078a10ff */
[--C-:B------:R-:W-:Y:S02]  /*31a0*/  LEA.HI.X R85, R104, c[0x0][0x254], R3.reuse, 0x2, P5 ;  /* 0x0000950068557a11 */ /* 0x100fe400028f1403 */
[----:B------:R-:W-:Y:S02]  /*31b0*/  ISETP.NE.AND P5, PT, R2, RZ, PT ;  /* 0x000000ff0200720c */ /* 0x000fe40003fa5270 */
[----:B------:R-:W-:Y:S01]  /*31c0*/  PRMT R3, RZ, 0x7610, R3 ;  /* 0x00007610ff037816 */ /* 0x000fe20000000003 */
[----:B------:R-:W2:Y:S01]  /*31d0*/  LDG.E R84, [R84.64] ;  /* 0x0000000454547981 */ /* 0x000ea2000c1e1900 */
[----:B------:R-:W-:Y:S02]  /*31e0*/  ISETP.NE.AND P0, PT, R107, RZ, PT ;  /* 0x000000ff6b00720c */ /* 0x000fe40003f05270 */
[----:B------:R-:W-:Y:S02]  /*31f0*/  PRMT R104, RZ, 0x7610, R104 ;  /* 0x00007610ff687816 */ /* 0x000fe40000000068 */
[----:B------:R-:W2:Y:S04]  /*3200*/  @!P4 LDG.E.U16 R3, [R82.64] ;  /* 0x000000045203c981 */ /* 0x000ea8000c1e1500 */
[----:B------:R-:W3:Y:S04]  /*3210*/  @!P6 LDG.E.U16 R104, [R82.64+0xc0] ;  /* 0x0000c0045268e981 */ /* 0x000ee8000c1e1500 */
[----:B------:R-:W3:Y:S04]  /*3220*/  @!P5 LDG.E.U16 R47, [R82.64+0x80] ;  /* 0x00008004522fd981 */ /* 0x000ee8000c1e1500 */
[----:B------:R-:W4:Y:S01]  /*3230*/  @!P0 LDG.E.U16 R108, [R82.64+0x1c0] ;  /* 0x0001c004526c8981 */ /* 0x000f22000c1e1500 */
[----:B------:R-:W-:-:S03]  /*3240*/  ISETP.GE.U32.AND P5, PT, R56, R41, PT ;  /* 0x000000293800720c */ /* 0x000fc60003fa6070 */
[----:B--2---:R-:W-:Y:S04]  /*3250*/  STS.U16 [R40], R3 ;  /* 0x0000000328007388 */ /* 0x004fe80000000400 */
[----:B-----5:R-:W-:Y:S04]  /*3260*/  STS.U16 [R39+0x40], R0 ;  /* 0x0000400027007388 */ /* 0x020fe80000000400 */
[----:B---3--:R0:W-:Y:S04]  /*3270*/  STS.U16 [R38+0x80], R47 ;  /* 0x0000802f26007388 */ /* 0x0081e80000000400 */
[----:B------:R-:W-:Y:S04]  /*3280*/  STS.U16 [R37+0xc0], R104 ;  /* 0x0000c06825007388 */ /* 0x000fe80000000400 */
[----:B------:R1:W-:Y:S04]  /*3290*/  STS.U16 [R36+0x100], R101 ;  /* 0x0001006524007388 */ /* 0x0003e80000000400 */
        /* <DEDUP_REMOVED lines=64> */
[-C--:B------:R-:W-:Y:S02]  /*36a0*/  ISETP.GE.U32.AND P5, PT, R60, R41.reuse, PT ;  /* 0x000000293c00720c */ /* 0x080fe40003fa6070 */
[----:B------:R-:W-:Y:S02]  /*36b0*/  PRMT R34, RZ, 0x7610, R34 ;  /* 0x00007610ff227816 */ /* 0x000fe40000000022 */
[----:B------:R-:W-:Y:S02]  /*36c0*/  FSEL R122, R122, RZ, !P5 ;  /* 0x000000ff7a7a7208 */ /* 0x000fe40006800000 */
[----:B-1----:R-:W-:Y:S02]  /*36d0*/  FSEL R121, R35, 1, !P5 ;  /* 0x3f80000023797808 */ /* 0x002fe40006800000 */
[----:B------:R-:W-:Y:S01]  /*36e0*/  ISETP.GE.U32.AND P5, PT, R58, R41, PT ;  /* 0x000000293a00720c */ /* 0x000fe20003fa6070 */
[----:B------:R1:W3:Y:S01]  /*36f0*/  @!P6 LDG.E.U16 R34, [R80.64+0x40] ;  /* 0x000040045022e981 */ /* 0x0002e2000c1e1500 */
[----:B------:R-:W-:-:S02]  /*3700*/  ISETP.NE.AND P6, PT, R105, RZ, PT ;  /* 0x000000ff6900720c */ /* 0x000fc40003fc5270 */
[----:B0-----:R-:W-:-:S05]  /*3710*/  PRMT R32, RZ, 0x5410, R33 ;  /* 0x00005410ff207816 */ /* 0x001fca0000000021 */
[----:B------:R-:W-:Y:S01]  /*3720*/  FMUL.FTZ R124, R15, R32 ;  /* 0x000000200f7c7220 */ /* 0x000fe20000410000 */
[----:B--2---:R-:W-:-:S04]  /*3730*/  FSEL R123, R82, 1, !P5 ;  /* 0x3f800000527b7808 */ /* 0x004fc80006800000 */
[----:B------:R-:W-:Y:S02]  /*3740*/  FSEL R124, R124, RZ, !P5 ;  /* 0x000000ff7c7c7208 */ /* 0x000fe40006800000 */
[----:B------:R-:W-:Y:S02]  /*3750*/  ISETP.NE.AND P5, PT, R2, RZ, PT ;  /* 0x000000ff0200720c */ /* 0x000fe40003fa5270 */
[----:B------:R-:W-:Y:S02]  /*3760*/  PRMT R33, RZ, 0x7610, R33 ;  /* 0x00007610ff217816 */ /* 0x000fe40000000021 */
[----:B------:R-:W-:Y:S02]  /*3770*/  PRMT R35, RZ, 0x7610, R35 ;  /* 0x00007610ff237816 */ /* 0x000fe40000000023 */
[----:B------:R-:W-:Y:S02]  /*3780*/  PRMT R32, RZ, 0x7610, R32 ;  /* 0x00007610ff207816 */ /* 0x000fe40000000020 */
[----:B------:R1:W2:Y:S01]  /*3790*/  @!P4 LDG.E.U16 R33, [R80.64] ;  /* 0x000000045021c981 */ /* 0x0002a2000c1e1500 */
[----:B------:R-:W-:-:S03]  /*37a0*/  PRMT R85, RZ, 0x7610, R85 ;  /* 0x00007610ff557816 */ /* 0x000fc60000000055 */
[----:B------:R1:W4:Y:S04]  /*37b0*/  @!P6 LDG.E.U16 R32, [R80.64+0xc0] ;  /* 0x0000c0045020e981 */ /* 0x000328000c1e1500 */
[----:B------:R1:W5:Y:S01]  /*37c0*/  @!P5 LDG.E.U16 R35, [R80.64+0x80] ;  /* 0x000080045023d981 */ /* 0x000362000c1e1500 */
[----:B------:R-:W-:Y:S02]  /*37d0*/  PRMT R84, RZ, 0x7610, R84 ;  /* 0x00007610ff547816 */ /* 0x000fe40000000054 */
[----:B------:R-:W-:Y:S01]  /*37e0*/  PRMT R83, RZ, 0x7610, R83 ;  /* 0x00007610ff537816 */ /* 0x000fe20000000053 */
[----:B------:R1:W4:Y:S01]  /*37f0*/  @!P3 LDG.E.U16 R85, [R80.64+0x100] ;  /* 0x000100045055b981 */ /* 0x000322000c1e1500 */
[----:B------:R-:W-:-:S03]  /*3800*/  PRMT R82, RZ, 0x7610, R82 ;  /* 0x00007610ff527816 */ /* 0x000fc60000000052 */
[----:B------:R1:W4:Y:S04]  /*3810*/  @!P2 LDG.E.U16 R84, [R80.64+0x140] ;  /* 0x000140045054a981 */ /* 0x000328000c1e1500 */
[----:B------:R1:W4:Y:S04]  /*3820*/  @!P1 LDG.E.U16 R83, [R80.64+0x180] ;  /* 0x0001800450539981 */ /* 0x000328000c1e1500 */
[----:B------:R1:W4:Y:S01]  /*3830*/  @!P0 LDG.E.U16 R82, [R80.64+0x1c0] ;  /* 0x0001c00450528981 */ /* 0x000322000c1e1500 */
[C---:B------:R-:W-:Y:S02]  /*3840*/  IADD3 R40, R45.reuse, 0x20, RZ ;  /* 0x000000202d287810 */ /* 0x040fe40007ffe0ff */
[----:B------:R-:W-:-:S02]  /*3850*/  IADD3 R38, R45, 0x40, RZ ;  /* 0x000000402d267810 */ /* 0x000fc40007ffe0ff */
        /* <DEDUP_REMOVED lines=11> */
[C---:B-1----:R-:W-:Y:S02]  /*3910*/  IADD3 R80, R45.reuse, 0xc0, RZ ;  /* 0x000000c02d507810 */ /* 0x042fe40007ffe0ff */
[----:B------:R-:W-:Y:S02]  /*3920*/  IADD3 R36, R45, 0xe0, RZ ;  /* 0x000000e02d247810 */ /* 0x000fe40007ffe0ff */
[-C--:B------:R-:W-:Y:S02]  /*3930*/  LEA.HI.SX32 R106, R106, R45.reuse, 0x1b ;  /* 0x0000002d6a6a7211 */ /* 0x080fe400078fdaff */
[-C--:B------:R-:W-:Y:S02]  /*3940*/  LEA.HI.SX32 R104, R104, R45.reuse, 0x1b ;  /* 0x0000002d68687211 */ /* 0x080fe400078fdaff */
[-C--:B------:R-:W-:Y:S02]  /*3950*/  LEA.HI.SX32 R80, R80, R45.reuse, 0x1b ;  /* 0x0000002d50507211 */ /* 0x080fe400078fdaff */
[----:B------:R-:W-:Y:S01]  /*3960*/  ISETP.NE.AND P5, PT, R43, RZ, PT ;  /* 0x000000ff2b00720c */ /* 0x000fe20003fa5270 */
[----:B------:R-:W-:Y:S01]  /*3970*/  IMAD.SHL.U32 R101, R7, 0x8, RZ ;  /* 0x0000000807657824 */ /* 0x000fe200078e00ff */
[----:B--2---:R0:W-:Y:S04]  /*3980*/  STS.U16 [R40+0x210], R33 ;  /* 0x0002102128007388 */ /* 0x0041e80000000400 */
[----:B---3--:R1:W-:Y:S04]  /*3990*/  STS.U16 [R39+0x250], R34 ;  /* 0x0002502227007388 */ /* 0x0083e80000000400 */
[----:B-----5:R2:W-:Y:S01]  /*39a0*/  STS.U16 [R38+0x290], R35 ;  /* 0x0002902326007388 */ /* 0x0205e20000000400 */
[----:B0-----:R-:W-:-:S03]  /*39b0*/  LEA.HI.SX32 R33, R36, R45, 0x1b ;  /* 0x0000002d24217211 */ /* 0x001fc600078fdaff */
[----:B----4-:R0:W-:Y:S01]  /*39c0*/  STS.U16 [R37+0x2d0], R32 ;  /* 0x0002d02025007388 */ /* 0x0101e20000000400 */
[----:B------:R-:W-:Y:S02]  /*39d0*/  IMAD.SHL.U32 R36, R106, 0x2, RZ ;  /* 0x000000026a247824 */ /* 0x000fe400078e00ff */
[----:B-1----:R-:W-:Y:S02]  /*39e0*/  IMAD.SHL.U32 R34, R80, 0x2, RZ ;  /* 0x0000000250227824 */ /* 0x002fe400078e00ff */
[----:B--2---:R-:W-:Y:S01]  /*39f0*/  IMAD.SHL.U32 R35, R104, 0x2, RZ ;  /* 0x0000000268237824 */ /* 0x004fe200078e00ff */
[----:B0-----:R-:W-:Y:S01]  /*3a00*/  SHF.L.U32 R32, R45, 0x3, RZ ;  /* 0x000000032d207819 */ /* 0x001fe200000006ff */
[----:B------:R-:W-:-:S03]  /*3a10*/  IMAD.SHL.U32 R33, R33, 0x2, RZ ;  /* 0x0000000221217824 */ /* 0x000fc600078e00ff */
[----:B------:R-:W-:Y:S01]  /*3a20*/  LEA.HI.SX32 R32, R32, R32, 0x1b ;  /* 0x0000002020207211 */ /* 0x000fe200078fdaff */
[----:B------:R-:W-:Y:S03]  /*3a30*/  STS.U16 [R36+0x310], R85 ;  /* 0x0003105524007388 */ /* 0x000fe60000000400 */
[----:B------:R-:W-:Y:S01]  /*3a40*/  SHF.L.U32 R32, R32, 0x1, RZ ;  /* 0x0000000120207819 */ /* 0x000fe200000006ff */
        /* <DEDUP_REMOVED lines=42> */
.L_x_6215:
        /* <DEDUP_REMOVED lines=13> */
.L_x_6214:
        /* <DEDUP_REMOVED lines=85> */
.L_x_6218:
        /* <DEDUP_REMOVED lines=31> */
.L_x_6219:
[----:B------:R0:W5:Y:S02]  /*4500*/  LDG.E R125, [R76.64] ;  /* 0x000000044c7d7981 */ /* 0x000164000c1e1900 */
.L_x_6220:
[----:B-----5:R-:W-:-:S06]  /*4510*/  IMAD.WIDE R124, R125, 0x4, R70 ;  /* 0x000000047d7c7825 */ /* 0x020fcc00078e0246 */
[----:B------:R-:W2:Y:S01]  /*4520*/  LDG.E R125, [R124.64] ;  /* 0x000000047c7d7981 */ /* 0x000ea2000c1e1900 */
        /* <DEDUP_REMOVED lines=13> */
.L_x_6217:
[----:B------:R-:W-:Y:S05]  /*4600*/  BSYNC B0 ;  /* 0x0000000000007941 */ /* 0x000fea0003800000 */
.L_x_6216:
        /* <DEDUP_REMOVED lines=12> */
.L_x_6213:
[----:B------:R-:W2:Y:S01]  /*46d0*/  S2R R3, SR_CTAID.X ;  /* 0x0000000000037919 */ /* 0x000ea20000002500 */
[----:B------:R-:W-:Y:S01]  /*46e0*/  IMAD R7, R97, c[0x0][0x218], RZ ;  /* 0x0000860061077a24 */ /* 0x000fe200078e02ff */
[--C-:B------:R-:W-:Y:S01]  /*46f0*/  SHF.R.S32.HI R15, RZ, 0x1f, R86.reuse ;  /* 0x0000001fff0f7819 */ /* 0x100fe20000011456 */
[----:B------:R-:W-:Y:S01]  /*4700*/  @!P4 IMAD.MOV.U32 R14, RZ, RZ, R86 ;  /* 0x000000ffff0ec224 */ /* 0x000fe200078e0056 */
[----:B------:R-:W-:Y:S01]  /*4710*/  BAR.SYNC.DEFER_BLOCKING 0x0 ;  /* 0x0000000000007b1d */ /* 0x000fe20000010000 */
[----:B------:R-:W-:Y:S01]  /*4720*/  IMAD R7, R102, c[0x0][0x21c], R7 ;  /* 0x0000870066077a24 */ /* 0x000fe200078e0207 */
[----:B------:R-:W-:Y:S01]  /*4730*/  ISETP.NE.AND P6, PT, R47, RZ, PT ;  /* 0x000000ff2f00720c */ /* 0x000fe20003fc5270 */
[----:B------:R-:W-:Y:S01]  /*4740*/  IMAD R13, R97, c[0x0][0x208], RZ ;  /* 0x00008200610d7a24 */ /* 0x000fe200078e02ff */
[----:B------:R-:W-:-:S02]  /*4750*/  F2FP.BF16.PACK_AB R26, R16, R17 ;  /* 0x00000011101a723e */ /* 0x000fc400000010ff */
[----:B------:R-:W-:Y:S01]  /*4760*/  BSSY B0, `(.L_x_6222) ;  /* 0x0000048000007945 */ /* 0x000fe20003800000 */
[----:B------:R-:W-:Y:S01]  /*4770*/  IMAD R29, R102, c[0x0][0x20c], R13 ;  /* 0x00008300661d7a24 */ /* 0x000fe200078e020d */
[----:B------:R-:W-:Y:S02]  /*4780*/  PRMT R84, R26, 0x7632, R84 ;  /* 0x000076321a547816 */ /* 0x000fe40000000054 */
[----:B--2---:R-:W-:Y:S01]  /*4790*/  SHF.R.S32.HI R0, RZ, 0x1f, R3 ;  /* 0x0000001fff007819 */ /* 0x004fe20000011403 */
[C---:B------:R-:W-:Y:S01]  /*47a0*/  IMAD.WIDE.U32 R8, R3.reuse, c[0x0][0x210], RZ ;  /* 0x0000840003087a25 */ /* 0x040fe200078e00ff */
[----:B------:R-:W-:Y:S03]  /*47b0*/  STS.U16 [R32+0xc], R26 ;  /* 0x00000c1a20007388 */ /* 0x000fe60000000400 */
[----:B------:R-:W-:Y:S01]  /*47c0*/  IMAD R4, R0, c[0x0][0x210], RZ ;  /* 0x0000840000047a24 */ /* 0x000fe200078e02ff */
[----:B------:R-:W-:Y:S03]  /*47d0*/  STS.U16 [R32+0xe], R84 ;  /* 0x00000e5420007388 */ /* 0x000fe60000000400 */
[----:B------:R-:W-:-:S02]  /*47e0*/  IMAD R25, R3, c[0x0][0x214], R4 ;  /* 0x0000850003197a24 */ /* 0x000fc400078e0204 */
        /* <DEDUP_REMOVED lines=12> */
[----:B------:R-:W-:Y:S01]  /*48b0*/  IMAD.IADD R9, R9, 0x1, R7 ;  /* 0x0000000109097824 */ /* 0x000fe200078e0207 */
[----:B------:R-:W-:-:S03]  /*48c0*/  HFMA2.MMA R7, -RZ, RZ, 0, 1.1920928955078125e-07 ;  /* 0x00000002ff077435 */ /* 0x000fc600000001ff */
        /* <DEDUP_REMOVED lines=9> */
[----:B------:R-:W-:Y:S02]  /*4960*/  @!P4 LEA R12, P5, R24, c[0x0][0x298], 0x1 ;  /* 0x0000a600180cca11 */ /* 0x000fe400078a08ff */
[----:B------:R-:W-:Y:S02]  /*4970*/  F2FP.BF16.PACK_AB R4, R22, R23 ;  /* 0x000000171604723e */ /* 0x000fe400000010ff */
[--C-:B------:R-:W-:Y:S02]  /*4980*/  @!P4 LEA.HI.X R13, R24, c[0x0][0x29c], R27.reuse, 0x1, P5 ;  /* 0x0000a700180dca11 */ /* 0x100fe400028f0c1b */
[C---:B------:R-:W-:Y:S02]  /*4990*/  PRMT R27, R4.reuse, 0x7610, R27 ;  /* 0x00007610041b7816 */ /* 0x040fe4000000001b */
[----:B------:R-:W-:-:S02]  /*49a0*/  PRMT R30, R4, 0x7632, R30 ;  /* 0x00007632041e7816 */ /* 0x000fc4000000001e */
[----:B------:R-:W-:Y:S01]  /*49b0*/  F2FP.BF16.PACK_AB R24, R20, R21 ;  /* 0x000000151418723e */ /* 0x000fe200000010ff */
[----:B------:R-:W-:Y:S01]  /*49c0*/  STS.U16 [R32], R27 ;  /* 0x0000001b20007388 */ /* 0x000fe20000000400 */
[----:B------:R-:W-:Y:S02]  /*49d0*/  F2FP.BF16.PACK_AB R4, R18, R19 ;  /* 0x000000131204723e */ /* 0x000fe400000010ff */
[----:B01----:R-:W-:Y:S01]  /*49e0*/  PRMT R80, R24, 0x7632, R80 ;  /* 0x0000763218507816 */ /* 0x003fe20000000050 */
[----:B------:R-:W-:Y:S01]  /*49f0*/  STS.U16 [R32+0x2], R30 ;  /* 0x0000021e20007388 */ /* 0x000fe20000000400 */
[----:B------:R-:W-:Y:S02]  /*4a00*/  PRMT R82, R4, 0x7632, R82 ;  /* 0x0000763204527816 */ /* 0x000fe40000000052 */
        /* <DEDUP_REMOVED lines=29> */
.L_x_6223:
[----:B------:R-:W-:Y:S05]  /*4be0*/  BSYNC B0 ;  /* 0x0000000000007941 */ /* 0x000fea0003800000 */
.L_x_6222:
[----:B------:R-:W-:Y:S02]  /*4bf0*/  ISETP.GE.AND P5, PT, R52, R109, PT ;  /* 0x0000006d3400720c */ /* 0x000fe40003fa6270 */
[----:B------:R-:W-:Y:S02]  /*4c00*/  P2R R4, PR, RZ, 0x40 ;  /* 0x00000040ff047803 */ /* 0x000fe40000000000 */
        /* <DEDUP_REMOVED lines=14> */
[----:B------:R-:W-:Y:S02]  /*4cf0*/  ISETP.NE.AND P5, PT, R5, RZ, PT ;  /* 0x000000ff0500720c */ /* 0x000fe40003fa5270 */
[----:B------:R-:W-:Y:S01]  /*4d00*/  PRMT R5, RZ, 0x7610, R5 ;  /* 0x00007610ff057816 */ /* 0x000fe20000000005 */
[----:B------:R-:W-:Y:S01]  /*4d10*/  BAR.SYNC.DEFER_BLOCKING 0x0 ;  /* 0x0000000000007b1d */ /* 0x000fe20000010000 */
[----:B0-----:R-:W-:Y:S02]  /*4d20*/  PRMT R25, RZ, 0x7610, R25 ;  /* 0x00007610ff197816 */ /* 0x001fe40000000019 */
[----:B------:R-:W-:Y:S02]  /*4d30*/  PRMT R27, RZ, 0x7610, R27 ;  /* 0x00007610ff1b7816 */ /* 0x000fe4000000001b */
[----:B------:R-:W-:Y:S02]  /*4d40*/  PRMT R6, RZ, 0x7610, R6 ;  /* 0x00007610ff067816 */ /* 0x000fe40000000006 */
[----:B------:R-:W-:-:S02]  /*4d50*/  PRMT R31, RZ, 0x7610, R31 ;  /* 0x00007610ff1f7816 */ /* 0x000fc4000000001f */
[----:B-1----:R-:W-:Y:S01]  /*4d60*/  PRMT R10, RZ, 0x7610, R10 ;  /* 0x00007610ff0a7816 */ /* 0x002fe2000000000a */
[----:B------:R-:W2:Y:S01]  /*4d70*/  @!P4 LDG.E.U16 R5, [R12.64] ;  /* 0x000000040c05c981 */ /* 0x000ea2000c1e1500 */
[----:B------:R-:W-:Y:S02]  /*4d80*/  ISETP.NE.AND P4, PT, R2, RZ, PT ;  /* 0x000000ff0200720c */ /* 0x000fe40003f85270 */
[----:B------:R-:W-:Y:S01]  /*4d90*/  PRMT R2, RZ, 0x7610, R2 ;  /* 0x00007610ff027816 */ /* 0x000fe20000000002 */
[----:B------:R-:W3:Y:S04]  /*4da0*/  @!P3 LDG.E.U16 R27, [R8.64+0x100] ;  /* 0x00010004081bb981 */ /* 0x000ee8000c1e1500 */
[----:B------:R-:W4:Y:S04]  /*4db0*/  @!P2 LDG.E.U16 R6, [R8.64+0x140] ;  /* 0x000140040806a981 */ /* 0x000f28000c1e1500 */
[----:B------:R-:W5:Y:S01]  /*4dc0*/  @!P6 LDG.E.U16 R2, [R8.64+0x40] ;  /* 0x000040040802e981 */ /* 0x000f62000c1e1500 */
[----:B------:R-:W-:-:S02]  /*4dd0*/  ISETP.NE.AND P6, PT, R4, RZ, PT ;  /* 0x000000ff0400720c */ /* 0x000fc40003fc5270 */
[----:B------:R-:W-:Y:S01]  /*4de0*/  PRMT R4, RZ, 0x7610, R4 ;  /* 0x00007610ff047816 */ /* 0x000fe20000000004 */
[----:B------:R-:W3:Y:S04]  /*4df0*/  @!P4 LDG.E.U16 R25, [R8.64+0x80] ;  /* 0x000080040819c981 */ /* 0x000ee8000c1e1500 */
[----:B------:R-:W4:Y:S04]  /*4e00*/  @!P1 LDG.E.U16 R31, [R8.64+0x180] ;  /* 0x00018004081f9981 */ /* 0x000f28000c1e1500 */
[----:B------:R-:W4:Y:S04]  /*4e10*/  @!P5 LDG.E.U16 R4, [R8.64+0xc0] ;  /* 0x0000c0040804d981 */ /* 0x000f28000c1e1500 */
[----:B------:R-:W4:Y:S01]  /*4e20*/  @!P0 LDG.E.U16 R10, [R8.64+0x1c0] ;  /* 0x0001c004080a8981 */ /* 0x000f22000c1e1500 */
[----:B------:R-:W-:Y:S01]  /*4e30*/  IMAD R0, R0, c[0x0][0x220], RZ ;  /* 0x0000880000007a24 */ /* 0x000fe200078e02ff */
[----:B------:R-:W-:Y:S02]  /*4e40*/  BSSY B0, `(.L_x_6224) ;  /* 0x0000075000007945 */ /* 0x000fe40003800000 */
[----:B--2---:R-:W-:Y:S04]  /*4e50*/  STS.U16 [R40], R5 ;  /* 0x0000000528007388 */ /* 0x004fe80000000400 */
[----:B-----5:R-:W-:Y:S04]  /*4e60*/  STS.U16 [R39+0x40], R2 ;  /* 0x0000400227007388 */ /* 0x020fe80000000400 */
[----:B---3--:R-:W-:Y:S04]  /*4e70*/  STS.U16 [R38+0x80], R25 ;  /* 0x0000801926007388 */ /* 0x008fe80000000400 */
        /* <DEDUP_REMOVED lines=14> */
[----:B0-----:R-:W-:-:S05]  /*4f60*/  PRMT R11, RZ, 0x5410, R11 ;  /* 0x00005410ff0b7816 */ /* 0x001fca000000000b */
[----:B------:R-:W-:Y:S01]  /*4f70*/  FMUL.FTZ R13, R11, -1.4426950216293334961 ;  /* 0xbfb8aa3b0b0d7820 */ /* 0x000fe20000410000 */
[----:B-1----:R-:W-:Y:S02]  /*4f80*/  PRMT R8, RZ, 0x5410, R8 ;  /* 0x00005410ff087816 */ /* 0x002fe40000000008 */
[----:B--2---:R-:W-:-:S03]  /*4f90*/  PRMT R25, RZ, 0x5410, R2 ;  /* 0x00005410ff197816 */ /* 0x004fc60000000002 */
[----:B------:R-:W0:Y:S01]  /*4fa0*/  MUFU.EX2 R13, R13 ;  /* 0x0000000d000d7308 */ /* 0x000e220000000800 */
[----:B------:R-:W-:Y:S01]  /*4fb0*/  FMUL.FTZ R10, R8, -1.4426950216293334961 ;  /* 0xbfb8aa3b080a7820 */ /* 0x000fe20000410000 */
[----:B---3--:R-:W-:Y:S01]  /*4fc0*/  PRMT R12, RZ, 0x5410, R12 ;  /* 0x00005410ff0c7816 */ /* 0x008fe2000000000c */
[----:B------:R-:W-:Y:S01]  /*4fd0*/  FMUL.FTZ R2, R25, -1.4426950216293334961 ;  /* 0xbfb8aa3b19027820 */ /* 0x000fe20000410000 */
[----:B----4-:R-:W-:-:S04]  /*4fe0*/  PRMT R9, RZ, 0x5410, R9 ;  /* 0x00005410ff097816 */ /* 0x010fc80000000009 */
[----:B------:R-:W1:Y:S01]  /*4ff0*/  MUFU.EX2 R10, R10 ;  /* 0x0000000a000a7308 */ /* 0x000e620000000800 */
[----:B-----5:R-:W-:Y:S01]  /*5000*/  PRMT R24, RZ, 0x5410, R5 ;  /* 0x00005410ff187816 */ /* 0x020fe20000000005 */
[----:B------:R-:W-:Y:S01]  /*5010*/  FMUL.FTZ R31, R12, -1.4426950216293334961 ;  /* 0xbfb8aa3b0c1f7820 */ /* 0x000fe20000410000 */
[----:B------:R-:W-:-:S05]  /*5020*/  PRMT R30, RZ, 0x5410, R4 ;  /* 0x00005410ff1e7816 */ /* 0x000fca0000000004 */
[----:B------:R2:W3:Y:S01]  /*5030*/  MUFU.EX2 R26, R2 ;  /* 0x00000002001a7308 */ /* 0x0004e20000000800 */
[----:B------:R-:W-:Y:S02]  /*5040*/  FMUL.FTZ R27, R9, -1.4426950216293334961 ;  /* 0xbfb8aa3b091b7820 */ /* 0x000fe40000410000 */
[----:B------:R-:W-:Y:S02]  /*5050*/  FMUL.FTZ R5, R24, -1.4426950216293334961 ;  /* 0xbfb8aa3b18057820 */ /* 0x000fe40000410000 */
[----:B------:R-:W-:Y:S01]  /*5060*/  FMUL.FTZ R4, R30, -1.4426950216293334961 ;  /* 0xbfb8aa3b1e047820 */ /* 0x000fe20000410000 */
[----:B--2---:R-:W-:Y:S02]  /*5070*/  PRMT R2, RZ, 0x5410, R6 ;  /* 0x00005410ff027816 */ /* 0x004fe40000000006 */
[----:B------:R-:W2:Y:S01]  /*5080*/  MUFU.EX2 R31, R31 ;  /* 0x0000001f001f7308 */ /* 0x000ea20000000800 */
[----:B0-----:R-:W-:Y:S02]  /*5090*/  FADD.FTZ R13, R13, 1 ;  /* 0x3f8000000d0d7421 */ /* 0x001fe40000010000 */
[----:B------:R-:W-:-:S05]  /*50a0*/  FMUL.FTZ R6, R2, -1.4426950216293334961 ;  /* 0xbfb8aa3b02067820 */ /* 0x000fca0000410000 */
[----:B------:R-:W0:Y:S01]  /*50b0*/  MUFU.EX2 R27, R27 ;  /* 0x0000001b001b7308 */ /* 0x000e220000000800 */
[----:B-1----:R-:W-:-:S07]  /*50c0*/  FADD.FTZ R10, R10, 1 ;  /* 0x3f8000000a0a7421 */ /* 0x002fce0000010000 */
[----:B------:R-:W1:Y:S08]  /*50d0*/  MUFU.EX2 R5, R5 ;  /* 0x0000000500057308 */ /* 0x000e700000000800 */
[----:B------:R-:W4:Y:S08]  /*50e0*/  MUFU.EX2 R4, R4 ;  /* 0x0000000400047308 */ /* 0x000f300000000800 */
[----:B------:R4:W5:Y:S08]  /*50f0*/  MUFU.EX2 R80, R6 ;  /* 0x0000000600507308 */ /* 0x0009700000000800 */
[----:B------:R-:W5:Y:S01]  /*5100*/  MUFU.RCP R82, R13 ;  /* 0x0000000d00527308 */ /* 0x000f620000001000 */
[----:B---3--:R-:W-:Y:S01]  /*5110*/  FADD.FTZ R26, R26, 1 ;  /* 0x3f8000001a1a7421 */ /* 0x008fe20000010000 */
[----:B------:R-:W-:Y:S01]  /*5120*/  BAR.SYNC.DEFER_BLOCKING 0x0 ;  /* 0x0000000000007b1d */ /* 0x000fe20000010000 */
[----:B--2---:R-:W-:-:S05]  /*5130*/  FADD.FTZ R31, R31, 1 ;  /* 0x3f8000001f1f7421 */ /* 0x004fca0000010000 */
[----:B------:R-:W2:Y:S01]  /*5140*/  MUFU.RCP R81, R10 ;  /* 0x0000000a00517308 */ /* 0x000ea20000001000 */
[----:B0-----:R-:W-:Y:S02]  /*5150*/  FADD.FTZ R27, R27, 1 ;  /* 0x3f8000001b1b7421 */ /* 0x001fe40000010000 */
[----:B-1----:R-:W-:Y:S02]  /*5160*/  FADD.FTZ R5, R5, 1 ;  /* 0x3f80000005057421 */ /* 0x002fe40000010000 */
[----:B----4-:R-:W-:Y:S02]  /*5170*/  FADD.FTZ R6, R4, 1 ;  /* 0x3f80000004067421 */ /* 0x010fe40000010000 */
[----:B-----5:R-:W-:Y:S01]  /*5180*/  FADD.FTZ R80, R80, 1 ;  /* 0x3f80000050507421 */ /* 0x020fe20000010000 */
[----:B------:R-:W0:Y:S01]  /*5190*/  MUFU.RCP R84, R27 ;  /* 0x0000001b00547308 */ /* 0x000e220000001000 */
[----:B------:R-:W-:-:S07]  /*51a0*/  FMUL.FTZ R4, R11, R82 ;  /* 0x000000520b047220 */ /* 0x000fce0000410000 */
[----:B------:R2:W1:Y:S08]  /*51b0*/  MUFU.RCP R83, R5 ;  /* 0x0000000500537308 */ /* 0x0004700000001000 */
[----:B------:R-:W3:Y:S01]  /*51c0*/  MUFU.RCP R26, R26 ;  /* 0x0000001a001a7308 */ /* 0x000ee20000001000 */
[----:B--2---:R-:W-:-:S07]  /*51d0*/  FMUL.FTZ R5, R8, R81 ;  /* 0x0000005108057220 */ /* 0x004fce0000410000 */
[----:B------:R0:W2:Y:S08]  /*51e0*/  MUFU.RCP R85, R6 ;  /* 0x0000000600557308 */ /* 0x0000b00000001000 */
[----:B------:R-:W4:Y:S08]  /*51f0*/  MUFU.RCP R31, R31 ;  /* 0x0000001f001f7308 */ /* 0x000f300000001000 */
[----:B------:R-:W5:Y:S01]  /*5200*/  MUFU.RCP R11, R80 ;  /* 0x00000050000b7308 */ /* 0x000f620000001000 */
[----:B------:R-:W-:-:S02]  /*5210*/  FMUL.FTZ R4, R4, R23 ;  /* 0x0000001704047220 */ /* 0x000fc40000410000 */
[----:B------:R-:W-:Y:S02]  /*5220*/  FMUL.FTZ R5, R5, R22 ;  /* 0x0000001605057220 */ /* 0x000fe40000410000 */
[----:B0-----:R-:W-:Y:S02]  /*5230*/  FMUL.FTZ R6, R9, R84 ;  /* 0x0000005409067220 */ /* 0x001fe40000410000 */
[----:B-1----:R-:W-:Y:S01]  /*5240*/  FMUL.FTZ R24, R24, R83 ;  /* 0x0000005318187220 */ /* 0x002fe20000410000 */
[----:B------:R-:W-:Y:S01]  /*5250*/  F2FP.BF16.PACK_AB R4, R5, R4 ;  /* 0x000000040504723e */ /* 0x000fe200000010ff */
[----:B---3--:R-:W-:Y:S02]  /*5260*/  FMUL.FTZ R25, R25, R26 ;  /* 0x0000001a19197220 */ /* 0x008fe40000410000 */
[----:B--2---:R-:W-:Y:S02]  /*5270*/  FMUL.FTZ R9, R30, R85 ;  /* 0x000000551e097220 */ /* 0x004fe40000410000 */
        /* <DEDUP_REMOVED lines=8> */
[----:B------:R-:W-:Y:S02]  /*5300*/  F2FP.BF16.PACK_AB R24, R25, R24 ;  /* 0x000000181918723e */ /* 0x000fe400000010ff */
[----:B------:R-:W-:Y:S02]  /*5310*/  F2FP.BF16.PACK_AB R6, R9, R6 ;  /* 0x000000060906723e */ /* 0x000fe400000010ff */
[----:B------:R-:W-:Y:S02]  /*5320*/  F2FP.BF16.PACK_AB R5, R5, R12 ;  /* 0x0000000c0505723e */ /* 0x000fe400000010ff */
[----:B------:R-:W-:Y:S02]  /*5330*/  PRMT R2, R4, 0x7632, R2 ;  /* 0x0000763204027816 */ /* 0x000fe40000000002 */
[----:B------:R-:W-:Y:S02]  /*5340*/  PRMT R16, R24, 0x7632, R16 ;  /* 0x0000763218107816 */ /* 0x000fe40000000010 */
[----:B------:R-:W-:-:S02]  /*5350*/  PRMT R8, R6, 0x7632, R8 ;  /* 0x0000763206087816 */ /* 0x000fc40000000008 */
[----:B------:R-:W-:Y:S01]  /*5360*/  PRMT R9, R5, 0x7632, R9 ;  /* 0x0000763205097816 */ /* 0x000fe20000000009 */
[----:B------:R-:W-:Y:S04]  /*5370*/  STS.U16 [R32], R4 ;  /* 0x0000000420007388 */ /* 0x000fe80000000400 */
[----:B------:R-:W-:Y:S04]  /*5380*/  STS.U16 [R32+0x2], R2 ;  /* 0x0000020220007388 */ /* 0x000fe80000000400 */
[----:B------:R-:W-:Y:S04]  /*5390*/  STS.U16 [R32+0x4], R24 ;  /* 0x0000041820007388 */ /* 0x000fe80000000400 */
[----:B------:R-:W-:Y:S04]  /*53a0*/  STS.U16 [R32+0x6], R16 ;  /* 0x0000061020007388 */ /* 0x000fe80000000400 */
        /* <DEDUP_REMOVED lines=16> */
[----:B0-----:R-:W-:-:S04]  /*54b0*/  IMAD.WIDE.U32 R4, R3, c[0x0][0x220], RZ ;  /* 0x0000880003047a25 */ /* 0x001fc800078e00ff */
[----:B-1----:R-:W-:-:S05]  /*54c0*/  IMAD R9, R3, c[0x0][0x224], R0 ;  /* 0x0000890003097a24 */ /* 0x002fca00078e0200 */
[----:B------:R-:W-:Y:S02]  /*54d0*/  IADD3 R23, R5, R9, RZ ;  /* 0x0000000905177210 */ /* 0x000fe40007ffe0ff */
[----:B--2---:R-:W-:-:S13]  /*54e0*/  ISETP.GE.AND P0, PT, R78, R21, PT ;  /* 0x000000154e00720c */ /* 0x004fda0003f06270 */
        /* <DEDUP_REMOVED lines=10> */
.L_x_6225:
[----:B------:R-:W-:Y:S05]  /*5590*/  BSYNC B0 ;  /* 0x0000000000007941 */ /* 0x000fea0003800000 */
.L_x_6224:
        /* <DEDUP_REMOVED lines=16> */
[----:B------:R-:W-:Y:S01]  /*56a0*/  IADD3.X R2, R15, R9, R3, P0, !PT ;  /* 0x000000090f027210 */ /* 0x000fe200007fe403 */
[----:B------:R-:W-:Y:S01]  /*56b0*/  IMAD.MOV.U32 R3, RZ, RZ, R61 ;  /* 0x000000ffff037224 */ /* 0x000fe200078e003d */
[----:B------:R-:W-:Y:S01]  /*56c0*/  ISETP.GE.AND P0, PT, R54, R21, PT ;  /* 0x000000153600720c */ /* 0x000fe20003f06270 */
[----:B------:R-:W-:Y:S01]  /*56d0*/  IMAD.IADD R86, R41, 0x1, R86 ;  /* 0x0000000129567824 */ /* 0x000fe200078e0256 */
[----:B------:R-:W-:Y:S01]  /*56e0*/  LEA.HI.X R7, R7, R5, R2, 0x1, P2 ;  /* 0x0000000507077211 */ /* 0x000fe200010f0c02 */
[----:B------:R-:W-:Y:S01]  /*56f0*/  IMAD.MOV.U32 R2, RZ, RZ, R94 ;  /* 0x000000ffff027224 */ /* 0x000fe200078e005e */
[----:B------:R-:W-:-:S02]  /*5700*/  ISETP.GE.AND P2, PT, R50, R21, PT ;  /* 0x000000153200720c */ /* 0x000fc40003f46270 */
[----:B------:R-:W-:Y:S01]  /*5710*/  MOV R5, R59 ;  /* 0x0000003b00057202 */ /* 0x000fe20000000f00 */
[----:B------:R0:W-:Y:S01]  /*5720*/  @!P1 STG.E.U16 [R6.64+0x80], R13 ;  /* 0x0000800d06009986 */ /* 0x0001e2000c101504 */
[----:B------:R-:W-:-:S03]  /*5730*/  IMAD.WIDE R2, R41, 0x2, R2 ;  /* 0x0000000229027825 */ /* 0x000fc600078e0202 */
[----:B------:R0:W-:Y:S01]  /*5740*/  @!P3 STG.E.U16 [R6.64+0x100], R17 ;  /* 0x000100110600b986 */ /* 0x0001e2000c101504 */
[----:B------:R-:W-:-:S03]  /*5750*/  IMAD.WIDE R4, R41, 0x2, R4 ;  /* 0x0000000229047825 */ /* 0x000fc600078e0204 */
[----:B------:R0:W-:Y:S01]  /*5760*/  @!P4 STG.E.U16 [R6.64+0x140], R35 ;  /* 0x000140230600c986 */ /* 0x0001e2000c101504 */
[----:B------:R-:W-:Y:S01]  /*5770*/  IMAD.MOV.U32 R94, RZ, RZ, R2 ;  /* 0x000000ffff5e7224 */ /* 0x000fe200078e0002 */
[----:B------:R-:W-:Y:S01]  /*5780*/  MOV R59, R5 ;  /* 0x00000005003b7202 */ /* 0x000fe20000000f00 */
[----:B------:R-:W-:Y:S01]  /*5790*/  IMAD.MOV.U32 R61, RZ, RZ, R3 ;  /* 0x000000ffff3d7224 */ /* 0x000fe200078e0003 */
[----:B------:R0:W-:Y:S01]  /*57a0*/  @!P2 STG.E.U16 [R6.64+0xc0], R37 ;  /* 0x0000c0250600a986 */ /* 0x0001e2000c101504 */
[----:B------:R-:W-:-:S03]  /*57b0*/  IMAD.MOV.U32 R92, RZ, RZ, R4 ;  /* 0x000000ffff5c7224 */ /* 0x000fc600078e0004 */
[----:B------:R0:W-:Y:S04]  /*57c0*/  @!P5 STG.E.U16 [R6.64+0x180], R19 ;  /* 0x000180130600d986 */ /* 0x0001e8000c101504 */
[----:B------:R0:W-:Y:S04]  /*57d0*/  @!P6 STG.E.U16 [R6.64+0x1c0], R33 ;  /* 0x0001c0210600e986 */ /* 0x0001e8000c101504 */
[----:B------:R0:W-:Y:S01]  /*57e0*/  @!P0 STG.E.U16 [R6.64+0x40], R39 ;  /* 0x0000402706008986 */ /* 0x0001e2000c101504 */
[----:B------:R-:W-:-:S13]  /*57f0*/  ISETP.GE.AND P0, PT, R43, R88, PT ;  /* 0x000000582b00720c */ /* 0x000fda0003f06270 */
[----:B0-----:R-:W-:Y:S01]  /*5800*/  @P0 CALL.REL.NOINC `(.L_x_6226) ;  /* 0x0000001000000944 */ /* 0x001fe20003c00000 */
[----:B------:R-:W-:Y:S05]  /*5810*/  BRA `(.L_x_6227) ;  /* 0xffffba1000007947 */ /* 0x000fea000383ffff */
.L_x_6226:
[----:B------:R-:W-:Y:S05]  /*5820*/  EXIT ;  /* 0x000000000000794d */ /* 0x000fea0003800000 */
.L_x_6228:
        /* <DEDUP_REMOVED lines=13> */
.L_x_8948:


//--------------------- .text._Z25selective_scan_fwd_kernelI32Selective_Scan_fwd_kernel_traitsILi32ELi8ELi1ELb0ELb1ELb1ELb1ELb1EN3c108BFloat16EffEEv13SSMParamsBase --------------------------
	.section	.text._Z25selective_scan_fwd_kernelI32Selective_Scan_fwd_kernel_traitsILi32ELi8ELi1ELb0ELb1ELb1ELb1ELb1EN3c108BFloat16EffEEv13SSMParamsBase,"ax",@progbits
	.sectioninfo	@"SHI_REGISTERS=133"
	.align	128
        .global         _Z25selective_scan_fwd_kernelI32Selective_Scan_fwd_kernel_traitsILi32ELi8ELi1ELb0ELb1ELb1ELb1ELb1EN3c108BFloat16EffEEv13SSMParamsBase
        .type           _Z25selective_scan_fwd_kernelI32Selective_Scan_fwd_kernel_traitsILi32ELi8ELi1ELb0ELb1ELb1ELb1ELb1EN3c108BFloat16EffEEv13SSMParamsBase,@function
        .size           _Z25selective_scan_fwd_kernelI32Selective_Scan_fwd_kernel_traitsILi32ELi8ELi1ELb0ELb1ELb1ELb1ELb1EN3c108BFloat16EffEEv13SSMParamsBase,(.L_x_8949 - _Z25selective_scan_fwd_kernelI32Selective_Scan_fwd_kernel_traitsILi32ELi8ELi1ELb0ELb1ELb1ELb1ELb1EN3c108BFloat16EffEEv13SSMParamsBase)
        .other          _Z25selective_scan_fwd_kernelI32Selective_Scan_fwd_kernel_traitsILi32ELi8ELi1ELb0ELb1ELb1ELb1ELb1EN3c108BFloat16EffEEv13SSMParamsBase,@"STO_CUDA_ENTRY STV_DEFAULT"
_Z25selective_scan_fwd_kernelI32Selective_Scan_fwd_kernel_traitsILi32ELi8ELi1ELb0ELb1ELb1ELb1ELb1EN3c108BFloat16EffEEv13SSMParamsBase:
.text._Z25selective_scan_fwd_kernelI32Selective_Scan_fwd_kernel_traitsILi32ELi8ELi1ELb0ELb1ELb1ELb1ELb1EN3c108BFloat16EffEEv13SSMParamsBase:
        /* <DEDUP_REMOVED lines=35> */
.L_x_6229:
        /* <DEDUP_REMOVED lines=17> */
[----:B------:R-:W-:-:S04]  /*0340*/  @P6 IMAD R3, R72, c[0x0][0x23c], R3 ;  /* 0x00008f0048036a24 */ /* 0x000fc800078e0203 */
[----:B------:R-:W-:Y:S01]  /*0350*/  @P6 IMAD.IADD R61, R71, 0x1, R3 ;  /* 0x00000001473d6824 */ /* 0x000fe200078e0203 */
        /* <DEDUP_REMOVED lines=9> */
.L_x_6230:
        /* <DEDUP_REMOVED lines=11> */
.L_x_6231:
[----:B------:R-:W-:Y:S01]  /*04a0*/  ISETP.EQ.U32.AND P0, PT, R59, RZ, PT ;  /* 0x000000ff3b00720c */ /* 0x000fe20003f02070 */
[----:B------:R-:W-:Y:S01]  /*04b0*/  IMAD.MOV.U32 R2, RZ, RZ, RZ ;  /* 0x000000ffff027224 */ /* 0x000fe200078e00ff */
[----:B0-----:R-:W-:Y:S01]  /*04c0*/  MOV R5, RZ ;  /* 0x000000ff00057202 */ /* 0x001fe20000000f00 */
        /* <DEDUP_REMOVED lines=22> */
[----:B------:R-:W-:Y:S01]  /*0630*/  @P2 IMAD.MOV.U32 R10, RZ, RZ, c[0x0][0x2c0] ;  /* 0x0000b000ff0a2624 */ /* 0x000fe200078e00ff */
[----:B------:R-:W-:Y:S02]  /*0640*/  @P2 MOV R4, c[0x0][0x2c4] ;  /* 0x0000b10000042a02 */ /* 0x000fe40000000f00 */
[----:B------:R-:W-:Y:S01]  /*0650*/  @P1 IADD3.X R7, R9, c[0x0][0x2bc], RZ, P4, !PT ;  /* 0x0000af0009071a10 */ /* 0x000fe200027fe4ff */
[----:B-1----:R-:W-:Y:S01]  /*0660*/  IMAD.MOV.U32 R2, RZ, RZ, R11 ;  /* 0x000000ffff027224 */ /* 0x002fe200078e000b */
[----:B------:R-:W-:Y:S01]  /*0670*/  ISETP.EQ.U32.AND P4, PT, R10, RZ, PT ;  /* 0x000000ff0a00720c */ /* 0x000fe20003f82070 */
[----:B------:R-:W-:-:S02]  /*0680*/  IMAD.MOV.U32 R3, RZ, RZ, R12 ;  /* 0x000000ffff037224 */ /* 0x000fc400078e000c */
[----:B------:R0:W5:Y:S01]  /*0690*/  @P1 LDG.E.U8 R102, [R6.64] ;  /* 0x0000000406661981 */ /* 0x000162000c1e1100 */
[----:B------:R-:W-:Y:S02]  /*06a0*/  ISETP.EQ.OR.EX P4, PT, R4, RZ, !P6, P4 ;  /* 0x000000ff0400720c */ /* 0x000fe40007782740 */
[C---:B------:R-:W-:Y:S01]  /*06b0*/  @P3 LEA R10, P1, R72.reuse, c[0x0][0x268], 0x2 ;  /* 0x00009a00480a3a11 */ /* 0x040fe200078210ff */
[----:B------:R-:W-:Y:S02]  /*06c0*/  CS2R R14, SRZ ;  /* 0x00000000000e7805 */ /* 0x000fe4000001ff00 */
        /* <DEDUP_REMOVED lines=32> */
[----:B------:R-:W-:Y:S02]  /*08d0*/  @!P3 IADD3 R15, R15, 0x1, RZ ;  /* 0x000000010f0fb810 */ /* 0x000fe40007ffe0ff */
[----:B---3--:R-:W-:-:S05]  /*08e0*/  SHF.R.S32.HI R101, RZ, 0x1f, R53 ;  /* 0x0000001fff657819 */ /* 0x008fca0000011435 */
[----:B------:R-:W-:Y:S01]  /*08f0*/  @P1 IADD3 R15, R15, 0x1, RZ ;  /* 0x000000010f0f1810 */ /* 0x000fe20007ffe0ff */
[C---:B------:R-:W-:Y:S02]  /*0900*/  IMAD R6, R101.reuse, c[0x0][0x1a0], RZ ;  /* 0x0000680065067a24 */ /* 0x040fe400078e02ff */
[----:B------:R-:W-:Y:S02]  /*0910*/  IMAD R14, R101, c[0x0][0x1e0], RZ ;  /* 0x00007800650e7a24 */ /* 0x000fe400078e02ff */
[----:B------:R-:W-:Y:S01]  /*0920*/  @!P4 IMAD.MOV R15, RZ, RZ, -R15 ;  /* 0x000000ffff0fc224 */ /* 0x000fe200078e0a0f */
[----:B------:R-:W-:Y:S01]  /*0930*/  @!P2 LOP3.LUT R15, RZ, c[0x0][0x174], RZ, 0x33, !PT ;  /* 0x00005d00ff0faa12 */ /* 0x000fe200078e33ff */
[----:B------:R-:W-:-:S04]  /*0940*/  IMAD.WIDE.U32 R10, R53, c[0x0][0x1a0], RZ ;  /* 0x00006800350a7a25 */ /* 0x000fc800078e00ff */
[----:B------:R-:W-:Y:S02]  /*0950*/  IMAD R19, R53, c[0x0][0x1a4], R6 ;  /* 0x0000690035137a24 */ /* 0x000fe400078e0206 */
[----:B------:R-:W-:Y:S02]  /*0960*/  IMAD R16, R101, c[0x0][0x1f0], RZ ;  /* 0x00007c0065107a24 */ /* 0x000fe400078e02ff */
[C---:B------:R-:W-:Y:S01]  /*0970*/  IMAD R17, R53.reuse, c[0x0][0x1e4], R14 ;  /* 0x0000790035117a24 */ /* 0x040fe200078e020e */
[----:B------:R-:W-:Y:S01]  /*0980*/  SHF.R.S32.HI R14, RZ, 0x1f, R15 ;  /* 0x0000001fff0e7819 */ /* 0x000fe2000001140f */
[----:B------:R-:W-:Y:S01]  /*0990*/  IMAD.WIDE.U32 R6, R53, c[0x0][0x1f0], RZ ;  /* 0x00007c0035067a25 */ /* 0x000fe200078e00ff */
[----:B------:R-:W-:-:S03]  /*09a0*/  IADD3 R11, R11, R19, RZ ;  /* 0x000000130b0b7210 */ /* 0x000fc60007ffe0ff */
[C---:B------:R-:W-:Y:S02]  /*09b0*/  IMAD R19, R53.reuse, c[0x0][0x1f4], R16 ;  /* 0x00007d0035137a24 */ /* 0x040fe400078e0210 */
[----:B------:R-:W-:-:S04]  /*09c0*/  IMAD.WIDE.U32 R4, R53, c[0x0][0x1e0], RZ ;  /* 0x0000780035047a25 */ /* 0x000fc800078e00ff */
        /* <DEDUP_REMOVED lines=19> */
[----:B------:R-:W-:Y:S01]  /*0b00*/  IMAD.MOV.U32 R49, RZ, RZ, RZ ;  /* 0x000000ffff317224 */ /* 0x000fe200078e00ff */
[----:B------:R-:W-:Y:S01]  /*0b10*/  LEA.HI.X R73, R6, c[0x0][0x27c], R73, 0x1, P2 ;  /* 0x00009f0006497a11 */ /* 0x000fe200010f0c49 */
[----:B------:R-:W-:Y:S01]  /*0b20*/  IMAD R18, R101, c[0x0][0x1c0], RZ ;  /* 0x0000700065127a24 */ /* 0x000fe200078e02ff */
[----:B------:R-:W-:-:S02]  /*0b30*/  LEA.HI.X R47, R4, c[0x0][0x274], R47, 0x1, P1 ;  /* 0x00009d00042f7a11 */ /* 0x000fc400008f0c2f */
[----:B------:R-:W-:Y:S01]  /*0b40*/  ISETP.NE.U32.AND P2, PT, RZ, c[0x0][0x2c8], PT ;  /* 0x0000b200ff007a0c */ /* 0x000fe20003f45070 */
[----:B------:R0:W5:Y:S01]  /*0b50*/  @P5 LDG.E R49, [R12.64] ;  /* 0x000000040c315981 */ /* 0x000162000c1e1900 */
[----:B------:R-:W-:Y:S02]  /*0b60*/  ISETP.NE.AND.EX P3, PT, RZ, c[0x0][0x2dc], PT, P3 ;  /* 0x0000b700ff007a0c */ /* 0x000fe40003f65330 */
[----:B------:R-:W-:Y:S01]  /*0b70*/  ISETP.NE.U32.AND P1, PT, RZ, c[0x0][0x2e0], PT ;  /* 0x0000b800ff007a0c */ /* 0x000fe20003f25070 */
[C---:B------:R-:W-:Y:S01]  /*0b80*/  IMAD R21, R53.reuse, c[0x0][0x1c4], R18 ;  /* 0x0000710035157a24 */ /* 0x040fe200078e0212 */
[----:B------:R-:W-:Y:S02]  /*0b90*/  ISETP.NE.AND.EX P2, PT, RZ, c[0x0][0x2cc], PT, P2 ;  /* 0x0000b300ff007a0c */ /* 0x000fe40003f45320 */
[----:B------:R-:W-:Y:S01]  /*0ba0*/  ISETP.NE.AND.EX P1, PT, RZ, c[0x0][0x2e4], PT, P1 ;  /* 0x0000b900ff007a0c */ /* 0x000fe20003f25310 */
[----:B0-----:R-:W-:Y:S01]  /*0bb0*/  IMAD.WIDE.U32 R12, R53, c[0x0][0x1c0], RZ ;  /* 0x00007000350c7a25 */ /* 0x001fe200078e00ff */
[----:B------:R-:W-:-:S03]  /*0bc0*/  HFMA2.MMA R100, -RZ, RZ, 0, 0 ;  /* 0x00000000ff647435 */ /* 0x000fc600000001ff */
        /* <DEDUP_REMOVED lines=9> */
[----:B------:R-:W-:Y:S01]  /*0c60*/  @P1 ISETP.NE.U32.AND P5, PT, RZ, c[0x0][0x2e0], PT ;  /* 0x0000b800ff001a0c */ /* 0x000fe20003fa5070 */
[----:B------:R-:W-:Y:S01]  /*0c70*/  IMAD.MOV.U32 R99, RZ, RZ, RZ ;  /* 0x000000ffff637224 */ /* 0x000fe200078e00ff */
[----:B------:R-:W-:Y:S01]  /*0c80*/  @P3 MOV R99, c[0x0][0x2dc] ;  /* 0x0000b70000633a02 */ /* 0x000fe20000000f00 */
[----:B------:R-:W-:-:S02]  /*0c90*/  @P2 IMAD.MOV.U32 R17, RZ, RZ, c[0x0][0x2c8] ;  /* 0x0000b200ff112624 */ /* 0x000fc400078e00ff */
[----:B------:R-:W-:Y:S01]  /*0ca0*/  @P2 IMAD.MOV.U32 R14, RZ, RZ, c[0x0][0x2cc] ;  /* 0x0000b300ff0e2624 */ /* 0x000fe200078e00ff */
        /* <DEDUP_REMOVED lines=11> */
[----:B------:R-:W-:Y:S01]  /*0d60*/  SEL R39, R39, 0x800, P6 ;  /* 0x0000080027277807 */ /* 0x000fe20003000000 */
[----:B------:R-:W-:Y:S02]  /*0d70*/  IMAD.MOV.U32 R13, RZ, RZ, RZ ;  /* 0x000000ffff0d7224 */ /* 0x000fe400078e00ff */
[----:B------:R-:W-:Y:S01]  /*0d80*/  IMAD.MOV.U32 R8, RZ, RZ, RZ ;  /* 0x000000ffff087224 */ /* 0x000fe200078e00ff */
[----:B------:R-:W-:Y:S01]  /*0d90*/  @P1 MOV R8, c[0x0][0x2e4] ;  /* 0x0000b90000081a02 */ /* 0x000fe20000000f00 */
[----:B------:R-:W-:Y:S02]  /*0da0*/  @P3 IMAD.MOV.U32 R6, RZ, RZ, c[0x0][0x2d8] ;  /* 0x0000b600ff063624 */ /* 0x000fe400078e00ff */
[----:B------:R-:W-:-:S02]  /*0db0*/  @P3 IMAD.MOV.U32 R7, RZ, RZ, c[0x0][0x2dc] ;  /* 0x0000b700ff073624 */ /* 0x000fc400078e00ff */
[----:B------:R-:W-:Y:S02]  /*0dc0*/  @P1 IMAD.MOV.U32 R13, RZ, RZ, c[0x0][0x2e0] ;  /* 0x0000b800ff0d1624 */ /* 0x000fe400078e00ff */
[----:B------:R-:W-:Y:S01]  /*0dd0*/  IMAD.IADD R37, R5, 0x1, R11 ;  /* 0x0000000105257824 */ /* 0x000fe200078e020b */
        /* <DEDUP_REMOVED lines=32> */
.L_x_6232:
        /* <DEDUP_REMOVED lines=18> */
.L_x_6233:
        /* <DEDUP_REMOVED lines=26> */
.L_x_6264:
        /* <DEDUP_REMOVED lines=79> */
[----:B--2---:R0:W-:Y:S04]  /*1790*/  STS.U16 [R27], R0 ;  /* 0x000000001b007388 */ /* 0x0041e80000000400 */
[----:B---3--:R-:W-:Y:S01]  /*17a0*/  STS.U16 [R26+0x40], R17 ;  /* 0x000040111a007388 */ /* 0x008fe20000000400 */
[----:B0-----:R-:W-:-:S04]  /*17b0*/  SHF.L.U32 R0, R33, 0x3, RZ ;  /* 0x0000000321007819 */ /* 0x001fc800000006ff */
        /* <DEDUP_REMOVED lines=84> */
.L_x_6235:
[----:B---34-:R-:W-:Y:S05]  /*1d00*/  BSYNC B0 ;  /* 0x0000000000007941 */ /* 0x018fea0003800000 */
.L_x_6234:
        /* <DEDUP_REMOVED lines=37> */
.L_x_6237:
[----:B------:R-:W-:Y:S05]  /*1f60*/  BSYNC B0 ;  /* 0x0000000000007941 */ /* 0x000fea0003800000 */
.L_x_6236:
        /* <DEDUP_REMOVED lines=37> */
.L_x_6239:
[----:B------:R-:W-:Y:S05]  /*21c0*/  BSYNC B0 ;  /* 0x0000000000007941 */ /* 0x000fea0003800000 */
.L_x_6238:
        /* <DEDUP_REMOVED lines=37> */
.L_x_6241:
[----:B------:R-:W-:Y:S05]  /*2420*/  BSYNC B0 ;  /* 0x0000000000007941 */ /* 0x000fea0003800000 */
.L_x_6240:
        /* <DEDUP_REMOVED lines=37> */
.L_x_6243:
[----:B------:R-:W-:Y:S05]  /*2680*/  BSYNC B0 ;  /* 0x0000000000007941 */ /* 0x000fea0003800000 */
.L_x_6242:
[----:B------:R-:W-:Y:S01]  /*2690*/  FSETP.GTU.FTZ.AND P5, PT, R83, 20, PT ;  /* 0x41a000005300780b */ /* 0x000fe20003fbc000 */
[----:B------:R-:W-:Y:S01]  /*26a0*/  IMAD.MOV.U32 R86, RZ, RZ, R68 ;  /* 0x000000ffff567224 */ /* 0x000fe200078e0044 */
[----:B------:R-:W-:Y:S01]  /*26b0*/  MOV R67, R73 ;  /* 0x0000004900437202 */ /* 0x000fe20000000f00 */
[----:B------:R-:W-:Y:S01]  /*26c0*/  IMAD.MOV.U32 R87, RZ, RZ, R47 ;  /* 0x000000ffff577224 */ /* 0x000fe200078e002f */
[----:B------:R-:W-:Y:S01]  /*26d0*/  ISETP.EQ.OR P5, PT, RZ, UR6, P5 ;  /* 0x00000006ff007c0c */ /* 0x000fe2000afa2670 */
[----:B------:R-:W-:Y:S01]  /*26e0*/  BSSY B0, `(.L_x_6244) ;  /* 0x0000025000007945 */ /* 0x000fe20003800000 */
[----:B------:R-:W-:Y:S01]  /*26f0*/  PRMT R84, RZ, 0x5410, R13 ;  /* 0x00005410ff547816 */ /* 0x000fe2000000000d */
[----:B------:R-:W-:-:S04]  /*2700*/  IMAD.WIDE R86, R29, 0x2, R86 ;  /* 0x000000021d567825 */ /* 0x000fc800078e0256 */
[----:B------:R-:W-:-:S04]  /*2710*/  IMAD.WIDE R66, R29, 0x2, R66 ;  /* 0x000000021d427825 */ /* 0x000fc800078e0242 */
[----:B------:R-:W-:Y:S02]  /*2720*/  FADD.FTZ R84, R84, R49 ;  /* 0x0000003154547221 */ /* 0x000fe40000010000 */
        /* <DEDUP_REMOVED lines=32> */
.L_x_6245:
[----:B------:R-:W-:Y:S05]  /*2930*/  BSYNC B0 ;  /* 0x0000000000007941 */ /* 0x000fea0003800000 */
.L_x_6244:
[----:B------:R-:W-:Y:S01]  /*2940*/  FSETP.GTU.FTZ.AND P5, PT, R84, 20, PT ;  /* 0x41a000005400780b */ /* 0x000fe20003fbc000 */
[----:B------:R-:W-:Y:S01]  /*2950*/  BSSY B0, `(.L_x_6246) ;  /* 0x0000027000007945 */ /* 0x000fe20003800000 */
[----:B------:R-:W-:Y:S01]  /*2960*/  PRMT R12, RZ, 0x5410, R12 ;  /* 0x00005410ff0c7816 */ /* 0x000fe2000000000c */
[----:B------:R-:W-:Y:S01]  /*2970*/  IMAD.MOV.U32 R68, RZ, RZ, R86 ;  /* 0x000000ffff447224 */ /* 0x000fe200078e0056 */
[----:B------:R-:W-:Y:S01]  /*2980*/  ISETP.EQ.OR P5, PT, RZ, UR6, P5 ;  /* 0x00000006ff007c0c */ /* 0x000fe2000afa2670 */
[----:B------:R-:W-:Y:S02]  /*2990*/  IMAD.MOV.U32 R47, RZ, RZ, R87 ;  /* 0x000000ffff2f7224 */ /* 0x000fe400078e0057 */
        /* <DEDUP_REMOVED lines=34> */
.L_x_6247:
[----:B------:R-:W-:Y:S05]  /*2bc0*/  BSYNC B0 ;  /* 0x0000000000007941 */ /* 0x000fea0003800000 */
.L_x_6246:
        /* <DEDUP_REMOVED lines=42> */
.L_x_6249:
[----:B------:R-:W-:Y:S05]  /*2e70*/  BSYNC B0 ;  /* 0x0000000000007941 */ /* 0x000fea0003800000 */
.L_x_6248:
        /* <DEDUP_REMOVED lines=22> */
.L_x_6258:
        /* <DEDUP_REMOVED lines=44> */
[----:B--2---:R0:W-:Y:S04]  /*32a0*/  STS.U16 [R27], R16 ;  /* 0x000000101b007388 */ /* 0x0041e80000000400 */
        /* <DEDUP_REMOVED lines=8> */
[----:B------:R-:W1:Y:S01]  /*3330*/  LDS.U16 R12, [R0+0xe] ;  /* 0x00000e00000c7984 */ /* 0x000e620000000400 */
[----:B------:R-:W-:-:S03]  /*3340*/  FMUL.FTZ R110, R18, 1.4426950216293334961 ;  /* 0x3fb8aa3b126e7820 */ /* 0x000fc60000410000 */
[----:B------:R-:W2:Y:S01]  /*3350*/  S2R R18, SR_TID.X ;  /* 0x0000000000127919 */ /* 0x000ea20000002100 */
[----:B0-----:R-:W-:Y:S01]  /*3360*/  FMUL.FTZ R16, R110, R85 ;  /* 0x000000556e107220 */ /* 0x001fe20000410000 */
[----:B-1----:R-:W-:Y:S02]  /*3370*/  PRMT R13, RZ, 0x5410, R12 ;  /* 0x00005410ff0d7816 */ /* 0x002fe4000000000c */
[----:B------:R-:W0:Y:S03]  /*3380*/  LDS.U16 R12, [R0] ;  /* 0x00000000000c7984 */ /* 0x000e260000000400 */
[----:B------:R-:W1:Y:S01]  /*3390*/  MUFU.EX2 R16, R16 ;  /* 0x0000001000107308 */ /* 0x000e620000000800 */
[----:B--2---:R-:W-:Y:S02]  /*33a0*/  IMAD.SHL.U32 R20, R18, 0x8, RZ ;  /* 0x0000000812147824 */ /* 0x004fe400078e00ff */
[----:B------:R-:W-:-:S05]  /*33b0*/  FMUL.FTZ R13, R86, R13 ;  /* 0x0000000d560d7220 */ /* 0x000fca0000410000 */
[----:B------:R-:W-:Y:S02]  /*33c0*/  FSEL R112, R13, RZ, !P5 ;  /* 0x000000ff0d707208 */ /* 0x000fe40006800000 */
        /* <DEDUP_REMOVED lines=43> */
[----:B------:R-:W-:-:S06]  /*3680*/  FMUL.FTZ R16, R110, R83 ;  /* 0x000000536e107220 */ /* 0x000fcc0000410000 */
[----:B------:R-:W1:Y:S01]  /*3690*/  MUFU.EX2 R16, R16 ;  /* 0x0000001000107308 */ /* 0x000e620000000800 */
[----:B------:R-:W-:Y:S02]  /*36a0*/  FMUL.FTZ R110, R110, R84 ;  /* 0x000000546e6e7220 */ /* 0x000fe40000410000 */
[----:B------:R-:W-:Y:S01]  /*36b0*/  FMUL.FTZ R124, R88, R13 ;  /* 0x0000000d587c7220 */ /* 0x000fe20000410000 */
[----:B------:R-:W-:-:S04]  /*36c0*/  ISETP.GE.U32.AND P5, PT, R46, R29, PT ;  /* 0x0000001d2e00720c */ /* 0x000fc80003fa6070 */
[----:B------:R-:W2:Y:S01]  /*36d0*/  MUFU.EX2 R110, R110 ;  /* 0x0000006e006e7308 */ /* 0x000ea20000000800 */
[----:B------:R-:W-:Y:S02]  /*36e0*/  P2R R127, PR, RZ, 0x40 ;  /* 0x00000040ff7f7803 */ /* 0x000fe40000000000 */
[----:B------:R-:W-:Y:S02]  /*36f0*/  ISETP.NE.AND P6, PT, R98, RZ, PT ;  /* 0x000000ff6200720c */ /* 0x000fe40003fc5270 */
[----:B------:R-:W-:Y:S02]  /*3700*/  FSEL R124, R124, RZ, !P5 ;  /* 0x000000ff7c7c7208 */ /* 0x000fe40006800000 */
[----:B-1----:R-:W-:Y:S02]  /*3710*/  FSEL R123, R16, 1, !P5 ;  /* 0x3f800000107b7808 */ /* 0x002fe40006800000 */
[----:B------:R-:W-:Y:S02]  /*3720*/  ISETP.GE.U32.AND P5, PT, R44, R29, PT ;  /* 0x0000001d2c00720c */ /* 0x000fe40003fa6070 */
[----:B0-----:R-:W-:-:S05]  /*3730*/  PRMT R13, RZ, 0x5410, R12 ;  /* 0x00005410ff0d7816 */ /* 0x001fca000000000c */
[----:B------:R-:W-:-:S05]  /*3740*/  FMUL.FTZ R13, R94, R13 ;  /* 0x0000000d5e0d7220 */ /* 0x000fca0000410000 */
[----:B------:R-:W-:Y:S02]  /*3750*/  FSEL R126, R13, RZ, !P5 ;  /* 0x000000ff0d7e7208 */ /* 0x000fe40006800000 */
[----:B------:R-:W-:Y:S02]  /*3760*/  PRMT R13, RZ, 0x7610, R13 ;  /* 0x00007610ff0d7816 */ /* 0x000fe4000000000d */
[----:B--2---:R-:W-:Y:S02]  /*3770*/  FSEL R125, R110, 1, !P5 ;  /* 0x3f8000006e7d7808 */ /* 0x004fe40006800000 */
[----:B------:R-:W-:Y:S02]  /*3780*/  ISETP.NE.AND P5, PT, R96, RZ, PT ;  /* 0x000000ff6000720c */ /* 0x000fe40003fa5270 */
[----:B------:R0:W2:Y:S01]  /*3790*/  @!P6 LDG.E.U16 R13, [R14.64+0x40] ;  /* 0x000040040e0de981 */ /* 0x0000a2000c1e1500 */
[----:B------:R-:W-:Y:S02]  /*37a0*/  ISETP.NE.AND P6, PT, R127, RZ, PT ;  /* 0x000000ff7f00720c */ /* 0x000fe40003fc5270 */
[----:B------:R-:W-:-:S02]  /*37b0*/  PRMT R12, RZ, 0x7610, R12 ;  /* 0x00007610ff0c7816 */ /* 0x000fc4000000000c */
[----:B------:R-:W-:Y:S02]  /*37c0*/  PRMT R16, RZ, 0x7610, R16 ;  /* 0x00007610ff107816 */ /* 0x000fe40000000010 */
[----:B------:R-:W-:Y:S02]  /*37d0*/  PRMT R17, RZ, 0x7610, R17 ;  /* 0x00007610ff117816 */ /* 0x000fe40000000011 */
[----:B------:R-:W-:Y:S01]  /*37e0*/  PRMT R104, RZ, 0x7610, R104 ;  /* 0x00007610ff687816 */ /* 0x000fe20000000068 */
[----:B------:R0:W3:Y:S01]  /*37f0*/  @!P4 LDG.E.U16 R12, [R14.64] ;  /* 0x000000040e0cc981 */ /* 0x0000e2000c1e1500 */
[----:B------:R-:W-:Y:S02]  /*3800*/  PRMT R19, RZ, 0x7610, R19 ;  /* 0x00007610ff137816 */ /* 0x000fe40000000013 */
[----:B------:R-:W-:Y:S01]  /*3810*/  PRMT R106, RZ, 0x7610, R106 ;  /* 0x00007610ff6a7816 */ /* 0x000fe2000000006a */
[----:B------:R0:W4:Y:S01]  /*3820*/  @!P5 LDG.E.U16 R16, [R14.64+0x80] ;  /* 0x000080040e10d981 */ /* 0x000122000c1e1500 */
[----:B------:R-:W-:-:S03]  /*3830*/  PRMT R105, RZ, 0x7610, R105 ;  /* 0x00007610ff697816 */ /* 0x000fc60000000069 */
        /* <DEDUP_REMOVED lines=18> */
[-C--:B------:R-:W-:Y:S02]  /*3960*/  LEA.HI.SX32 R23, R22, R33.reuse, 0x1b ;  /* 0x0000002116177211 */ /* 0x080fe400078fdaff */
[C---:B0-----:R-:W-:Y:S02]  /*3970*/  IADD3 R14, R33.reuse, 0xc0, RZ ;  /* 0x000000c0210e7810 */ /* 0x041fe40007ffe0ff */
        /* <DEDUP_REMOVED lines=9> */
[----:B------:R-:W-:Y:S02]  /*3a10*/  ISETP.NE.AND P5, PT, R31, RZ, PT ;  /* 0x000000ff1f00720c */ /* 0x000fe40003fa5270 */
[----:B------:R-:W-:Y:S01]  /*3a20*/  SHF.L.U32 R20, R20, 0x1, RZ ;  /* 0x0000000114147819 */ /* 0x000fe200000006ff */
[----:B------:R-:W-:Y:S02]  /*3a30*/  IMAD.SHL.U32 R0, R0, 0x2, RZ ;  /* 0x0000000200007824 */ /* 0x000fe400078e00ff */
[----:B------:R-:W-:Y:S01]  /*3a40*/  IMAD.SHL.U32 R127, R87, 0x8, RZ ;  /* 0x00000008577f7824 */ /* 0x000fe200078e00ff */
[----:B---3--:R-:W-:Y:S04]  /*3a50*/  STS.U16 [R27+0x210], R12 ;  /* 0x0002100c1b007388 */ /* 0x008fe80000000400 */
[----:B--2---:R-:W-:Y:S04]  /*3a60*/  STS.U16 [R26+0x250], R13 ;  /* 0x0002500d1a007388 */ /* 0x004fe80000000400 */
        /* <DEDUP_REMOVED lines=45> */
.L_x_6252:
        /* <DEDUP_REMOVED lines=13> */
.L_x_6251:
        /* <DEDUP_REMOVED lines=86> */
.L_x_6255:
        /* <DEDUP_REMOVED lines=31> */
.L_x_6256:
[----:B------:R0:W5:Y:S02]  /*4560*/  LDG.E R17, [R8.64] ;  /* 0x0000000408117981 */ /* 0x000164000c1e1900 */
.L_x_6257:
        /* <DEDUP_REMOVED lines=16> */
.L_x_6254:
[----:B------:R-:W-:Y:S05]  /*4670*/  BSYNC B0 ;  /* 0x0000000000007941 */ /* 0x000fea0003800000 */
.L_x_6253:
        /* <DEDUP_REMOVED lines=12> */
.L_x_6250:
[----:B------:R-:W-:Y:S01]  /*4740*/  IMAD R14, R101, c[0x0][0x210], RZ ;  /* 0x00008400650e7a24 */ /* 0x000fe200078e02ff */
[----:B------:R-:W-:Y:S01]  /*4750*/  BAR.SYNC.DEFER_BLOCKING 0x0 ;  /* 0x0000000000007b1d */ /* 0x000fe20000010000 */
[----:B01----:R-:W-:Y:S01]  /*4760*/  IMAD.WIDE.U32 R12, R53, c[0x0][0x210], RZ ;  /* 0x00008400350c7a25 */ /* 0x003fe200078e00ff */
[----:B------:R-:W-:-:S03]  /*4770*/  ISETP.NE.AND P6, PT, R18, RZ, PT ;  /* 0x000000ff1200720c */ /* 0x000fc60003fc5270 */
[----:B------:R-:W-:Y:S01]  /*4780*/  IMAD R89, R53, c[0x0][0x214], R14 ;  /* 0x0000850035597a24 */ /* 0x000fe200078e020e */
[----:B------:R-:W-:Y:S01]  /*4790*/  BSSY B0, `(.L_x_6259) ;  /* 0x000004c000007945 */ /* 0x000fe20003800000 */
[----:B------:R-:W-:-:S03]  /*47a0*/  IMAD R17, R63, c[0x0][0x218], RZ ;  /* 0x000086003f117a24 */ /* 0x000fc600078e02ff */
[----:B------:R-:W-:Y:S01]  /*47b0*/  IADD3 R13, R13, R89, RZ ;  /* 0x000000590d0d7210 */ /* 0x000fe20007ffe0ff */
[----:B------:R-:W-:-:S04]  /*47c0*/  IMAD R19, R72, c[0x0][0x21c], R17 ;  /* 0x0000870048137a24 */ /* 0x000fc800078e0211 */
[----:B------:R-:W-:Y:S01]  /*47d0*/  IMAD.WIDE.U32 R14, R72, c[0x0][0x218], R12 ;  /* 0x00008600480e7a25 */ /* 0x000fe200078e000c */
[----:B------:R-:W-:-:S03]  /*47e0*/  SHF.R.S32.HI R13, RZ, 0x1f, R56 ;  /* 0x0000001fff0d7819 */ /* 0x000fc60000011438 */
[----:B------:R-:W-:Y:S01]  /*47f0*/  IMAD R12, R101, c[0x0][0x200], RZ ;  /* 0x00008000650c7a24 */ /* 0x000fe200078e02ff */
[----:B------:R-:W-:-:S03]  /*4800*/  IADD3 R17, P5, R56, R14, RZ ;  /* 0x0000000e38117210 */ /* 0x000fc60007fbe0ff */
[----:B------:R-:W-:Y:S01]  /*4810*/  IMAD R77, R53, c[0x0][0x204], R12 ;  /* 0x00008100354d7a24 */ /* 0x000fe200078e020c */
[----:B------:R-:W-:Y:S01]  /*4820*/  IADD3.X R16, R13, R19, R15, P5, !PT ;  /* 0x000000130d107210 */ /* 0x000fe20002ffe40f */
[----:B------:R-:W-:-:S04]  /*4830*/  IMAD.WIDE.U32 R14, R53, c[0x0][0x200], RZ ;  /* 0x00008000350e7a25 */ /* 0x000fc800078e00ff */
[----:B------:R-:W-:Y:S02]  /*4840*/  IMAD.IADD R15, R15, 0x1, R77 ;  /* 0x000000010f0f7824 */ /* 0x000fe400078e024d */
[----:B------:R-:W-:Y:S02]  /*4850*/  IMAD R19, R63, c[0x0][0x208], RZ ;  /* 0x000082003f137a24 */ /* 0x000fe400078e02ff */
[----:B------:R-:W-:-:S04]  /*4860*/  IMAD.WIDE.U32 R14, R72, c[0x0][0x208], R14 ;  /* 0x00008200480e7a25 */ /* 0x000fc800078e000e */
[----:B------:R-:W-:Y:S01]  /*4870*/  IMAD R79, R72, c[0x0][0x20c], R19 ;  /* 0x00008300484f7a24 */ /* 0x000fe200078e0213 */
[----:B------:R-:W-:Y:S01]  /*4880*/  IADD3 R75, P5, R56, R14, RZ ;  /* 0x0000000e384b7210 */ /* 0x000fe20007fbe0ff */
[----:B------:R-:W-:-:S03]  /*4890*/  IMAD.MOV.U32 R19, RZ, RZ, 0x2 ;  /* 0x00000002ff137424 */ /* 0x000fc600078e00ff */
        /* <DEDUP_REMOVED lines=10> */
[----:B------:R-:W-:-:S03]  /*4940*/  F2FP.BF16.PACK_AB R77, R69, R78 ;  /* 0x0000004e454d723e */ /* 0x000fc600000010ff */
[----:B------:R-:W-:Y:S01]  /*4950*/  @!P4 IMAD.WIDE.U32 R82, R72, c[0x0][0x208], R82 ;  /* 0x000082004852ca25 */ /* 0x000fe200078e0052 */
[----:B------:R-:W-:Y:S01]  /*4960*/  PRMT R87, R77, 0x7632, R87 ;  /* 0x000076324d577816 */ /* 0x000fe20000000057 */
[----:B------:R-:W-:Y:S03]  /*4970*/  STS.U16 [R0+0x4], R77 ;  /* 0x0000044d00007388 */ /* 0x000fe60000000400 */
[----:B------:R-:W-:Y:S01]  /*4980*/  @!P4 IADD3 R75, P5, R10, R82, RZ ;  /* 0x000000520a4bc210 */ /* 0x000fe20007fbe0ff */
[----:B------:R-:W-:Y:S03]  /*4990*/  STS.U16 [R0+0x6], R87 ;  /* 0x0000065700007388 */ /* 0x000fe60000000400 */
[----:B------:R-:W-:Y:S02]  /*49a0*/  @!P4 IADD3.X R84, R11, R83, R79, P5, !PT ;  /* 0x000000530b54c210 */ /* 0x000fe40002ffe44f */
[----:B------:R-:W-:-:S02]  /*49b0*/  @!P4 LEA R82, P5, R75, c[0x0][0x298], 0x1 ;  /* 0x0000a6004b52ca11 */ /* 0x000fc400078a08ff */
[----:B------:R-:W-:Y:S02]  /*49c0*/  F2FP.BF16.PACK_AB R79, R65, R74 ;  /* 0x0000004a414f723e */ /* 0x000fe400000010ff */
[----:B------:R-:W-:Y:S02]  /*49d0*/  @!P4 LEA.HI.X R83, R75, c[0x0][0x29c], R84, 0x1, P5 ;  /* 0x0000a7004b53ca11 */ /* 0x000fe400028f0c54 */
[----:B------:R-:W-:Y:S02]  /*49e0*/  F2FP.BF16.PACK_AB R75, R71, R80 ;  /* 0x00000050474b723e */ /* 0x000fe400000010ff */
[----:B------:R-:W-:Y:S02]  /*49f0*/  PRMT R92, R79, 0x7610, R92 ;  /* 0x000076104f5c7816 */ /* 0x000fe4000000005c */
[C---:B------:R-:W-:Y:S02]  /*4a00*/  PRMT R81, R75.reuse, 0x7610, R81 ;  /* 0x000076104b517816 */ /* 0x040fe40000000051 */
[----:B------:R-:W-:Y:S01]  /*4a10*/  PRMT R86, R75, 0x7632, R86 ;  /* 0x000076324b567816 */ /* 0x000fe20000000056 */
[----:B------:R-:W-:Y:S01]  /*4a20*/  STS.U16 [R0+0xc], R92 ;  /* 0x00000c5c00007388 */ /* 0x000fe20000000400 */
[----:B------:R-:W-:-:S02]  /*4a30*/  F2FP.BF16.PACK_AB R75, R67, R76 ;  /* 0x0000004c434b723e */ /* 0x000fc400000010ff */
        /* <DEDUP_REMOVED lines=33> */
.L_x_6260:
[----:B------:R-:W-:Y:S05]  /*4c50*/  BSYNC B0 ;  /* 0x0000000000007941 */ /* 0x000fea0003800000 */
.L_x_6259:
        /* <DEDUP_REMOVED lines=55> */
[----:B-1----:R-:W-:Y:S01]  /*4fd0*/  PRMT R16, RZ, 0x5410, R16 ;  /* 0x00005410ff107816 */ /* 0x002fe20000000010 */
[----:B------:R-:W-:Y:S01]  /*4fe0*/  FMUL.FTZ R77, R15, -1.4426950216293334961 ;  /* 0xbfb8aa3b0f4d7820 */ /* 0x000fe20000410000 */
[----:B--2---:R-:W-:-:S03]  /*4ff0*/  PRMT R17, RZ, 0x5410, R17 ;  /* 0x00005410ff117816 */ /* 0x004fc60000000011 */
[----:B------:R-:W-:Y:S02]  /*5000*/  FMUL.FTZ R83, R16, -1.4426950216293334961 ;  /* 0xbfb8aa3b10537820 */ /* 0x000fe40000410000 */
[----:B------:R-:W1:Y:S01]  /*5010*/  MUFU.EX2 R77, R77 ;  /* 0x0000004d004d7308 */ /* 0x000e620000000800 */
[----:B---3--:R-:W-:Y:S01]  /*5020*/  PRMT R75, RZ, 0x5410, R75 ;  /* 0x00005410ff4b7816 */ /* 0x008fe2000000004b */
[----:B------:R-:W-:Y:S01]  /*5030*/  FMUL.FTZ R86, R17, -1.4426950216293334961 ;  /* 0xbfb8aa3b11567820 */ /* 0x000fe20000410000 */
[----:B----4-:R-:W-:-:S03]  /*5040*/  PRMT R81, RZ, 0x5410, R81 ;  /* 0x00005410ff517816 */ /* 0x010fc60000000051 */
[----:B------:R-:W-:Y:S02]  /*5050*/  FMUL.FTZ R87, R75, -1.4426950216293334961 ;  /* 0xbfb8aa3b4b577820 */ /* 0x000fe40000410000 */
[----:B------:R-:W2:Y:S01]  /*5060*/  MUFU.EX2 R83, R83 ;  /* 0x0000005300537308 */ /* 0x000ea20000000800 */
[----:B-----5:R-:W-:Y:S01]  /*5070*/  PRMT R79, RZ, 0x5410, R79 ;  /* 0x00005410ff4f7816 */ /* 0x020fe2000000004f */
[----:B------:R-:W-:Y:S01]  /*5080*/  FMUL.FTZ R88, R81, -1.4426950216293334961 ;  /* 0xbfb8aa3b51587820 */ /* 0x000fe20000410000 */
[----:B------:R-:W-:-:S03]  /*5090*/  PRMT R82, RZ, 0x5410, R82 ;  /* 0x00005410ff527816 */ /* 0x000fc60000000052 */
[----:B------:R-:W-:Y:S02]  /*50a0*/  FMUL.FTZ R89, R79, -1.4426950216293334961 ;  /* 0xbfb8aa3b4f597820 */ /* 0x000fe40000410000 */
[----:B------:R-:W3:Y:S01]  /*50b0*/  MUFU.EX2 R86, R86 ;  /* 0x0000005600567308 */ /* 0x000ee20000000800 */
[----:B------:R-:W-:Y:S02]  /*50c0*/  FMUL.FTZ R90, R82, -1.4426950216293334961 ;  /* 0xbfb8aa3b525a7820 */ /* 0x000fe40000410000 */
[----:B-1----:R-:W-:-:S05]  /*50d0*/  FADD.FTZ R77, R77, 1 ;  /* 0x3f8000004d4d7421 */ /* 0x002fca0000010000 */
[----:B------:R-:W1:Y:S01]  /*50e0*/  MUFU.EX2 R87, R87 ;  /* 0x0000005700577308 */ /* 0x000e620000000800 */
[----:B0-----:R-:W-:-:S07]  /*50f0*/  PRMT R91, RZ, 0x5410, R14 ;  /* 0x00005410ff5b7816 */ /* 0x001fce000000000e */
[----:B------:R-:W0:Y:S01]  /*5100*/  MUFU.EX2 R88, R88 ;  /* 0x0000005800587308 */ /* 0x000e220000000800 */
[----:B------:R-:W-:-:S07]  /*5110*/  FMUL.FTZ R14, R91, -1.4426950216293334961 ;  /* 0xbfb8aa3b5b0e7820 */ /* 0x000fce0000410000 */
[----:B------:R-:W4:Y:S01]  /*5120*/  MUFU.EX2 R89, R89 ;  /* 0x0000005900597308 */ /* 0x000f220000000800 */
[----:B--2---:R-:W-:-:S07]  /*5130*/  FADD.FTZ R83, R83, 1 ;  /* 0x3f80000053537421 */ /* 0x004fce0000010000 */
[----:B------:R-:W2:Y:S08]  /*5140*/  MUFU.EX2 R90, R90 ;  /* 0x0000005a005a7308 */ /* 0x000eb00000000800 */
[----:B------:R-:W5:Y:S01]  /*5150*/  MUFU.EX2 R14, R14 ;  /* 0x0000000e000e7308 */ /* 0x000f620000000800 */
[----:B---3--:R-:W-:-:S07]  /*5160*/  FADD.FTZ R86, R86, 1 ;  /* 0x3f80000056567421 */ /* 0x008fce0000010000 */
[----:B------:R5:W3:Y:S01]  /*5170*/  MUFU.RCP R92, R77 ;  /* 0x0000004d005c7308 */ /* 0x000ae20000001000 */
[----:B-1----:R-:W-:Y:S02]  /*5180*/  FADD.FTZ R87, R87, 1 ;  /* 0x3f80000057577421 */ /* 0x002fe40000010000 */
[----:B0-----:R-:W-:-:S05]  /*5190*/  FADD.FTZ R88, R88, 1 ;  /* 0x3f80000058587421 */ /* 0x001fca0000010000 */
[----:B------:R-:W0:Y:S01]  /*51a0*/  MUFU.RCP R83, R83 ;  /* 0x0000005300537308 */ /* 0x000e220000001000 */
[----:B----4-:R-:W-:Y:S02]  /*51b0*/  FADD.FTZ R89, R89, 1 ;  /* 0x3f80000059597421 */ /* 0x010fe40000010000 */
[----:B--2---:R-:W-:Y:S02]  /*51c0*/  FADD.FTZ R90, R90, 1 ;  /* 0x3f8000005a5a7421 */ /* 0x004fe40000010000 */
[----:B-----5:R-:W-:-:S03]  /*51d0*/  FADD.FTZ R77, R14, 1 ;  /* 0x3f8000000e4d7421 */ /* 0x020fc60000010000 */
[----:B------:R-:W1:Y:S01]  /*51e0*/  MUFU.RCP R86, R86 ;  /* 0x0000005600567308 */ /* 0x000e620000001000 */
[----:B---3--:R-:W-:-:S07]  /*51f0*/  FMUL.FTZ R15, R15, R92 ;  /* 0x0000005c0f0f7220 */ /* 0x008fce0000410000 */
[----:B------:R-:W2:Y:S01]  /*5200*/  MUFU.RCP R94, R87 ;  /* 0x00000057005e7308 */ /* 0x000ea20000001000 */
[----:B0-----:R-:W-:-:S07]  /*5210*/  FMUL.FTZ R16, R16, R83 ;  /* 0x0000005310107220 */ /* 0x001fce0000410000 */
[----:B------:R-:W0:Y:S08]  /*5220*/  MUFU.RCP R88, R88 ;  /* 0x0000005800587308 */ /* 0x000e300000001000 */
[----:B------:R-:W3:Y:S08]  /*5230*/  MUFU.RCP R96, R89 ;  /* 0x0000005900607308 */ /* 0x000ef00000001000 */
[----:B------:R-:W4:Y:S08]  /*5240*/  MUFU.RCP R93, R90 ;  /* 0x0000005a005d7308 */ /* 0x000f300000001000 */
[----:B------:R-:W5:Y:S01]  /*5250*/  MUFU.RCP R92, R77 ;  /* 0x0000004d005c7308 */ /* 0x000f620000001000 */
[----:B------:R-:W-:Y:S01]  /*5260*/  FMUL.FTZ R15, R15, R80 ;  /* 0x000000500f0f7220 */ /* 0x000fe20000410000 */
[----:B------:R-:W-:Y:S01]  /*5270*/  BAR.SYNC.DEFER_BLOCKING 0x0 ;  /* 0x0000000000007b1d */ /* 0x000fe20000010000 */
[----:B------:R-:W-:-:S02]  /*5280*/  FMUL.FTZ R16, R16, R71 ;  /* 0x0000004710107220 */ /* 0x000fc40000410000 */
[----:B-1----:R-:W-:Y:S02]  /*5290*/  FMUL.FTZ R17, R17, R86 ;  /* 0x0000005611117220 */ /* 0x002fe40000410000 */
[----:B--2---:R-:W-:Y:S01]  /*52a0*/  FMUL.FTZ R14, R75, R94 ;  /* 0x0000005e4b0e7220 */ /* 0x004fe20000410000 */
[----:B------:R-:W-:Y:S01]  /*52b0*/  F2FP.BF16.PACK_AB R15, R16, R15 ;  /* 0x0000000f100f723e */ /* 0x000fe200000010ff */
[----:B------:R-:W-:Y:S02]  /*52c0*/  FMUL.FTZ R17, R17, R78 ;  /* 0x0000004e11117220 */ /* 0x000fe40000410000 */
[----:B------:R-:W-:Y:S02]  /*52d0*/  FMUL.FTZ R14, R14, R69 ;  /* 0x000000450e0e7220 */ /* 0x000fe40000410000 */
[----:B0-----:R-:W-:Y:S02]  /*52e0*/  FMUL.FTZ R81, R81, R88 ;  /* 0x0000005851517220 */ /* 0x001fe40000410000 */
[----:B---3--:R-:W-:-:S02]  /*52f0*/  FMUL.FTZ R78, R79, R96 ;  /* 0x000000604f4e7220 */ /* 0x008fc40000410000 */
[----:B----4-:R-:W-:Y:S02]  /*5300*/  FMUL.FTZ R69, R82, R93 ;  /* 0x0000005d52457220 */ /* 0x010fe40000410000 */
[----:B-----5:R-:W-:Y:S02]  /*5310*/  FMUL.FTZ R16, R91, R92 ;  /* 0x0000005c5b107220 */ /* 0x020fe40000410000 */
[----:B------:R-:W-:Y:S02]  /*5320*/  FMUL.FTZ R81, R81, R76 ;  /* 0x0000004c51517220 */ /* 0x000fe40000410000 */
[----:B------:R-:W-:Y:S02]  /*5330*/  FMUL.FTZ R78, R78, R67 ;  /* 0x000000434e4e7220 */ /* 0x000fe40000410000 */
[----:B------:R-:W-:Y:S02]  /*5340*/  FMUL.FTZ R69, R69, R74 ;  /* 0x0000004a45457220 */ /* 0x000fe40000410000 */
[----:B------:R-:W-:Y:S01]  /*5350*/  FMUL.FTZ R16, R16, R65 ;  /* 0x0000004110107220 */ /* 0x000fe20000410000 */
[----:B------:R-:W-:-:S02]  /*5360*/  F2FP.BF16.PACK_AB R14, R14, R17 ;  /* 0x000000110e0e723e */ /* 0x000fc400000010ff */
[----:B------:R-:W-:Y:S02]  /*5370*/  F2FP.BF16.PACK_AB R78, R78, R81 ;  /* 0x000000514e4e723e */ /* 0x000fe400000010ff */
[----:B------:R-:W-:Y:S02]  /*5380*/  F2FP.BF16.PACK_AB R16, R16, R69 ;  /* 0x000000451010723e */ /* 0x000fe400000010ff */
[----:B------:R-:W-:Y:S02]  /*5390*/  PRMT R17, R15, 0x7632, R17 ;  /* 0x000076320f117816 */ /* 0x000fe40000000011 */
[----:B------:R-:W-:Y:S02]  /*53a0*/  PRMT R65, R14, 0x7632, R65 ;  /* 0x000076320e417816 */ /* 0x000fe40000000041 */
[----:B------:R-:W-:Y:S02]  /*53b0*/  PRMT R74, R78, 0x7632, R74 ;  /* 0x000076324e4a7816 */ /* 0x000fe4000000004a */
[----:B------:R-:W-:Y:S01]  /*53c0*/  PRMT R76, R16, 0x7632, R76 ;  /* 0x00007632104c7816 */ /* 0x000fe2000000004c */
[----:B------:R-:W-:Y:S04]  /*53d0*/  STS.U16 [R0], R15 ;  /* 0x0000000f00007388 */ /* 0x000fe80000000400 */
        /* <DEDUP_REMOVED lines=20> */
[----:B------:R-:W-:-:S04]  /*5520*/  IMAD.WIDE.U32 R14, R53, c[0x0][0x220], RZ ;  /* 0x00008800350e7a25 */ /* 0x000fc800078e00ff */
[----:B------:R-:W-:-:S05]  /*5530*/  IMAD R81, R53, c[0x0][0x224], R0 ;  /* 0x0000890035517a24 */ /* 0x000fca00078e0200 */
[----:B------:R-:W-:Y:S02]  /*5540*/  IADD3 R79, R15, R81, RZ ;  /* 0x000000510f4f7210 */ /* 0x000fe40007ffe0ff */
        /* <DEDUP_REMOVED lines=13> */
.L_x_6262:
[----:B------:R-:W-:Y:S05]  /*5620*/  BSYNC B0 ;  /* 0x0000000000007941 */ /* 0x000fea0003800000 */
.L_x_6261:
[----:B------:R-:W-:Y:S01]  /*5630*/  IMAD.MOV.U32 R16, RZ, RZ, R14 ;  /* 0x000000ffff107224 */ /* 0x000fe200078e000e */
[-C--:B------:R-:W-:Y:S01]  /*5640*/  ISETP.GE.AND P1, PT, R38, R65.reuse, PT ;  /* 0x000000412600720c */ /* 0x080fe20003f26270 */
        /* <DEDUP_REMOVED lines=9> */
[----:B------:R-:W-:Y:S01]  /*56e0*/  IADD3 R31, R31, 0x1, RZ ;  /* 0x000000011f1f7810 */ /* 0x000fe20007ffe0ff */
[----:B------:R-:W-:Y:S01]  /*56f0*/  IMAD R21, R72, c[0x0][0x22c], R21 ;  /* 0x00008b0048157a24 */ /* 0x000fe200078e0215 */
[----:B------:R-:W-:Y:S01]  /*5700*/  LEA R14, P2, R19, R14, 0x1 ;  /* 0x0000000e130e7211 */ /* 0x000fe200078408ff */
[C---:B------:R-:W-:Y:S01]  /*5710*/  IMAD.IADD R60, R29.reuse, 0x1, R60 ;  /* 0x000000011d3c7824 */ /* 0x040fe200078e023c */
[----:B------:R-:W-:Y:S01]  /*5720*/  MOV R12, R62 ;  /* 0x0000003e000c7202 */ /* 0x000fe20000000f00 */
[----:B------:R-:W-:Y:S01]  /*5730*/  IMAD.IADD R56, R29, 0x1, R56 ;  /* 0x000000011d387824 */ /* 0x000fe200078e0238 */
[----:B------:R-:W-:Y:S01]  /*5740*/  IADD3.X R16, R13, R21, R17, P0, !PT ;  /* 0x000000150d107210 */ /* 0x000fe200007fe411 */
[----:B------:R-:W-:Y:S01]  /*5750*/  IMAD.MOV.U32 R13, RZ, RZ, R43 ;  /* 0x000000ffff0d7224 */ /* 0x000fe200078e002b */
[----:B------:R-:W-:Y:S02]  /*5760*/  ISETP.GE.AND P0, PT, R40, R65, PT ;  /* 0x000000412800720c */ /* 0x000fe40003f06270 */
[----:B------:R-:W-:Y:S01]  /*5770*/  LEA.HI.X R15, R19, R15, R16, 0x1, P2 ;  /* 0x0000000f130f7211 */ /* 0x000fe200010f0c10 */
[----:B------:R-:W-:Y:S01]  /*5780*/  IMAD.WIDE R12, R29, 0x2, R12 ;  /* 0x000000021d0c7825 */ /* 0x000fe200078e020c */
[----:B------:R-:W-:-:S03]  /*5790*/  ISETP.GE.AND P2, PT, R36, R65, PT ;  /* 0x000000412400720c */ /* 0x000fc60003f46270 */
[----:B------:R0:W-:Y:S01]  /*57a0*/  @!P1 STG.E.U16 [R14.64+0x80], R25 ;  /* 0x000080190e009986 */ /* 0x0001e2000c101504 */
[----:B------:R-:W-:Y:S01]  /*57b0*/  IMAD.MOV.U32 R65, RZ, RZ, R45 ;  /* 0x000000ffff417224 */ /* 0x000fe200078e002d */
[----:B------:R-:W-:Y:S01]  /*57c0*/  MOV R43, R13 ;  /* 0x0000000d002b7202 */ /* 0x000fe20000000f00 */
[----:B------:R-:W-:Y:S01]  /*57d0*/  IMAD.MOV.U32 R62, RZ, RZ, R12 ;  /* 0x000000ffff3e7224 */ /* 0x000fe200078e000c */
[----:B------:R0:W-:Y:S01]  /*57e0*/  @!P3 STG.E.U16 [R14.64+0x100], R23 ;  /* 0x000100170e00b986 */ /* 0x0001e2000c101504 */
[----:B------:R-:W-:-:S03]  /*57f0*/  IMAD.WIDE R64, R29, 0x2, R64 ;  /* 0x000000021d407825 */ /* 0x000fc600078e0240 */
[----:B------:R0:W-:Y:S01]  /*5800*/  @!P4 STG.E.U16 [R14.64+0x140], R71 ;  /* 0x000140470e00c986 */ /* 0x0001e2000c101504 */
[----:B------:R-:W-:-:S03]  /*5810*/  IMAD.MOV.U32 R45, RZ, RZ, R65 ;  /* 0x000000ffff2d7224 */ /* 0x000fc600078e0041 */
[----:B------:R0:W-:Y:S04]  /*5820*/  @!P2 STG.E.U16 [R14.64+0xc0], R69 ;  /* 0x0000c0450e00a986 */ /* 0x0001e8000c101504 */
[----:B------:R0:W-:Y:S04]  /*5830*/  @!P5 STG.E.U16 [R14.64+0x180], R75 ;  /* 0x0001804b0e00d986 */ /* 0x0001e8000c101504 */
[----:B------:R0:W-:Y:S04]  /*5840*/  @!P6 STG.E.U16 [R14.64+0x1c0], R77 ;  /* 0x0001c04d0e00e986 */ /* 0x0001e8000c101504 */
[----:B------:R0:W-:Y:S01]  /*5850*/  @!P0 STG.E.U16 [R14.64+0x40], R67 ;  /* 0x000040430e008986 */ /* 0x0001e2000c101504 */
[----:B------:R-:W-:-:S13]  /*5860*/  ISETP.GE.AND P0, PT, R31, R58, PT ;  /* 0x0000003a1f00720c */ /* 0x000fda0003f06270 */
[----:B0-----:R-:W-:Y:S01]  /*5870*/  @P0 CALL.REL.NOINC `(.L_x_6263) ;  /* 0x0000001000000944 */ /* 0x001fe20003c00000 */
[----:B------:R-:W-:Y:S05]  /*5880*/  BRA `(.L_x_6264) ;  /* 0xffffba1000007947 */ /* 0x000fea000383ffff */
.L_x_6263:
[----:B------:R-:W-:Y:S05]  /*5890*/  EXIT ;  /* 0x000000000000794d */ /* 0x000fea0003800000 */
.L_x_6265:
        /* <DEDUP_REMOVED lines=14> */
.L_x_8949:


//--------------------- .text._Z25selective_scan_fwd_kernelI32Selective_Scan_fwd_kernel_traitsILi32ELi8ELi1ELb1ELb1ELb1ELb0ELb0EN3c108BFloat16EffEEv13SSMParamsBase --------------------------
	.section	.text._Z25selective_scan_fwd_kernelI32Selective_Scan_fwd_kernel_traitsILi32ELi8ELi1ELb1ELb1ELb1ELb0ELb0EN3c108BFloat16EffEEv13SSMParamsBase,"ax",@progbits
	.sectioninfo	@"SHI_REGISTERS=105"
	.align	128
        .global         _Z25selective_scan_fwd_kernelI32Selective_Scan_fwd_kernel_traitsILi32ELi8ELi1ELb1ELb1ELb1ELb0ELb0EN3c108BFloat16EffEEv13SSMParamsBase
        .type           _Z25selective_scan_fwd_kernelI32Selective_Scan_fwd_kernel_traitsILi32ELi8ELi1ELb1ELb1ELb1ELb0ELb0EN3c108BFloat16EffEEv13SSMParamsBase,@function
        .size           _Z25selective_scan_fwd_kernelI32Selective_Scan_fwd_kernel_traitsILi32ELi8ELi1ELb1ELb1ELb1ELb0ELb0EN3c108BFloat16EffEEv13SSMParamsBase,(.L_x_8950 - _Z25selective_scan_fwd_kernelI32Selective_Scan_fwd_kernel_traitsILi32ELi8ELi1ELb1ELb1ELb1ELb0ELb0EN3c108BFloat16EffEEv13SSMParamsBase)
        .other          _Z25selective_scan_fwd_kernelI32Selective_Scan_fwd_kernel_traitsILi32ELi8ELi1ELb1ELb1ELb1ELb0ELb0EN3c108BFloat16EffEEv13SSMParamsBase,@"STO_CUDA_ENTRY STV_DEFAULT"
_Z25selective_scan_fwd_kernelI32Selective_Scan_fwd_kernel_traitsILi32ELi8ELi1ELb1ELb1ELb1ELb0ELb0EN3c108BFloat16EffEEv13SSMParamsBase:
.text._Z25selective_scan_fwd_kernelI32Selective_Scan_fwd_kernel_traitsILi32ELi8ELi1ELb1ELb1ELb1ELb0ELb0EN3c108BFloat16EffEEv13SSMParamsBase:
        /* <DEDUP_REMOVED lines=35> */
.L_x_6266:
        /* <DEDUP_REMOVED lines=27> */
.L_x_6267:
        /* <DEDUP_REMOVED lines=11> */
.L_x_6268:
        /* <DEDUP_REMOVED lines=154> */
[----:B------:R-:W-:Y:S01]  /*0e30*/  IMAD.MOV.U32 R24, RZ, RZ, R30 ;  /* 0x000000ffff187224 */ /* 0x000fe200078e001e */
[----:B------:R-:W-:-:S03]  /*0e40*/  MOV R23, RZ ;  /* 0x000000ff00177202 */ /* 0x000fc60000000f00 */
        /* <DEDUP_REMOVED lines=12> */
.L_x_6269:
        /* <DEDUP_REMOVED lines=12> */
[C---:B------:R-:W-:Y:S01]  /*0fd0*/  ISETP.GT.AND P0, PT, R22.reuse, R35, PT ;  /* 0x000000231600720c */ /* 0x040fe20003f04270 */
[----:B------:R-:W-:-:S03]  /*0fe0*/  IMAD.IADD R35, R22, 0x1, -R35 ;  /* 0x0000000116237824 */ /* 0x000fc600078e0a23 */
[----:B------:R-:W-:-:S04]  /*0ff0*/  ISETP.GT.AND P0, PT, R25, RZ, P0 ;  /* 0x000000ff1900720c */ /* 0x000fc80000704270 */
[----:B------:R-:W-:Y:S02]  /*1000*/  SEL R35, R35, RZ, P0 ;  /* 0x000000ff23237207 */ /* 0x000fe40000000000 */
[----:B------:R-:W-:-:S03]  /*1010*/  IADD3 R25, R25, 0x1, RZ ;  /* 0x0000000119197810 */ /* 0x000fc60007ffe0ff */
[----:B-----5:R-:W-:Y:S02]  /*1020*/  IMAD R24, R33, R22, R35 ;  /* 0x0000001621187224 */ /* 0x020fe400078e0223 */
.L_x_6270:
        /* <DEDUP_REMOVED lines=15> */
.L_x_6297:
        /* <DEDUP_REMOVED lines=21> */
[----:B------:R-:W-:Y:S01]  /*1270*/  MOV R46, c[0x0][0x16c] ;  /* 0x00005b00002e7a02 */ /* 0x000fe20000000f00 */
[----:B------:R-:W-:Y:S03]  /*1280*/  BSSY B0, `(.L_x_6271) ;  /* 0x0000038000007945 */ /* 0x000fe60003800000 */
[----:B------:R-:W-:Y:S02]  /*1290*/  ISETP.GE.AND P6, PT, R46, 0x1, PT ;  /* 0x000000012e00780c */ /* 0x000fe40003fc6270 */
[--C-:B--2---:R-:W-:Y:S02]  /*12a0*/  PRMT R52, RZ, 0x5410, R36.reuse ;  /* 0x00005410ff347816 */ /* 0x104fe40000000024 */
[----:B------:R-:W-:-:S02]  /*12b0*/  PRMT R36, RZ, 0x7610, R36 ;  /* 0x00007610ff247816 */ /* 0x000fc40000000024 */
[----:B------:R-:W-:Y:S01]  /*12c0*/  PRMT R46, RZ, 0x7610, R37 ;  /* 0x00007610ff2e7816 */ /* 0x000fe20000000025 */
[--C-:B------:R-:W-:Y:S01]  /*12d0*/  FADD.FTZ R52, R52, R11.reuse ;  /* 0x0000000b34347221 */ /* 0x100fe20000010000 */
[--C-:B------:R-:W-:Y:S01]  /*12e0*/  PRMT R48, RZ, 0x5410, R38.reuse ;  /* 0x00005410ff307816 */ /* 0x100fe20000000026 */
        /* <DEDUP_REMOVED lines=49> */
.L_x_6272:
[----:B------:R-:W-:Y:S05]  /*1600*/  BSYNC B0 ;  /* 0x0000000000007941 */ /* 0x000fea0003800000 */
.L_x_6271:
[----:B------:R-:W-:Y:S01]  /*1610*/  PRMT R36, RZ, 0x7610, R39 ;  /* 0x00007610ff247816 */ /* 0x000fe20000000027 */
[----:B------:R-:W-:Y:S01]  /*1620*/  BSSY B0, `(.L_x_6273) ;  /* 0x0000024000007945 */ /* 0x000fe20003800000 */
[----:B------:R-:W-:Y:S01]  /*1630*/  FSETP.GTU.FTZ.AND P0, PT, R46, 20, PT ;  /* 0x41a000002e00780b */ /* 0x000fe20003f1c000 */
        /* <DEDUP_REMOVED lines=34> */
.L_x_6274:
[----:B------:R-:W-:Y:S05]  /*1860*/  BSYNC B0 ;  /* 0x0000000000007941 */ /* 0x000fea0003800000 */
.L_x_6273:
        /* <DEDUP_REMOVED lines=42> */
.L_x_6276:
[----:B------:R-:W-:Y:S05]  /*1b10*/  BSYNC B0 ;  /* 0x0000000000007941 */ /* 0x000fea0003800000 */
.L_x_6275:
        /* <DEDUP_REMOVED lines=33> */
.L_x_6278:
[----:B------:R-:W-:Y:S05]  /*1d30*/  BSYNC B0 ;  /* 0x0000000000007941 */ /* 0x000fea0003800000 */
.L_x_6277:
        /* <DEDUP_REMOVED lines=33> */
.L_x_6280:
[----:B------:R-:W-:Y:S05]  /*1f50*/  BSYNC B0 ;  /* 0x0000000000007941 */ /* 0x000fea0003800000 */
.L_x_6279:
        /* <DEDUP_REMOVED lines=33> */
.L_x_6282:
[----:B------:R-:W-:Y:S05]  /*2170*/  BSYNC B0 ;  /* 0x0000000000007941 */ /* 0x000fea0003800000 */
.L_x_6281:
        /* <DEDUP_REMOVED lines=33> */
.L_x_6284:
[----:B------:R-:W-:Y:S05]  /*2390*/  BSYNC B0 ;  /* 0x0000000000007941 */ /* 0x000fea0003800000 */
.L_x_6283:
        /* <DEDUP_REMOVED lines=33> */
.L_x_6286:
[----:B------:R-:W-:Y:S05]  /*25b0*/  BSYNC B0 ;  /* 0x0000000000007941 */ /* 0x000fea0003800000 */
.L_x_6285:
[----:B------:R-:W-:Y:S01]  /*25c0*/  MOV R15, R37 ;  /* 0x00000025000f7202 */ /* 0x000fe20000000f00 */
[----:B------:R-:W-:Y:S01]  /*25d0*/  BAR.SYNC.DEFER_BLOCKING 0x0 ;  /* 0x0000000000007b1d */ /* 0x000fe20000010000 */
[----:B-----5:R-:W-:Y:S02]  /*25e0*/  PRMT R71, RZ, 0x5410, R32 ;  /* 0x00005410ff477816 */ /* 0x020fe40000000020 */
[----:B------:R-:W-:Y:S02]  /*25f0*/  PRMT R37, RZ, 0x5410, R33 ;  /* 0x00005410ff257816 */ /* 0x000fe40000000021 */
[----:B------:R-:W-:Y:S01]  /*2600*/  PRMT R69, RZ, 0x5410, R34 ;  /* 0x00005410ff457816 */ /* 0x000fe20000000022 */
[-C--:B------:R-:W-:Y:S01]  /*2610*/  FMUL.FTZ R55, R71, R10.reuse ;  /* 0x0000000a47377220 */ /* 0x080fe20000410000 */
        /* <DEDUP_REMOVED lines=21> */
[----:B------:R-:W-:-:S04]  /*2770*/  IMAD.MOV.U32 R77, RZ, RZ, RZ ;  /* 0x000000ffff4d7224 */ /* 0x000fc800078e00ff */
.L_x_6295:
[----:B01----:R-:W-:Y:S01]  /*2780*/  IMAD R35, R3, c[0x0][0x190], RZ ;  /* 0x0000640003237a24 */ /* 0x003fe200078e02ff */
[----:B------:R-:W-:Y:S01]  /*2790*/  SHF.R.S32.HI R76, RZ, 0x1f, R77 ;  /* 0x0000001fff4c7819 */ /* 0x000fe2000001144d */
[----:B------:R-:W-:-:S04]  /*27a0*/  IMAD.WIDE.U32 R32, R2, c[0x0][0x190], RZ ;  /* 0x0000640002207a25 */ /* 0x000fc800078e00ff */
[----:B------:R-:W-:Y:S02]  /*27b0*/  IMAD R35, R2, c[0x0][0x194], R35 ;  /* 0x0000650002237a24 */ /* 0x000fe400078e0223 */
[----:B------:R-:W-:-:S03]  /*27c0*/  IMAD R34, R76, c[0x0][0x198], RZ ;  /* 0x000066004c227a24 */ /* 0x000fc600078e02ff */
[----:B------:R-:W-:Y:S01]  /*27d0*/  IADD3 R33, R33, R35, RZ ;  /* 0x0000002321217210 */ /* 0x000fe20007ffe0ff */
[C---:B------:R-:W-:Y:S02]  /*27e0*/  IMAD R35, R77.reuse, c[0x0][0x19c], R34 ;  /* 0x000067004d237a24 */ /* 0x040fe400078e0222 */
[----:B------:R-:W-:Y:S02]  /*27f0*/  IMAD R34, R76, c[0x0][0x1b0], RZ ;  /* 0x00006c004c227a24 */ /* 0x000fe400078e02ff */
[----:B------:R-:W-:-:S04]  /*2800*/  IMAD.WIDE.U32 R32, R77, c[0x0][0x198], R32 ;  /* 0x000066004d207a25 */ /* 0x000fc800078e0020 */
[----:B------:R-:W-:Y:S01]  /*2810*/  IMAD.IADD R33, R33, 0x1, R35 ;  /* 0x0000000121217824 */ /* 0x000fe200078e0223 */
[----:B------:R-:W-:Y:S01]  /*2820*/  LEA R36, P0, R32, c[0x0][0x250], 0x2 ;  /* 0x0000940020247a11 */ /* 0x000fe200078010ff */
[----:B------:R-:W-:-:S03]  /*2830*/  IMAD R35, R77, c[0x0][0x1b4], R34 ;  /* 0x00006d004d237a24 */ /* 0x000fc600078e0222 */
[----:B------:R-:W-:Y:S01]  /*2840*/  LEA.HI.X R37, R32, c[0x0][0x254], R33, 0x2, P0 ;  /* 0x0000950020257a11 */ /* 0x000fe200000f1421 */
[----:B------:R-:W-:-:S04]  /*2850*/  IMAD.WIDE.U32 R32, R77, c[0x0][0x1b0], RZ ;  /* 0x00006c004d207a25 */ /* 0x000fc800078e00ff */
[----:B------:R-:W-:Y:S01]  /*2860*/  IMAD.SHL.U32 R81, R26, 0x10, RZ ;  /* 0x000000101a517824 */ /* 0x000fe200078e00ff */
[----:B------:R-:W-:Y:S01]  /*2870*/  LEA R34, P0, R32, R16, 0x1 ;  /* 0x0000001020227211 */ /* 0x000fe200078008ff */
[----:B------:R0:W2:Y:S01]  /*2880*/  LDG.E R78, [R36.64] ;  /* 0x00000004244e7981 */ /* 0x0000a2000c1e1900 */
[----:B------:R-:W-:Y:S02]  /*2890*/  IADD3 R33, R33, R35, RZ ;  /* 0x0000002321217210 */ /* 0x000fe40007ffe0ff */
[----:B------:R-:W-:Y:S02]  /*28a0*/  SHF.L.U64.HI R79, R26, 0x4, R29 ;  /* 0x000000041a4f7819 */ /* 0x000fe4000001021d */
[----:B------:R-:W-:Y:S02]  /*28b0*/  LEA.HI.X R33, R32, R17, R33, 0x1, P0 ;  /* 0x0000001120217211 */ /* 0x000fe400000f0c21 */
[----:B------:R-:W-:-:S04]  /*28c0*/  IADD3 R32, P0, R34, R81, RZ ;  /* 0x0000005122207210 */ /* 0x000fc80007f1e0ff */
[----:B------:R-:W-:-:S06]  /*28d0*/  IADD3.X R33, R33, R79, RZ, P0, !PT ;  /* 0x0000004f21217210 */ /* 0x000fcc00007fe4ff */
[----:B------:R-:W3:Y:S01]  /*28e0*/  LDG.E.128 R32, [R32.64] ;  /* 0x0000000420207981 */ /* 0x000ee2000c1e1d00 */
[----:B------:R-:W-:Y:S02]  /*28f0*/  IMAD R38, R76, c[0x0][0x1d0], RZ ;  /* 0x000074004c267a24 */ /* 0x000fe400078e02ff */
[----:B0-----:R-:W-:-:S04]  /*2900*/  IMAD.WIDE.U32 R36, R77, c[0x0][0x1d0], RZ ;  /* 0x000074004d247a25 */ /* 0x001fc800078e00ff */
[----:B------:R-:W-:Y:S01]  /*2910*/  IMAD R39, R77, c[0x0][0x1d4], R38 ;  /* 0x000075004d277a24 */ /* 0x000fe200078e0226 */
[----:B------:R-:W-:-:S03]  /*2920*/  LEA R38, P0, R36, R18, 0x1 ;  /* 0x0000001224267211 */ /* 0x000fc600078008ff */
[----:B------:R-:W-:Y:S01]  /*2930*/  IMAD.IADD R37, R37, 0x1, R39 ;  /* 0x0000000125257824 */ /* 0x000fe200078e0227 */
[----:B------:R-:W-:-:S04]  /*2940*/  IADD3 R38, P1, R38, R81, RZ ;  /* 0x0000005126267210 */ /* 0x000fc80007f3e0ff */
[----:B------:R-:W-:-:S04]  /*2950*/  LEA.HI.X R36, R36, R19, R37, 0x1, P0 ;  /* 0x0000001324247211 */ /* 0x000fc800000f0c25 */
        /* <DEDUP_REMOVED lines=15> */
[C---:B------:R-:W-:Y:S02]  /*2a50*/  FMUL.FTZ R80, R92.reuse, R49 ;  /* 0x000000315c507220 */ /* 0x040fe40000410000 */
[C---:B------:R-:W-:Y:S02]  /*2a60*/  FMUL.FTZ R82, R92.reuse, R50 ;  /* 0x000000325c527220 */ /* 0x040fe40000410000 */
[----:B------:R-:W-:-:S03]  /*2a70*/  FMUL.FTZ R83, R92, R48 ;  /* 0x000000305c537220 */ /* 0x000fc60000410000 */
[----:B------:R-:W2:Y:S01]  /*2a80*/  MUFU.EX2 R81, R81 ;  /* 0x0000005100517308 */ /* 0x000ea20000000800 */
[--C-:B---3--:R-:W-:Y:S02]  /*2a90*/  PRMT R78, RZ, 0x5410, R32.reuse ;  /* 0x00005410ff4e7816 */ /* 0x108fe40000000020 */
[----:B0-----:R-:W-:Y:S02]  /*2aa0*/  PRMT R79, RZ, 0x7610, R32 ;  /* 0x00007610ff4f7816 */ /* 0x001fe40000000020 */
[--C-:B------:R-:W-:Y:S01]  /*2ab0*/  PRMT R85, RZ, 0x5410, R33.reuse ;  /* 0x00005410ff557816 */ /* 0x100fe20000000021 */
[----:B------:R-:W-:Y:S01]  /*2ac0*/  FMUL.FTZ R78, R71, R78 ;  /* 0x0000004e474e7220 */ /* 0x000fe20000410000 */
[----:B------:R-:W-:Y:S01]  /*2ad0*/  PRMT R84, RZ, 0x7610, R33 ;  /* 0x00007610ff547816 */ /* 0x000fe20000000021 */
[----:B------:R0:W-:Y:S01]  /*2ae0*/  MUFU.EX2 R99, R80 ;  /* 0x0000005000637308 */ /* 0x0001e20000000800 */
[----:B------:R3:W3:Y:S01]  /*2af0*/  @P0 LDS.64 R32, [R77.X8+0x440] ;  /* 0x000440004d200984 */ /* 0x0006e20000008a00 */
[--C-:B------:R-:W-:Y:S01]  /*2b00*/  PRMT R90, RZ, 0x5410, R34.reuse ;  /* 0x00005410ff5a7816 */ /* 0x100fe20000000022 */
[----:B------:R-:W-:Y:S01]  /*2b10*/  FMUL.FTZ R79, R72, R79 ;  /* 0x0000004f484f7220 */ /* 0x000fe20000410000 */
[----:B------:R-:W-:Y:S01]  /*2b20*/  PRMT R91, RZ, 0x7610, R34 ;  /* 0x00007610ff5b7816 */ /* 0x000fe20000000022 */
[----:B------:R-:W-:Y:S01]  /*2b30*/  FMUL.FTZ R85, R70, R85 ;  /* 0x0000005546557220 */ /* 0x000fe20000410000 */
[--C-:B------:R-:W-:Y:S01]  /*2b40*/  PRMT R93, RZ, 0x5410, R35.reuse ;  /* 0x00005410ff5d7816 */ /* 0x100fe20000000023 */
[----:B------:R-:W-:Y:S01]  /*2b50*/  FMUL.FTZ R84, R73, R84 ;  /* 0x0000005449547220 */ /* 0x000fe20000410000 */
[----:B------:R-:W-:Y:S01]  /*2b60*/  PRMT R34, RZ, 0x7610, R35 ;  /* 0x00007610ff227816 */ /* 0x000fe20000000023 */
[C---:B------:R-:W-:Y:S01]  /*2b70*/  FMUL.FTZ R35, R92.reuse, R46 ;  /* 0x0000002e5c237220 */ /* 0x040fe20000410000 */
[----:B------:R-:W5:Y:S01]  /*2b80*/  MUFU.EX2 R82, R82 ;  /* 0x0000005200527308 */ /* 0x000f620000000800 */
[----:B0-----:R-:W-:Y:S01]  /*2b90*/  FMUL.FTZ R80, R92, R53 ;  /* 0x000000355c507220 */ /* 0x001fe20000410000 */
[----:B------:R-:W-:Y:S01]  /*2ba0*/  FSEL R88, R78, RZ, !P6 ;  /* 0x000000ff4e587208 */ /* 0x000fe20007000000 */
[----:B------:R-:W-:Y:S01]  /*2bb0*/  FMUL.FTZ R90, R69, R90 ;  /* 0x0000005a455a7220 */ /* 0x000fe20000410000 */
[----:B------:R-:W-:Y:S01]  /*2bc0*/  FSEL R87, R79, RZ, !P3 ;  /* 0x000000ff4f577208 */ /* 0x000fe20005800000 */
[----:B------:R-:W-:Y:S01]  /*2bd0*/  FMUL.FTZ R91, R74, R91 ;  /* 0x0000005b4a5b7220 */ /* 0x000fe20000410000 */
[----:B-1----:R-:W-:Y:S01]  /*2be0*/  FSEL R89, R89, 1, !P6 ;  /* 0x3f80000059597808 */ /* 0x002fe20007000000 */
[----:B------:R-:W-:Y:S01]  /*2bf0*/  FMUL.FTZ R34, R75, R34 ;  /* 0x000000224b227220 */ /* 0x000fe20000410000 */
[----:B------:R0:W-:Y:S01]  /*2c00*/  MUFU.EX2 R97, R35 ;  /* 0x0000002300617308 */ /* 0x0001e20000000800 */
[----:B--2---:R-:W-:-:S02]  /*2c10*/  FSEL R86, R81, 1, !P3 ;  /* 0x3f80000051567808 */ /* 0x004fc40005800000 */
[--C-:B----4-:R-:W-:Y:S02]  /*2c20*/  PRMT R78, RZ, 0x5410, R36.reuse ;  /* 0x00005410ff4e7816 */ /* 0x110fe40000000024 */
[----:B------:R-:W-:Y:S01]  /*2c30*/  PRMT R79, RZ, 0x7610, R36 ;  /* 0x00007610ff4f7816 */ /* 0x000fe20000000024 */
[----:B------:R-:W-:Y:S01]  /*2c40*/  FMUL.FTZ R36, R68, R93 ;  /* 0x0000005d44247220 */ /* 0x000fe20000410000 */
[----:B------:R-:W-:Y:S01]  /*2c50*/  ISETP.GE.U32.AND P6, PT, R43, R45, PT ;  /* 0x0000002d2b00720c */ /* 0x000fe20003fc6070 */
[----:B------:R1:W2:Y:S01]  /*2c60*/  MUFU.EX2 R96, R83 ;  /* 0x0000005300607308 */ /* 0x0002a20000000800 */
[----:B0-----:R-:W-:Y:S01]  /*2c70*/  FMUL.FTZ R35, R92, R47 ;  /* 0x0000002f5c237220 */ /* 0x001fe20000410000 */
[----:B------:R-:W-:Y:S02]  /*2c80*/  ISETP.GE.U32.AND P3, PT, R44, R45, PT ;  /* 0x0000002d2c00720c */ /* 0x000fe40003f66070 */
[----:B------:R-:W-:Y:S02]  /*2c90*/  FSEL R95, R85, RZ, !P4 ;  /* 0x000000ff555f7208 */ /* 0x000fe40006000000 */
[----:B------:R-:W-:-:S02]  /*2ca0*/  FSEL R94, R84, RZ, !P5 ;  /* 0x000000ff545e7208 */ /* 0x000fc40006800000 */
[----:B------:R0:W4:Y:S01]  /*2cb0*/  MUFU.EX2 R100, R80 ;  /* 0x0000005000647308 */ /* 0x0001220000000800 */
[----:B-1----:R-:W-:Y:S02]  /*2cc0*/  PRMT R83, RZ, 0x5410, R38 ;  /* 0x00005410ff537816 */ /* 0x002fe40000000026 */
[----:B------:R-:W-:Y:S02]  /*2cd0*/  FSEL R93, R90, RZ, !P6 ;  /* 0x000000ff5a5d7208 */ /* 0x000fe40007000000 */
[----:B------:R-:W-:Y:S02]  /*2ce0*/  FSEL R92, R91, RZ, !P3 ;  /* 0x000000ff5b5c7208 */ /* 0x000fe40005800000 */
[----:B-----5:R-:W-:Y:S01]  /*2cf0*/  FSEL R98, R82, 1, !P4 ;  /* 0x3f80000052627808 */ /* 0x020fe20006000000 */
[----:B------:R-:W1:Y:S01]  /*2d00*/  MUFU.EX2 R35, R35 ;  /* 0x0000002300237308 */ /* 0x000e620000000800 */
[--C-:B0-----:R-:W-:Y:S02]  /*2d10*/  PRMT R80, RZ, 0x5410, R37.reuse ;  /* 0x00005410ff507816 */ /* 0x101fe40000000025 */
[----:B------:R-:W-:-:S02]  /*2d20*/  PRMT R81, RZ, 0x7610, R37 ;  /* 0x00007610ff517816 */ /* 0x000fc40000000025 */
[----:B------:R-:W-:Y:S02]  /*2d30*/  PRMT R38, RZ, 0x7610, R38 ;  /* 0x00007610ff267816 */ /* 0x000fe40000000026 */
[----:B------:R-:W-:Y:S02]  /*2d40*/  FSEL R90, R36, RZ, !P2 ;  /* 0x000000ff245a7208 */ /* 0x000fe40005000000 */
[----:B------:R-:W-:Y:S02]  /*2d50*/  FSEL R84, R34, RZ, !P1 ;  /* 0x000000ff22547208 */ /* 0x000fe40004800000 */
[----:B------:R-:W-:Y:S02]  /*2d60*/  FSEL R99, R99, 1, !P5 ;  /* 0x3f80000063637808 */ /* 0x000fe40006800000 */
[----:B--2---:R-:W-:Y:S02]  /*2d70*/  FSEL R96, R96, 1, !P6 ;  /* 0x3f80000060607808 */ /* 0x004fe40007000000 */
[----:B------:R-:W-:-:S02]  /*2d80*/  FSEL R97, R97, 1, !P2 ;  /* 0x3f80000061617808 */ /* 0x000fc40005000000 */
[----:B----4-:R-:W-:Y:S02]  /*2d90*/  FSEL R91, R100, 1, !P1 ;  /* 0x3f800000645b7808 */ /* 0x010fe40004800000 */
[----:B-1----:R-:W-:Y:S02]  /*2da0*/  FSEL R101, R35, 1, !P3 ;  /* 0x3f80000023657808 */ /* 0x002fe40005800000 */
[--C-:B------:R-:W-:Y:S02]  /*2db0*/  PRMT R85, RZ, 0x5410, R39.reuse ;  /* 0x00005410ff557816 */ /* 0x100fe40000000027 */
[----:B------:R-:W-:Y:S01]  /*2dc0*/  PRMT R82, RZ, 0x7610, R39 ;  /* 0x00007610ff527816 */ /* 0x000fe20000000027 */
[----:B------:R-:W-:Y:S05]  /*2dd0*/  @P0 BRA `(.L_x_6288) ;  /* 0x000001d000000947 */ /* 0x000fea0003800000 */
[----:B---3--:R-:W0:Y:S01]  /*2de0*/  LDC.U8 R32, c[0x0][0x189] ;  /* 0x00006240ff207b82 */ /* 0x008e220000000000 */
        /* <DEDUP_REMOVED lines=17> */
.L_x_6289:
        /* <DEDUP_REMOVED lines=11> */
.L_x_6288:
[-C--:B---3--:R-:W-:Y:S01]  /*2fb0*/  FFMA.FTZ R34, R88, R86.reuse, R87 ;  /* 0x0000005658227223 */ /* 0x088fe20000010057 */
[----:B------:R-:W-:Y:S01]  /*2fc0*/  ISETP.GE.AND P0, PT, R27, 0x1, PT ;  /* 0x000000011b00780c */ /* 0x000fe20003f06270 */
[----:B------:R-:W-:Y:S01]  /*2fd0*/  FMUL.FTZ R35, R89, R86 ;  /* 0x0000005659237220 */ /* 0x000fe20000410000 */
[C---:B------:R-:W-:Y:S01]  /*2fe0*/  ISETP.NE.AND P1, PT, R27.reuse, 0x1f, PT ;  /* 0x0000001f1b00780c */ /* 0x040fe20003f25270 */
[C---:B0-----:R-:W-:Y:S01]  /*2ff0*/  FFMA.FTZ R36, R98.reuse, R34, R95 ;  /* 0x0000002262247223 */ /* 0x041fe2000001005f */
        /* <DEDUP_REMOVED lines=78> */
.L_x_6292:
        /* <DEDUP_REMOVED lines=32> */
.L_x_6293:
[----:B------:R0:W5:Y:S02]  /*36e0*/  LDG.E R35, [R58.64] ;  /* 0x000000043a237981 */ /* 0x000164000c1e1900 */
.L_x_6294:
        /* <DEDUP_REMOVED lines=14> */
.L_x_6291:
[----:B------:R-:W-:Y:S05]  /*37d0*/  BSYNC B0 ;  /* 0x0000000000007941 */ /* 0x000fea0003800000 */
.L_x_6290:
        /* <DEDUP_REMOVED lines=12> */
.L_x_6287:
[----:B01----:R-:W0:Y:S01]  /*38a0*/  S2R R35, SR_CTAID.X ;  /* 0x0000000000237919 */ /* 0x003e220000002500 */
[--C-:B------:R-:W-:Y:S01]  /*38b0*/  SHF.R.S32.HI R33, RZ, 0x1f, R40.reuse ;  /* 0x0000001fff217819 */ /* 0x100fe20000011428 */
[----:B------:R-:W-:Y:S01]  /*38c0*/  IMAD.MOV.U32 R32, RZ, RZ, R40 ;  /* 0x000000ffff207224 */ /* 0x000fe200078e0028 */
[----:B------:R-:W-:Y:S01]  /*38d0*/  IADD3 R30, R30, 0x1, RZ ;  /* 0x000000011e1e7810 */ /* 0x000fe20007ffe0ff */
[----:B------:R-:W-:Y:S01]  /*38e0*/  IMAD R37, R3, c[0x0][0x218], RZ ;  /* 0x0000860003257a24 */ /* 0x000fe200078e02ff */
[----:B------:R-:W-:Y:S01]  /*38f0*/  BAR.SYNC.DEFER_BLOCKING 0x0 ;  /* 0x0000000000007b1d */ /* 0x000fe20000010000 */
[C---:B------:R-:W-:Y:S01]  /*3900*/  IMAD.WIDE R16, R45.reuse, 0x2, R16 ;  /* 0x000000022d107825 */ /* 0x040fe200078e0210 */
[----:B------:R-:W-:-:S02]  /*3910*/  IADD3 R24, R45, R24, RZ ;  /* 0x000000182d187210 */ /* 0x000fc40007ffe0ff */
[C---:B------:R-:W-:Y:S01]  /*3920*/  IADD3 R40, R45.reuse, R40, RZ ;  /* 0x000000282d287210 */ /* 0x040fe20007ffe0ff */
[----:B------:R-:W-:Y:S02]  /*3930*/  IMAD R37, R2, c[0x0][0x21c], R37 ;  /* 0x0000870002257a24 */ /* 0x000fe400078e0225 */
[----:B------:R-:W-:Y:S01]  /*3940*/  IMAD.WIDE R18, R45, 0x2, R18 ;  /* 0x000000022d127825 */ /* 0x000fe200078e0212 */
[----:B0-----:R-:W-:-:S03]  /*3950*/  SHF.R.S32.HI R34, RZ, 0x1f, R35 ;  /* 0x0000001fff227819 */ /* 0x001fc60000011423 */
[----:B------:R-:W-:-:S04]  /*3960*/  IMAD.WIDE.U32 R32, R35, c[0x0][0x210], R32 ;  /* 0x0000840023207a25 */ /* 0x000fc800078e0020 */
[----:B------:R-:W-:-:S04]  /*3970*/  IMAD R34, R34, c[0x0][0x210], RZ ;  /* 0x0000840022227a24 */ /* 0x000fc800078e02ff */
[----:B------:R-:W-:Y:S01]  /*3980*/  IMAD R35, R35, c[0x0][0x214], R34 ;  /* 0x0000850023237a24 */ /* 0x000fe200078e0222 */
[----:B------:R-:W-:-:S04]  /*3990*/  F2FP.BF16.PACK_AB R34, R65, R64 ;  /* 0x000000404122723e */ /* 0x000fc800000010ff */
[----:B------:R-:W-:Y:S02]  /*39a0*/  IADD3 R33, R33, R35, RZ ;  /* 0x0000002321217210 */ /* 0x000fe40007ffe0ff */
[----:B------:R-:W-:-:S03]  /*39b0*/  F2FP.BF16.PACK_AB R35, R67, R66 ;  /* 0x000000424323723e */ /* 0x000fc600000010ff */
[----:B------:R-:W-:-:S04]  /*39c0*/  IMAD.WIDE.U32 R32, R2, c[0x0][0x218], R32 ;  /* 0x0000860002207a25 */ /* 0x000fc800078e0020 */
[----:B------:R-:W-:Y:S01]  /*39d0*/  IMAD.IADD R33, R33, 0x1, R37 ;  /* 0x0000000121217824 */ /* 0x000fe200078e0225 */
[----:B------:R-:W-:-:S04]  /*39e0*/  LEA R37, P0, R32, c[0x0][0x288], 0x1 ;  /* 0x0000a20020257a11 */ /* 0x000fc800078008ff */
[----:B------:R-:W-:Y:S02]  /*39f0*/  LEA.HI.X R32, R32, c[0x0][0x28c], R33, 0x1, P0 ;  /* 0x0000a30020207a11 */ /* 0x000fe400000f0c21 */
[----:B------:R-:W-:Y:S02]  /*3a00*/  LEA R36, P0, R26, R37, 0x4 ;  /* 0x000000251a247211 */ /* 0x000fe400078020ff */
[----:B------:R-:W-:Y:S02]  /*3a10*/  F2FP.BF16.PACK_AB R33, R56, R57 ;  /* 0x000000393821723e */ /* 0x000fe400000010ff */
[----:B------:R-:W-:Y:S02]  /*3a20*/  LEA.HI.X R37, R26, R32, R29, 0x4, P0 ;  /* 0x000000201a257211 */ /* 0x000fe400000f241d */
[----:B------:R-:W-:Y:S02]  /*3a30*/  F2FP.BF16.PACK_AB R32, R54, R55 ;  /* 0x000000373620723e */ /* 0x000fe400000010ff */
[----:B------:R-:W-:-:S03]  /*3a40*/  ISETP.GE.AND P0, PT, R30, R25, PT ;  /* 0x000000191e00720c */ /* 0x000fc60003f06270 */
[----:B------:R0:W-:Y:S10]  /*3a50*/  STG.E.128 [R36.64], R32 ;  /* 0x0000002024007986 */ /* 0x0001f4000c101d04 */
[----:B------:R-:W-:Y:S01]  /*3a60*/  @P0 CALL.REL.NOINC `(.L_x_6296) ;  /* 0x0000001000000944 */ /* 0x000fe20003c00000 */
[----:B------:R-:W-:Y:S05]  /*3a70*/  BRA `(.L_x_6297) ;  /* 0xffffd6a000007947 */ /* 0x000fea000383ffff */
.L_x_6296:
[----:B------:R-:W-:Y:S05]  /*3a80*/  EXIT ;  /* 0x000000000000794d */ /* 0x000fea0003800000 */
.L_x_6298:
        /* <DEDUP_REMOVED lines=15> */
.L_x_8950:


//--------------------- .text._Z25selective_scan_fwd_kernelI32Selective_Scan_fwd_kernel_traitsILi32ELi8ELi1ELb1ELb1ELb1ELb0ELb1EN3c108BFloat16EffEEv13SSMParamsBase --------------------------
	.section	.text._Z25selective_scan_fwd_kernelI32Selective_Scan_fwd_kernel_traitsILi32ELi8ELi1ELb1ELb1ELb1ELb0ELb1EN3c108BFloat16EffEEv13SSMParamsBase,"ax",@progbits
	.sectioninfo	@"SHI_REGISTERS=133"
	.align	128
        .global         _Z25selective_scan_fwd_kernelI32Selective_Scan_fwd_kernel_traitsILi32ELi8ELi1ELb1ELb1ELb1ELb0ELb1EN3c108BFloat16EffEEv13SSMParamsBase
        .type           _Z25selective_scan_fwd_kernelI32Selective_Scan_fwd_kernel_traitsILi32ELi8ELi1ELb1ELb1ELb1ELb0ELb1EN3c108BFloat16EffEEv13SSMParamsBase,@function
        .size           _Z25selective_scan_fwd_kernelI32Selective_Scan_fwd_kernel_traitsILi32ELi8ELi1ELb1ELb1ELb1ELb0ELb1EN3c108BFloat16EffEEv13SSMParamsBase,(.L_x_8951 - _Z25selective_scan_fwd_kernelI32Selective_Scan_fwd_kernel_traitsILi32ELi8ELi1ELb1ELb1ELb1ELb0ELb1EN3c108BFloat16EffEEv13SSMParamsBase)
        .other          _Z25selective_scan_fwd_kernelI32Selective_Scan_fwd_kernel_traitsILi32ELi8ELi1ELb1ELb1ELb1ELb0ELb1EN3c108BFloat16EffEEv13SSMParamsBase,@"STO_CUDA_ENTRY STV_DEFAULT"
_Z25selective_scan_fwd_kernelI32Selective_Scan_fwd_kernel_traitsILi32ELi8ELi1ELb1ELb1ELb1ELb0ELb1EN3c108BFloat16EffEEv13SSMParamsBase:
.text._Z25selective_scan_fwd_kernelI32Selective_Scan_fwd_kernel_traitsILi32ELi8ELi1ELb1ELb1ELb1ELb0ELb1EN3c108BFloat16EffEEv13SSMParamsBase:
        /* <DEDUP_REMOVED lines=35> */
.L_x_6299:
        /* <DEDUP_REMOVED lines=26> */
.L_x_6300:
        /* <DEDUP_REMOVED lines=11> */
.L_x_6301:
        /* <DEDUP_REMOVED lines=177> */
.L_x_6302:
        /* <DEDUP_REMOVED lines=18> */
.L_x_6303:
        /* <DEDUP_REMOVED lines=25> */
.L_x_6332:
        /* <DEDUP_REMOVED lines=166> */
.L_x_6305:
[----:B---34-:R-:W-:Y:S05]  /*1ca0*/  BSYNC B0 ;  /* 0x0000000000007941 */ /* 0x018fea0003800000 */
.L_x_6304:
        /* <DEDUP_REMOVED lines=37> */
.L_x_6307:
[----:B------:R-:W-:Y:S05]  /*1f00*/  BSYNC B0 ;  /* 0x0000000000007941 */ /* 0x000fea0003800000 */
.L_x_6306:
        /* <DEDUP_REMOVED lines=37> */
.L_x_6309:
[----:B------:R-:W-:Y:S05]  /*2160*/  BSYNC B0 ;  /* 0x0000000000007941 */ /* 0x000fea0003800000 */
.L_x_6308:
        /* <DEDUP_REMOVED lines=37> */
.L_x_6311:
[----:B------:R-:W-:Y:S05]  /*23c0*/  BSYNC B0 ;  /* 0x0000000000007941 */ /* 0x000fea0003800000 */
.L_x_6310:
        /* <DEDUP_REMOVED lines=37> */
.L_x_6313:
[----:B------:R-:W-:Y:S05]  /*2620*/  BSYNC B0 ;  /* 0x0000000000007941 */ /* 0x000fea0003800000 */
.L_x_6312:
        /* <DEDUP_REMOVED lines=41> */
.L_x_6315:
[----:B------:R-:W-:Y:S05]  /*28c0*/  BSYNC B0 ;  /* 0x0000000000007941 */ /* 0x000fea0003800000 */
.L_x_6314:
        /* <DEDUP_REMOVED lines=39> */
.L_x_6317:
[----:B------:R-:W-:Y:S05]  /*2b40*/  BSYNC B0 ;  /* 0x0000000000007941 */ /* 0x000fea0003800000 */
.L_x_6316:
        /* <DEDUP_REMOVED lines=42> */
.L_x_6319:
[----:B------:R-:W-:Y:S05]  /*2df0*/  BSYNC B0 ;  /* 0x0000000000007941 */ /* 0x000fea0003800000 */
.L_x_6318:
        /* <DEDUP_REMOVED lines=22> */
.L_x_6328:
        /* <DEDUP_REMOVED lines=214> */
.L_x_6322:
        /* <DEDUP_REMOVED lines=13> */
.L_x_6321:
        /* <DEDUP_REMOVED lines=86> */
.L_x_6325:
        /* <DEDUP_REMOVED lines=32> */
.L_x_6326:
[----:B------:R0:W5:Y:S02]  /*44f0*/  LDG.E R17, [R4.64] ;  /* 0x0000000404117981 */ /* 0x000164000c1e1900 */
.L_x_6327:
        /* <DEDUP_REMOVED lines=16> */
.L_x_6324:
[----:B------:R-:W-:Y:S05]  /*4600*/  BSYNC B0 ;  /* 0x0000000000007941 */ /* 0x000fea0003800000 */
.L_x_6323:
        /* <DEDUP_REMOVED lines=12> */
.L_x_6320:
        /* <DEDUP_REMOVED lines=48> */
.L_x_6330:
[----:B------:R-:W-:Y:S05]  /*49d0*/  BSYNC B0 ;  /* 0x0000000000007941 */ /* 0x000fea0003800000 */
.L_x_6329:
        /* <DEDUP_REMOVED lines=34> */
.L_x_6331:
[----:B------:R-:W-:Y:S05]  /*4c00*/  EXIT ;  /* 0x000000000000794d */ /* 0x000fea0003800000 */
.L_x_6333:
        /* <DEDUP_REMOVED lines=15> */
.L_x_8951:


//--------------------- .text._Z25selective_scan_fwd_kernelI32Selective_Scan_fwd_kernel_traitsILi32ELi8ELi1ELb1ELb1ELb1ELb1ELb0EN3c108BFloat16EffEEv13SSMParamsBase --------------------------
	.section	.text._Z25selective_scan_fwd_kernelI32Selective_Scan_fwd_kernel_traitsILi32ELi8ELi1ELb1ELb1ELb1ELb1ELb0EN3c108BFloat16EffEEv13SSMParamsBase,"ax",@progbits
	.sectioninfo	@"SHI_REGISTERS=107"
	.align	128
        .global         _Z25selective_scan_fwd_kernelI32Selective_Scan_fwd_kernel_traitsILi32ELi8ELi1ELb1ELb1ELb1ELb1ELb0EN3c108BFloat16EffEEv13SSMParamsBase
        .type           _Z25selective_scan_fwd_kernelI32Selective_Scan_fwd_kernel_traitsILi32ELi8ELi1ELb1ELb1ELb1ELb1ELb0EN3c108BFloat16EffEEv13SSMParamsBase,@function
        .size           _Z25selective_scan_fwd_kernelI32Selective_Scan_fwd_kernel_traitsILi32ELi8ELi1ELb1ELb1ELb1ELb1ELb0EN3c108BFloat16EffEEv13SSMParamsBase,(.L_x_8952 - _Z25selective_scan_fwd_kernelI32Selective_Scan_fwd_kernel_traitsILi32ELi8ELi1ELb1ELb1ELb1ELb1ELb0EN3c108BFloat16EffEEv13SSMParamsBase)
        .other          _Z25selective_scan_fwd_kernelI32Selective_Scan_fwd_kernel_traitsILi32ELi8ELi1ELb1ELb1ELb1ELb1ELb0EN3c108BFloat16EffEEv13SSMParamsBase,@"STO_CUDA_ENTRY STV_DEFAULT"
_Z25selective_scan_fwd_kernelI32Selective_Scan_fwd_kernel_traitsILi32ELi8ELi1ELb1ELb1ELb1ELb1ELb0EN3c108BFloat16EffEEv13SSMParamsBase:
.text._Z25selective_scan_fwd_kernelI32Selective_Scan_fwd_kernel_traitsILi32ELi8ELi1ELb1ELb1ELb1ELb1ELb0EN3c108BFloat16EffEEv13SSMParamsBase:
        /* <DEDUP_REMOVED lines=35> */
.L_x_6334:
        /* <DEDUP_REMOVED lines=27> */
.L_x_6335:
        /* <DEDUP_REMOVED lines=11> */
.L_x_6336:
        /* <DEDUP_REMOVED lines=168> */
.L_x_6337:
        /* <DEDUP_REMOVED lines=18> */
.L_x_6338:
[----:B------:R-:W-:-:S13]  /*1030*/  ISETP.GE.AND P0, PT, R25, 0x1, PT ;  /* 0x000000011900780c */ /* 0x000fda0003f06270 */
[----:B------:R-:W-:Y:S05]  /*1040*/  @!P0 EXIT ;  /* 0x000000000000894d */ /* 0x000fea0003800000 */
[----:B------:R-:W0:Y:S01]  /*1050*/  S2R R26, SR_TID.X ;  /* 0x00000000001a7919 */ /* 0x000e220000002100 */
[C---:B------:R-:W-:Y:S01]  /*1060*/  LEA R54, P0, R28.reuse, R55, 0x2 ;  /* 0x000000371c367211 */ /* 0x040fe200078010ff */
[----:B------:R-:W-:Y:S01]  /*1070*/  HFMA2.MMA R30, -RZ, RZ, 0, 0 ;  /* 0x00000000ff1e7435 */ /* 0x000fe200000001ff */
[----:B------:R-:W-:Y:S01]  /*1080*/  MOV R40, RZ ;  /* 0x000000ff00287202 */ /* 0x000fe20000000f00 */
[----:B------:R-:W1:Y:S01]  /*1090*/  S2R R27, SR_LANEID ;  /* 0x00000000001b7919 */ /* 0x000e620000000000 */
[----:B------:R-:W-:Y:S01]  /*10a0*/  LEA.HI.X R55, R28, R32, R29, 0x2, P0 ;  /* 0x000000201c377211 */ /* 0x000fe200000f141d */
[----:B0-----:R-:W-:Y:S01]  /*10b0*/  IMAD.SHL.U32 R28, R26, 0x8, RZ ;  /* 0x000000081a1c7824 */ /* 0x001fe200078e00ff */
[----:B------:R-:W-:-:S04]  /*10c0*/  SHF.R.S32.HI R29, RZ, 0x1f, R26 ;  /* 0x0000001fff1d7819 */ /* 0x000fc8000001141a */
[C---:B------:R-:W-:Y:S02]  /*10d0*/  IADD3 R31, R28.reuse, 0x1, RZ ;  /* 0x000000011c1f7810 */ /* 0x040fe40007ffe0ff */
[C---:B------:R-:W-:Y:S02]  /*10e0*/  IADD3 R41, R28.reuse, 0x2, RZ ;  /* 0x000000021c297810 */ /* 0x040fe40007ffe0ff */
[C---:B------:R-:W-:Y:S02]  /*10f0*/  IADD3 R42, R28.reuse, 0x3, RZ ;  /* 0x000000031c2a7810 */ /* 0x040fe40007ffe0ff */
[C---:B------:R-:W-:Y:S02]  /*1100*/  IADD3 R43, R28.reuse, 0x4, RZ ;  /* 0x000000041c2b7810 */ /* 0x040fe40007ffe0ff */
[----:B-1----:R-:W-:Y:S02]  /*1110*/  IADD3 R44, R28, 0x5, RZ ;  /* 0x000000051c2c7810 */ /* 0x002fe40007ffe0ff */
.L_x_6365:
        /* <DEDUP_REMOVED lines=15> */
[----:B------:R-:W-:-:S06]  /*1210*/  IMAD.X R37, R15, 0x1, R46, P0 ;  /* 0x000000010f257824 */ /* 0x000fcc00000e062e */
[----:B------:R-:W2:Y:S01]  /*1220*/  LDG.E.128 R36, [R36.64] ;  /* 0x0000000424247981 */ /* 0x000ea2000c1e1d00 */
[----:B------:R-:W-:-:S04]  /*1230*/  IADD3 R32, P0, R12, R47, RZ ;  /* 0x0000002f0c207210 */ /* 0x000fc80007f1e0ff */
[----:B------:R-:W-:-:S06]  /*1240*/  IADD3.X R33, R13, R46, RZ, P0, !PT ;  /* 0x0000002e0d217210 */ /* 0x000fcc00007fe4ff */
[----:B------:R-:W5:Y:S01]  /*1250*/  LDG.E.128 R32, [R32.64] ;  /* 0x0000000420207981 */ /* 0x000f62000c1e1d00 */
[----:B------:R-:W-:Y:S01]  /*1260*/  ULDC.U8 UR6, c[0x0][0x188] ;  /* 0x0000620000067ab9 */ /* 0x000fe20000000000 */
[----:B------:R-:W-:Y:S01]  /*1270*/  MOV R48, c[0x0][0x16c] ;  /* 0x00005b0000307a02 */ /* 0x000fe20000000f00 */
[----:B------:R-:W-:Y:S03]  /*1280*/  BSSY B0, `(.L_x_6339) ;  /* 0x0000038000007945 */ /* 0x000fe60003800000 */
[----:B------:R-:W-:Y:S02]  /*1290*/  ISETP.GE.AND P6, PT, R48, 0x1, PT ;  /* 0x000000013000780c */ /* 0x000fe40003fc6270 */
[--C-:B--2---:R-:W-:Y:S02]  /*12a0*/  PRMT R68, RZ, 0x5410, R36.reuse ;  /* 0x00005410ff447816 */ /* 0x104fe40000000024 */
[----:B------:R-:W-:-:S02]  /*12b0*/  PRMT R36, RZ, 0x7610, R36 ;  /* 0x00007610ff247816 */ /* 0x000fc40000000024 */
        /* <DEDUP_REMOVED lines=52> */
.L_x_6340:
[----:B------:R-:W-:Y:S05]  /*1600*/  BSYNC B0 ;  /* 0x0000000000007941 */ /* 0x000fea0003800000 */
.L_x_6339:
[----:B------:R-:W-:Y:S01]  /*1610*/  PRMT R36, RZ, 0x7610, R39 ;  /* 0x00007610ff247816 */ /* 0x000fe20000000027 */
        /* <DEDUP_REMOVED lines=36> */
.L_x_6342:
[----:B------:R-:W-:Y:S05]  /*1860*/  BSYNC B0 ;  /* 0x0000000000007941 */ /* 0x000fea0003800000 */
.L_x_6341:
        /* <DEDUP_REMOVED lines=42> */
.L_x_6344:
[----:B------:R-:W-:Y:S05]  /*1b10*/  BSYNC B0 ;  /* 0x0000000000007941 */ /* 0x000fea0003800000 */
.L_x_6343:
        /* <DEDUP_REMOVED lines=33> */
.L_x_6346:
[----:B------:R-:W-:Y:S05]  /*1d30*/  BSYNC B0 ;  /* 0x0000000000007941 */ /* 0x000fea0003800000 */
.L_x_6345:
        /* <DEDUP_REMOVED lines=33> */
.L_x_6348:
[----:B------:R-:W-:Y:S05]  /*1f50*/  BSYNC B0 ;  /* 0x0000000000007941 */ /* 0x000fea0003800000 */
.L_x_6347:
        /* <DEDUP_REMOVED lines=33> */
.L_x_6350:
[----:B------:R-:W-:Y:S05]  /*2170*/  BSYNC B0 ;  /* 0x0000000000007941 */ /* 0x000fea0003800000 */
.L_x_6349:
        /* <DEDUP_REMOVED lines=33> */
.L_x_6352:
[----:B------:R-:W-:Y:S05]  /*2390*/  BSYNC B0 ;  /* 0x0000000000007941 */ /* 0x000fea0003800000 */
.L_x_6351:
        /* <DEDUP_REMOVED lines=33> */
.L_x_6354:
[----:B------:R-:W-:Y:S05]  /*25b0*/  BSYNC B0 ;  /* 0x0000000000007941 */ /* 0x000fea0003800000 */
.L_x_6353:
[----:B------:R-:W-:Y:S01]  /*25c0*/  IMAD.MOV.U32 R15, RZ, RZ, R37 ;  /* 0x000000ffff0f7224 */ /* 0x000fe200078e0025 */
[----:B-----5:R-:W-:Y:S01]  /*25d0*/  PRMT R73, RZ, 0x5410, R32 ;  /* 0x00005410ff497816 */ /* 0x020fe20000000020 */
[----:B------:R-:W-:Y:S01]  /*25e0*/  BAR.SYNC.DEFER_BLOCKING 0x0 ;  /* 0x0000000000007b1d */ /* 0x000fe20000010000 */
        /* <DEDUP_REMOVED lines=25> */
.L_x_6363:
        /* <DEDUP_REMOVED lines=13> */
[----:B------:R-:W-:Y:S01]  /*2850*/  IMAD.WIDE.U32 R32, R79, c[0x0][0x1b0], RZ ;  /* 0x00006c004f207a25 */ /* 0x000fe200078e00ff */
[C---:B------:R-:W-:Y:S02]  /*2860*/  SHF.L.U32 R47, R26.reuse, 0x4, RZ ;  /* 0x000000041a2f7819 */ /* 0x040fe400000006ff */
[----:B------:R-:W-:Y:S01]  /*2870*/  SHF.L.U64.HI R46, R26, 0x4, R29 ;  /* 0x000000041a2e7819 */ /* 0x000fe2000001021d */
[----:B------:R0:W2:Y:S01]  /*2880*/  LDG.E R80, [R36.64] ;  /* 0x0000000424507981 */ /* 0x0000a2000c1e1900 */
[----:B------:R-:W-:Y:S02]  /*2890*/  LEA R34, P0, R32, R16, 0x1 ;  /* 0x0000001020227211 */ /* 0x000fe400078008ff */
[----:B------:R-:W-:-:S04]  /*28a0*/  IADD3 R33, R33, R35, RZ ;  /* 0x0000002321217210 */ /* 0x000fc80007ffe0ff */
[----:B------:R-:W-:Y:S02]  /*28b0*/  LEA.HI.X R33, R32, R17, R33, 0x1, P0 ;  /* 0x0000001120217211 */ /* 0x000fe400000f0c21 */
[----:B------:R-:W-:-:S05]  /*28c0*/  IADD3 R32, P0, R34, R47, RZ ;  /* 0x0000002f22207210 */ /* 0x000fca0007f1e0ff */
[----:B------:R-:W-:-:S06]  /*28d0*/  IMAD.X R33, R33, 0x1, R46, P0 ;  /* 0x0000000121217824 */ /* 0x000fcc00000e062e */
[----:B------:R-:W3:Y:S01]  /*28e0*/  LDG.E.128 R32, [R32.64] ;  /* 0x0000000420207981 */ /* 0x000ee2000c1e1d00 */
[----:B------:R-:W-:Y:S02]  /*28f0*/  IMAD R38, R78, c[0x0][0x1d0], RZ ;  /* 0x000074004e267a24 */ /* 0x000fe400078e02ff */
[----:B0-----:R-:W-:-:S04]  /*2900*/  IMAD.WIDE.U32 R36, R79, c[0x0][0x1d0], RZ ;  /* 0x000074004f247a25 */ /* 0x001fc800078e00ff */
[----:B------:R-:W-:Y:S01]  /*2910*/  IMAD R39, R79, c[0x0][0x1d4], R38 ;  /* 0x000075004f277a24 */ /* 0x000fe200078e0226 */
[----:B------:R-:W-:-:S04]  /*2920*/  LEA R38, P0, R36, R18, 0x1 ;  /* 0x0000001224267211 */ /* 0x000fc800078008ff */
[----:B------:R-:W-:-:S04]  /*2930*/  IADD3 R37, R37, R39, RZ ;  /* 0x0000002725257210 */ /* 0x000fc80007ffe0ff */
        /* <DEDUP_REMOVED lines=13> */
[C---:B------:R-:W-:Y:S01]  /*2a10*/  FMUL.FTZ R81, R85.reuse, R68 ;  /* 0x0000004455517220 */ /* 0x040fe20000410000 */
        /* <DEDUP_REMOVED lines=9> */
[----:B------:R-:W-:-:S03]  /*2ab0*/  PRMT R93, RZ, 0x5410, R33 ;  /* 0x00005410ff5d7816 */ /* 0x000fc60000000021 */
[----:B------:R0:W-:Y:S01]  /*2ac0*/  MUFU.EX2 R98, R82 ;  /* 0x0000005200627308 */ /* 0x0001e20000000800 */
[----:B------:R-:W-:Y:S01]  /*2ad0*/  PRMT R86, RZ, 0x7610, R33 ;  /* 0x00007610ff567816 */ /* 0x000fe20000000021 */
[----:B------:R-:W-:Y:S01]  /*2ae0*/  FMUL.FTZ R80, R73, R80 ;  /* 0x0000005049507220 */ /* 0x000fe20000410000 */
[----:B------:R3:W3:Y:S01]  /*2af0*/  @P0 LDS.64 R32, [R79.X8+0x440] ;  /* 0x000440004f200984 */ /* 0x0006e20000008a00 */
[--C-:B------:R-:W-:Y:S01]  /*2b00*/  PRMT R92, RZ, 0x5410, R34.reuse ;  /* 0x00005410ff5c7816 */ /* 0x100fe20000000022 */
[----:B------:R-:W-:Y:S01]  /*2b10*/  FMUL.FTZ R81, R74, R81 ;  /* 0x000000514a517220 */ /* 0x000fe20000410000 */
[----:B------:R-:W-:Y:S01]  /*2b20*/  PRMT R95, RZ, 0x7610, R34 ;  /* 0x00007610ff5f7816 */ /* 0x000fe20000000022 */
[----:B------:R-:W-:Y:S01]  /*2b30*/  FMUL.FTZ R93, R72, R93 ;  /* 0x0000005d485d7220 */ /* 0x000fe20000410000 */
[--C-:B------:R-:W-:Y:S01]  /*2b40*/  PRMT R97, RZ, 0x5410, R35.reuse ;  /* 0x00005410ff617816 */ /* 0x100fe20000000023 */
[C---:B0-----:R-:W-:Y:S01]  /*2b50*/  FMUL.FTZ R82, R85.reuse, R69 ;  /* 0x0000004555527220 */ /* 0x041fe20000410000 */
[----:B------:R-:W-:Y:S01]  /*2b60*/  PRMT R34, RZ, 0x7610, R35 ;  /* 0x00007610ff227816 */ /* 0x000fe20000000023 */
[----:B------:R-:W-:Y:S01]  /*2b70*/  FMUL.FTZ R35, R85, R62 ;  /* 0x0000003e55237220 */ /* 0x000fe20000410000 */
[----:B------:R-:W0:Y:S01]  /*2b80*/  MUFU.EX2 R87, R87 ;  /* 0x0000005700577308 */ /* 0x000e220000000800 */
[----:B------:R-:W-:Y:S01]  /*2b90*/  FSEL R91, R80, RZ, !P6 ;  /* 0x000000ff505b7208 */ /* 0x000fe20007000000 */
[----:B------:R-:W-:Y:S01]  /*2ba0*/  FMUL.FTZ R92, R71, R92 ;  /* 0x0000005c475c7220 */ /* 0x000fe20000410000 */
[----:B-1----:R-:W-:Y:S01]  /*2bb0*/  FSEL R88, R88, 1, !P6 ;  /* 0x3f80000058587808 */ /* 0x002fe20007000000 */
[----:B------:R-:W-:Y:S01]  /*2bc0*/  FMUL.FTZ R97, R70, R97 ;  /* 0x0000006146617220 */ /* 0x000fe20000410000 */
[----:B------:R-:W-:Y:S01]  /*2bd0*/  ISETP.GE.U32.AND P6, PT, R43, R45, PT ;  /* 0x0000002d2b00720c */ /* 0x000fe20003fc6070 */
[----:B------:R-:W-:Y:S01]  /*2be0*/  FMUL.FTZ R86, R75, R86 ;  /* 0x000000564b567220 */ /* 0x000fe20000410000 */
[----:B------:R-:W-:Y:S01]  /*2bf0*/  FSEL R90, R81, RZ, !P3 ;  /* 0x000000ff515a7208 */ /* 0x000fe20005800000 */
[----:B------:R1:W5:Y:S01]  /*2c00*/  MUFU.EX2 R100, R35 ;  /* 0x0000002300647308 */ /* 0x0003620000000800 */
[----:B--2---:R-:W-:Y:S01]  /*2c10*/  FSEL R89, R83, 1, !P3 ;  /* 0x3f80000053597808 */ /* 0x004fe20005800000 */
[----:B------:R-:W-:Y:S01]  /*2c20*/  FMUL.FTZ R34, R77, R34 ;  /* 0x000000224d227220 */ /* 0x000fe20000410000 */
[----:B----4-:R-:W-:-:S02]  /*2c30*/  PRMT R80, RZ, 0x5410, R36 ;  /* 0x00005410ff507816 */ /* 0x010fc40000000024 */
[----:B------:R-:W-:Y:S01]  /*2c40*/  PRMT R81, RZ, 0x7610, R36 ;  /* 0x00007610ff517816 */ /* 0x000fe20000000024 */
[----:B------:R-:W-:Y:S01]  /*2c50*/  FMUL.FTZ R36, R76, R95 ;  /* 0x0000005f4c247220 */ /* 0x000fe20000410000 */
[----:B------:R-:W-:Y:S01]  /*2c60*/  ISETP.GE.U32.AND P3, PT, R44, R45, PT ;  /* 0x0000002d2c00720c */ /* 0x000fe20003f66070 */
[----:B------:R2:W4:Y:S01]  /*2c70*/  MUFU.EX2 R99, R84 ;  /* 0x0000005400637308 */ /* 0x0005220000000800 */
[----:B-1----:R-:W-:Y:S01]  /*2c80*/  FMUL.FTZ R35, R85, R63 ;  /* 0x0000003f55237220 */ /* 0x002fe20000410000 */
[----:B------:R-:W-:Y:S02]  /*2c90*/  FSEL R94, R92, RZ, !P6 ;  /* 0x000000ff5c5e7208 */ /* 0x000fe40007000000 */
[--C-:B------:R-:W-:Y:S02]  /*2ca0*/  PRMT R85, RZ, 0x7610, R38.reuse ;  /* 0x00007610ff557816 */ /* 0x100fe40000000026 */
[----:B------:R-:W-:Y:S02]  /*2cb0*/  FSEL R92, R97, RZ, !P2 ;  /* 0x000000ff615c7208 */ /* 0x000fe40005000000 */
[----:B------:R1:W3:Y:S01]  /*2cc0*/  MUFU.EX2 R102, R82 ;  /* 0x0000005200667308 */ /* 0x0002e20000000800 */
[----:B--2---:R-:W-:-:S02]  /*2cd0*/  PRMT R84, RZ, 0x5410, R38 ;  /* 0x00005410ff547816 */ /* 0x004fc40000000026 */
[----:B------:R-:W-:Y:S02]  /*2ce0*/  FSEL R96, R93, RZ, !P4 ;  /* 0x000000ff5d607208 */ /* 0x000fe40006000000 */
[----:B------:R-:W-:Y:S02]  /*2cf0*/  FSEL R95, R86, RZ, !P5 ;  /* 0x000000ff565f7208 */ /* 0x000fe40006800000 */
[----:B0-----:R-:W-:Y:S01]  /*2d00*/  FSEL R101, R87, 1, !P4 ;  /* 0x3f80000057657808 */ /* 0x001fe20006000000 */
[----:B------:R-:W0:Y:S01]  /*2d10*/  MUFU.EX2 R35, R35 ;  /* 0x0000002300237308 */ /* 0x000e220000000800 */
[----:B-----5:R-:W-:Y:S02]  /*2d20*/  FSEL R97, R100, 1, !P2 ;  /* 0x3f80000064617808 */ /* 0x020fe40005000000 */
[----:B------:R-:W-:Y:S02]  /*2d30*/  PRMT R38, RZ, 0x5410, R39 ;  /* 0x00005410ff267816 */ /* 0x000fe40000000027 */
[----:B-1----:R-:W-:-:S02]  /*2d40*/  PRMT R82, RZ, 0x5410, R37 ;  /* 0x00005410ff527816 */ /* 0x002fc40000000025 */
[----:B------:R-:W-:Y:S02]  /*2d50*/  PRMT R83, RZ, 0x7610, R37 ;  /* 0x00007610ff537816 */ /* 0x000fe40000000025 */
[----:B------:R-:W-:Y:S02]  /*2d60*/  FSEL R86, R34, RZ, !P1 ;  /* 0x000000ff22567208 */ /* 0x000fe40004800000 */
[----:B------:R-:W-:Y:S02]  /*2d70*/  FSEL R93, R36, RZ, !P3 ;  /* 0x000000ff245d7208 */ /* 0x000fe40005800000 */
[----:B------:R-:W-:Y:S02]  /*2d80*/  FSEL R98, R98, 1, !P5 ;  /* 0x3f80000062627808 */ /* 0x000fe40006800000 */
[----:B----4-:R-:W-:Y:S02]  /*2d90*/  FSEL R99, R99, 1, !P6 ;  /* 0x3f80000063637808 */ /* 0x010fe40007000000 */
[----:B---3--:R-:W-:-:S02]  /*2da0*/  FSEL R87, R102, 1, !P1 ;  /* 0x3f80000066577808 */ /* 0x008fc40004800000 */
[----:B0-----:R-:W-:Y:S02]  /*2db0*/  FSEL R100, R35, 1, !P3 ;  /* 0x3f80000023647808 */ /* 0x001fe40005800000 */
        /* <DEDUP_REMOVED lines=20> */
.L_x_6357:
        /* <DEDUP_REMOVED lines=11> */
.L_x_6356:
[-C--:B------:R-:W-:Y:S01]  /*2fb0*/  FFMA.FTZ R34, R91, R89.reuse, R90 ;  /* 0x000000595b227223 */ /* 0x080fe2000001005a */
[C---:B------:R-:W-:Y:S01]  /*2fc0*/  ISETP.GE.AND P0, PT, R27.reuse, 0x1, PT ;  /* 0x000000011b00780c */ /* 0x040fe20003f06270 */
        /* <DEDUP_REMOVED lines=81> */
.L_x_6360:
        /* <DEDUP_REMOVED lines=32> */
.L_x_6361:
[----:B------:R0:W5:Y:S02]  /*36e0*/  LDG.E R35, [R54.64] ;  /* 0x0000000436237981 */ /* 0x000164000c1e1900 */
.L_x_6362:
        /* <DEDUP_REMOVED lines=14> */
.L_x_6359:
[----:B------:R-:W-:Y:S05]  /*37d0*/  BSYNC B0 ;  /* 0x0000000000007941 */ /* 0x000fea0003800000 */
.L_x_6358:
        /* <DEDUP_REMOVED lines=12> */
.L_x_6355:
        /* <DEDUP_REMOVED lines=19> */
[----:B------:R-:W-:-:S04]  /*39d0*/  IMAD.WIDE.U32 R34, R2, c[0x0][0x208], R34 ;  /* 0x0000820002227a25 */ /* 0x000fc800078e0022 */
[----:B------:R-:W-:Y:S01]  /*39e0*/  IMAD.IADD R39, R33, 0x1, R37 ;  /* 0x0000000121277824 */ /* 0x000fe200078e0225 */
[----:B------:R-:W-:Y:S02]  /*39f0*/  IADD3 R37, R35, R67, RZ ;  /* 0x0000004323257210 */ /* 0x000fe40007ffe0ff */
[----:B------:R-:W-:Y:S02]  /*3a00*/  LEA R36, P1, R34, c[0x0][0x298], 0x1 ;  /* 0x0000a60022247a11 */ /* 0x000fe400078208ff */
[----:B------:R-:W-:Y:S02]  /*3a10*/  LEA.HI.X R39, R32, c[0x0][0x28c], R39, 0x1, P0 ;  /* 0x0000a30020277a11 */ /* 0x000fe400000f0c27 */
[----:B------:R-:W-:Y:S02]  /*3a20*/  IADD3 R66, P0, R66, R47, RZ ;  /* 0x0000002f42427210 */ /* 0x000fe40007f1e0ff */
[----:B------:R-:W-:Y:S02]  /*3a30*/  LEA.HI.X R37, R34, c[0x0][0x29c], R37, 0x1, P1 ;  /* 0x0000a70022257a11 */ /* 0x000fe400008f0c25 */
[----:B------:R-:W-:-:S02]  /*3a40*/  F2FP.BF16.PACK_AB R35, R48, R49 ;  /* 0x000000313023723e */ /* 0x000fc400000010ff */
[----:B------:R-:W-:Y:S02]  /*3a50*/  F2FP.BF16.PACK_AB R34, R50, R51 ;  /* 0x000000333222723e */ /* 0x000fe400000010ff */
[----:B------:R-:W-:Y:S02]  /*3a60*/  F2FP.BF16.PACK_AB R33, R52, R53 ;  /* 0x000000353421723e */ /* 0x000fe400000010ff */
[----:B------:R-:W-:Y:S02]  /*3a70*/  IADD3.X R67, R39, R46, RZ, P0, !PT ;  /* 0x0000002e27437210 */ /* 0x000fe400007fe4ff */
[----:B------:R-:W-:Y:S02]  /*3a80*/  F2FP.BF16.PACK_AB R32, R60, R61 ;  /* 0x0000003d3c20723e */ /* 0x000fe400000010ff */
[----:B------:R-:W-:-:S03]  /*3a90*/  IADD3 R36, P1, R36, R47, RZ ;  /* 0x0000002f24247210 */ /* 0x000fc60007f3e0ff */
[----:B------:R0:W-:Y:S02]  /*3aa0*/  STG.E.128 [R66.64], R32 ;  /* 0x0000002042007986 */ /* 0x0001e4000c101d04 */
[----:B------:R-:W-:Y:S02]  /*3ab0*/  IMAD.X R37, R37, 0x1, R46, P1 ;  /* 0x0000000125257824 */ /* 0x000fe400008e062e */
[----:B------:R-:W-:Y:S06]  /*3ac0*/  BAR.SYNC.DEFER_BLOCKING 0x0 ;  /* 0x0000000000007b1d */ /* 0x000fec0000010000 */
[----:B------:R-:W0:Y:S01]  /*3ad0*/  LDG.E.128 R36, [R36.64] ;  /* 0x0000000424247981 */ /* 0x000e22000c1e1d00 */
[----:B------:R-:W-:Y:S01]  /*3ae0*/  IMAD R64, R64, c[0x0][0x220], RZ ;  /* 0x0000880040407a24 */ /* 0x000fe200078e02ff */
[----:B------:R-:W-:Y:S01]  /*3af0*/  IADD3 R30, R30, 0x1, RZ ;  /* 0x000000011e1e7810 */ /* 0x000fe20007ffe0ff */
[C---:B------:R-:W-:Y:S01]  /*3b00*/  IMAD.WIDE R16, R45.reuse, 0x2, R16 ;  /* 0x000000022d107825 */ /* 0x040fe200078e0210 */
[----:B------:R-:W-:-:S02]  /*3b10*/  IADD3 R24, R45, R24, RZ ;  /* 0x000000182d187210 */ /* 0x000fc40007ffe0ff */
[C---:B------:R-:W-:Y:S01]  /*3b20*/  IADD3 R40, R45.reuse, R40, RZ ;  /* 0x000000282d287210 */ /* 0x040fe20007ffe0ff */
[----:B------:R-:W-:Y:S01]  /*3b30*/  IMAD.WIDE R18, R45, 0x2, R18 ;  /* 0x000000022d127825 */ /* 0x000fe200078e0212 */
[----:B------:R-:W-:Y:S01]  /*3b40*/  BAR.SYNC.DEFER_BLOCKING 0x0 ;  /* 0x0000000000007b1d */ /* 0x000fe20000010000 */
[----:B0-----:R-:W-:Y:S02]  /*3b50*/  PRMT R67, RZ, 0x5410, R38 ;  /* 0x00005410ff437816 */ /* 0x001fe40000000026 */
[--C-:B------:R-:W-:Y:S02]  /*3b60*/  PRMT R34, RZ, 0x5410, R36.reuse ;  /* 0x00005410ff227816 */ /* 0x100fe40000000024 */
[----:B------:R-:W-:Y:S01]  /*3b70*/  PRMT R35, RZ, 0x7610, R36 ;  /* 0x00007610ff237816 */ /* 0x000fe20000000024 */
[----:B------:R-:W-:Y:S01]  /*3b80*/  FMUL.FTZ R33, R67, -1.4426950216293334961 ;  /* 0xbfb8aa3b43217820 */ /* 0x000fe20000410000 */
        /* <DEDUP_REMOVED lines=10> */
[----:B------:R-:W-:Y:S01]  /*3c30*/  MUFU.EX2 R33, R33 ;  /* 0x0000002100217308 */ /* 0x000fe20000000800 */
[----:B------:R-:W-:-:S02]  /*3c40*/  FMUL.FTZ R36, R71, -1.4426950216293334961 ;  /* 0xbfb8aa3b47247820 */ /* 0x000fc40000410000 */
[----:B------:R-:W-:-:S05]  /*3c50*/  FMUL.FTZ R75, R39, -1.4426950216293334961 ;  /* 0xbfb8aa3b274b7820 */ /* 0x000fca0000410000 */
[----:B------:R-:W0:Y:S08]  /*3c60*/  MUFU.EX2 R72, R36 ;  /* 0x0000002400487308 */ /* 0x000e300000000800 */
[----:B------:R-:W1:Y:S08]  /*3c70*/  MUFU.EX2 R68, R68 ;  /* 0x0000004400447308 */ /* 0x000e700000000800 */
[----:B------:R-:W2:Y:S01]  /*3c80*/  MUFU.EX2 R69, R69 ;  /* 0x0000004500457308 */ /* 0x000ea20000000800 */
[----:B0-----:R-:W-:-:S07]  /*3c90*/  FADD.FTZ R72, R72, 1 ;  /* 0x3f80000048487421 */ /* 0x001fce0000010000 */
[----:B------:R-:W0:Y:S01]  /*3ca0*/  MUFU.EX2 R70, R70 ;  /* 0x0000004600467308 */ /* 0x000e220000000800 */
[----:B-1----:R-:W-:-:S07]  /*3cb0*/  FADD.FTZ R68, R68, 1 ;  /* 0x3f80000044447421 */ /* 0x002fce0000010000 */
[----:B------:R-:W1:Y:S01]  /*3cc0*/  MUFU.EX2 R32, R32 ;  /* 0x0000002000207308 */ /* 0x000e620000000800 */
[----:B--2---:R-:W-:-:S07]  /*3cd0*/  FADD.FTZ R69, R69, 1 ;  /* 0x3f80000045457421 */ /* 0x004fce0000010000 */
[----:B------:R2:W3:Y:S01]  /*3ce0*/  MUFU.EX2 R74, R38 ;  /* 0x00000026004a7308 */ /* 0x0004e20000000800 */
[----:B0-----:R-:W-:-:S07]  /*3cf0*/  FADD.FTZ R70, R70, 1 ;  /* 0x3f80000046467421 */ /* 0x001fce0000010000 */
[----:B------:R-:W0:Y:S01]  /*3d00*/  MUFU.EX2 R75, R75 ;  /* 0x0000004b004b7308 */ /* 0x000e220000000800 */
[----:B--2---:R-:W-:Y:S02]  /*3d10*/  FADD.FTZ R38, R33, 1 ;  /* 0x3f80000021267421 */ /* 0x004fe40000010000 */
[----:B-1----:R-:W-:Y:S02]  /*3d20*/  FADD.FTZ R36, R32, 1 ;  /* 0x3f80000020247421 */ /* 0x002fe40000010000 */
[----:B------:R-:W-:-:S03]  /*3d30*/  IMAD.WIDE.U32 R32, R65, c[0x0][0x220], R62 ;  /* 0x0000880041207a25 */ /* 0x000fc600078e003e */
[----:B------:R-:W1:Y:S01]  /*3d40*/  MUFU.RCP R77, R68 ;  /* 0x00000044004d7308 */ /* 0x000e620000001000 */
[----:B---3--:R-:W-:Y:S02]  /*3d50*/  FADD.FTZ R74, R74, 1 ;  /* 0x3f8000004a4a7421 */ /* 0x008fe40000010000 */
[----:B------:R-:W-:Y:S02]  /*3d60*/  IMAD R65, R65, c[0x0][0x224], R64 ;  /* 0x0000890041417a24 */ /* 0x000fe400078e0240 */
[----:B------:R-:W-:Y:S02]  /*3d70*/  IMAD R63, R3, c[0x0][0x228], RZ ;  /* 0x00008a00033f7a24 */ /* 0x000fe400078e02ff */
[----:B0-----:R-:W-:Y:S01]  /*3d80*/  FADD.FTZ R75, R75, 1 ;  /* 0x3f8000004b4b7421 */ /* 0x001fe20000010000 */
[----:B------:R-:W0:Y:S01]  /*3d90*/  MUFU.RCP R76, R69 ;  /* 0x00000045004c7308 */ /* 0x000e220000001000 */
[----:B------:R-:W-:Y:S01]  /*3da0*/  IADD3 R33, R33, R65, RZ ;  /* 0x0000004121217210 */ /* 0x000fe20007ffe0ff */
[----:B------:R-:W-:-:S04]  /*3db0*/  IMAD R63, R2, c[0x0][0x22c], R63 ;  /* 0x00008b00023f7a24 */ /* 0x000fc800078e023f */
[----:B------:R-:W-:Y:S02]  /*3dc0*/  IMAD.WIDE.U32 R32, R2, c[0x0][0x228], R32 ;  /* 0x00008a0002207a25 */ /* 0x000fe400078e0020 */
[----:B------:R-:W2:Y:S02]  /*3dd0*/  MUFU.RCP R79, R70 ;  /* 0x00000046004f7308 */ /* 0x000ea40000001000 */
[----:B-1----:R-:W-:Y:S01]  /*3de0*/  FMUL.FTZ R34, R34, R77 ;  /* 0x0000004d22227220 */ /* 0x002fe20000410000 */
[----:B------:R-:W-:-:S05]  /*3df0*/  IADD3 R63, R33, R63, RZ ;  /* 0x0000003f213f7210 */ /* 0x000fca0007ffe0ff */
[----:B------:R1:W3:Y:S01]  /*3e00*/  MUFU.RCP R78, R36 ;  /* 0x00000024004e7308 */ /* 0x0002e20000001000 */
[----:B0-----:R-:W-:-:S04]  /*3e10*/  FMUL.FTZ R35, R35, R76 ;  /* 0x0000004c23237220 */ /* 0x001fc80000410000 */
[----:B------:R-:W-:-:S03]  /*3e20*/  FMUL.FTZ R35, R35, R60 ;  /* 0x0000003c23237220 */ /* 0x000fc60000410000 */
[----:B------:R-:W0:Y:S01]  /*3e30*/  MUFU.RCP R38, R38 ;  /* 0x0000002600267308 */ /* 0x000e220000001000 */
[----:B-1----:R-:W-:Y:S01]  /*3e40*/  LEA R36, P0, R32, c[0x0][0x2a0], 0x1 ;  /* 0x0000a80020247a11 */ /* 0x002fe200078008ff */
[----:B--2---:R-:W-:-:S03]  /*3e50*/  FMUL.FTZ R66, R66, R79 ;  /* 0x0000004f42427220 */ /* 0x004fc60000410000 */
[----:B------:R-:W-:Y:S01]  /*3e60*/  LEA.HI.X R63, R32, c[0x0][0x2a4], R63, 0x1, P0 ;  /* 0x0000a900203f7a11 */ /* 0x000fe200000f0c3f */
[----:B------:R-:W-:Y:S01]  /*3e70*/  FMUL.FTZ R32, R34, R61 ;  /* 0x0000003d22207220 */ /* 0x000fe20000410000 */
[----:B------:R-:W-:Y:S01]  /*3e80*/  IADD3 R36, P0, R36, R47, RZ ;  /* 0x0000002f24247210 */ /* 0x000fe20007f1e0ff */
[----:B------:R-:W1:Y:S01]  /*3e90*/  MUFU.RCP R72, R72 ;  /* 0x0000004800487308 */ /* 0x000e620000001000 */
[----:B---3--:R-:W-:Y:S02]  /*3ea0*/  FMUL.FTZ R37, R37, R78 ;  /* 0x0000004e25257220 */ /* 0x008fe40000410000 */
[----:B------:R-:W-:Y:S01]  /*3eb0*/  FMUL.FTZ R33, R66, R53 ;  /* 0x0000003542217220 */ /* 0x000fe20000410000 */
[----:B------:R-:W-:Y:S01]  /*3ec0*/  F2FP.BF16.PACK_AB R32, R35, R32 ;  /* 0x000000202320723e */ /* 0x000fe200000010ff */
[----:B------:R-:W-:Y:S02]  /*3ed0*/  FMUL.FTZ R52, R37, R52 ;  /* 0x0000003425347220 */ /* 0x000fe40000410000 */
[----:B------:R-:W-:Y:S01]  /*3ee0*/  IMAD.X R37, R63, 0x1, R46, P0 ;  /* 0x000000013f257824 */ /* 0x000fe200000e062e */
[----:B------:R-:W2:Y:S01]  /*3ef0*/  MUFU.RCP R62, R74 ;  /* 0x0000004a003e7308 */ /* 0x000ea20000001000 */
[----:B0-----:R-:W-:Y:S01]  /*3f00*/  FMUL.FTZ R38, R67, R38 ;  /* 0x0000002643267220 */ /* 0x001fe20000410000 */
[----:B------:R-:W-:-:S02]  /*3f10*/  F2FP.BF16.PACK_AB R33, R52, R33 ;  /* 0x000000213421723e */ /* 0x000fc400000010ff */
[----:B------:R-:W-:Y:S01]  /*3f20*/  ISETP.GE.AND P0, PT, R30, R25, PT ;  /* 0x000000191e00720c */ /* 0x000fe20003f06270 */
[----:B------:R-:W-:-:S03]  /*3f30*/  FMUL.FTZ R34, R38, R51 ;  /* 0x0000003326227220 */ /* 0x000fc60000410000 */
[----:B------:R-:W0:Y:S01]  /*3f40*/  MUFU.RCP R64, R75 ;  /* 0x0000004b00407308 */ /* 0x000e220000001000 */
[----:B-1----:R-:W-:-:S04]  /*3f50*/  FMUL.FTZ R71, R71, R72 ;  /* 0x0000004847477220 */ /* 0x002fc80000410000 */
[----:B------:R-:W-:Y:S02]  /*3f60*/  FMUL.FTZ R71, R71, R50 ;  /* 0x0000003247477220 */ /* 0x000fe40000410000 */
[----:B--2---:R-:W-:-:S03]  /*3f70*/  FMUL.FTZ R62, R73, R62 ;  /* 0x0000003e493e7220 */ /* 0x004fc60000410000 */
[----:B------:R-:W-:Y:S01]  /*3f80*/  F2FP.BF16.PACK_AB R34, R71, R34 ;  /* 0x000000224722723e */ /* 0x000fe200000010ff */
[----:B------:R-:W-:Y:S02]  /*3f90*/  FMUL.FTZ R62, R62, R49 ;  /* 0x000000313e3e7220 */ /* 0x000fe40000410000 */
[----:B0-----:R-:W-:-:S04]  /*3fa0*/  FMUL.FTZ R39, R39, R64 ;  /* 0x0000004027277220 */ /* 0x001fc80000410000 */
[----:B------:R-:W-:-:S05]  /*3fb0*/  FMUL.FTZ R39, R39, R48 ;  /* 0x0000003027277220 */ /* 0x000fca0000410000 */
[----:B------:R-:W-:-:S05]  /*3fc0*/  F2FP.BF16.PACK_AB R35, R39, R62 ;  /* 0x0000003e2723723e */ /* 0x000fca00000010ff */
[----:B------:R0:W-:Y:S01]  /*3fd0*/  STG.E.128 [R36.64], R32 ;  /* 0x0000002024007986 */ /* 0x0001e2000c101d04 */
[----:B------:R-:W-:Y:S01]  /*3fe0*/  @P0 CALL.REL.NOINC `(.L_x_6364) ;  /* 0x0000001000000944 */ /* 0x000fe20003c00000 */
[----:B------:R-:W-:Y:S05]  /*3ff0*/  BRA `(.L_x_6365) ;  /* 0xffffd12000007947 */ /* 0x000fea000383ffff */
.L_x_6364:
[----:B------:R-:W-:Y:S05]  /*4000*/  EXIT ;  /* 0x000000000000794d */ /* 0x000fea0003800000 */
.L_x_6366:
        /* <DEDUP_REMOVED lines=15> */
.L_x_8952:


//--------------------- .text._Z25selective_scan_fwd_kernelI32Selective_Scan_fwd_kernel_traitsILi32ELi8ELi1ELb1ELb1ELb1ELb1ELb1EN3c108BFloat16EffEEv13SSMParamsBase --------------------------
	.section	.text._Z25selective_scan_fwd_kernelI32Selective_Scan_fwd_kernel_traitsILi32ELi8ELi1ELb1ELb1ELb1ELb1ELb1EN3c108BFloat16EffEEv13SSMParamsBase,"ax",@progbits
	.sectioninfo	@"SHI_REGISTERS=133"
	.align	128
        .global         _Z25selective_scan_fwd_kernelI32Selective_Scan_fwd_kernel_traitsILi32ELi8ELi1ELb1ELb1ELb1ELb1ELb1EN3c108BFloat16EffEEv13SSMParamsBase
        .type           _Z25selective_scan_fwd_kernelI32Selective_Scan_fwd_kernel_traitsILi32ELi8ELi1ELb1ELb1ELb1ELb1ELb1EN3c108BFloat16EffEEv13SSMParamsBase,@function
        .size           _Z25selective_scan_fwd_kernelI32Selective_Scan_fwd_kernel_traitsILi32ELi8ELi1ELb1ELb1ELb1ELb1ELb1EN3c108BFloat16EffEEv13SSMParamsBase,(.L_x_8953 - _Z25selective_scan_fwd_kernelI32Selective_Scan_fwd_kernel_traitsILi32ELi8ELi1ELb1ELb1ELb1ELb1ELb1EN3c108BFloat16EffEEv13SSMParamsBase)
        .other          _Z25selective_scan_fwd_kernelI32Selective_Scan_fwd_kernel_traitsILi32ELi8ELi1ELb1ELb1ELb1ELb1ELb1EN3c108BFloat16EffEEv13SSMParamsBase,@"STO_CUDA_ENTRY STV_DEFAULT"
_Z25selective_scan_fwd_kernelI32Selective_Scan_fwd_kernel_traitsILi32ELi8ELi1ELb1ELb1ELb1ELb1ELb1EN3c108BFloat16EffEEv13SSMParamsBase:
.text._Z25selective_scan_fwd_kernelI32Selective_Scan_fwd_kernel_traitsILi32ELi8ELi1ELb1ELb1ELb1ELb1ELb1EN3c108BFloat16EffEEv13SSMParamsBase:
        /* <DEDUP_REMOVED lines=35> */
.L_x_6367:
        /* <DEDUP_REMOVED lines=28> */
.L_x_6368:
        /* <DEDUP_REMOVED lines=11> */
.L_x_6369:
        /* <DEDUP_REMOVED lines=180> */
.L_x_6370:
        /* <DEDUP_REMOVED lines=18> */
.L_x_6371:
        /* <DEDUP_REMOVED lines=26> */
.L_x_6402:
        /* <DEDUP_REMOVED lines=166> */
.L_x_6373:
[----:B---34-:R-:W-:Y:S05]  /*1d00*/  BSYNC B0 ;  /* 0x0000000000007941 */ /* 0x018fea0003800000 */
.L_x_6372:
        /* <DEDUP_REMOVED lines=37> */
.L_x_6375:
[----:B------:R-:W-:Y:S05]  /*1f60*/  BSYNC B0 ;  /* 0x0000000000007941 */ /* 0x000fea0003800000 */
.L_x_6374:
        /* <DEDUP_REMOVED lines=37> */
.L_x_6377:
[----:B------:R-:W-:Y:S05]  /*21c0*/  BSYNC B0 ;  /* 0x0000000000007941 */ /* 0x000fea0003800000 */
.L_x_6376:
        /* <DEDUP_REMOVED lines=37> */
.L_x_6379:
[----:B------:R-:W-:Y:S05]  /*2420*/  BSYNC B0 ;  /* 0x0000000000007941 */ /* 0x000fea0003800000 */
.L_x_6378:
        /* <DEDUP_REMOVED lines=37> */
.L_x_6381:
[----:B------:R-:W-:Y:S05]  /*2680*/  BSYNC B0 ;  /* 0x0000000000007941 */ /* 0x000fea0003800000 */
.L_x_6380:
        /* <DEDUP_REMOVED lines=42> */
.L_x_6383:
[----:B------:R-:W-:Y:S05]  /*2930*/  BSYNC B0 ;  /* 0x0000000000007941 */ /* 0x000fea0003800000 */
.L_x_6382:
        /* <DEDUP_REMOVED lines=40> */
.L_x_6385:
[----:B------:R-:W-:Y:S05]  /*2bc0*/  BSYNC B0 ;  /* 0x0000000000007941 */ /* 0x000fea0003800000 */
.L_x_6384:
        /* <DEDUP_REMOVED lines=42> */
.L_x_6387:
[----:B------:R-:W-:Y:S05]  /*2e70*/  BSYNC B0 ;  /* 0x0000000000007941 */ /* 0x000fea0003800000 */
.L_x_6386:
        /* <DEDUP_REMOVED lines=22> */
.L_x_6396:
        /* <DEDUP_REMOVED lines=214> */
.L_x_6390:
        /* <DEDUP_REMOVED lines=13> */
.L_x_6389:
        /* <DEDUP_REMOVED lines=86> */
.L_x_6393:
        /* <DEDUP_REMOVED lines=31> */
.L_x_6394:
[----:B------:R0:W5:Y:S02]  /*4560*/  LDG.E R17, [R8.64] ;  /* 0x0000000408117981 */ /* 0x000164000c1e1900 */
.L_x_6395:
        /* <DEDUP_REMOVED lines=16> */
.L_x_6392:
[----:B------:R-:W-:Y:S05]  /*4670*/  BSYNC B0 ;  /* 0x0000000000007941 */ /* 0x000fea0003800000 */
.L_x_6391:
        /* <DEDUP_REMOVED lines=12> */
.L_x_6388:
        /* <DEDUP_REMOVED lines=81> */
.L_x_6398:
[----:B------:R-:W-:Y:S05]  /*4c50*/  BSYNC B0 ;  /* 0x0000000000007941 */ /* 0x000fea0003800000 */
.L_x_6397:
        /* <DEDUP_REMOVED lines=156> */
.L_x_6400:
[----:B------:R-:W-:Y:S05]  /*5620*/  BSYNC B0 ;  /* 0x0000000000007941 */ /* 0x000fea0003800000 */
.L_x_6399:
        /* <DEDUP_REMOVED lines=38> */
.L_x_6401:
[----:B------:R-:W-:Y:S05]  /*5890*/  EXIT ;  /* 0x000000000000794d */ /* 0x000fea0003800000 */
.L_x_6403:
        /* <DEDUP_REMOVED lines=14> */
.L_x_8953:


//--------------------- .text._Z25selective_scan_fwd_kernelI32Selective_Scan_fwd_kernel_traitsILi32ELi4ELi1ELb0ELb1ELb1ELb0ELb0EN3c108BFloat16EffEEv13SSMParamsBase --------------------------
	.section	.text._Z25selective_scan_fwd_kernelI32Selective_Scan_fwd_kernel_traitsILi32ELi4ELi1ELb0ELb1ELb1ELb0ELb0EN3c108BFloat16EffEEv13SSMParamsBase,"ax",@progbits
	.sectioninfo	@"SHI_REGISTERS=88"
	.align	128
        .global         _Z25selective_scan_fwd_kernelI32Selective_Scan_fwd_kernel_traitsILi32ELi4ELi1ELb0ELb1ELb1ELb0ELb0EN3c108BFloat16EffEEv13SSMParamsBase
        .type           _Z25selective_scan_fwd_kernelI32Selective_Scan_fwd_kernel_traitsILi32ELi4ELi1ELb0ELb1ELb1ELb0ELb0EN3c108BFloat16EffEEv13SSMParamsBase,@function
        .size           _Z25selective_scan_fwd_kernelI32Selective_Scan_fwd_kernel_traitsILi32ELi4ELi1ELb0ELb1ELb1ELb0ELb0EN3c108BFloat16EffEEv13SSMParamsBase,(.L_x_8954 - _Z25selective_scan_fwd_kernelI32Selective_Scan_fwd_kernel_traitsILi32ELi4ELi1ELb0ELb1ELb1ELb0ELb0EN3c108BFloat16EffEEv13SSMParamsBase)
        .other          _Z25selective_scan_fwd_kernelI32Selective_Scan_fwd_kernel_traitsILi32ELi4ELi1ELb0ELb1ELb1ELb0ELb0EN3c108BFloat16EffEEv13SSMParamsBase,@"STO_CUDA_ENTRY STV_DEFAULT"
_Z25selective_scan_fwd_kernelI32Selective_Scan_fwd_kernel_traitsILi32ELi4ELi1ELb0ELb1ELb1ELb0ELb0EN3c108BFloat16EffEEv13SSMParamsBase:
.text._Z25selective_scan_fwd_kernelI32Selective_Scan_fwd_kernel_traitsILi32ELi4ELi1ELb0ELb1ELb1ELb0ELb0EN3c108BFloat16EffEEv13SSMParamsBase:
        /* <DEDUP_REMOVED lines=35> */
.L_x_6404:
        /* <DEDUP_REMOVED lines=30> */
.L_x_6405:
        /* <DEDUP_REMOVED lines=11> */
.L_x_6406:
        /* <DEDUP_REMOVED lines=32> */
[----:B------:R-:W-:Y:S01]  /*06c0*/  IMAD.MOV.U32 R2, RZ, RZ, RZ ;  /* 0x000000ffff027224 */ /* 0x000fe200078e00ff */
[----:B------:R-:W-:-:S02]  /*06d0*/  @P2 MOV R2, c[0x0][0x2c4] ;  /* 0x0000b10000022a02 */ /* 0x000fc40000000f00 */
[----:B------:R-:W-:Y:S02]  /*06e0*/  @P5 LEA.HI.X R11, R38, c[0x0][0x284], R37, 0x2, P1 ;  /* 0x0000a100260b5a11 */ /* 0x000fe400008f1425 */
[C---:B0-----:R-:W-:Y:S02]  /*06f0*/  @!P4 LEA R6, P1, R0.reuse, R13, 0x2 ;  /* 0x0000000d0006c211 */ /* 0x041fe400078210ff */
[----:B------:R-:W-:Y:S02]  /*0700*/  IABS R13, c[0x0][0x174] ;  /* 0x00005d00000d7a13 */ /* 0x000fe40000000000 */
[----:B------:R-:W-:Y:S02]  /*0710*/  @!P4 LEA.HI.X R7, R0, R2, R3, 0x2, P1 ;  /* 0x000000020007c211 */ /* 0x000fe400008f1403 */
[----:B------:R-:W0:Y:S08]  /*0720*/  I2F.RP R2, R13 ;  /* 0x0000000d00027306 */ /* 0x000e300000209400 */
[----:B0-----:R-:W0:Y:S01]  /*0730*/  MUFU.RCP R2, R2 ;  /* 0x0000000200027308 */ /* 0x001e220000001000 */
[----:B------:R-:W-:Y:S01]  /*0740*/  IMAD.MOV.U32 R18, RZ, RZ, RZ ;  /* 0x000000ffff127224 */ /* 0x000fe200078e00ff */
[----:B------:R-:W-:-:S05]  /*0750*/  HFMA2.MMA R21, -RZ, RZ, 0, 0 ;  /* 0x00000000ff157435 */ /* 0x000fca00000001ff */
[----:B------:R1:W5:Y:S05]  /*0760*/  @P3 LDG.E R18, [R8.64] ;  /* 0x0000000408123981 */ /* 0x00036a000c1e1900 */
        /* <DEDUP_REMOVED lines=40> */
[----:B------:R-:W-:Y:S02]  /*09f0*/  IMAD R13, R37, c[0x0][0x1e8], RZ ;  /* 0x00007a00250d7a24 */ /* 0x000fe400078e02ff */
[----:B------:R-:W-:Y:S01]  /*0a00*/  IMAD.MOV.U32 R16, RZ, RZ, RZ ;  /* 0x000000ffff107224 */ /* 0x000fe200078e00ff */
[----:B------:R-:W-:Y:S01]  /*0a10*/  LEA R28, P3, R8, c[0x0][0x258], 0x1 ;  /* 0x00009600081c7a11 */ /* 0x000fe200078608ff */
[C---:B------:R-:W-:Y:S01]  /*0a20*/  IMAD R15, R38.reuse, c[0x0][0x1fc], R15 ;  /* 0x00007f00260f7a24 */ /* 0x040fe200078e020f */
[----:B------:R-:W-:Y:S01]  /*0a30*/  IADD3 R29, R9, R17, RZ ;  /* 0x00000011091d7210 */ /* 0x000fe20007ffe0ff */
[C---:B------:R-:W-:Y:S02]  /*0a40*/  IMAD.WIDE.U32 R6, R38.reuse, c[0x0][0x1f8], R6 ;  /* 0x00007e0026067a25 */ /* 0x040fe400078e0006 */
[----:B------:R0:W5:Y:S02]  /*0a50*/  @P5 LDG.E R16, [R10.64] ;  /* 0x000000040a105981 */ /* 0x000164000c1e1900 */
[----:B------:R-:W-:-:S02]  /*0a60*/  IMAD R13, R38, c[0x0][0x1ec], R13 ;  /* 0x00007b00260d7a24 */ /* 0x000fc400078e020d */
[----:B------:R-:W-:Y:S01]  /*0a70*/  IMAD.WIDE.U32 R4, R38, c[0x0][0x1e8], R4 ;  /* 0x00007a0026047a25 */ /* 0x000fe200078e0004 */
[----:B------:R-:W-:-:S03]  /*0a80*/  LEA R30, P2, R6, c[0x0][0x278], 0x1 ;  /* 0x00009e00061e7a11 */ /* 0x000fc600078408ff */
[----:B------:R-:W-:Y:S01]  /*0a90*/  IMAD R19, R3, c[0x0][0x1c0], RZ ;  /* 0x0000700003137a24 */ /* 0x000fe200078e02ff */
[----:B------:R-:W-:Y:S01]  /*0aa0*/  LEA.HI.X R29, R8, c[0x0][0x25c], R29, 0x1, P3 ;  /* 0x00009700081d7a11 */ /* 0x000fe200018f0c1d */
[----:B------:R-:W-:Y:S01]  /*0ab0*/  IMAD.IADD R31, R7, 0x1, R15 ;  /* 0x00000001071f7824 */ /* 0x000fe200078e020f */
[----:B------:R-:W-:Y:S01]  /*0ac0*/  LEA R32, P1, R4, c[0x0][0x270], 0x1 ;  /* 0x00009c0004207a11 */ /* 0x000fe200078208ff */
[----:B------:R-:W-:Y:S01]  /*0ad0*/  IMAD.IADD R33, R5, 0x1, R13 ;  /* 0x0000000105217824 */ /* 0x000fe200078e020d */
[----:B------:R-:W-:Y:S01]  /*0ae0*/  ISETP.NE.U32.AND P3, PT, RZ, c[0x0][0x2d8], PT ;  /* 0x0000b600ff007a0c */ /* 0x000fe20003f65070 */
[----:B0-----:R-:W-:Y:S01]  /*0af0*/  IMAD.WIDE.U32 R10, R0, c[0x0][0x1c0], RZ ;  /* 0x00007000000a7a25 */ /* 0x001fe200078e00ff */
[----:B------:R-:W-:-:S03]  /*0b00*/  LEA.HI.X R31, R6, c[0x0][0x27c], R31, 0x1, P2 ;  /* 0x00009f00061f7a11 */ /* 0x000fc600010f0c1f */
[----:B------:R-:W-:Y:S01]  /*0b10*/  IMAD R19, R0, c[0x0][0x1c4], R19 ;  /* 0x0000710000137a24 */ /* 0x000fe200078e0213 */
[----:B------:R-:W-:Y:S02]  /*0b20*/  LEA.HI.X R33, R4, c[0x0][0x274], R33, 0x1, P1 ;  /* 0x00009d0004217a11 */ /* 0x000fe400008f0c21 */
[----:B------:R-:W-:Y:S02]  /*0b30*/  ISETP.NE.U32.AND P2, PT, RZ, c[0x0][0x2c8], PT ;  /* 0x0000b200ff007a0c */ /* 0x000fe40003f45070 */
[----:B------:R-:W-:Y:S02]  /*0b40*/  ISETP.NE.AND.EX P3, PT, RZ, c[0x0][0x2dc], PT, P3 ;  /* 0x0000b700ff007a0c */ /* 0x000fe40003f65330 */
[----:B------:R-:W-:Y:S01]  /*0b50*/  IADD3 R11, R11, R19, RZ ;  /* 0x000000130b0b7210 */ /* 0x000fe20007ffe0ff */
[----:B------:R-:W-:Y:S01]  /*0b60*/  IMAD R19, R2, c[0x0][0x1d8], RZ ;  /* 0x0000760002137a24 */ /* 0x000fe200078e02ff */
[----:B------:R-:W-:Y:S02]  /*0b70*/  ISETP.NE.U32.AND P1, PT, RZ, c[0x0][0x2e0], PT ;  /* 0x0000b800ff007a0c */ /* 0x000fe40003f25070 */
[----:B------:R-:W-:Y:S01]  /*0b80*/  ISETP.NE.AND.EX P2, PT, RZ, c[0x0][0x2cc], PT, P2 ;  /* 0x0000b300ff007a0c */ /* 0x000fe20003f45320 */
[----:B------:R-:W-:Y:S01]  /*0b90*/  IMAD.WIDE.U32 R10, R12, c[0x0][0x1d8], R10 ;  /* 0x000076000c0a7a25 */ /* 0x000fe200078e000a */
[----:B------:R-:W-:-:S03]  /*0ba0*/  ISETP.NE.AND.EX P1, PT, RZ, c[0x0][0x2e4], PT, P1 ;  /* 0x0000b900ff007a0c */ /* 0x000fc60003f25310 */
[----:B------:R-:W-:Y:S02]  /*0bb0*/  IMAD R19, R12, c[0x0][0x1dc], R19 ;  /* 0x000077000c137a24 */ /* 0x000fe400078e0213 */
[----:B------:R-:W-:Y:S02]  /*0bc0*/  IMAD.MOV.U32 R14, RZ, RZ, RZ ;  /* 0x000000ffff0e7224 */ /* 0x000fe400078e00ff */
[----:B------:R-:W-:Y:S01]  /*0bd0*/  IMAD.IADD R27, R11, 0x1, R19 ;  /* 0x000000010b1b7824 */ /* 0x000fe200078e0213 */
[----:B------:R-:W-:Y:S01]  /*0be0*/  HFMA2.MMA R11, -RZ, RZ, 0, 0 ;  /* 0x00000000ff0b7435 */ /* 0x000fe200000001ff */
[----:B------:R-:W-:Y:S01]  /*0bf0*/  @P3 IMAD.MOV.U32 R14, RZ, RZ, c[0x0][0x2d8] ;  /* 0x0000b600ff0e3624 */ /* 0x000fe200078e00ff */
[----:B------:R-:W-:Y:S01]  /*0c00*/  LEA R26, P4, R10, c[0x0][0x260], 0x1 ;  /* 0x000098000a1a7a11 */ /* 0x000fe200078808ff */
        /* <DEDUP_REMOVED lines=30> */
[-C--:B------:R-:W-:Y:S02]  /*0df0*/  IABS R15, R10.reuse ;  /* 0x0000000a000f7213 */ /* 0x080fe40000000000 */
[----:B------:R-:W-:Y:S02]  /*0e00*/  IADD3 R7, R2, -0x1, RZ ;  /* 0xffffffff02077810 */ /* 0x000fe40007ffe0ff */
[----:B------:R-:W-:Y:S01]  /*0e10*/  MOV R23, RZ ;  /* 0x000000ff00177202 */ /* 0x000fe20000000f00 */
        /* <DEDUP_REMOVED lines=24> */
.L_x_6407:
        /* <DEDUP_REMOVED lines=18> */
.L_x_6408:
        /* <DEDUP_REMOVED lines=18> */
.L_x_6429:
        /* <DEDUP_REMOVED lines=13> */
[CC--:B------:R-:W-:Y:S02]  /*12b0*/  ISETP.GE.AND P6, PT, R48.reuse, R2.reuse, PT ;  /* 0x000000023000720c */ /* 0x0c0fe40003fc6270 */
[-C--:B------:R-:W-:Y:S02]  /*12c0*/  ISETP.GE.AND P5, PT, R7, R2.reuse, PT ;  /* 0x000000020700720c */ /* 0x080fe40003fa6270 */
[-C--:B------:R-:W-:Y:S02]  /*12d0*/  ISETP.GE.AND P4, PT, R5, R2.reuse, PT ;  /* 0x000000020500720c */ /* 0x080fe40003f86270 */
[----:B------:R-:W-:Y:S02]  /*12e0*/  ISETP.GE.AND P3, PT, R3, R2, PT ;  /* 0x000000020300720c */ /* 0x000fe40003f66270 */
[----:B------:R-:W-:-:S02]  /*12f0*/  SHF.L.U64.HI R52, R48, 0x1, R49 ;  /* 0x0000000130347819 */ /* 0x000fc40000010231 */
[-C--:B------:R-:W-:Y:S02]  /*1300*/  IADD3 R50, P0, R32, R55.reuse, RZ ;  /* 0x0000003720327210 */ /* 0x080fe40007f1e0ff */
        /* <DEDUP_REMOVED lines=35> */
[----:B0-----:R-:W-:Y:S02]  /*1540*/  PRMT R55, RZ, 0x5410, R52 ;  /* 0x00005410ff377816 */ /* 0x001fe40000000034 */
[--C-:B------:R-:W-:Y:S02]  /*1550*/  PRMT R57, RZ, 0x5410, R53.reuse ;  /* 0x00005410ff397816 */ /* 0x100fe40000000035 */
[----:B------:R-:W-:Y:S01]  /*1560*/  PRMT R53, RZ, 0x7610, R53 ;  /* 0x00007610ff357816 */ /* 0x000fe20000000035 */
[----:B------:R-:W-:Y:S01]  /*1570*/  FADD.FTZ R56, R55, R16 ;  /* 0x0000001037387221 */ /* 0x000fe20000010000 */
[----:B------:R-:W-:Y:S01]  /*1580*/  PRMT R55, RZ, 0x7610, R52 ;  /* 0x00007610ff377816 */ /* 0x000fe20000000034 */
        /* <DEDUP_REMOVED lines=39> */
.L_x_6410:
[----:B------:R-:W-:Y:S05]  /*1800*/  BSYNC B0 ;  /* 0x0000000000007941 */ /* 0x000fea0003800000 */
.L_x_6409:
[----:B------:R-:W-:Y:S01]  /*1810*/  ISETP.EQ.OR P1, PT, RZ, UR6, P1 ;  /* 0x00000006ff007c0c */ /* 0x000fe20008f22670 */
[----:B------:R-:W-:Y:S01]  /*1820*/  BSSY B0, `(.L_x_6411) ;  /* 0x0000025000007945 */ /* 0x000fe20003800000 */
[----:B------:R-:W-:Y:S01]  /*1830*/  FSETP.GTU.FTZ.AND P0, PT, R59, 20, PT ;  /* 0x41a000003b00780b */ /* 0x000fe20003f1c000 */
[----:B------:R-:W-:Y:S01]  /*1840*/  IMAD.MOV.U32 R55, RZ, RZ, c[0x0][0x16c] ;  /* 0x00005b00ff377624 */ /* 0x000fe200078e00ff */
[----:B------:R-:W-:Y:S02]  /*1850*/  ISETP.EQ.OR P2, PT, RZ, UR6, P2 ;  /* 0x00000006ff007c0c */ /* 0x000fe40009742670 */
[----:B------:R-:W-:-:S07]  /*1860*/  ISETP.EQ.OR P0, PT, RZ, UR6, P0 ;  /* 0x00000006ff007c0c */ /* 0x000fce0008702670 */
        /* <DEDUP_REMOVED lines=32> */
.L_x_6412:
[----:B------:R-:W-:Y:S05]  /*1a70*/  BSYNC B0 ;  /* 0x0000000000007941 */ /* 0x000fea0003800000 */
.L_x_6411:
        /* <DEDUP_REMOVED lines=33> */
.L_x_6414:
[----:B------:R-:W-:Y:S05]  /*1c90*/  BSYNC B0 ;  /* 0x0000000000007941 */ /* 0x000fea0003800000 */
.L_x_6413:
        /* <DEDUP_REMOVED lines=33> */
.L_x_6416:
[----:B------:R-:W-:Y:S05]  /*1eb0*/  BSYNC B0 ;  /* 0x0000000000007941 */ /* 0x000fea0003800000 */
.L_x_6415:
[----:B------:R-:W-:Y:S01]  /*1ec0*/  BAR.SYNC.DEFER_BLOCKING 0x0 ;  /* 0x0000000000007b1d */ /* 0x000fe20000010000 */
[----:B------:R-:W-:Y:S01]  /*1ed0*/  ISETP.GE.AND P0, PT, R55, 0x1, PT ;  /* 0x000000013700780c */ /* 0x000fe20003f06270 */
[C---:B------:R-:W-:Y:S01]  /*1ee0*/  IMAD.WIDE R32, R2.reuse, 0x2, R32 ;  /* 0x0000000202207825 */ /* 0x040fe200078e0220 */
[----:B------:R-:W-:Y:S02]  /*1ef0*/  PRMT R68, RZ, 0x5410, R51 ;  /* 0x00005410ff447816 */ /* 0x000fe40000000033 */
[----:B------:R-:W-:Y:S01]  /*1f00*/  PRMT R67, RZ, 0x5410, R50 ;  /* 0x00005410ff437816 */ /* 0x000fe20000000032 */
[----:B------:R-:W-:Y:S01]  /*1f10*/  IMAD.WIDE R30, R2, 0x2, R30 ;  /* 0x00000002021e7825 */ /* 0x000fe200078e021e */
[----:B------:R-:W-:Y:S02]  /*1f20*/  PRMT R53, RZ, 0x7610, R50 ;  /* 0x00007610ff357816 */ /* 0x000fe40000000032 */
[----:B------:R-:W-:Y:S01]  /*1f30*/  PRMT R51, RZ, 0x7610, R51 ;  /* 0x00007610ff337816 */ /* 0x000fe20000000033 */
[----:B------:R-:W-:-:S02]  /*1f40*/  FMUL.FTZ R70, R67, R18 ;  /* 0x0000001243467220 */ /* 0x000fc40000410000 */
[-C--:B------:R-:W-:Y:S02]  /*1f50*/  FMUL.FTZ R69, R53, R18.reuse ;  /* 0x0000001235457220 */ /* 0x080fe40000410000 */
[-C--:B------:R-:W-:Y:S02]  /*1f60*/  FMUL.FTZ R61, R68, R18.reuse ;  /* 0x00000012443d7220 */ /* 0x080fe40000410000 */
[----:B------:R-:W-:Y:S01]  /*1f70*/  FMUL.FTZ R60, R51, R18 ;  /* 0x00000012333c7220 */ /* 0x000fe20000410000 */
[----:B------:R-:W-:Y:S05]  /*1f80*/  @!P0 BRA `(.L_x_6417) ;  /* 0x0000101000008947 */ /* 0x000fea0003800000 */
[----:B------:R-:W-:Y:S01]  /*1f90*/  FMUL.FTZ R68, R68, R57 ;  /* 0x0000003944447220 */ /* 0x000fe20000410000 */
[----:B------:R-:W-:Y:S01]  /*1fa0*/  MOV R65, RZ ;  /* 0x000000ff00417202 */ /* 0x000fe20000000f00 */
[----:B------:R-:W-:Y:S02]  /*1fb0*/  FMUL.FTZ R67, R67, R56 ;  /* 0x0000003843437220 */ /* 0x000fe40000410000 */
[----:B------:R-:W-:Y:S02]  /*1fc0*/  FMUL.FTZ R66, R53, R58 ;  /* 0x0000003a35427220 */ /* 0x000fe40000410000 */
[----:B------:R-:W-:-:S02]  /*1fd0*/  FMUL.FTZ R64, R51, R59 ;  /* 0x0000003b33407220 */ /* 0x000fc40000410000 */
.L_x_6425:
        /* <DEDUP_REMOVED lines=27> */
[----:B------:R-:W-:Y:S01]  /*2190*/  SHF.L.U32 R0, R6, 0x1, RZ ;  /* 0x0000000106007819 */ /* 0x000fe200000006ff */
[----:B------:R-:W-:Y:S01]  /*21a0*/  IMAD.IADD R51, R53, 0x1, R81 ;  /* 0x0000000135337824 */ /* 0x000fe200078e0251 */
[----:B0-----:R-:W-:Y:S01]  /*21b0*/  PRMT R73, RZ, 0x7610, R73 ;  /* 0x00007610ff497816 */ /* 0x001fe20000000049 */
[----:B------:R-:W5:Y:S01]  /*21c0*/  LDG.E R54, [R54.64] ;  /* 0x0000000436367981 */ /* 0x000f62000c1e1900 */
[----:B------:R-:W-:Y:S02]  /*21d0*/  PRMT R81, RZ, 0x7610, R81 ;  /* 0x00007610ff517816 */ /* 0x000fe40000000051 */
[----:B------:R-:W-:-:S02]  /*21e0*/  PRMT R83, RZ, 0x7610, R83 ;  /* 0x00007610ff537816 */ /* 0x000fc40000000053 */
[----:B------:R-:W-:Y:S02]  /*21f0*/  PRMT R85, RZ, 0x7610, R85 ;  /* 0x00007610ff557816 */ /* 0x000fe40000000055 */
[----:B------:R-:W-:Y:S01]  /*2200*/  LEA.HI.X R51, R52, R27, R51, 0x1, P0 ;  /* 0x0000001b34337211 */ /* 0x000fe200000f0c33 */
[----:B--2---:R0:W-:Y:S04]  /*2210*/  STS.U16 [R0], R71 ;  /* 0x0000004700007388 */ /* 0x0041e80000000400 */
[----:B---3--:R1:W-:Y:S04]  /*2220*/  STS.U16 [R0+0x40], R75 ;  /* 0x0000404b00007388 */ /* 0x0083e80000000400 */
[----:B----4-:R-:W-:Y:S04]  /*2230*/  STS.U16 [R0+0x80], R77 ;  /* 0x0000804d00007388 */ /* 0x010fe80000000400 */
[----:B-----5:R-:W-:Y:S01]  /*2240*/  STS.U16 [R0+0xc0], R79 ;  /* 0x0000c04f00007388 */ /* 0x020fe20000000400 */
[----:B------:R-:W-:-:S06]  /*2250*/  NOP ;  /* 0x0000000000007918 */ /* 0x000fcc0000000000 */
[----:B------:R-:W2:Y:S04]  /*2260*/  @!P6 LDG.E.U16 R73, [R50.64] ;  /* 0x000000043249e981 */ /* 0x000ea8000c1e1500 */
[----:B------:R-:W3:Y:S04]  /*2270*/  @!P5 LDG.E.U16 R81, [R50.64+0x40] ;  /* 0x000040043251d981 */ /* 0x000ee8000c1e1500 */
[----:B------:R-:W4:Y:S04]  /*2280*/  @!P4 LDG.E.U16 R83, [R50.64+0x80] ;  /* 0x000080043253c981 */ /* 0x000f28000c1e1500 */
[----:B------:R-:W5:Y:S04]  /*2290*/  @!P3 LDG.E.U16 R85, [R50.64+0xc0] ;  /* 0x0000c0043255b981 */ /* 0x000f68000c1e1500 */
[----:B------:R-:W1:Y:S01]  /*22a0*/  LDS.64 R52, [R6.X8] ;  /* 0x0000000006347984 */ /* 0x000e620000008a00 */
[----:B------:R-:W-:Y:S01]  /*22b0*/  ISETP.NE.AND P0, PT, R4, RZ, PT ;  /* 0x000000ff0400720c */ /* 0x000fe20003f05270 */
[----:B------:R-:W-:-:S02]  /*22c0*/  IMAD.SHL.U32 R62, R65, 0x8, RZ ;  /* 0x00000008413e7824 */ /* 0x000fc400078e00ff */
[----:B0-----:R-:W-:-:S04]  /*22d0*/  FMUL.FTZ R71, R54, 1.4426950216293334961 ;  /* 0x3fb8aa3b36477820 */ /* 0x001fc80000410000 */
[C---:B------:R-:W-:Y:S02]  /*22e0*/  FMUL.FTZ R74, R71.reuse, R58 ;  /* 0x0000003a474a7220 */ /* 0x040fe40000410000 */
[C---:B------:R-:W-:Y:S02]  /*22f0*/  FMUL.FTZ R72, R71.reuse, R56 ;  /* 0x0000003847487220 */ /* 0x040fe40000410000 */
[----:B-1----:R-:W-:Y:S02]  /*2300*/  FMUL.FTZ R75, R71, R59 ;  /* 0x0000003b474b7220 */ /* 0x002fe40000410000 */
[----:B------:R0:W1:Y:S08]  /*2310*/  MUFU.EX2 R78, R72 ;  /* 0x00000048004e7308 */ /* 0x0000700000000800 */
[----:B------:R-:W0:Y:S01]  /*2320*/  MUFU.EX2 R74, R74 ;  /* 0x0000004a004a7308 */ /* 0x000e220000000800 */
[----:B------:R-:W-:-:S07]  /*2330*/  ISETP.GE.U32.AND P2, PT, R17, R2, PT ;  /* 0x000000021100720c */ /* 0x000fce0003f46070 */
[----:B------:R-:W-:Y:S01]  /*2340*/  MUFU.EX2 R75, R75 ;  /* 0x0000004b004b7308 */ /* 0x000fe20000000800 */
[----:B------:R-:W-:Y:S02]  /*2350*/  ISETP.GE.U32.AND P1, PT, R13, R2, PT ;  /* 0x000000020d00720c */ /* 0x000fe40003f26070 */
[----:B0-----:R-:W-:-:S05]  /*2360*/  PRMT R72, RZ, 0x5410, R52 ;  /* 0x00005410ff487816 */ /* 0x001fca0000000034 */
[----:B------:R-:W-:Y:S01]  /*2370*/  FMUL.FTZ R72, R67, R72 ;  /* 0x0000004843487220 */ /* 0x000fe20000410000 */
[----:B-1----:R-:W-:Y:S02]  /*2380*/  FSEL R78, R78, 1, !P2 ;  /* 0x3f8000004e4e7808 */ /* 0x002fe40005000000 */
[----:B------:R-:W-:Y:S02]  /*2390*/  FSEL R79, R74, 1, !P1 ;  /* 0x3f8000004a4f7808 */ /* 0x000fe40004800000 */
[----:B------:R-:W-:Y:S02]  /*23a0*/  FSEL R77, R72, RZ, !P2 ;  /* 0x000000ff484d7208 */ /* 0x000fe40005000000 */
[----:B------:R-:W-:Y:S01]  /*23b0*/  ISETP.GE.U32.AND P2, PT, R11, R2, PT ;  /* 0x000000020b00720c */ /* 0x000fe20003f46070 */
[----:B--2---:R0:W-:Y:S04]  /*23c0*/  STS.U16 [R0+0x100], R73 ;  /* 0x0001004900007388 */ /* 0x0041e80000000400 */
[----:B---3--:R1:W-:Y:S04]  /*23d0*/  STS.U16 [R0+0x140], R81 ;  /* 0x0001405100007388 */ /* 0x0083e80000000400 */
[----:B----4-:R-:W-:Y:S04]  /*23e0*/  STS.U16 [R0+0x180], R83 ;  /* 0x0001805300007388 */ /* 0x010fe80000000400 */
[----:B-----5:R-:W-:Y:S01]  /*23f0*/  STS.U16 [R0+0x1c0], R85 ;  /* 0x0001c05500007388 */ /* 0x020fe20000000400 */
[----:B------:R-:W-:-:S06]  /*2400*/  NOP ;  /* 0x0000000000007918 */ /* 0x000fcc0000000000 */
[----:B------:R-:W2:Y:S04]  /*2410*/  LDS.64 R54, [R6.X8+0x100] ;  /* 0x0001000006367984 */ /* 0x000ea80000008a00 */
[----:B------:R3:W4:Y:S01]  /*2420*/  @P0 LDS.64 R50, [R62+0x220] ;  /* 0x000220003e320984 */ /* 0x0007220000000a00 */
[----:B0-----:R-:W-:Y:S01]  /*2430*/  FMUL.FTZ R73, R71, R57 ;  /* 0x0000003947497220 */ /* 0x001fe20000410000 */
[----:B------:R-:W-:-:S03]  /*2440*/  PRMT R71, RZ, 0x7610, R52 ;  /* 0x00007610ff477816 */ /* 0x000fc60000000034 */
[----:B------:R0:W5:Y:S02]  /*2450*/  MUFU.EX2 R82, R73 ;  /* 0x0000004900527308 */ /* 0x0001640000000800 */
[----:B------:R-:W-:Y:S01]  /*2460*/  FMUL.FTZ R71, R66, R71 ;  /* 0x0000004742477220 */ /* 0x000fe20000410000 */
[--C-:B0-----:R-:W-:Y:S02]  /*2470*/  PRMT R73, RZ, 0x5410, R53.reuse ;  /* 0x00005410ff497816 */ /* 0x101fe40000000035 */
[----:B------:R-:W-:Y:S02]  /*2480*/  PRMT R53, RZ, 0x7610, R53 ;  /* 0x00007610ff357816 */ /* 0x000fe40000000035 */
[----:B------:R-:W-:Y:S01]  /*2490*/  FSEL R80, R71, RZ, !P1 ;  /* 0x000000ff47507208 */ /* 0x000fe20004800000 */
[----:B------:R-:W-:Y:S01]  /*24a0*/  FMUL.FTZ R73, R68, R73 ;  /* 0x0000004944497220 */ /* 0x000fe20000410000 */
[----:B------:R-:W-:Y:S01]  /*24b0*/  ISETP.GE.U32.AND P1, PT, R9, R2, PT ;  /* 0x000000020900720c */ /* 0x000fe20003f26070 */
[----:B------:R-:W-:Y:S01]  /*24c0*/  FMUL.FTZ R53, R64, R53 ;  /* 0x0000003540357220 */ /* 0x000fe20000410000 */
[----:B-----5:R-:W-:-:S02]  /*24d0*/  FSEL R82, R82, 1, !P2 ;  /* 0x3f80000052527808 */ /* 0x020fc40005000000 */
[----:B-1----:R-:W-:Y:S02]  /*24e0*/  FSEL R81, R73, RZ, !P2 ;  /* 0x000000ff49517208 */ /* 0x002fe40005000000 */
[----:B------:R-:W-:Y:S02]  /*24f0*/  FSEL R71, R75, 1, !P1 ;  /* 0x3f8000004b477808 */ /* 0x000fe40004800000 */
[----:B------:R-:W-:Y:S02]  /*2500*/  FSEL R72, R53, RZ, !P1 ;  /* 0x000000ff35487208 */ /* 0x000fe40004800000 */
[--C-:B--2---:R-:W-:Y:S02]  /*2510*/  PRMT R73, RZ, 0x5410, R54.reuse ;  /* 0x00005410ff497816 */ /* 0x104fe40000000036 */
[----:B------:R-:W-:Y:S02]  /*2520*/  PRMT R74, RZ, 0x7610, R54 ;  /* 0x00007610ff4a7816 */ /* 0x000fe40000000036 */
[----:B------:R-:W-:-:S02]  /*2530*/  PRMT R76, RZ, 0x5410, R55 ;  /* 0x00005410ff4c7816 */ /* 0x000fc40000000037 */
[----:B------:R-:W-:Y:S01]  /*2540*/  PRMT R75, RZ, 0x7610, R55 ;  /* 0x00007610ff4b7816 */ /* 0x000fe20000000037 */
[----:B------:R-:W-:Y:S05]  /*2550*/  @P0 BRA `(.L_x_6418) ;  /* 0x0000021000000947 */ /* 0x000fea0003800000 */
[----:B---34-:R-:W0:Y:S01]  /*2560*/  LDC.U8 R50, c[0x0][0x189] ;  /* 0x00006240ff327b82 */ /* 0x018e220000000000 */
        /* <DEDUP_REMOVED lines=19> */
.L_x_6419:
        /* <DEDUP_REMOVED lines=13> */
.L_x_6418:
        /* <DEDUP_REMOVED lines=73> */
.L_x_6422:
        /* <DEDUP_REMOVED lines=32> */
.L_x_6423:
[----:B------:R0:W5:Y:S02]  /*2e00*/  LDG.E R83, [R46.64] ;  /* 0x000000042e537981 */ /* 0x000164000c1e1900 */
.L_x_6424:
        /* <DEDUP_REMOVED lines=16> */
.L_x_6421:
[----:B------:R-:W-:Y:S05]  /*2f10*/  BSYNC B0 ;  /* 0x0000000000007941 */ /* 0x000fea0003800000 */
.L_x_6420:
        /* <DEDUP_REMOVED lines=8> */
.L_x_6417:
[----:B------:R-:W-:Y:S01]  /*2fa0*/  BAR.SYNC.DEFER_BLOCKING 0x0 ;  /* 0x0000000000007b1d */ /* 0x000fe20000010000 */
[----:B------:R-:W-:Y:S02]  /*2fb0*/  ISETP.NE.AND P0, PT, R8, RZ, PT ;  /* 0x000000ff0800720c */ /* 0x000fe40003f05270 */
[----:B01----:R-:W-:Y:S02]  /*2fc0*/  F2FP.BF16.PACK_AB R50, R69, R70 ;  /* 0x000000464532723e */ /* 0x003fe400000010ff */
[----:B------:R-:W-:Y:S01]  /*2fd0*/  F2FP.BF16.PACK_AB R51, R60, R61 ;  /* 0x0000003d3c33723e */ /* 0x000fe200000010ff */
        /* <DEDUP_REMOVED lines=12> */
[----:B------:R-:W-:Y:S01]  /*30a0*/  @!P0 STS [0x100], R2 ;  /* 0x00010002ff008388 */ /* 0x000fe20000000800 */
[----:B------:R-:W-:-:S03]  /*30b0*/  IMAD.IADD R65, R51, 0x1, R55 ;  /* 0x0000000133417824 */ /* 0x000fc600078e0237 */
        /* <DEDUP_REMOVED lines=15> */
.L_x_6427:
[----:B------:R-:W-:Y:S05]  /*31b0*/  BSYNC B0 ;  /* 0x0000000000007941 */ /* 0x000fea0003800000 */
.L_x_6426:
[----:B------:R-:W-:Y:S01]  /*31c0*/  IMAD.MOV.U32 R51, RZ, RZ, R65 ;  /* 0x000000ffff337224 */ /* 0x000fe200078e0041 */
[----:B0-----:R-:W-:Y:S01]  /*31d0*/  SHF.R.S32.HI R57, RZ, 0x1f, R15 ;  /* 0x0000001fff397819 */ /* 0x001fe2000001140f */
[----:B------:R-:W-:Y:S01]  /*31e0*/  IMAD R55, R37, c[0x0][0x218], RZ ;  /* 0x0000860025377a24 */ /* 0x000fe200078e02ff */
[-C--:B------:R-:W-:Y:S01]  /*31f0*/  ISETP.GE.AND P1, PT, R5, R56.reuse, PT ;  /* 0x000000380500720c */ /* 0x080fe20003f26270 */
[----:B------:R-:W-:Y:S01]  /*3200*/  IMAD.WIDE.U32 R50, R38, c[0x0][0x218], R50 ;  /* 0x0000860026327a25 */ /* 0x000fe200078e0032 */
[-C--:B------:R-:W-:Y:S02]  /*3210*/  ISETP.GE.AND P2, PT, R3, R56.reuse, PT ;  /* 0x000000380300720c */ /* 0x080fe40003f46270 */
[----:B------:R-:W-:Y:S01]  /*3220*/  ISETP.GE.AND P0, PT, R7, R56, PT ;  /* 0x000000380700720c */ /* 0x000fe20003f06270 */
[----:B------:R-:W-:Y:S01]  /*3230*/  IMAD.MOV.U32 R53, RZ, RZ, 0x2 ;  /* 0x00000002ff357424 */ /* 0x000fe200078e00ff */
        /* <DEDUP_REMOVED lines=17> */
.L_x_6428:
[----:B------:R-:W-:Y:S05]  /*3350*/  EXIT ;  /* 0x000000000000794d */ /* 0x000fea0003800000 */
.L_x_6430:
        /* <DEDUP_REMOVED lines=10> */
.L_x_8954:


//--------------------- .text._Z25selective_scan_fwd_kernelI32Selective_Scan_fwd_kernel_traitsILi32ELi4ELi1ELb0ELb1ELb1ELb0ELb1EN3c108BFloat16EffEEv13SSMParamsBase --------------------------
	.section	.text._Z25selective_scan_fwd_kernelI32Selective_Scan_fwd_kernel_traitsILi32ELi4ELi1ELb0ELb1ELb1ELb0ELb1EN3c108BFloat16EffEEv13SSMParamsBase,"ax",@progbits
	.sectioninfo	@"SHI_REGISTERS=91"
	.align	128
        .global         _Z25selective_scan_fwd_kernelI32Selective_Scan_fwd_kernel_traitsILi32ELi4ELi1ELb0ELb1ELb1ELb0ELb1EN3c108BFloat16EffEEv13SSMParamsBase
        .type           _Z25selective_scan_fwd_kernelI32Selective_Scan_fwd_kernel_traitsILi32ELi4ELi1ELb0ELb1ELb1ELb0ELb1EN3c108BFloat16EffEEv13SSMParamsBase,@function
        .size           _Z25selective_scan_fwd_kernelI32Selective_Scan_fwd_kernel_traitsILi32ELi4ELi1ELb0ELb1ELb1ELb0ELb1EN3c108BFloat16EffEEv13SSMParamsBase,(.L_x_8955 - _Z25selective_scan_fwd_kernelI32Selective_Scan_fwd_kernel_traitsILi32ELi4ELi1ELb0ELb1ELb1ELb0ELb1EN3c108BFloat16EffEEv13SSMParamsBase)
        .other          _Z25selective_scan_fwd_kernelI32Selective_Scan_fwd_kernel_traitsILi32ELi4ELi1ELb0ELb1ELb1ELb0ELb1EN3c108BFloat16EffEEv13SSMParamsBase,@"STO_CUDA_ENTRY STV_DEFAULT"
_Z25selective_scan_fwd_kernelI32Selective_Scan_fwd_kernel_traitsILi32ELi4ELi1ELb0ELb1ELb1ELb0ELb1EN3c108BFloat16EffEEv13SSMParamsBase:
.text._Z25selective_scan_fwd_kernelI32Selective_Scan_fwd_kernel_traitsILi32ELi4ELi1ELb0ELb1ELb1ELb0ELb1EN3c108BFloat16EffEEv13SSMParamsBase:
        /* <DEDUP_REMOVED lines=35> */
.L_x_6431:
        /* <DEDUP_REMOVED lines=26> */
.L_x_6432:
        /* <DEDUP_REMOVED lines=11> */
.L_x_6433:
        /* <DEDUP_REMOVED lines=17> */
[----:B------:R-:W-:Y:S02]  /*0590*/  ISETP.NE.U32.AND P3, PT, RZ, c[0x0][0x268], PT ;  /* 0x00009a00ff007a0c */ /* 0x000fe40003f65070 */
[----:B------:R-:W-:-:S02]  /*05a0*/  MOV R2, RZ ;  /* 0x000000ff00027202 */ /* 0x000fc40000000f00 */
[----:B------:R-:W-:Y:S02]  /*05b0*/  ISETP.NE.AND.EX P3, PT, RZ, c[0x0][0x26c], PT, P3 ;  /* 0x00009b00ff007a0c */ /* 0x000fe40003f65330 */
[----:B------:R-:W-:-:S03]  /*05c0*/  ISETP.NE.U32.AND P5, PT, RZ, c[0x0][0x280], PT ;  /* 0x0000a000ff007a0c */ /* 0x000fc60003fa5070 */
[----:B0-----:R-:W-:Y:S02]  /*05d0*/  @P1 IADD3 R8, P4, R0, c[0x0][0x2b8], RZ ;  /* 0x0000ae0000081a10 */ /* 0x001fe40007f9e0ff */
[----:B------:R-:W-:Y:S01]  /*05e0*/  @P2 IMAD.MOV.U32 R2, RZ, RZ, c[0x0][0x2c0] ;  /* 0x0000b000ff022624 */ /* 0x000fe200078e00ff */
[----:B------:R-:W-:Y:S01]  /*05f0*/  ISETP.NE.AND.EX P5, PT, RZ, c[0x0][0x284], PT, P5 ;  /* 0x0000a100ff007a0c */ /* 0x000fe20003fa5350 */
[----:B------:R-:W-:Y:S01]  /*0600*/  IMAD.MOV.U32 R4, RZ, RZ, RZ ;  /* 0x000000ffff047224 */ /* 0x000fe200078e00ff */
[----:B------:R-:W-:Y:S01]  /*0610*/  @P1 IADD3.X R9, R3, c[0x0][0x2bc], RZ, P4, !PT ;  /* 0x0000af0003091a10 */ /* 0x000fe200027fe4ff */
[----:B------:R-:W-:Y:S01]  /*0620*/  @P2 IMAD.MOV.U32 R4, RZ, RZ, c[0x0][0x2c4] ;  /* 0x0000b100ff042624 */ /* 0x000fe200078e00ff */
[----:B------:R-:W-:Y:S02]  /*0630*/  ISETP.EQ.U32.AND P4, PT, R2, RZ, PT ;  /* 0x000000ff0200720c */ /* 0x000fe40003f82070 */
[----:B------:R-:W-:Y:S02]  /*0640*/  PRMT R24, RZ, 0x7610, R24 ;  /* 0x00007610ff187816 */ /* 0x000fe40000000018 */
[----:B------:R-:W-:Y:S01]  /*0650*/  ISETP.EQ.OR.EX P4, PT, R4, RZ, !P6, P4 ;  /* 0x000000ff0400720c */ /* 0x000fe20007782740 */
[----:B------:R-:W-:-:S03]  /*0660*/  HFMA2.MMA R15, -RZ, RZ, 0, 0 ;  /* 0x00000000ff0f7435 */ /* 0x000fc600000001ff */
[----:B------:R0:W5:Y:S01]  /*0670*/  @P1 LDG.E.U8 R24, [R8.64] ;  /* 0x0000000408181981 */ /* 0x000162000c1e1100 */
[----:B------:R-:W-:Y:S02]  /*0680*/  @P3 LEA R10, P1, R57, c[0x0][0x268], 0x2 ;  /* 0x00009a00390a3a11 */ /* 0x000fe400078210ff */
[----:B------:R-:W-:Y:S02]  /*0690*/  @P2 IMAD.MOV.U32 R15, RZ, RZ, c[0x0][0x2c0] ;  /* 0x0000b000ff0f2624 */ /* 0x000fe400078e00ff */
[----:B------:R-:W-:Y:S02]  /*06a0*/  IMAD.MOV.U32 R2, RZ, RZ, RZ ;  /* 0x000000ffff027224 */ /* 0x000fe400078e00ff */
        /* <DEDUP_REMOVED lines=41> */
[----:B------:R-:W-:Y:S02]  /*0940*/  IMAD R17, R18, c[0x0][0x1f0], RZ ;  /* 0x00007c0012117a24 */ /* 0x000fe400078e02ff */
[----:B------:R-:W-:Y:S01]  /*0950*/  IMAD.WIDE.U32 R6, R34, c[0x0][0x1e0], RZ ;  /* 0x0000780022067a25 */ /* 0x000fe200078e00ff */
[----:B------:R-:W-:-:S03]  /*0960*/  SHF.R.S32.HI R2, RZ, 0x1f, R4 ;  /* 0x0000001fff027819 */ /* 0x000fc60000011404 */
[C---:B------:R-:W-:Y:S02]  /*0970*/  IMAD R15, R34.reuse, c[0x0][0x1e4], R15 ;  /* 0x00007900220f7a24 */ /* 0x040fe400078e020f */
[----:B------:R-:W-:-:S04]  /*0980*/  IMAD.WIDE.U32 R10, R34, c[0x0][0x1a0], RZ ;  /* 0x00006800220a7a25 */ /* 0x000fc800078e00ff */
[C---:B------:R-:W-:Y:S02]  /*0990*/  IMAD R19, R34.reuse, c[0x0][0x1a4], R9 ;  /* 0x0000690022137a24 */ /* 0x040fe400078e0209 */
[----:B------:R-:W-:-:S04]  /*09a0*/  IMAD.WIDE.U32 R8, R34, c[0x0][0x1f0], RZ ;  /* 0x00007c0022087a25 */ /* 0x000fc800078e00ff */
[----:B------:R-:W-:Y:S02]  /*09b0*/  IMAD R17, R34, c[0x0][0x1f4], R17 ;  /* 0x00007d0022117a24 */ /* 0x000fe400078e0211 */
[----:B------:R-:W-:Y:S02]  /*09c0*/  IMAD.IADD R7, R7, 0x1, R15 ;  /* 0x0000000107077824 */ /* 0x000fe400078e020f */
[----:B------:R-:W-:Y:S02]  /*09d0*/  IMAD.IADD R11, R11, 0x1, R19 ;  /* 0x000000010b0b7824 */ /* 0x000fe400078e0213 */
[----:B------:R-:W-:Y:S02]  /*09e0*/  IMAD R15, R2, c[0x0][0x1b8], RZ ;  /* 0x00006e00020f7a24 */ /* 0x000fe400078e02ff */
[----:B------:R-:W-:Y:S02]  /*09f0*/  IMAD.IADD R9, R9, 0x1, R17 ;  /* 0x0000000109097824 */ /* 0x000fe400078e0211 */
        /* <DEDUP_REMOVED lines=14> */
[----:B---3--:R-:W-:Y:S01]  /*0ae0*/  IMAD.WIDE.U32 R12, R34, c[0x0][0x1c0], RZ ;  /* 0x00007000220c7a25 */ /* 0x008fe200078e00ff */
[----:B------:R-:W-:Y:S02]  /*0af0*/  ISETP.NE.U32.AND P3, PT, RZ, c[0x0][0x2d8], PT ;  /* 0x0000b600ff007a0c */ /* 0x000fe40003f65070 */
[----:B------:R-:W-:Y:S01]  /*0b00*/  LEA.HI.X R31, R8, c[0x0][0x27c], R31, 0x1, P2 ;  /* 0x00009f00081f7a11 */ /* 0x000fe200010f0c1f */
[----:B------:R-:W-:Y:S01]  /*0b10*/  IMAD R23, R34, c[0x0][0x1c4], R23 ;  /* 0x0000710022177a24 */ /* 0x000fe200078e0217 */
[----:B------:R-:W-:-:S02]  /*0b20*/  LEA.HI.X R33, R6, c[0x0][0x274], R33, 0x1, P1 ;  /* 0x00009d0006217a11 */ /* 0x000fc400008f0c21 */
[----:B------:R-:W-:Y:S01]  /*0b30*/  ISETP.NE.U32.AND P2, PT, RZ, c[0x0][0x2c8], PT ;  /* 0x0000b200ff007a0c */ /* 0x000fe20003f45070 */
[----:B------:R-:W-:Y:S01]  /*0b40*/  IMAD.IADD R13, R13, 0x1, R23 ;  /* 0x000000010d0d7824 */ /* 0x000fe200078e0217 */
[----:B------:R-:W-:Y:S01]  /*0b50*/  ISETP.NE.U32.AND P1, PT, RZ, c[0x0][0x2e0], PT ;  /* 0x0000b800ff007a0c */ /* 0x000fe20003f25070 */
[----:B------:R-:W-:Y:S01]  /*0b60*/  IMAD R17, R2, c[0x0][0x1d8], RZ ;  /* 0x0000760002117a24 */ /* 0x000fe200078e02ff */
[----:B------:R-:W-:Y:S02]  /*0b70*/  ISETP.NE.AND.EX P3, PT, RZ, c[0x0][0x2dc], PT, P3 ;  /* 0x0000b700ff007a0c */ /* 0x000fe40003f65330 */
        /* <DEDUP_REMOVED lines=11> */
[----:B------:R-:W-:Y:S01]  /*0c30*/  IMAD.MOV.U32 R12, RZ, RZ, RZ ;  /* 0x000000ffff0c7224 */ /* 0x000fe200078e00ff */
[----:B------:R-:W-:Y:S01]  /*0c40*/  @P1 ISETP.NE.U32.AND P5, PT, RZ, c[0x0][0x2e0], PT ;  /* 0x0000b800ff001a0c */ /* 0x000fe20003fa5070 */
[----:B------:R-:W-:Y:S02]  /*0c50*/  @P2 IMAD.MOV.U32 R47, RZ, RZ, c[0x0][0x2c8] ;  /* 0x0000b200ff2f2624 */ /* 0x000fe400078e00ff */
[----:B------:R-:W-:Y:S01]  /*0c60*/  @P2 IMAD.MOV.U32 R11, RZ, RZ, c[0x0][0x2cc] ;  /* 0x0000b300ff0b2624 */ /* 0x000fe200078e00ff */
[----:B------:R-:W-:Y:S01]  /*0c70*/  ISETP.NE.U32.AND P2, PT, R14, RZ, PT ;  /* 0x000000ff0e00720c */ /* 0x000fe20003f45070 */
[----:B------:R-:W-:Y:S01]  /*0c80*/  @P3 IMAD.MOV.U32 R12, RZ, RZ, c[0x0][0x2dc] ;  /* 0x0000b700ff0c3624 */ /* 0x000fe200078e00ff */
[----:B------:R-:W-:-:S02]  /*0c90*/  PLOP3.LUT P4, PT, PT, PT, PT, 0x8, 0x0 ;  /* 0x000000000000781c */ /* 0x000fc40003f8e170 */
        /* <DEDUP_REMOVED lines=19> */
[----:B------:R-:W-:Y:S01]  /*0dd0*/  IMAD.MOV.U32 R23, RZ, RZ, RZ ;  /* 0x000000ffff177224 */ /* 0x000fe200078e00ff */
[----:B------:R-:W-:Y:S01]  /*0de0*/  IADD3 R7, R16, -0x1, R10 ;  /* 0xffffffff10077810 */ /* 0x000fe20007ffe00a */
[----:B-----5:R-:W-:Y:S01]  /*0df0*/  IMAD.MOV.U32 R21, RZ, RZ, RZ ;  /* 0x000000ffff157224 */ /* 0x020fe200078e00ff */
[----:B------:R-:W0:Y:S01]  /*0e00*/  I2F.RP R2, R9 ;  /* 0x0000000900027306 */ /* 0x000e220000209400 */
[----:B------:R-:W-:-:S04]  /*0e10*/  IABS R8, R10 ;  /* 0x0000000a00087213 */ /* 0x000fc80000000000 */
        /* <DEDUP_REMOVED lines=24> */
.L_x_6434:
        /* <DEDUP_REMOVED lines=18> */
.L_x_6435:
        /* <DEDUP_REMOVED lines=18> */
.L_x_6456:
        /* <DEDUP_REMOVED lines=54> */
[--C-:B0-----:R-:W-:Y:S02]  /*1540*/  PRMT R59, RZ, 0x5410, R52.reuse ;  /* 0x00005410ff3b7816 */ /* 0x101fe40000000034 */
[----:B------:R-:W-:Y:S02]  /*1550*/  PRMT R61, RZ, 0x7610, R52 ;  /* 0x00007610ff3d7816 */ /* 0x000fe40000000034 */
[--C-:B------:R-:W-:Y:S01]  /*1560*/  PRMT R55, RZ, 0x5410, R53.reuse ;  /* 0x00005410ff377816 */ /* 0x100fe20000000035 */
[--C-:B------:R-:W-:Y:S01]  /*1570*/  FADD.FTZ R59, R59, R20.reuse ;  /* 0x000000143b3b7221 */ /* 0x100fe20000010000 */
        /* <DEDUP_REMOVED lines=40> */
.L_x_6437:
[----:B------:R-:W-:Y:S05]  /*1800*/  BSYNC B0 ;  /* 0x0000000000007941 */ /* 0x000fea0003800000 */
.L_x_6436:
[----:B------:R-:W-:Y:S01]  /*1810*/  ISETP.EQ.OR P1, PT, RZ, UR6, P1 ;  /* 0x00000006ff007c0c */ /* 0x000fe20008f22670 */
[----:B------:R-:W-:Y:S01]  /*1820*/  BSSY B0, `(.L_x_6438) ;  /* 0x0000025000007945 */ /* 0x000fe20003800000 */
[----:B------:R-:W-:Y:S01]  /*1830*/  FSETP.GTU.FTZ.AND P0, PT, R62, 20, PT ;  /* 0x41a000003e00780b */ /* 0x000fe20003f1c000 */
[----:B------:R-:W-:Y:S01]  /*1840*/  IMAD.MOV.U32 R55, RZ, RZ, c[0x0][0x16c] ;  /* 0x00005b00ff377624 */ /* 0x000fe200078e00ff */
        /* <DEDUP_REMOVED lines=34> */
.L_x_6439:
[----:B------:R-:W-:Y:S05]  /*1a70*/  BSYNC B0 ;  /* 0x0000000000007941 */ /* 0x000fea0003800000 */
.L_x_6438:
        /* <DEDUP_REMOVED lines=33> */
.L_x_6441:
[----:B------:R-:W-:Y:S05]  /*1c90*/  BSYNC B0 ;  /* 0x0000000000007941 */ /* 0x000fea0003800000 */
.L_x_6440:
        /* <DEDUP_REMOVED lines=33> */
.L_x_6443:
[----:B------:R-:W-:Y:S05]  /*1eb0*/  BSYNC B0 ;  /* 0x0000000000007941 */ /* 0x000fea0003800000 */
.L_x_6442:
        /* <DEDUP_REMOVED lines=18> */
.L_x_6452:
[----:B------:R-:W-:Y:S01]  /*1fe0*/  SHF.R.S32.HI R66, RZ, 0x1f, R67 ;  /* 0x0000001fff427819 */ /* 0x000fe20000011443 */
[C---:B01----:R-:W-:Y:S01]  /*1ff0*/  IMAD.WIDE.U32 R50, R67.reuse, c[0x0][0x1b0], R48 ;  /* 0x00006c0043327a25 */ /* 0x043fe200078e0030 */
[----:B------:R-:W-:Y:S02]  /*2000*/  PRMT R65, RZ, 0x7610, R65 ;  /* 0x00007610ff417816 */ /* 0x000fe40000000041 */
        /* <DEDUP_REMOVED lines=34> */
[----:B-----5:R3:W-:Y:S01]  /*2230*/  STS.U16 [R0+0xc0], R81 ;  /* 0x0000c05100007388 */ /* 0x0207e20000000400 */
[----:B------:R-:W-:-:S06]  /*2240*/  NOP ;  /* 0x0000000000007918 */ /* 0x000fcc0000000000 */
[----:B------:R-:W4:Y:S04]  /*2250*/  @!P6 LDG.E.U16 R75, [R50.64] ;  /* 0x00000004324be981 */ /* 0x000f28000c1e1500 */
[----:B------:R-:W5:Y:S04]  /*2260*/  @!P5 LDG.E.U16 R83, [R50.64+0x40] ;  /* 0x000040043253d981 */ /* 0x000f68000c1e1500 */
        /* <DEDUP_REMOVED lines=8> */
[C---:B------:R-:W-:Y:S02]  /*22f0*/  FMUL.FTZ R78, R74.reuse, R60 ;  /* 0x0000003c4a4e7220 */ /* 0x040fe40000410000 */
[----:B------:R-:W3:Y:S01]  /*2300*/  MUFU.EX2 R76, R76 ;  /* 0x0000004c004c7308 */ /* 0x000ee20000000800 */
[----:B------:R-:W-:-:S07]  /*2310*/  FMUL.FTZ R74, R74, R62 ;  /* 0x0000003e4a4a7220 */ /* 0x000fce0000410000 */
[----:B------:R-:W0:Y:S01]  /*2320*/  MUFU.EX2 R77, R77 ;  /* 0x0000004d004d7308 */ /* 0x000e220000000800 */
[----:B------:R-:W-:-:S07]  /*2330*/  ISETP.GE.U32.AND P2, PT, R17, R2, PT ;  /* 0x000000021100720c */ /* 0x000fce0003f46070 */
[----:B------:R-:W1:Y:S01]  /*2340*/  MUFU.EX2 R78, R78 ;  /* 0x0000004e004e7308 */ /* 0x000e620000000800 */
[----:B------:R-:W-:-:S07]  /*2350*/  ISETP.GE.U32.AND P1, PT, R13, R2, PT ;  /* 0x000000020d00720c */ /* 0x000fce0003f26070 */
[----:B--2---:R2:W1:Y:S01]  /*2360*/  MUFU.EX2 R79, R74 ;  /* 0x0000004a004f7308 */ /* 0x0044620000000800 */
[----:B---3--:R-:W-:Y:S02]  /*2370*/  FSEL R81, R76, 1, !P2 ;  /* 0x3f8000004c517808 */ /* 0x008fe40005000000 */
[----:B0-----:R-:W-:Y:S02]  /*2380*/  FSEL R82, R77, 1, !P1 ;  /* 0x3f8000004d527808 */ /* 0x001fe40004800000 */
[--C-:B--2---:R-:W-:Y:S02]  /*2390*/  PRMT R74, RZ, 0x5410, R53.reuse ;  /* 0x00005410ff4a7816 */ /* 0x104fe40000000035 */
[----:B------:R-:W-:-:S03]  /*23a0*/  PRMT R53, RZ, 0x7610, R53 ;  /* 0x00007610ff357816 */ /* 0x000fc60000000035 */
[----:B------:R-:W-:Y:S02]  /*23b0*/  FMUL.FTZ R74, R71, R74 ;  /* 0x0000004a474a7220 */ /* 0x000fe40000410000 */
[----:B------:R-:W-:Y:S01]  /*23c0*/  FMUL.FTZ R53, R68, R53 ;  /* 0x0000003544357220 */ /* 0x000fe20000410000 */
[----:B----4-:R0:W-:Y:S04]  /*23d0*/  STS.U16 [R0+0x100], R75 ;  /* 0x0001004b00007388 */ /* 0x0101e80000000400 */
[----:B-----5:R2:W-:Y:S04]  /*23e0*/  STS.U16 [R0+0x140], R83 ;  /* 0x0001405300007388 */ /* 0x0205e80000000400 */
[----:B------:R1:W-:Y:S04]  /*23f0*/  STS.U16 [R0+0x180], R85 ;  /* 0x0001805500007388 */ /* 0x0003e80000000400 */
[----:B------:R-:W-:Y:S01]  /*2400*/  STS.U16 [R0+0x1c0], R87 ;  /* 0x0001c05700007388 */ /* 0x000fe20000000400 */
[----:B------:R-:W-:-:S06]  /*2410*/  NOP ;  /* 0x0000000000007918 */ /* 0x000fcc0000000000 */
[----:B------:R-:W3:Y:S04]  /*2420*/  LDS.64 R54, [R6.X8+0x100] ;  /* 0x0001000006367984 */ /* 0x000ee80000008a00 */
[----:B------:R4:W4:Y:S01]  /*2430*/  @P0 LDS.64 R50, [R65+0x220] ;  /* 0x0002200041320984 */ /* 0x0009220000000a00 */
[--C-:B0-----:R-:W-:Y:S02]  /*2440*/  PRMT R75, RZ, 0x5410, R52.reuse ;  /* 0x00005410ff4b7816 */ /* 0x101fe40000000034 */
[----:B------:R-:W-:-:S03]  /*2450*/  PRMT R52, RZ, 0x7610, R52 ;  /* 0x00007610ff347816 */ /* 0x000fc60000000034 */
[----:B------:R-:W-:Y:S02]  /*2460*/  FMUL.FTZ R75, R70, R75 ;  /* 0x0000004b464b7220 */ /* 0x000fe40000410000 */
[----:B------:R-:W-:-:S03]  /*2470*/  FMUL.FTZ R52, R69, R52 ;  /* 0x0000003445347220 */ /* 0x000fc60000410000 */
[----:B------:R-:W-:Y:S02]  /*2480*/  FSEL R80, R75, RZ, !P2 ;  /* 0x000000ff4b507208 */ /* 0x000fe40005000000 */
[-C--:B------:R-:W-:Y:S02]  /*2490*/  ISETP.GE.U32.AND P2, PT, R11, R2.reuse, PT ;  /* 0x000000020b00720c */ /* 0x080fe40003f46070 */
[----:B--2---:R-:W-:Y:S02]  /*24a0*/  FSEL R83, R52, RZ, !P1 ;  /* 0x000000ff34537208 */ /* 0x004fe40004800000 */
[----:B------:R-:W-:Y:S02]  /*24b0*/  ISETP.GE.U32.AND P1, PT, R9, R2, PT ;  /* 0x000000020900720c */ /* 0x000fe40003f26070 */
[----:B------:R-:W-:Y:S02]  /*24c0*/  FSEL R84, R74, RZ, !P2 ;  /* 0x000000ff4a547208 */ /* 0x000fe40005000000 */
[----:B-1----:R-:W-:-:S02]  /*24d0*/  FSEL R85, R78, 1, !P2 ;  /* 0x3f8000004e557808 */ /* 0x002fc40005000000 */
[----:B------:R-:W-:Y:S02]  /*24e0*/  FSEL R74, R79, 1, !P1 ;  /* 0x3f8000004f4a7808 */ /* 0x000fe40004800000 */
[----:B------:R-:W-:Y:S02]  /*24f0*/  FSEL R75, R53, RZ, !P1 ;  /* 0x000000ff354b7208 */ /* 0x000fe40004800000 */
[--C-:B---3--:R-:W-:Y:S02]  /*2500*/  PRMT R76, RZ, 0x5410, R54.reuse ;  /* 0x00005410ff4c7816 */ /* 0x108fe40000000036 */
[----:B------:R-:W-:Y:S02]  /*2510*/  PRMT R77, RZ, 0x7610, R54 ;  /* 0x00007610ff4d7816 */ /* 0x000fe40000000036 */
[--C-:B------:R-:W-:Y:S02]  /*2520*/  PRMT R79, RZ, 0x5410, R55.reuse ;  /* 0x00005410ff4f7816 */ /* 0x100fe40000000037 */
[----:B------:R-:W-:Y:S01]  /*2530*/  PRMT R78, RZ, 0x7610, R55 ;  /* 0x00007610ff4e7816 */ /* 0x000fe20000000037 */
[----:B------:R-:W-:Y:S05]  /*2540*/  @P0 BRA `(.L_x_6445) ;  /* 0x000001d000000947 */ /* 0x000fea0003800000 */
[----:B----4-:R-:W0:Y:S01]  /*2550*/  LDC.U8 R50, c[0x0][0x189] ;  /* 0x00006240ff327b82 */ /* 0x010e220000000000 */
        /* <DEDUP_REMOVED lines=17> */
.L_x_6446:
        /* <DEDUP_REMOVED lines=11> */
.L_x_6445:
[-C--:B0---4-:R-:W-:Y:S01]  /*2720*/  FFMA.FTZ R52, R80, R82.reuse, R83 ;  /* 0x0000005250347223 */ /* 0x091fe20000010053 */
[C---:B------:R-:W-:Y:S01]  /*2730*/  ISETP.GE.AND P0, PT, R6.reuse, 0x1, PT ;  /* 0x000000010600780c */ /* 0x040fe20003f06270 */
[----:B------:R-:W-:Y:S01]  /*2740*/  FMUL.FTZ R54, R81, R82 ;  /* 0x0000005251367220 */ /* 0x000fe20000410000 */
        /* <DEDUP_REMOVED lines=68> */
.L_x_6449:
        /* <DEDUP_REMOVED lines=32> */
.L_x_6450:
[----:B------:R0:W5:Y:S02]  /*2d90*/  LDG.E R75, [R46.64] ;  /* 0x000000042e4b7981 */ /* 0x000164000c1e1900 */
.L_x_6451:
        /* <DEDUP_REMOVED lines=14> */
.L_x_6448:
[----:B------:R-:W-:Y:S05]  /*2e80*/  BSYNC B0 ;  /* 0x0000000000007941 */ /* 0x000fea0003800000 */
.L_x_6447:
        /* <DEDUP_REMOVED lines=8> */
.L_x_6444:
[----:B------:R-:W-:Y:S01]  /*2f10*/  BAR.SYNC.DEFER_BLOCKING 0x0 ;  /* 0x0000000000007b1d */ /* 0x000fe20000010000 */
[----:B------:R-:W-:Y:S01]  /*2f20*/  ISETP.NE.AND P0, PT, R8, RZ, PT ;  /* 0x000000ff0800720c */ /* 0x000fe20003f05270 */
[----:B------:R-:W-:Y:S01]  /*2f30*/  IMAD R53, R18, c[0x0][0x210], RZ ;  /* 0x0000840012357a24 */ /* 0x000fe200078e02ff */
[----:B01----:R-:W-:Y:S01]  /*2f40*/  F2FP.BF16.PACK_AB R50, R72, R73 ;  /* 0x000000494832723e */ /* 0x003fe200000010ff */
[C---:B------:R-:W-:Y:S01]  /*2f50*/  IMAD.WIDE.U32 R54, R34.reuse, c[0x0][0x210], RZ ;  /* 0x0000840022367a25 */ /* 0x040fe200078e00ff */
[----:B------:R-:W-:Y:S01]  /*2f60*/  F2FP.BF16.PACK_AB R51, R63, R64 ;  /* 0x000000403f33723e */ /* 0x000fe200000010ff */
[----:B------:R-:W-:Y:S02]  /*2f70*/  BSSY B0, `(.L_x_6453) ;  /* 0x0000019000007945 */ /* 0x000fe40003800000 */
[----:B------:R-:W-:-:S05]  /*2f80*/  IMAD R69, R34, c[0x0][0x214], R53 ;  /* 0x0000850022457a24 */ /* 0x000fca00078e0235 */
[----:B------:R-:W-:Y:S01]  /*2f90*/  IADD3 R67, R55, R69, RZ ;  /* 0x0000004537437210 */ /* 0x000fe20007ffe0ff */
        /* <DEDUP_REMOVED lines=22> */
.L_x_6454:
[----:B------:R-:W-:Y:S05]  /*3100*/  BSYNC B0 ;  /* 0x0000000000007941 */ /* 0x000fea0003800000 */
.L_x_6453:
[----:B0-----:R-:W-:Y:S01]  /*3110*/  MOV R50, R54 ;  /* 0x0000003600327202 */ /* 0x001fe20000000f00 */
[----:B------:R-:W-:Y:S01]  /*3120*/  IMAD.MOV.U32 R51, RZ, RZ, R67 ;  /* 0x000000ffff337224 */ /* 0x000fe200078e0043 */
[----:B------:R-:W-:Y:S01]  /*3130*/  SHF.R.S32.HI R59, RZ, 0x1f, R15 ;  /* 0x0000001fff3b7819 */ /* 0x000fe2000001140f */
[----:B------:R-:W-:Y:S01]  /*3140*/  IMAD R0, R56, c[0x0][0x218], RZ ;  /* 0x0000860038007a24 */ /* 0x000fe200078e02ff */
[-C--:B------:R-:W-:Y:S01]  /*3150*/  ISETP.GE.AND P1, PT, R5, R60.reuse, PT ;  /* 0x0000003c0500720c */ /* 0x080fe20003f26270 */
[----:B------:R-:W-:Y:S01]  /*3160*/  IMAD.WIDE.U32 R50, R57, c[0x0][0x218], R50 ;  /* 0x0000860039327a25 */ /* 0x000fe200078e0032 */
[-C--:B------:R-:W-:Y:S02]  /*3170*/  ISETP.GE.AND P2, PT, R3, R60.reuse, PT ;  /* 0x0000003c0300720c */ /* 0x080fe40003f46270 */
[----:B------:R-:W-:Y:S01]  /*3180*/  ISETP.GE.AND P0, PT, R7, R60, PT ;  /* 0x0000003c0700720c */ /* 0x000fe20003f06270 */
[----:B------:R-:W-:Y:S01]  /*3190*/  IMAD.MOV.U32 R53, RZ, RZ, 0x2 ;  /* 0x00000002ff357424 */ /* 0x000fe200078e00ff */
[----:B------:R-:W-:Y:S01]  /*31a0*/  IADD3 R55, P3, R15, R50, RZ ;  /* 0x000000320f377210 */ /* 0x000fe20007f7e0ff */
[----:B------:R-:W-:Y:S01]  /*31b0*/  IMAD R0, R57, c[0x0][0x21c], R0 ;  /* 0x0000870039007a24 */ /* 0x000fe200078e0200 */
[----:B------:R-:W-:Y:S01]  /*31c0*/  IADD3 R4, R4, 0x1, RZ ;  /* 0x0000000104047810 */ /* 0x000fe20007ffe0ff */
        /* <DEDUP_REMOVED lines=14> */
.L_x_6455:
[----:B------:R-:W-:Y:S05]  /*32b0*/  EXIT ;  /* 0x000000000000794d */ /* 0x000fea0003800000 */
.L_x_6457:
        /* <DEDUP_REMOVED lines=12> */
.L_x_8955:


//--------------------- .text._Z25selective_scan_fwd_kernelI32Selective_Scan_fwd_kernel_traitsILi32ELi4ELi1ELb0ELb1ELb1ELb1ELb0EN3c108BFloat16EffEEv13SSMParamsBase --------------------------
	.section	.text._Z25selective_scan_fwd_kernelI32Selective_Scan_fwd_kernel_traitsILi32ELi4ELi1ELb0ELb1ELb1ELb1ELb0EN3c108BFloat16EffEEv13SSMParamsBase,"ax",@progbits
	.sectioninfo	@"SHI_REGISTERS=87"
	.align	128
        .global         _Z25selective_scan_fwd_kernelI32Selective_Scan_fwd_kernel_traitsILi32ELi4ELi1ELb0ELb1ELb1ELb1ELb0EN3c108BFloat16EffEEv13SSMParamsBase
        .type           _Z25selective_scan_fwd_kernelI32Selective_Scan_fwd_kernel_traitsILi32ELi4ELi1ELb0ELb1ELb1ELb1ELb0EN3c108BFloat16EffEEv13SSMParamsBase,@function
        .size           _Z25selective_scan_fwd_kernelI32Selective_Scan_fwd_kernel_traitsILi32ELi4ELi1ELb0ELb1ELb1ELb1ELb0EN3c108BFloat16EffEEv13SSMParamsBase,(.L_x_8956 - _Z25selective_scan_fwd_kernelI32Selective_Scan_fwd_kernel_traitsILi32ELi4ELi1ELb0ELb1ELb1ELb1ELb0EN3c108BFloat16EffEEv13SSMParamsBase)
        .other          _Z25selective_scan_fwd_kernelI32Selective_Scan_fwd_kernel_traitsILi32ELi4ELi1ELb0ELb1ELb1ELb1ELb0EN3c108BFloat16EffEEv13SSMParamsBase,@"STO_CUDA_ENTRY STV_DEFAULT"
_Z25selective_scan_fwd_kernelI32Selective_Scan_fwd_kernel_traitsILi32ELi4ELi1ELb0ELb1ELb1ELb1ELb0EN3c108BFloat16EffEEv13SSMParamsBase:
.text._Z25selective_scan_fwd_kernelI32Selective_Scan_fwd_kernel_traitsILi32ELi4ELi1ELb0ELb1ELb1ELb1ELb0EN3c108BFloat16EffEEv13SSMParamsBase:
        /* <DEDUP_REMOVED lines=34> */
.L_x_6458:
        /* <DEDUP_REMOVED lines=27> */
.L_x_6459:
        /* <DEDUP_REMOVED lines=11> */
.L_x_6460:
        /* <DEDUP_REMOVED lines=46> */
[----:B------:R0:W2:Y:S01]  /*0760*/  @!P0 LDG.E R31, [R4.64] ;  /* 0x00000004041f8981 */ /* 0x0000a2000c1e1900 */
[----:B------:R-:W-:Y:S01]  /*0770*/  HFMA2.MMA R18, -RZ, RZ, 0, 0 ;  /* 0x00000000ff127435 */ /* 0x000fe200000001ff */
[----:B0-----:R-:W-:Y:S01]  /*0780*/  IADD3 R4, R2, 0xffffffe, RZ ;  /* 0x0ffffffe02047810 */ /* 0x001fe20007ffe0ff */
[----:B------:R-:W-:Y:S01]  /*0790*/  IMAD R15, R3, c[0x0][0x1a0], RZ ;  /* 0x00006800030f7a24 */ /* 0x000fe200078e02ff */
[----:B------:R-:W-:Y:S01]  /*07a0*/  ISETP.NE.AND P2, PT, RZ, c[0x0][0x174], PT ;  /* 0x00005d00ff007a0c */ /* 0x000fe20003f45270 */
[C---:B------:R-:W-:Y:S01]  /*07b0*/  IMAD R16, R36.reuse, c[0x0][0x1f8], RZ ;  /* 0x00007e0024107a24 */ /* 0x040fe200078e02ff */
[----:B------:R0:W3:Y:S01]  /*07c0*/  F2I.FTZ.U32.TRUNC.NTZ R5, R4 ;  /* 0x0000000400057305 */ /* 0x0000e2000021f000 */
[----:B------:R-:W-:-:S04]  /*07d0*/  IMAD R14, R36, c[0x0][0x1e8], RZ ;  /* 0x00007a00240e7a24 */ /* 0x000fc800078e02ff */
[----:B------:R4:W5:Y:S01]  /*07e0*/  @P5 LDG.E R18, [R10.64] ;  /* 0x000000040a125981 */ /* 0x000962000c1e1900 */
        /* <DEDUP_REMOVED lines=15> */
[----:B------:R-:W-:-:S04]  /*08e0*/  @P1 IADD3 R12, R12, 0x1, RZ ;  /* 0x000000010c0c1810 */ /* 0x000fc80007ffe0ff */
[----:B------:R-:W-:Y:S02]  /*08f0*/  @!P4 IADD3 R12, -R12, RZ, RZ ;  /* 0x000000ff0c0cc210 */ /* 0x000fe40007ffe1ff */
[----:B------:R-:W-:Y:S01]  /*0900*/  @!P2 LOP3.LUT R12, RZ, c[0x0][0x174], RZ, 0x33, !PT ;  /* 0x00005d00ff0caa12 */ /* 0x000fe200078e33ff */
[C---:B------:R-:W-:Y:S02]  /*0910*/  IMAD R19, R0.reuse, c[0x0][0x1a4], R15 ;  /* 0x0000690000137a24 */ /* 0x040fe400078e020f */
[----:B------:R-:W-:Y:S01]  /*0920*/  IMAD.WIDE.U32 R4, R0, c[0x0][0x1e0], RZ ;  /* 0x0000780000047a25 */ /* 0x000fe200078e00ff */
[----:B------:R-:W-:-:S03]  /*0930*/  SHF.R.S32.HI R2, RZ, 0x1f, R12 ;  /* 0x0000001fff027819 */ /* 0x000fc6000001140c */
[----:B------:R-:W-:Y:S02]  /*0940*/  IMAD R15, R3, c[0x0][0x1f0], RZ ;  /* 0x00007c00030f7a24 */ /* 0x000fe400078e02ff */
[C---:B------:R-:W-:Y:S01]  /*0950*/  IMAD R13, R0.reuse, c[0x0][0x1e4], R13 ;  /* 0x00007900000d7a24 */ /* 0x040fe200078e020d */
[----:B------:R-:W-:Y:S01]  /*0960*/  IADD3 R9, R9, R19, RZ ;  /* 0x0000001309097210 */ /* 0x000fe20007ffe0ff */
[----:B------:R-:W-:-:S04]  /*0970*/  IMAD.WIDE.U32 R6, R0, c[0x0][0x1f0], RZ ;  /* 0x00007c0000067a25 */ /* 0x000fc800078e00ff */
[----:B------:R-:W-:Y:S02]  /*0980*/  IMAD R15, R0, c[0x0][0x1f4], R15 ;  /* 0x00007d00000f7a24 */ /* 0x000fe400078e020f */
[----:B------:R-:W-:Y:S02]  /*0990*/  IMAD.IADD R5, R5, 0x1, R13 ;  /* 0x0000000105057824 */ /* 0x000fe400078e020d */
[----:B------:R-:W-:Y:S02]  /*09a0*/  IMAD R13, R2, c[0x0][0x1b8], RZ ;  /* 0x00006e00020d7a24 */ /* 0x000fe400078e02ff */
[----:B------:R-:W-:Y:S02]  /*09b0*/  IMAD.IADD R7, R7, 0x1, R15 ;  /* 0x0000000107077824 */ /* 0x000fe400078e020f */
        /* <DEDUP_REMOVED lines=10> */
[----:B------:R-:W-:Y:S02]  /*0a60*/  LEA R26, P2, R6, c[0x0][0x278], 0x1 ;  /* 0x00009e00061a7a11 */ /* 0x000fe400078408ff */
[----:B------:R-:W-:Y:S02]  /*0a70*/  LEA R28, P1, R4, c[0x0][0x270], 0x1 ;  /* 0x00009c00041c7a11 */ /* 0x000fe400078208ff */
[----:B------:R-:W-:Y:S02]  /*0a80*/  LEA.HI.X R25, R8, c[0x0][0x25c], R25, 0x1, P3 ;  /* 0x0000970008197a11 */ /* 0x000fe400018f0c19 */
[----:B------:R-:W-:Y:S01]  /*0a90*/  ISETP.NE.U32.AND P3, PT, RZ, c[0x0][0x2d8], PT ;  /* 0x0000b600ff007a0c */ /* 0x000fe20003f65070 */
[----:B------:R-:W-:Y:S01]  /*0aa0*/  IMAD R21, R3, c[0x0][0x1c0], RZ ;  /* 0x0000700003157a24 */ /* 0x000fe200078e02ff */
[----:B------:R-:W-:-:S02]  /*0ab0*/  LEA.HI.X R27, R6, c[0x0][0x27c], R27, 0x1, P2 ;  /* 0x00009f00061b7a11 */ /* 0x000fc400010f0c1b */
[----:B------:R-:W-:Y:S02]  /*0ac0*/  LEA.HI.X R29, R4, c[0x0][0x274], R29, 0x1, P1 ;  /* 0x00009d00041d7a11 */ /* 0x000fe400008f0c1d */
[----:B------:R-:W-:Y:S02]  /*0ad0*/  ISETP.NE.U32.AND P2, PT, RZ, c[0x0][0x2c8], PT ;  /* 0x0000b200ff007a0c */ /* 0x000fe40003f45070 */
[----:B------:R-:W-:Y:S02]  /*0ae0*/  ISETP.NE.U32.AND P1, PT, RZ, c[0x0][0x2e0], PT ;  /* 0x0000b800ff007a0c */ /* 0x000fe40003f25070 */
[----:B------:R-:W-:Y:S01]  /*0af0*/  ISETP.NE.AND.EX P3, PT, RZ, c[0x0][0x2dc], PT, P3 ;  /* 0x0000b700ff007a0c */ /* 0x000fe20003f65330 */
[----:B----4-:R-:W-:Y:S01]  /*0b00*/  IMAD.WIDE.U32 R10, R0, c[0x0][0x1c0], RZ ;  /* 0x00007000000a7a25 */ /* 0x010fe200078e00ff */
        /* <DEDUP_REMOVED lines=69> */
.L_x_6461:
        /* <DEDUP_REMOVED lines=18> */
.L_x_6462:
        /* <DEDUP_REMOVED lines=18> */
.L_x_6485:
        /* <DEDUP_REMOVED lines=98> */
.L_x_6464:
[----:B------:R-:W-:Y:S05]  /*17c0*/  BSYNC B0 ;  /* 0x0000000000007941 */ /* 0x000fea0003800000 */
.L_x_6463:
[----:B------:R-:W-:Y:S01]  /*17d0*/  ISETP.EQ.OR P1, PT, RZ, UR6, P1 ;  /* 0x00000006ff007c0c */ /* 0x000fe20008f22670 */
[----:B------:R-:W-:Y:S01]  /*17e0*/  BSSY B0, `(.L_x_6465) ;  /* 0x0000025000007945 */ /* 0x000fe20003800000 */
[----:B------:R-:W-:Y:S02]  /*17f0*/  FSETP.GTU.FTZ.AND P0, PT, R62, 20, PT ;  /* 0x41a000003e00780b */ /* 0x000fe40003f1c000 */
        /* <DEDUP_REMOVED lines=35> */
.L_x_6466:
[----:B------:R-:W-:Y:S05]  /*1a30*/  BSYNC B0 ;  /* 0x0000000000007941 */ /* 0x000fea0003800000 */
.L_x_6465:
        /* <DEDUP_REMOVED lines=33> */
.L_x_6468:
[----:B------:R-:W-:Y:S05]  /*1c50*/  BSYNC B0 ;  /* 0x0000000000007941 */ /* 0x000fea0003800000 */
.L_x_6467:
        /* <DEDUP_REMOVED lines=33> */
.L_x_6470:
[----:B------:R-:W-:Y:S05]  /*1e70*/  BSYNC B0 ;  /* 0x0000000000007941 */ /* 0x000fea0003800000 */
.L_x_6469:
        /* <DEDUP_REMOVED lines=18> */
.L_x_6479:
        /* <DEDUP_REMOVED lines=44> */
[----:B------:R-:W-:-:S03]  /*2260*/  ISETP.NE.AND P0, PT, R6, RZ, PT ;  /* 0x000000ff0600720c */ /* 0x000fc60003f05270 */
[----:B------:R-:W2:Y:S01]  /*2270*/  S2R R10, SR_TID.X ;  /* 0x00000000000a7919 */ /* 0x000ea20000002100 */
[----:B------:R-:W-:Y:S02]  /*2280*/  FMUL.FTZ R70, R54, 1.4426950216293334961 ;  /* 0x3fb8aa3b36467820 */ /* 0x000fe40000410000 */
[----:B0-----:R-:W-:Y:S02]  /*2290*/  IMAD.SHL.U32 R63, R65, 0x8, RZ ;  /* 0x00000008413f7824 */ /* 0x001fe400078e00ff */
[C---:B------:R-:W-:Y:S02]  /*22a0*/  FMUL.FTZ R72, R70.reuse, R59 ;  /* 0x0000003b46487220 */ /* 0x040fe40000410000 */
[C---:B-1----:R-:W-:Y:S02]  /*22b0*/  FMUL.FTZ R73, R70.reuse, R61 ;  /* 0x0000003d46497220 */ /* 0x042fe40000410000 */
[C---:B------:R-:W-:Y:S02]  /*22c0*/  FMUL.FTZ R74, R70.reuse, R60 ;  /* 0x0000003c464a7220 */ /* 0x040fe40000410000 */
[----:B------:R-:W-:Y:S01]  /*22d0*/  MUFU.EX2 R72, R72 ;  /* 0x0000004800487308 */ /* 0x000fe20000000800 */
[----:B------:R-:W-:-:S07]  /*22e0*/  FMUL.FTZ R70, R70, R62 ;  /* 0x0000003e46467220 */ /* 0x000fce0000410000 */
[----:B------:R-:W0:Y:S01]  /*22f0*/  MUFU.EX2 R73, R73 ;  /* 0x0000004900497308 */ /* 0x000e220000000800 */
[----:B------:R-:W-:-:S07]  /*2300*/  ISETP.GE.U32.AND P1, PT, R13, R2, PT ;  /* 0x000000020d00720c */ /* 0x000fce0003f26070 */
[----:B------:R-:W1:Y:S08]  /*2310*/  MUFU.EX2 R74, R74 ;  /* 0x0000004a004a7308 */ /* 0x000e700000000800 */
[----:B--2---:R2:W1:Y:S01]  /*2320*/  MUFU.EX2 R75, R70 ;  /* 0x00000046004b7308 */ /* 0x0044620000000800 */
[----:B0-----:R-:W-:Y:S02]  /*2330*/  FSEL R78, R73, 1, !P1 ;  /* 0x3f800000494e7808 */ /* 0x001fe40004800000 */
[----:B--2---:R-:W-:-:S02]  /*2340*/  PRMT R70, RZ, 0x5410, R53 ;  /* 0x00005410ff467816 */ /* 0x004fc40000000035 */
[----:B------:R-:W-:-:S03]  /*2350*/  PRMT R53, RZ, 0x7610, R53 ;  /* 0x00007610ff357816 */ /* 0x000fc60000000035 */
[----:B------:R-:W-:Y:S02]  /*2360*/  FMUL.FTZ R70, R69, R70 ;  /* 0x0000004645467220 */ /* 0x000fe40000410000 */
[----:B------:R-:W-:Y:S01]  /*2370*/  FMUL.FTZ R53, R66, R53 ;  /* 0x0000003542357220 */ /* 0x000fe20000410000 */
[----:B---3--:R0:W-:Y:S04]  /*2380*/  STS.U16 [R0+0x100], R71 ;  /* 0x0001004700007388 */ /* 0x0081e80000000400 */
[----:B----4-:R2:W-:Y:S04]  /*2390*/  STS.U16 [R0+0x140], R79 ;  /* 0x0001404f00007388 */ /* 0x0105e80000000400 */
[----:B-----5:R1:W-:Y:S04]  /*23a0*/  STS.U16 [R0+0x180], R81 ;  /* 0x0001805100007388 */ /* 0x0203e80000000400 */
[----:B------:R-:W-:Y:S01]  /*23b0*/  STS.U16 [R0+0x1c0], R83 ;  /* 0x0001c05300007388 */ /* 0x000fe20000000400 */
[----:B------:R-:W-:-:S06]  /*23c0*/  NOP ;  /* 0x0000000000007918 */ /* 0x000fcc0000000000 */
[----:B------:R-:W3:Y:S04]  /*23d0*/  LDS.64 R54, [R8.X8+0x100] ;  /* 0x0001000008367984 */ /* 0x000ee80000008a00 */
[----:B------:R4:W4:Y:S01]  /*23e0*/  @P0 LDS.64 R50, [R63+0x220] ;  /* 0x000220003f320984 */ /* 0x0009220000000a00 */
[----:B0-----:R-:W-:-:S05]  /*23f0*/  IMAD.SHL.U32 R71, R10, 0x4, RZ ;  /* 0x000000040a477824 */ /* 0x001fca00078e00ff */
[----:B------:R-:W-:Y:S02]  /*2400*/  ISETP.GE.U32.AND P2, PT, R71, R2, PT ;  /* 0x000000024700720c */ /* 0x000fe40003f46070 */
[--C-:B------:R-:W-:Y:S02]  /*2410*/  PRMT R71, RZ, 0x5410, R52.reuse ;  /* 0x00005410ff477816 */ /* 0x100fe40000000034 */
[----:B------:R-:W-:-:S03]  /*2420*/  PRMT R52, RZ, 0x7610, R52 ;  /* 0x00007610ff347816 */ /* 0x000fc60000000034 */
[----:B------:R-:W-:Y:S02]  /*2430*/  FMUL.FTZ R71, R68, R71 ;  /* 0x0000004744477220 */ /* 0x000fe40000410000 */
[----:B------:R-:W-:Y:S01]  /*2440*/  FMUL.FTZ R52, R67, R52 ;  /* 0x0000003443347220 */ /* 0x000fe20000410000 */
[----:B------:R-:W-:Y:S02]  /*2450*/  FSEL R77, R72, 1, !P2 ;  /* 0x3f800000484d7808 */ /* 0x000fe40005000000 */
[----:B------:R-:W-:Y:S02]  /*2460*/  FSEL R76, R71, RZ, !P2 ;  /* 0x000000ff474c7208 */ /* 0x000fe40005000000 */
[-C--:B------:R-:W-:Y:S02]  /*2470*/  ISETP.GE.U32.AND P2, PT, R11, R2.reuse, PT ;  /* 0x000000020b00720c */ /* 0x080fe40003f46070 */
[----:B--2---:R-:W-:Y:S02]  /*2480*/  FSEL R79, R52, RZ, !P1 ;  /* 0x000000ff344f7208 */ /* 0x004fe40004800000 */
[----:B------:R-:W-:-:S02]  /*2490*/  ISETP.GE.U32.AND P1, PT, R9, R2, PT ;  /* 0x000000020900720c */ /* 0x000fc40003f26070 */
[----:B------:R-:W-:Y:S02]  /*24a0*/  FSEL R80, R70, RZ, !P2 ;  /* 0x000000ff46507208 */ /* 0x000fe40005000000 */
[----:B-1----:R-:W-:Y:S02]  /*24b0*/  FSEL R81, R74, 1, !P2 ;  /* 0x3f8000004a517808 */ /* 0x002fe40005000000 */
[----:B------:R-:W-:Y:S02]  /*24c0*/  FSEL R70, R75, 1, !P1 ;  /* 0x3f8000004b467808 */ /* 0x000fe40004800000 */
[----:B------:R-:W-:Y:S02]  /*24d0*/  FSEL R71, R53, RZ, !P1 ;  /* 0x000000ff35477208 */ /* 0x000fe40004800000 */
[--C-:B---3--:R-:W-:Y:S02]  /*24e0*/  PRMT R73, RZ, 0x5410, R54.reuse ;  /* 0x00005410ff497816 */ /* 0x108fe40000000036 */
[----:B------:R-:W-:-:S02]  /*24f0*/  PRMT R72, RZ, 0x7610, R54 ;  /* 0x00007610ff487816 */ /* 0x000fc40000000036 */
[--C-:B------:R-:W-:Y:S02]  /*2500*/  PRMT R75, RZ, 0x5410, R55.reuse ;  /* 0x00005410ff4b7816 */ /* 0x100fe40000000037 */
[----:B------:R-:W-:Y:S01]  /*2510*/  PRMT R74, RZ, 0x7610, R55 ;  /* 0x00007610ff4a7816 */ /* 0x000fe20000000037 */
[----:B------:R-:W-:Y:S05]  /*2520*/  @P0 BRA `(.L_x_6472) ;  /* 0x000001d000000947 */ /* 0x000fea0003800000 */
[----:B----4-:R-:W0:Y:S01]  /*2530*/  LDC.U8 R50, c[0x0][0x189] ;  /* 0x00006240ff327b82 */ /* 0x010e220000000000 */
        /* <DEDUP_REMOVED lines=17> */
.L_x_6473:
        /* <DEDUP_REMOVED lines=11> */
.L_x_6472:
[-C--:B----4-:R-:W-:Y:S01]  /*2700*/  FFMA.FTZ R52, R76, R78.reuse, R79 ;  /* 0x0000004e4c347223 */ /* 0x090fe2000001004f */
        /* <DEDUP_REMOVED lines=70> */
.L_x_6476:
        /* <DEDUP_REMOVED lines=32> */
.L_x_6477:
[----:B------:R0:W5:Y:S02]  /*2d70*/  LDG.E R71, [R46.64] ;  /* 0x000000042e477981 */ /* 0x000164000c1e1900 */
.L_x_6478:
        /* <DEDUP_REMOVED lines=14> */
.L_x_6475:
[----:B------:R-:W-:Y:S05]  /*2e60*/  BSYNC B0 ;  /* 0x0000000000007941 */ /* 0x000fea0003800000 */
.L_x_6474:
        /* <DEDUP_REMOVED lines=8> */
.L_x_6471:
[----:B------:R-:W-:Y:S01]  /*2ef0*/  BAR.SYNC.DEFER_BLOCKING 0x0 ;  /* 0x0000000000007b1d */ /* 0x000fe20000010000 */
[----:B------:R-:W-:Y:S01]  /*2f00*/  ISETP.NE.AND P0, PT, R10, RZ, PT ;  /* 0x000000ff0a00720c */ /* 0x000fe20003f05270 */
[----:B------:R-:W-:Y:S01]  /*2f10*/  IMAD.MOV.U32 R67, RZ, RZ, 0x2 ;  /* 0x00000002ff437424 */ /* 0x000fe200078e00ff */
[----:B01----:R-:W-:Y:S02]  /*2f20*/  F2FP.BF16.PACK_AB R50, R57, R58 ;  /* 0x0000003a3932723e */ /* 0x003fe400000010ff */
[----:B------:R-:W-:Y:S01]  /*2f30*/  F2FP.BF16.PACK_AB R51, R39, R56 ;  /* 0x000000382733723e */ /* 0x000fe200000010ff */
        /* <DEDUP_REMOVED lines=21> */
[----:B------:R-:W-:-:S02]  /*3090*/  @!P6 IMAD.MOV.U32 R52, RZ, RZ, R4 ;  /* 0x000000ffff34e224 */ /* 0x000fc400078e0004 */
[----:B------:R-:W-:-:S05]  /*30a0*/  IMAD.WIDE.U32 R50, R37, c[0x0][0x218], R50 ;  /* 0x0000860025327a25 */ /* 0x000fca00078e0032 */
[----:B------:R-:W-:-:S04]  /*30b0*/  IADD3 R61, P1, R4, R50, RZ ;  /* 0x00000032043d7210 */ /* 0x000fc80007f3e0ff */
[----:B------:R-:W-:Y:S02]  /*30c0*/  IADD3.X R51, R53, R65, R51, P1, !PT ;  /* 0x0000004135337210 */ /* 0x000fe40000ffe433 */
[----:B------:R-:W-:-:S04]  /*30d0*/  LEA R50, P1, R61, R54, 0x1 ;  /* 0x000000363d327211 */ /* 0x000fc800078208ff */
[----:B------:R-:W-:Y:S01]  /*30e0*/  LEA.HI.X R51, R61, R55, R51, 0x1, P1 ;  /* 0x000000373d337211 */ /* 0x000fe200008f0c33 */
[----:B------:R-:W-:Y:S01]  /*30f0*/  @!P6 IMAD.WIDE.U32 R60, R59, c[0x0][0x200], R52 ;  /* 0x000080003b3cea25 */ /* 0x000fe200078e0034 */
[----:B------:R-:W-:-:S03]  /*3100*/  IADD3 R54, P1, R48, R4, RZ ;  /* 0x0000000430367210 */ /* 0x000fc60007f3e0ff */
[----:B------:R-:W-:Y:S01]  /*3110*/  @!P6 IMAD.IADD R61, R77, 0x1, R61 ;  /* 0x000000014d3de824 */ /* 0x000fe200078e023d */
[----:B------:R-:W0:Y:S01]  /*3120*/  LDS R68, [0x100] ;  /* 0x00010000ff447984 */ /* 0x000e220000000800 */
[----:B------:R-:W-:Y:S02]  /*3130*/  IADD3.X R55, R49, R53, RZ, P1, !PT ;  /* 0x0000003531377210 */ /* 0x000fe40000ffe4ff */
[-C--:B0-----:R-:W-:Y:S02]  /*3140*/  ISETP.GE.AND P2, PT, R48, R68.reuse, PT ;  /* 0x000000443000720c */ /* 0x081fe40003f46270 */
        /* <DEDUP_REMOVED lines=11> */
.L_x_6481:
[----:B------:R-:W-:Y:S05]  /*3200*/  BSYNC B0 ;  /* 0x0000000000007941 */ /* 0x000fea0003800000 */
.L_x_6480:
        /* <DEDUP_REMOVED lines=40> */
[----:B------:R-:W-:Y:S01]  /*3490*/  FMUL.FTZ R61, R60, -1.4426950216293334961 ;  /* 0xbfb8aa3b3c3d7820 */ /* 0x000fe20000410000 */
[----:B------:R-:W-:Y:S01]  /*34a0*/  PRMT R68, RZ, 0x7610, R51 ;  /* 0x00007610ff447816 */ /* 0x000fe20000000033 */
        /* <DEDUP_REMOVED lines=17> */
[----:B0-----:R-:W-:Y:S01]  /*35c0*/  FMUL.FTZ R62, R62, R61 ;  /* 0x0000003d3e3e7220 */ /* 0x001fe20000410000 */
[----:B------:R-:W-:Y:S03]  /*35d0*/  BAR.SYNC.DEFER_BLOCKING 0x0 ;  /* 0x0000000000007b1d */ /* 0x000fe60000010000 */
[----:B------:R-:W-:Y:S02]  /*35e0*/  FMUL.FTZ R57, R62, R57 ;  /* 0x000000393e397220 */ /* 0x000fe40000410000 */
[----:B--2---:R-:W-:-:S03]  /*35f0*/  FMUL.FTZ R65, R64, R63 ;  /* 0x0000003f40417220 */ /* 0x004fc60000410000 */
[----:B------:R-:W-:Y:S01]  /*3600*/  F2FP.BF16.PACK_AB R50, R57, R50 ;  /* 0x000000323932723e */ /* 0x000fe200000010ff */
[----:B------:R-:W-:Y:S02]  /*3610*/  FMUL.FTZ R51, R65, R56 ;  /* 0x0000003841337220 */ /* 0x000fe40000410000 */
[----:B------:R-:W-:-:S04]  /*3620*/  IMAD.WIDE.U32 R56, R59, c[0x0][0x220], RZ ;  /* 0x000088003b387a25 */ /* 0x000fc800078e00ff */
[----:B-1----:R-:W-:-:S04]  /*3630*/  FMUL.FTZ R68, R68, R71 ;  /* 0x0000004744447220 */ /* 0x002fc80000410000 */
[----:B------:R-:W-:-:S05]  /*3640*/  FMUL.FTZ R68, R68, R39 ;  /* 0x0000002744447220 */ /* 0x000fca0000410000 */
[----:B------:R-:W-:-:S05]  /*3650*/  F2FP.BF16.PACK_AB R51, R68, R51 ;  /* 0x000000334433723e */ /* 0x000fca00000010ff */
        /* <DEDUP_REMOVED lines=22> */
.L_x_6483:
[----:B------:R-:W-:Y:S05]  /*37c0*/  BSYNC B0 ;  /* 0x0000000000007941 */ /* 0x000fea0003800000 */
.L_x_6482:
        /* <DEDUP_REMOVED lines=24> */
.L_x_6484:
[----:B------:R-:W-:Y:S05]  /*3950*/  EXIT ;  /* 0x000000000000794d */ /* 0x000fea0003800000 */
.L_x_6486:
        /* <DEDUP_REMOVED lines=10> */
.L_x_8956:


//--------------------- .text._Z25selective_scan_fwd_kernelI32Selective_Scan_fwd_kernel_traitsILi32ELi4ELi1ELb0ELb1ELb1ELb1ELb1EN3c108BFloat16EffEEv13SSMParamsBase --------------------------
	.section	.text._Z25selective_scan_fwd_kernelI32Selective_Scan_fwd_kernel_traitsILi32ELi4ELi1ELb0ELb1ELb1ELb1ELb1EN3c108BFloat16EffEEv13SSMParamsBase,"ax",@progbits
	.sectioninfo	@"SHI_REGISTERS=90"
	.align	128
        .global         _Z25selective_scan_fwd_kernelI32Selective_Scan_fwd_kernel_traitsILi32ELi4ELi1ELb0ELb1ELb1ELb1ELb1EN3c108BFloat16EffEEv13SSMParamsBase
        .type           _Z25selective_scan_fwd_kernelI32Selective_Scan_fwd_kernel_traitsILi32ELi4ELi1ELb0ELb1ELb1ELb1ELb1EN3c108BFloat16EffEEv13SSMParamsBase,@function
        .size           _Z25selective_scan_fwd_kernelI32Selective_Scan_fwd_kernel_traitsILi32ELi4ELi1ELb0ELb1ELb1ELb1ELb1EN3c108BFloat16EffEEv13SSMParamsBase,(.L_x_8957 - _Z25selective_scan_fwd_kernelI32Selective_Scan_fwd_kernel_traitsILi32ELi4ELi1ELb0ELb1ELb1ELb1ELb1EN3c108BFloat16EffEEv13SSMParamsBase)
        .other          _Z25selective_scan_fwd_kernelI32Selective_Scan_fwd_kernel_traitsILi32ELi4ELi1ELb0ELb1ELb1ELb1ELb1EN3c108BFloat16EffEEv13SSMParamsBase,@"STO_CUDA_ENTRY STV_DEFAULT"
_Z25selective_scan_fwd_kernelI32Selective_Scan_fwd_kernel_traitsILi32ELi4ELi1ELb0ELb1ELb1ELb1ELb1EN3c108BFloat16EffEEv13SSMParamsBase:
.text._Z25selective_scan_fwd_kernelI32Selective_Scan_fwd_kernel_traitsILi32ELi4ELi1ELb0ELb1ELb1ELb1ELb1EN3c108BFloat16EffEEv13SSMParamsBase:
        /* <DEDUP_REMOVED lines=35> */
.L_x_6487:
        /* <DEDUP_REMOVED lines=29> */
.L_x_6488:
        /* <DEDUP_REMOVED lines=11> */
.L_x_6489:
        /* <DEDUP_REMOVED lines=178> */
.L_x_6490:
        /* <DEDUP_REMOVED lines=18> */
.L_x_6491:
        /* <DEDUP_REMOVED lines=18> */
.L_x_6514:
        /* <DEDUP_REMOVED lines=98> */
.L_x_6493:
[----:B------:R-:W-:Y:S05]  /*1830*/  BSYNC B0 ;  /* 0x0000000000007941 */ /* 0x000fea0003800000 */
.L_x_6492:
        /* <DEDUP_REMOVED lines=38> */
.L_x_6495:
[----:B------:R-:W-:Y:S05]  /*1aa0*/  BSYNC B0 ;  /* 0x0000000000007941 */ /* 0x000fea0003800000 */
.L_x_6494:
        /* <DEDUP_REMOVED lines=33> */
.L_x_6497:
[----:B------:R-:W-:Y:S05]  /*1cc0*/  BSYNC B0 ;  /* 0x0000000000007941 */ /* 0x000fea0003800000 */
.L_x_6496:
        /* <DEDUP_REMOVED lines=33> */
.L_x_6499:
[----:B------:R-:W-:Y:S05]  /*1ee0*/  BSYNC B0 ;  /* 0x0000000000007941 */ /* 0x000fea0003800000 */
.L_x_6498:
        /* <DEDUP_REMOVED lines=18> */
.L_x_6508:
[----:B------:R-:W-:Y:S01]  /*2010*/  SHF.R.S32.HI R67, RZ, 0x1f, R69 ;  /* 0x0000001fff437819 */ /* 0x000fe20000011445 */
[----:B01----:R-:W-:Y:S01]  /*2020*/  IMAD.WIDE.U32 R50, R69, c[0x0][0x1b0], R48 ;  /* 0x00006c0045327a25 */ /* 0x003fe200078e0030 */
        /* <DEDUP_REMOVED lines=43> */
[----:B0-----:R-:W-:-:S02]  /*22e0*/  FMUL.FTZ R73, R54, 1.4426950216293334961 ;  /* 0x3fb8aa3b36497820 */ /* 0x001fc40000410000 */
[----:B------:R-:W-:Y:S01]  /*22f0*/  IMAD.SHL.U32 R66, R69, 0x8, RZ ;  /* 0x0000000845427824 */ /* 0x000fe200078e00ff */
[----:B------:R-:W2:Y:S01]  /*2300*/  S2R R10, SR_TID.X ;  /* 0x00000000000a7919 */ /* 0x000ea20000002100 */
[C---:B------:R-:W-:Y:S02]  /*2310*/  FMUL.FTZ R74, R73.reuse, R62 ;  /* 0x0000003e494a7220 */ /* 0x040fe40000410000 */
[C---:B------:R-:W-:Y:S02]  /*2320*/  FMUL.FTZ R76, R73.reuse, R63 ;  /* 0x0000003f494c7220 */ /* 0x040fe40000410000 */
[----:B-1----:R-:W-:Y:S01]  /*2330*/  FMUL.FTZ R77, R73, R65 ;  /* 0x00000041494d7220 */ /* 0x002fe20000410000 */
[----:B------:R0:W1:Y:S01]  /*2340*/  MUFU.EX2 R80, R74 ;  /* 0x0000004a00507308 */ /* 0x0000620000000800 */
[----:B------:R-:W-:-:S07]  /*2350*/  ISETP.GE.U32.AND P1, PT, R13, R2, PT ;  /* 0x000000020d00720c */ /* 0x000fce0003f26070 */
[----:B------:R-:W0:Y:S08]  /*2360*/  MUFU.EX2 R76, R76 ;  /* 0x0000004c004c7308 */ /* 0x000e300000000800 */
[----:B------:R-:W-:Y:S01]  /*2370*/  MUFU.EX2 R77, R77 ;  /* 0x0000004d004d7308 */ /* 0x000fe20000000800 */
[----:B--2---:R-:W-:-:S04]  /*2380*/  SHF.L.U32 R79, R10, 0x2, RZ ;  /* 0x000000020a4f7819 */ /* 0x004fc800000006ff */
[----:B------:R-:W-:Y:S02]  /*2390*/  ISETP.GE.U32.AND P2, PT, R79, R2, PT ;  /* 0x000000024f00720c */ /* 0x000fe40003f46070 */
[----:B0-----:R-:W-:-:S05]  /*23a0*/  PRMT R74, RZ, 0x5410, R52 ;  /* 0x00005410ff4a7816 */ /* 0x001fca0000000034 */
[----:B------:R-:W-:Y:S01]  /*23b0*/  FMUL.FTZ R74, R71, R74 ;  /* 0x0000004a474a7220 */ /* 0x000fe20000410000 */
[----:B-1----:R-:W-:-:S04]  /*23c0*/  FSEL R80, R80, 1, !P2 ;  /* 0x3f80000050507808 */ /* 0x002fc80005000000 */
[----:B------:R-:W-:Y:S02]  /*23d0*/  FSEL R79, R74, RZ, !P2 ;  /* 0x000000ff4a4f7208 */ /* 0x000fe40005000000 */
[----:B------:R-:W-:-:S04]  /*23e0*/  ISETP.GE.U32.AND P2, PT, R11, R2, PT ;  /* 0x000000020b00720c */ /* 0x000fc80003f46070 */
        /* <DEDUP_REMOVED lines=8> */
[----:B0-----:R-:W-:-:S04]  /*2470*/  FMUL.FTZ R75, R73, R64 ;  /* 0x00000040494b7220 */ /* 0x001fc80000410000 */
[----:B------:R0:W5:Y:S01]  /*2480*/  MUFU.EX2 R81, R75 ;  /* 0x0000004b00517308 */ /* 0x0001620000000800 */
[----:B------:R-:W-:-:S05]  /*2490*/  PRMT R73, RZ, 0x7610, R52 ;  /* 0x00007610ff497816 */ /* 0x000fca0000000034 */
[----:B------:R-:W-:Y:S01]  /*24a0*/  FMUL.FTZ R73, R70, R73 ;  /* 0x0000004946497220 */ /* 0x000fe20000410000 */
[--C-:B0-----:R-:W-:Y:S02]  /*24b0*/  PRMT R75, RZ, 0x5410, R53.reuse ;  /* 0x00005410ff4b7816 */ /* 0x101fe40000000035 */
[----:B------:R-:W-:Y:S02]  /*24c0*/  PRMT R53, RZ, 0x7610, R53 ;  /* 0x00007610ff357816 */ /* 0x000fe40000000035 */
[----:B------:R-:W-:Y:S01]  /*24d0*/  FSEL R82, R73, RZ, !P1 ;  /* 0x000000ff49527208 */ /* 0x000fe20004800000 */
[----:B------:R-:W-:Y:S01]  /*24e0*/  FMUL.FTZ R75, R72, R75 ;  /* 0x0000004b484b7220 */ /* 0x000fe20000410000 */
[----:B-----5:R-:W-:Y:S01]  /*24f0*/  FSEL R81, R81, 1, !P1 ;  /* 0x3f80000051517808 */ /* 0x020fe20004800000 */
[----:B------:R-:W-:Y:S01]  /*2500*/  FMUL.FTZ R53, R68, R53 ;  /* 0x0000003544357220 */ /* 0x000fe20000410000 */
[----:B------:R-:W-:Y:S02]  /*2510*/  ISETP.GE.U32.AND P1, PT, R9, R2, PT ;  /* 0x000000020900720c */ /* 0x000fe40003f26070 */
[----:B-1----:R-:W-:-:S02]  /*2520*/  FSEL R83, R75, RZ, !P2 ;  /* 0x000000ff4b537208 */ /* 0x002fc40005000000 */
[----:B------:R-:W-:Y:S02]  /*2530*/  FSEL R73, R77, 1, !P1 ;  /* 0x3f8000004d497808 */ /* 0x000fe40004800000 */
[----:B------:R-:W-:Y:S02]  /*2540*/  FSEL R74, R53, RZ, !P1 ;  /* 0x000000ff354a7208 */ /* 0x000fe40004800000 */
[--C-:B--2---:R-:W-:Y:S02]  /*2550*/  PRMT R76, RZ, 0x5410, R54.reuse ;  /* 0x00005410ff4c7816 */ /* 0x104fe40000000036 */
[----:B------:R-:W-:Y:S02]  /*2560*/  PRMT R75, RZ, 0x7610, R54 ;  /* 0x00007610ff4b7816 */ /* 0x000fe40000000036 */
[--C-:B------:R-:W-:Y:S02]  /*2570*/  PRMT R78, RZ, 0x5410, R55.reuse ;  /* 0x00005410ff4e7816 */ /* 0x100fe40000000037 */
[----:B------:R-:W-:Y:S01]  /*2580*/  PRMT R77, RZ, 0x7610, R55 ;  /* 0x00007610ff4d7816 */ /* 0x000fe20000000037 */
        /* <DEDUP_REMOVED lines=21> */
.L_x_6502:
        /* <DEDUP_REMOVED lines=13> */
.L_x_6501:
[-C--:B0--34-:R-:W-:Y:S01]  /*27b0*/  FFMA.FTZ R52, R79, R81.reuse, R82 ;  /* 0x000000514f347223 */ /* 0x099fe20000010052 */
[----:B------:R-:W-:Y:S01]  /*27c0*/  ISETP.GE.AND P0, PT, R8, 0x1, PT ;  /* 0x000000010800780c */ /* 0x000fe20003f06270 */
        /* <DEDUP_REMOVED lines=71> */
.L_x_6505:
        /* <DEDUP_REMOVED lines=32> */
.L_x_6506:
[----:B------:R0:W5:Y:S02]  /*2e40*/  LDG.E R85, [R46.64] ;  /* 0x000000042e557981 */ /* 0x000164000c1e1900 */
.L_x_6507:
[----:B-----5:R-:W-:-:S06]  /*2e50*/  IMAD.WIDE R84, R85, 0x4, R40 ;  /* 0x0000000455547825 */ /* 0x020fcc00078e0228 */
[----:B------:R-:W2:Y:S01]  /*2e60*/  LDG.E R85, [R84.64] ;  /* 0x0000000454557981 */ /* 0x000ea2000c1e1900 */
[----:B------:R-:W-:Y:S02]  /*2e70*/  MOV R51, R37 ;  /* 0x0000002500337202 */ /* 0x000fe40000000f00 */
[----:B--2---:R-:W-:-:S05]  /*2e80*/  SHF.R.S32.HI R50, RZ, 0x1f, R85 ;  /* 0x0000001fff327819 */ /* 0x004fca0000011455 */
        /* <DEDUP_REMOVED lines=12> */
.L_x_6504:
[----:B------:R-:W-:Y:S05]  /*2f50*/  BSYNC B0 ;  /* 0x0000000000007941 */ /* 0x000fea0003800000 */
.L_x_6503:
        /* <DEDUP_REMOVED lines=8> */
.L_x_6500:
[----:B------:R-:W-:Y:S01]  /*2fe0*/  BAR.SYNC.DEFER_BLOCKING 0x0 ;  /* 0x0000000000007b1d */ /* 0x000fe20000010000 */
[----:B------:R-:W-:Y:S01]  /*2ff0*/  ISETP.NE.AND P0, PT, R10, RZ, PT ;  /* 0x000000ff0a00720c */ /* 0x000fe20003f05270 */
[----:B------:R-:W-:Y:S01]  /*3000*/  IMAD R54, R18, c[0x0][0x210], RZ ;  /* 0x0000840012367a24 */ /* 0x000fe200078e02ff */
[----:B01----:R-:W-:Y:S01]  /*3010*/  F2FP.BF16.PACK_AB R50, R60, R61 ;  /* 0x0000003d3c32723e */ /* 0x003fe200000010ff */
[C---:B------:R-:W-:Y:S01]  /*3020*/  IMAD.WIDE.U32 R52, R33.reuse, c[0x0][0x210], RZ ;  /* 0x0000840021347a25 */ /* 0x040fe200078e00ff */
[----:B------:R-:W-:Y:S01]  /*3030*/  F2FP.BF16.PACK_AB R51, R58, R59 ;  /* 0x0000003b3a33723e */ /* 0x000fe200000010ff */
[----:B------:R-:W-:Y:S02]  /*3040*/  BSSY B0, `(.L_x_6509) ;  /* 0x000002a000007945 */ /* 0x000fe40003800000 */
[----:B------:R-:W-:Y:S02]  /*3050*/  IMAD R65, R33, c[0x0][0x214], R54 ;  /* 0x0000850021417a24 */ /* 0x000fe400078e0236 */
[----:B------:R-:W-:-:S02]  /*3060*/  IMAD R55, R39, c[0x0][0x218], RZ ;  /* 0x0000860027377a24 */ /* 0x000fc400078e02ff */
[----:B------:R-:W-:Y:S02]  /*3070*/  IMAD.MOV.U32 R69, RZ, RZ, 0x2 ;  /* 0x00000002ff457424 */ /* 0x000fe400078e00ff */
        /* <DEDUP_REMOVED lines=16> */
[----:B------:R-:W-:-:S02]  /*3180*/  IADD3 R63, P1, R4, R50, RZ ;  /* 0x00000032043f7210 */ /* 0x000fc40007f3e0ff */
[----:B------:R-:W-:Y:S02]  /*3190*/  @!P6 MOV R52, R4 ;  /* 0x000000040034e202 */ /* 0x000fe40000000f00 */
[----:B------:R-:W-:Y:S02]  /*31a0*/  IADD3.X R51, R53, R67, R51, P1, !PT ;  /* 0x0000004335337210 */ /* 0x000fe40000ffe433 */
[----:B------:R-:W-:-:S04]  /*31b0*/  LEA R50, P1, R63, R54, 0x1 ;  /* 0x000000363f327211 */ /* 0x000fc800078208ff */
[----:B------:R-:W-:Y:S01]  /*31c0*/  LEA.HI.X R51, R63, R55, R51, 0x1, P1 ;  /* 0x000000373f337211 */ /* 0x000fe200008f0c33 */
[----:B------:R-:W-:Y:S01]  /*31d0*/  @!P6 IMAD.WIDE.U32 R62, R33, c[0x0][0x200], R52 ;  /* 0x00008000213eea25 */ /* 0x000fe200078e0034 */
[----:B------:R-:W-:-:S03]  /*31e0*/  IADD3 R54, P1, R48, R4, RZ ;  /* 0x0000000430367210 */ /* 0x000fc60007f3e0ff */
[----:B------:R-:W-:Y:S02]  /*31f0*/  @!P6 IMAD.IADD R63, R81, 0x1, R63 ;  /* 0x00000001513fe824 */ /* 0x000fe400078e023f */
[----:B------:R-:W-:Y:S01]  /*3200*/  IMAD.X R55, R49, 0x1, R53, P1 ;  /* 0x0000000131377824 */ /* 0x000fe200008e0635 */
        /* <DEDUP_REMOVED lines=13> */
.L_x_6510:
[----:B------:R-:W-:Y:S05]  /*32e0*/  BSYNC B0 ;  /* 0x0000000000007941 */ /* 0x000fea0003800000 */
.L_x_6509:
        /* <DEDUP_REMOVED lines=36> */
[--C-:B0-----:R-:W-:Y:S02]  /*3530*/  PRMT R64, RZ, 0x7610, R50.reuse ;  /* 0x00007610ff407816 */ /* 0x101fe40000000032 */
[--C-:B------:R-:W-:Y:S02]  /*3540*/  PRMT R66, RZ, 0x5410, R51.reuse ;  /* 0x00005410ff427816 */ /* 0x100fe40000000033 */
[----:B------:R-:W-:Y:S01]  /*3550*/  PRMT R62, RZ, 0x5410, R50 ;  /* 0x00005410ff3e7816 */ /* 0x000fe20000000032 */
        /* <DEDUP_REMOVED lines=19> */
[----:B------:R-:W-:Y:S01]  /*3690*/  FMUL.FTZ R50, R62, R61 ;  /* 0x0000003d3e327220 */ /* 0x000fe20000410000 */
[----:B------:R-:W-:Y:S01]  /*36a0*/  BAR.SYNC.DEFER_BLOCKING 0x0 ;  /* 0x0000000000007b1d */ /* 0x000fe20000010000 */
[----:B------:R-:W-:Y:S02]  /*36b0*/  FMUL.FTZ R63, R63, R60 ;  /* 0x0000003c3f3f7220 */ /* 0x000fe40000410000 */
[----:B-1----:R-:W-:Y:S02]  /*36c0*/  FMUL.FTZ R66, R66, R65 ;  /* 0x0000004142427220 */ /* 0x002fe40000410000 */
[----:B------:R-:W-:Y:S01]  /*36d0*/  IMAD R62, R18, c[0x0][0x220], RZ ;  /* 0x00008800123e7a24 */ /* 0x000fe200078e02ff */
[----:B------:R-:W-:Y:S01]  /*36e0*/  F2FP.BF16.PACK_AB R50, R63, R50 ;  /* 0x000000323f32723e */ /* 0x000fe200000010ff */
[----:B------:R-:W-:-:S02]  /*36f0*/  FMUL.FTZ R51, R66, R59 ;  /* 0x0000003b42337220 */ /* 0x000fc40000410000 */
[----:B--2---:R-:W-:-:S04]  /*3700*/  FMUL.FTZ R67, R68, R67 ;  /* 0x0000004344437220 */ /* 0x004fc80000410000 */
[----:B------:R-:W-:-:S05]  /*3710*/  FMUL.FTZ R58, R67, R58 ;  /* 0x0000003a433a7220 */ /* 0x000fca0000410000 */
[----:B------:R-:W-:Y:S01]  /*3720*/  F2FP.BF16.PACK_AB R51, R58, R51 ;  /* 0x000000333a33723e */ /* 0x000fe200000010ff */
        /* <DEDUP_REMOVED lines=23> */
.L_x_6512:
[----:B------:R-:W-:Y:S05]  /*38a0*/  BSYNC B0 ;  /* 0x0000000000007941 */ /* 0x000fea0003800000 */
.L_x_6511:
        /* <DEDUP_REMOVED lines=23> */
.L_x_6513:
[----:B------:R-:W-:Y:S05]  /*3a20*/  EXIT ;  /* 0x000000000000794d */ /* 0x000fea0003800000 */
.L_x_6515:
        /* <DEDUP_REMOVED lines=13> */
.L_x_8957:


//--------------------- .text._Z25selective_scan_fwd_kernelI32Selective_Scan_fwd_kernel_traitsILi32ELi4ELi1ELb1ELb1ELb1ELb0ELb0EN3c108BFloat16EffEEv13SSMParamsBase --------------------------
	.section	.text._Z25selective_scan_fwd_kernelI32Selective_Scan_fwd_kernel_traitsILi32ELi4ELi1ELb1ELb1ELb1ELb0ELb0EN3c108BFloat16EffEEv13SSMParamsBase,"ax",@progbits
	.sectioninfo	@"SHI_REGISTERS=80"
	.align	128
        .global         _Z25selective_scan_fwd_kernelI32Selective_Scan_fwd_kernel_traitsILi32ELi4ELi1ELb1ELb1ELb1ELb0ELb0EN3c108BFloat16EffEEv13SSMParamsBase
        .type           _Z25selective_scan_fwd_kernelI32Selective_Scan_fwd_kernel_traitsILi32ELi4ELi1ELb1ELb1ELb1ELb0ELb0EN3c108BFloat16EffEEv13SSMParamsBase,@function
        .size           _Z25selective_scan_fwd_kernelI32Selective_Scan_fwd_kernel_traitsILi32ELi4ELi1ELb1ELb1ELb1ELb0ELb0EN3c108BFloat16EffEEv13SSMParamsBase,(.L_x_8958 - _Z25selective_scan_fwd_kernelI32Selective_Scan_fwd_kernel_traitsILi32ELi4ELi1ELb1ELb1ELb1ELb0ELb0EN3c108BFloat16EffEEv13SSMParamsBase)
        .other          _Z25selective_scan_fwd_kernelI32Selective_Scan_fwd_kernel_traitsILi32ELi4ELi1ELb1ELb1ELb1ELb0ELb0EN3c108BFloat16EffEEv13SSMParamsBase,@"STO_CUDA_ENTRY STV_DEFAULT"
_Z25selective_scan_fwd_kernelI32Selective_Scan_fwd_kernel_traitsILi32ELi4ELi1ELb1ELb1ELb1ELb0ELb0EN3c108BFloat16EffEEv13SSMParamsBase:
.text._Z25selective_scan_fwd_kernelI32Selective_Scan_fwd_kernel_traitsILi32ELi4ELi1ELb1ELb1ELb1ELb0ELb0EN3c108BFloat16EffEEv13SSMParamsBase:
        /* <DEDUP_REMOVED lines=34> */
.L_x_6516:
        /* <DEDUP_REMOVED lines=27> */
.L_x_6517:
        /* <DEDUP_REMOVED lines=11> */
.L_x_6518:
        /* <DEDUP_REMOVED lines=174> */
.L_x_6519:
        /* <DEDUP_REMOVED lines=18> */
.L_x_6520:
        /* <DEDUP_REMOVED lines=13> */
.L_x_6539:
        /* <DEDUP_REMOVED lines=20> */
[----:B------:R-:W-:Y:S01]  /*1290*/  IMAD.MOV.U32 R44, RZ, RZ, c[0x0][0x16c] ;  /* 0x00005b00ff2c7624 */ /* 0x000fe200078e00ff */
[----:B------:R-:W-:Y:S01]  /*12a0*/  ULDC.U8 UR6, c[0x0][0x188] ;  /* 0x0000620000067ab9 */ /* 0x000fe20000000000 */
[----:B------:R-:W-:Y:S03]  /*12b0*/  BSSY B0, `(.L_x_6521) ;  /* 0x0000038000007945 */ /* 0x000fe60003800000 */
[----:B------:R-:W-:Y:S02]  /*12c0*/  ISETP.GE.AND P4, PT, R44, 0x1, PT ;  /* 0x000000012c00780c */ /* 0x000fe40003f86270 */
[----:B--2---:R-:W-:Y:S01]  /*12d0*/  MOV R44, R42 ;  /* 0x0000002a002c7202 */ /* 0x004fe20000000f00 */
[--C-:B------:R-:W-:Y:S01]  /*12e0*/  IMAD.MOV.U32 R45, RZ, RZ, R43.reuse ;  /* 0x000000ffff2d7224 */ /* 0x100fe200078e002b */
[----:B------:R-:W-:-:S02]  /*12f0*/  SHF.R.U64 R63, R42, 0x10, R43 ;  /* 0x000000102a3f7819 */ /* 0x000fc4000000122b */
[----:B------:R-:W-:Y:S02]  /*1300*/  SHF.R.U32.HI R61, RZ, 0x10, R43 ;  /* 0x00000010ff3d7819 */ /* 0x000fe4000001162b */
[----:B------:R-:W-:Y:S02]  /*1310*/  PRMT R43, RZ, 0x5410, R44 ;  /* 0x00005410ff2b7816 */ /* 0x000fe4000000002c */
[----:B------:R-:W-:Y:S02]  /*1320*/  PRMT R63, RZ, 0x5410, R63 ;  /* 0x00005410ff3f7816 */ /* 0x000fe4000000003f */
[----:B------:R-:W-:Y:S01]  /*1330*/  PRMT R45, RZ, 0x5410, R45 ;  /* 0x00005410ff2d7816 */ /* 0x000fe2000000002d */
[--C-:B------:R-:W-:Y:S01]  /*1340*/  FADD.FTZ R64, R43, R16.reuse ;  /* 0x000000102b407221 */ /* 0x100fe20000010000 */
[----:B------:R-:W-:Y:S01]  /*1350*/  PRMT R61, RZ, 0x5410, R61 ;  /* 0x00005410ff3d7816 */ /* 0x000fe2000000003d */
[--C-:B------:R-:W-:Y:S02]  /*1360*/  FADD.FTZ R63, R63, R16.reuse ;  /* 0x000000103f3f7221 */ /* 0x100fe40000010000 */
[--C-:B------:R-:W-:Y:S01]  /*1370*/  FADD.FTZ R62, R45, R16.reuse ;  /* 0x000000102d3e7221 */ /* 0x100fe20000010000 */
[----:B------:R-:W-:Y:S01]  /*1380*/  FSETP.GTU.FTZ.AND P1, PT, R64, 20, PT ;  /* 0x41a000004000780b */ /* 0x000fe20003f3c000 */
[----:B------:R-:W-:Y:S01]  /*1390*/  FADD.FTZ R61, R61, R16 ;  /* 0x000000103d3d7221 */ /* 0x000fe20000010000 */
[----:B------:R-:W-:Y:S01]  /*13a0*/  FSETP.GTU.FTZ.AND P2, PT, R63, 20, PT ;  /* 0x41a000003f00780b */ /* 0x000fe20003f5c000 */
[----:B------:R-:W-:Y:S01]  /*13b0*/  IMAD.WIDE R42, R0, 0x2, R26 ;  /* 0x00000002002a7825 */ /* 0x000fe200078e021a */
[----:B------:R-:W-:-:S02]  /*13c0*/  ISETP.EQ.OR P1, PT, RZ, UR6, P1 ;  /* 0x00000006ff007c0c */ /* 0x000fc40008f22670 */
[----:B------:R-:W-:Y:S01]  /*13d0*/  FSETP.GTU.FTZ.AND P3, PT, R62, 20, PT ;  /* 0x41a000003e00780b */ /* 0x000fe20003f7c000 */
[----:B------:R-:W-:Y:S01]  /*13e0*/  IMAD.MOV.U32 R26, RZ, RZ, R42 ;  /* 0x000000ffff1a7224 */ /* 0x000fe200078e002a */
[----:B------:R-:W-:Y:S02]  /*13f0*/  FSETP.GTU.FTZ.AND P0, PT, R61, 20, PT ;  /* 0x41a000003d00780b */ /* 0x000fe40003f1c000 */
[----:B------:R-:W-:Y:S02]  /*1400*/  ISETP.EQ.OR P2, PT, RZ, UR6, P2 ;  /* 0x00000006ff007c0c */ /* 0x000fe40009742670 */
[----:B------:R-:W-:Y:S02]  /*1410*/  ISETP.EQ.OR P3, PT, RZ, UR6, P3 ;  /* 0x00000006ff007c0c */ /* 0x000fe40009f62670 */
[----:B------:R-:W-:-:S03]  /*1420*/  ISETP.EQ.OR P0, PT, RZ, UR6, P0 ;  /* 0x00000006ff007c0c */ /* 0x000fc60008702670 */
        /* <DEDUP_REMOVED lines=32> */
.L_x_6522:
[----:B------:R-:W-:Y:S05]  /*1630*/  BSYNC B0 ;  /* 0x0000000000007941 */ /* 0x000fea0003800000 */
.L_x_6521:
        /* <DEDUP_REMOVED lines=33> */
.L_x_6524:
[----:B------:R-:W-:Y:S05]  /*1850*/  BSYNC B0 ;  /* 0x0000000000007941 */ /* 0x000fea0003800000 */
.L_x_6523:
        /* <DEDUP_REMOVED lines=33> */
.L_x_6526:
[----:B------:R-:W-:Y:S05]  /*1a70*/  BSYNC B0 ;  /* 0x0000000000007941 */ /* 0x000fea0003800000 */
.L_x_6525:
        /* <DEDUP_REMOVED lines=33> */
.L_x_6528:
[----:B------:R-:W-:Y:S05]  /*1c90*/  BSYNC B0 ;  /* 0x0000000000007941 */ /* 0x000fea0003800000 */
.L_x_6527:
[----:B------:R-:W-:Y:S01]  /*1ca0*/  MOV R27, R43 ;  /* 0x0000002b001b7202 */ /* 0x000fe20000000f00 */
[----:B-----5:R-:W-:Y:S01]  /*1cb0*/  IMAD.MOV.U32 R42, RZ, RZ, R32 ;  /* 0x000000ffff2a7224 */ /* 0x020fe200078e0020 */
[----:B------:R-:W-:Y:S01]  /*1cc0*/  SHF.R.U64 R44, R32, 0x10, R33 ;  /* 0x00000010202c7819 */ /* 0x000fe20000001221 */
[----:B------:R-:W-:Y:S01]  /*1cd0*/  BAR.SYNC.DEFER_BLOCKING 0x0 ;  /* 0x0000000000007b1d */ /* 0x000fe20000010000 */
[----:B------:R-:W-:Y:S01]  /*1ce0*/  MOV R43, R33 ;  /* 0x00000021002b7202 */ /* 0x000fe20000000f00 */
[----:B------:R-:W-:Y:S01]  /*1cf0*/  IMAD.WIDE R24, R0, 0x2, R24 ;  /* 0x0000000200187825 */ /* 0x000fe200078e0218 */
[----:B------:R-:W-:Y:S02]  /*1d00*/  SHF.R.U32.HI R32, RZ, 0x10, R33 ;  /* 0x00000010ff207819 */ /* 0x000fe40000011621 */
[----:B------:R-:W-:Y:S02]  /*1d10*/  PRMT R57, RZ, 0x5410, R42 ;  /* 0x00005410ff397816 */ /* 0x000fe4000000002a */
[----:B------:R-:W-:-:S02]  /*1d20*/  PRMT R44, RZ, 0x5410, R44 ;  /* 0x00005410ff2c7816 */ /* 0x000fc4000000002c */
[----:B------:R-:W-:Y:S01]  /*1d30*/  PRMT R43, RZ, 0x5410, R43 ;  /* 0x00005410ff2b7816 */ /* 0x000fe2000000002b */
[-C--:B------:R-:W-:Y:S01]  /*1d40*/  FMUL.FTZ R60, R57, R18.reuse ;  /* 0x00000012393c7220 */ /* 0x080fe20000410000 */
[----:B------:R-:W-:Y:S01]  /*1d50*/  PRMT R32, RZ, 0x5410, R32 ;  /* 0x00005410ff207816 */ /* 0x000fe20000000020 */
        /* <DEDUP_REMOVED lines=8> */
[----:B------:R-:W-:-:S05]  /*1de0*/  IMAD.MOV.U32 R54, RZ, RZ, RZ ;  /* 0x000000ffff367224 */ /* 0x000fca00078e00ff */
.L_x_6537:
[----:B------:R-:W-:Y:S01]  /*1df0*/  SHF.R.S32.HI R53, RZ, 0x1f, R54 ;  /* 0x0000001fff357819 */ /* 0x000fe20000011436 */
[----:B01----:R-:W-:Y:S01]  /*1e00*/  IMAD.MOV.U32 R33, RZ, RZ, R19 ;  /* 0x000000ffff217224 */ /* 0x003fe200078e0013 */
[----:B------:R-:W-:-:S03]  /*1e10*/  MOV R32, R38 ;  /* 0x0000002600207202 */ /* 0x000fc60000000f00 */
[----:B------:R-:W-:Y:S02]  /*1e20*/  IMAD R45, R53, c[0x0][0x198], RZ ;  /* 0x00006600352d7a24 */ /* 0x000fe400078e02ff */
[----:B------:R-:W-:-:S04]  /*1e30*/  IMAD.WIDE.U32 R42, R54, c[0x0][0x198], R32 ;  /* 0x00006600362a7a25 */ /* 0x000fc800078e0020 */
[----:B------:R-:W-:Y:S01]  /*1e40*/  IMAD R45, R54, c[0x0][0x19c], R45 ;  /* 0x00006700362d7a24 */ /* 0x000fe200078e022d */
[----:B------:R-:W-:Y:S01]  /*1e50*/  LEA R44, P0, R42, c[0x0][0x250], 0x2 ;  /* 0x000094002a2c7a11 */ /* 0x000fe200078010ff */
[----:B------:R-:W-:Y:S02]  /*1e60*/  IMAD R65, R53, c[0x0][0x1b0], RZ ;  /* 0x00006c0035417a24 */ /* 0x000fe400078e02ff */
[----:B------:R-:W-:Y:S01]  /*1e70*/  IMAD.WIDE.U32 R32, R54, c[0x0][0x1b0], RZ ;  /* 0x00006c0036207a25 */ /* 0x000fe200078e00ff */
[----:B------:R-:W-:-:S04]  /*1e80*/  IADD3 R43, R43, R45, RZ ;  /* 0x0000002d2b2b7210 */ /* 0x000fc80007ffe0ff */
[----:B------:R-:W-:Y:S01]  /*1e90*/  LEA.HI.X R45, R42, c[0x0][0x254], R43, 0x2, P0 ;  /* 0x000095002a2d7a11 */ /* 0x000fe200000f142b */
[----:B------:R-:W-:Y:S01]  /*1ea0*/  IMAD R43, R54, c[0x0][0x1b4], R65 ;  /* 0x00006d00362b7a24 */ /* 0x000fe200078e0241 */
[----:B------:R-:W-:-:S03]  /*1eb0*/  LEA R42, P0, R32, R22, 0x1 ;  /* 0x00000016202a7211 */ /* 0x000fc600078008ff */
[----:B------:R-:W-:Y:S01]  /*1ec0*/  IMAD.IADD R43, R33, 0x1, R43 ;  /* 0x00000001212b7824 */ /* 0x000fe200078e022b */
[----:B------:R0:W2:Y:S01]  /*1ed0*/  LDG.E R65, [R44.64] ;  /* 0x000000042c417981 */ /* 0x0000a2000c1e1900 */
[----:B------:R-:W-:Y:S01]  /*1ee0*/  SHF.L.U32 R69, R11, 0x3, RZ ;  /* 0x000000030b457819 */ /* 0x000fe200000006ff */
[----:B------:R-:W-:Y:S01]  /*1ef0*/  IMAD R67, R53, c[0x0][0x1d0], RZ ;  /* 0x0000740035437a24 */ /* 0x000fe200078e02ff */
[----:B------:R-:W-:Y:S02]  /*1f00*/  SHF.L.U64.HI R68, R11, 0x3, R2 ;  /* 0x000000030b447819 */ /* 0x000fe40000010202 */
[----:B------:R-:W-:Y:S01]  /*1f10*/  LEA.HI.X R43, R32, R23, R43, 0x1, P0 ;  /* 0x00000017202b7211 */ /* 0x000fe200000f0c2b */
[----:B------:R-:W-:Y:S01]  /*1f20*/  IMAD.WIDE.U32 R32, R54, c[0x0][0x1d0], RZ ;  /* 0x0000740036207a25 */ /* 0x000fe200078e00ff */
[----:B------:R-:W-:-:S03]  /*1f30*/  IADD3 R42, P0, R42, R69, RZ ;  /* 0x000000452a2a7210 */ /* 0x000fc60007f1e0ff */
[----:B------:R-:W-:Y:S01]  /*1f40*/  IMAD R67, R54, c[0x0][0x1d4], R67 ;  /* 0x0000750036437a24 */ /* 0x000fe200078e0243 */
[----:B------:R-:W-:Y:S02]  /*1f50*/  IADD3.X R43, R43, R68, RZ, P0, !PT ;  /* 0x000000442b2b7210 */ /* 0x000fe400007fe4ff */
[----:B------:R-:W-:Y:S01]  /*1f60*/  LEA R66, P1, R32, R20, 0x1 ;  /* 0x0000001420427211 */ /* 0x000fe200078208ff */
[----:B------:R-:W-:-:S03]  /*1f70*/  IMAD.IADD R33, R33, 0x1, R67 ;  /* 0x0000000121217824 */ /* 0x000fc600078e0243 */
[----:B0-----:R-:W-:Y:S01]  /*1f80*/  IADD3 R44, P0, R66, R69, RZ ;  /* 0x00000045422c7210 */ /* 0x001fe20007f1e0ff */
[----:B------:R-:W3:Y:S01]  /*1f90*/  LDG.E.64 R42, [R42.64] ;  /* 0x000000042a2a7981 */ /* 0x000ee2000c1e1b00 */
[----:B------:R-:W-:-:S05]  /*1fa0*/  LEA.HI.X R32, R32, R21, R33, 0x1, P1 ;  /* 0x0000001520207211 */ /* 0x000fca00008f0c21 */
        /* <DEDUP_REMOVED lines=15> */
[----:B---3--:R-:W-:-:S02]  /*20a0*/  PRMT R66, RZ, 0x5410, R42 ;  /* 0x00005410ff427816 */ /* 0x008fc4000000002a */
[----:B------:R-:W-:-:S05]  /*20b0*/  PRMT R69, RZ, 0x7610, R42 ;  /* 0x00007610ff457816 */ /* 0x000fca000000002a */
[----:B------:R-:W3:Y:S01]  /*20c0*/  MUFU.EX2 R76, R76 ;  /* 0x0000004c004c7308 */ /* 0x000ee20000000800 */
[----:B------:R-:W-:-:S07]  /*20d0*/  PRMT R71, RZ, 0x5410, R43 ;  /* 0x00005410ff477816 */ /* 0x000fce000000002b */
[----:B------:R-:W0:Y:S01]  /*20e0*/  MUFU.EX2 R67, R67 ;  /* 0x0000004300437308 */ /* 0x000e220000000800 */
[----:B------:R-:W-:Y:S01]  /*20f0*/  PRMT R42, RZ, 0x7610, R43 ;  /* 0x00007610ff2a7816 */ /* 0x000fe2000000002b */
[----:B------:R-:W-:Y:S02]  /*2100*/  FMUL.FTZ R66, R57, R66 ;  /* 0x0000004239427220 */ /* 0x000fe40000410000 */
[----:B------:R-:W-:Y:S02]  /*2110*/  FMUL.FTZ R69, R56, R69 ;  /* 0x0000004538457220 */ /* 0x000fe40000410000 */
[----:B------:R-:W-:Y:S02]  /*2120*/  FMUL.FTZ R73, R58, R71 ;  /* 0x000000473a497220 */ /* 0x000fe40000410000 */
[----:B------:R-:W-:Y:S01]  /*2130*/  FMUL.FTZ R42, R55, R42 ;  /* 0x0000002a372a7220 */ /* 0x000fe20000410000 */
[----:B------:R-:W-:Y:S02]  /*2140*/  FSEL R71, R66, RZ, !P0 ;  /* 0x000000ff42477208 */ /* 0x000fe40004000000 */
[----:B------:R-:W-:-:S02]  /*2150*/  FSEL R72, R69, RZ, !P1 ;  /* 0x000000ff45487208 */ /* 0x000fc40004800000 */
[--C-:B----4-:R-:W-:Y:S02]  /*2160*/  PRMT R65, RZ, 0x5410, R44.reuse ;  /* 0x00005410ff417816 */ /* 0x110fe4000000002c */
[----:B------:R-:W-:Y:S02]  /*2170*/  PRMT R68, RZ, 0x7610, R44 ;  /* 0x00007610ff447816 */ /* 0x000fe4000000002c */
[----:B------:R-:W-:Y:S02]  /*2180*/  FSEL R73, R73, RZ, !P2 ;  /* 0x000000ff49497208 */ /* 0x000fe40005000000 */
[----:B------:R-:W-:Y:S02]  /*2190*/  FSEL R66, R42, RZ, !P3 ;  /* 0x000000ff2a427208 */ /* 0x000fe40005800000 */
[----:B--2---:R-:W-:Y:S02]  /*21a0*/  FSEL R74, R74, 1, !P0 ;  /* 0x3f8000004a4a7808 */ /* 0x004fe40004000000 */
[----:B-----5:R-:W-:-:S02]  /*21b0*/  FSEL R75, R75, 1, !P1 ;  /* 0x3f8000004b4b7808 */ /* 0x020fc40004800000 */
[----:B---3--:R-:W-:Y:S02]  /*21c0*/  FSEL R76, R76, 1, !P2 ;  /* 0x3f8000004c4c7808 */ /* 0x008fe40005000000 */
[----:B0-----:R-:W-:Y:S02]  /*21d0*/  FSEL R67, R67, 1, !P3 ;  /* 0x3f80000043437808 */ /* 0x001fe40005800000 */
[--C-:B------:R-:W-:Y:S02]  /*21e0*/  PRMT R69, RZ, 0x5410, R45.reuse ;  /* 0x00005410ff457816 */ /* 0x100fe4000000002d */
[----:B------:R-:W-:Y:S01]  /*21f0*/  PRMT R70, RZ, 0x7610, R45 ;  /* 0x00007610ff467816 */ /* 0x000fe2000000002d */
        /* <DEDUP_REMOVED lines=19> */
.L_x_6531:
        /* <DEDUP_REMOVED lines=11> */
.L_x_6530:
        /* <DEDUP_REMOVED lines=71> */
.L_x_6534:
        /* <DEDUP_REMOVED lines=32> */
.L_x_6535:
[----:B------:R0:W5:Y:S02]  /*2a50*/  LDG.E R75, [R34.64] ;  /* 0x00000004224b7981 */ /* 0x000164000c1e1900 */
.L_x_6536:
        /* <DEDUP_REMOVED lines=14> */
.L_x_6533:
[----:B------:R-:W-:Y:S05]  /*2b40*/  BSYNC B0 ;  /* 0x0000000000007941 */ /* 0x000fea0003800000 */
.L_x_6532:
[----:B------:R-:W-:Y:S01]  /*2b50*/  IADD3 R54, R54, 0x1, RZ ;  /* 0x0000000136367810 */ /* 0x000fe20007ffe0ff */
[----:B------:R-:W-:Y:S02]  /*2b60*/  FFMA.FTZ R60, R65, R71, R60 ;  /* 0x00000047413c7223 */ /* 0x000fe4000001003c */
[----:B------:R-:W-:Y:S01]  /*2b70*/  FFMA.FTZ R59, R68, R72, R59 ;  /* 0x00000048443b7223 */ /* 0x000fe2000001003b */
[----:B------:R-:W-:Y:S01]  /*2b80*/  ISETP.GE.AND P0, PT, R54, c[0x0][0x16c], PT ;  /* 0x00005b0036007a0c */ /* 0x000fe20003f06270 */
[----:B------:R-:W-:Y:S02]  /*2b90*/  FFMA.FTZ R52, R69, R73, R52 ;  /* 0x0000004945347223 */ /* 0x000fe40000010034 */
[----:B------:R-:W-:-:S10]  /*2ba0*/  FFMA.FTZ R51, R70, R66, R51 ;  /* 0x0000004246337223 */ /* 0x000fd40000010033 */
[----:B------:R-:W-:Y:S05]  /*2bb0*/  @!P0 BRA `(.L_x_6537) ;  /* 0xfffff23000008947 */ /* 0x000fea000383ffff */
.L_x_6529:
        /* <DEDUP_REMOVED lines=21> */
[----:B------:R-:W-:Y:S02]  /*2d10*/  F2FP.BF16.PACK_AB R32, R59, R60 ;  /* 0x0000003c3b20723e */ /* 0x000fe400000010ff */
[----:B------:R-:W-:Y:S02]  /*2d20*/  LEA.HI.X R43, R11, R33, R2, 0x3, P0 ;  /* 0x000000210b2b7211 */ /* 0x000fe400000f1c02 */
[----:B------:R-:W-:Y:S02]  /*2d30*/  F2FP.BF16.PACK_AB R33, R51, R52 ;  /* 0x000000343321723e */ /* 0x000fe400000010ff */
[----:B------:R-:W-:-:S03]  /*2d40*/  ISETP.GE.AND P0, PT, R6, R13, PT ;  /* 0x0000000d0600720c */ /* 0x000fc60003f06270 */
[----:B------:R0:W-:Y:S10]  /*2d50*/  STG.E.64 [R42.64], R32 ;  /* 0x000000202a007986 */ /* 0x0001f4000c101b04 */
[----:B------:R-:W-:Y:S01]  /*2d60*/  @P0 CALL.REL.NOINC `(.L_x_6538) ;  /* 0x0000001000000944 */ /* 0x000fe20003c00000 */
[----:B------:R-:W-:Y:S05]  /*2d70*/  BRA `(.L_x_6539) ;  /* 0xffffe3d000007947 */ /* 0x000fea000383ffff */
.L_x_6538:
[----:B------:R-:W-:Y:S05]  /*2d80*/  EXIT ;  /* 0x000000000000794d */ /* 0x000fea0003800000 */
.L_x_6540:
        /* <DEDUP_REMOVED lines=15> */
.L_x_8958:


//--------------------- .text._Z25selective_scan_fwd_kernelI32Selective_Scan_fwd_kernel_traitsILi32ELi4ELi1ELb1ELb1ELb1ELb0ELb1EN3c108BFloat16EffEEv13SSMParamsBase --------------------------
	.section	.text._Z25selective_scan_fwd_kernelI32Selective_Scan_fwd_kernel_traitsILi32ELi4ELi1ELb1ELb1ELb1ELb0ELb1EN3c108BFloat16EffEEv13SSMParamsBase,"ax",@progbits
	.sectioninfo	@"SHI_REGISTERS=91"
	.align	128
        .global         _Z25selective_scan_fwd_kernelI32Selective_Scan_fwd_kernel_traitsILi32ELi4ELi1ELb1ELb1ELb1ELb0ELb1EN3c108BFloat16EffEEv13SSMParamsBase
        .type           _Z25selective_scan_fwd_kernelI32Selective_Scan_fwd_kernel_traitsILi32ELi4ELi1ELb1ELb1ELb1ELb0ELb1EN3c108BFloat16EffEEv13SSMParamsBase,@function
        .size           _Z25selective_scan_fwd_kernelI32Selective_Scan_fwd_kernel_traitsILi32ELi4ELi1ELb1ELb1ELb1ELb0ELb1EN3c108BFloat16EffEEv13SSMParamsBase,(.L_x_8959 - _Z25selective_scan_fwd_kernelI32Selective_Scan_fwd_kernel_traitsILi32ELi4ELi1ELb1ELb1ELb1ELb0ELb1EN3c108BFloat16EffEEv13SSMParamsBase)
        .other          _Z25selective_scan_fwd_kernelI32Selective_Scan_fwd_kernel_traitsILi32ELi4ELi1ELb1ELb1ELb1ELb0ELb1EN3c108BFloat16EffEEv13SSMParamsBase,@"STO_CUDA_ENTRY STV_DEFAULT"
_Z25selective_scan_fwd_kernelI32Selective_Scan_fwd_kernel_traitsILi32ELi4ELi1ELb1ELb1ELb1ELb0ELb1EN3c108BFloat16EffEEv13SSMParamsBase:
.text._Z25selective_scan_fwd_kernelI32Selective_Scan_fwd_kernel_traitsILi32ELi4ELi1ELb1ELb1ELb1ELb0ELb1EN3c108BFloat16EffEEv13SSMParamsBase:
        /* <DEDUP_REMOVED lines=35> */
.L_x_6541:
        /* <DEDUP_REMOVED lines=26> */
.L_x_6542:
        /* <DEDUP_REMOVED lines=11> */
.L_x_6543:
        /* <DEDUP_REMOVED lines=178> */
.L_x_6544:
        /* <DEDUP_REMOVED lines=18> */
.L_x_6545:
        /* <DEDUP_REMOVED lines=18> */
.L_x_6566:
        /* <DEDUP_REMOVED lines=98> */
.L_x_6547:
[----:B------:R-:W-:Y:S05]  /*1800*/  BSYNC B0 ;  /* 0x0000000000007941 */ /* 0x000fea0003800000 */
.L_x_6546:
        /* <DEDUP_REMOVED lines=38> */
.L_x_6549:
[----:B------:R-:W-:Y:S05]  /*1a70*/  BSYNC B0 ;  /* 0x0000000000007941 */ /* 0x000fea0003800000 */
.L_x_6548:
        /* <DEDUP_REMOVED lines=33> */
.L_x_6551:
[----:B------:R-:W-:Y:S05]  /*1c90*/  BSYNC B0 ;  /* 0x0000000000007941 */ /* 0x000fea0003800000 */
.L_x_6550:
        /* <DEDUP_REMOVED lines=33> */
.L_x_6553:
[----:B------:R-:W-:Y:S05]  /*1eb0*/  BSYNC B0 ;  /* 0x0000000000007941 */ /* 0x000fea0003800000 */
.L_x_6552:
        /* <DEDUP_REMOVED lines=18> */
.L_x_6562:
        /* <DEDUP_REMOVED lines=105> */
.L_x_6556:
        /* <DEDUP_REMOVED lines=11> */
.L_x_6555:
        /* <DEDUP_REMOVED lines=71> */
.L_x_6559:
        /* <DEDUP_REMOVED lines=32> */
.L_x_6560:
[----:B------:R0:W5:Y:S02]  /*2d90*/  LDG.E R75, [R46.64] ;  /* 0x000000042e4b7981 */ /* 0x000164000c1e1900 */
.L_x_6561:
        /* <DEDUP_REMOVED lines=14> */
.L_x_6558:
[----:B------:R-:W-:Y:S05]  /*2e80*/  BSYNC B0 ;  /* 0x0000000000007941 */ /* 0x000fea0003800000 */
.L_x_6557:
        /* <DEDUP_REMOVED lines=8> */
.L_x_6554:
        /* <DEDUP_REMOVED lines=31> */
.L_x_6564:
[----:B------:R-:W-:Y:S05]  /*3100*/  BSYNC B0 ;  /* 0x0000000000007941 */ /* 0x000fea0003800000 */
.L_x_6563:
        /* <DEDUP_REMOVED lines=26> */
.L_x_6565:
[----:B------:R-:W-:Y:S05]  /*32b0*/  EXIT ;  /* 0x000000000000794d */ /* 0x000fea0003800000 */
.L_x_6567:
        /* <DEDUP_REMOVED lines=12> */
.L_x_8959:


//--------------------- .text._Z25selective_scan_fwd_kernelI32Selective_Scan_fwd_kernel_traitsILi32ELi4ELi1ELb1ELb1ELb1ELb1ELb0EN3c108BFloat16EffEEv13SSMParamsBase --------------------------
	.section	.text._Z25selective_scan_fwd_kernelI32Selective_Scan_fwd_kernel_traitsILi32ELi4ELi1ELb1ELb1ELb1ELb1ELb0EN3c108BFloat16EffEEv13SSMParamsBase,"ax",@progbits
	.sectioninfo	@"SHI_REGISTERS=84"
	.align	128
        .global         _Z25selective_scan_fwd_kernelI32Selective_Scan_fwd_kernel_traitsILi32ELi4ELi1ELb1ELb1ELb1ELb1ELb0EN3c108BFloat16EffEEv13SSMParamsBase
        .type           _Z25selective_scan_fwd_kernelI32Selective_Scan_fwd_kernel_traitsILi32ELi4ELi1ELb1ELb1ELb1ELb1ELb0EN3c108BFloat16EffEEv13SSMParamsBase,@function
        .size           _Z25selective_scan_fwd_kernelI32Selective_Scan_fwd_kernel_traitsILi32ELi4ELi1ELb1ELb1ELb1ELb1ELb0EN3c108BFloat16EffEEv13SSMParamsBase,(.L_x_8960 - _Z25selective_scan_fwd_kernelI32Selective_Scan_fwd_kernel_traitsILi32ELi4ELi1ELb1ELb1ELb1ELb1ELb0EN3c108BFloat16EffEEv13SSMParamsBase)
        .other          _Z25selective_scan_fwd_kernelI32Selective_Scan_fwd_kernel_traitsILi32ELi4ELi1ELb1ELb1ELb1ELb1ELb0EN3c108BFloat16EffEEv13SSMParamsBase,@"STO_CUDA_ENTRY STV_DEFAULT"
_Z25selective_scan_fwd_kernelI32Selective_Scan_fwd_kernel_traitsILi32ELi4ELi1ELb1ELb1ELb1ELb1ELb0EN3c108BFloat16EffEEv13SSMParamsBase:
.text._Z25selective_scan_fwd_kernelI32Selective_Scan_fwd_kernel_traitsILi32ELi4ELi1ELb1ELb1ELb1ELb1ELb0EN3c108BFloat16EffEEv13SSMParamsBase:
        /* <DEDUP_REMOVED lines=34> */
.L_x_6568:
        /* <DEDUP_REMOVED lines=27> */
.L_x_6569:
        /* <DEDUP_REMOVED lines=11> */
.L_x_6570:
        /* <DEDUP_REMOVED lines=114> */
[C---:B------:R-:W-:Y:S01]  /*0ba0*/  LEA R26, P4, R10.reuse, c[0x0][0x260], 0x1 ;  /* 0x000098000a1a7a11 */ /* 0x040fe200078808ff */
        /* <DEDUP_REMOVED lines=59> */
.L_x_6571:
        /* <DEDUP_REMOVED lines=18> */
.L_x_6572:
        /* <DEDUP_REMOVED lines=13> */
.L_x_6591:
        /* <DEDUP_REMOVED lines=25> */
[----:B------:R-:W-:Y:S02]  /*12e0*/  SHF.R.U64 R51, R48, 0x10, R49 ;  /* 0x0000001030337819 */ /* 0x000fe40000001231 */
[----:B------:R-:W-:Y:S02]  /*12f0*/  MOV R5, R49 ;  /* 0x0000003100057202 */ /* 0x000fe40000000f00 */
[----:B------:R-:W-:-:S02]  /*1300*/  PRMT R0, RZ, 0x5410, R0 ;  /* 0x00005410ff007816 */ /* 0x000fc40000000000 */
[----:B------:R-:W-:Y:S02]  /*1310*/  SHF.R.U32.HI R50, RZ, 0x10, R49 ;  /* 0x00000010ff327819 */ /* 0x000fe40000011631 */
[----:B------:R-:W-:Y:S01]  /*1320*/  PRMT R48, RZ, 0x5410, R51 ;  /* 0x00005410ff307816 */ /* 0x000fe20000000033 */
[----:B------:R-:W-:Y:S01]  /*1330*/  FADD.FTZ R66, R0, R31 ;  /* 0x0000001f00427221 */ /* 0x000fe20000010000 */
[----:B------:R-:W-:Y:S02]  /*1340*/  PRMT R64, RZ, 0x5410, R5 ;  /* 0x00005410ff407816 */ /* 0x000fe40000000005 */
[----:B------:R-:W-:Y:S01]  /*1350*/  PRMT R50, RZ, 0x5410, R50 ;  /* 0x00005410ff327816 */ /* 0x000fe20000000032 */
[--C-:B------:R-:W-:Y:S01]  /*1360*/  FADD.FTZ R65, R48, R31.reuse ;  /* 0x0000001f30417221 */ /* 0x100fe20000010000 */
[----:B------:R-:W-:Y:S01]  /*1370*/  FSETP.GTU.FTZ.AND P1, PT, R66, 20, PT ;  /* 0x41a000004200780b */ /* 0x000fe20003f3c000 */
[--C-:B------:R-:W-:Y:S01]  /*1380*/  FADD.FTZ R64, R64, R31.reuse ;  /* 0x0000001f40407221 */ /* 0x100fe20000010000 */
[----:B------:R-:W-:Y:S01]  /*1390*/  MOV R49, R29 ;  /* 0x0000001d00317202 */ /* 0x000fe20000000f00 */
[----:B------:R-:W-:Y:S01]  /*13a0*/  FADD.FTZ R63, R50, R31 ;  /* 0x0000001f323f7221 */ /* 0x000fe20000010000 */
[----:B------:R-:W-:Y:S01]  /*13b0*/  ISETP.EQ.OR P1, PT, RZ, UR6, P1 ;  /* 0x00000006ff007c0c */ /* 0x000fe20008f22670 */
[----:B------:R-:W-:Y:S01]  /*13c0*/  IMAD.MOV.U32 R48, RZ, RZ, R32 ;  /* 0x000000ffff307224 */ /* 0x000fe200078e0020 */
[----:B------:R-:W-:-:S02]  /*13d0*/  FSETP.GTU.FTZ.AND P2, PT, R65, 20, PT ;  /* 0x41a000004100780b */ /* 0x000fc40003f5c000 */
[----:B------:R-:W-:Y:S01]  /*13e0*/  FSETP.GTU.FTZ.AND P3, PT, R64, 20, PT ;  /* 0x41a000004000780b */ /* 0x000fe20003f7c000 */
[----:B------:R-:W-:Y:S01]  /*13f0*/  IMAD.WIDE R48, R7, 0x2, R48 ;  /* 0x0000000207307825 */ /* 0x000fe200078e0230 */
[----:B------:R-:W-:Y:S02]  /*1400*/  FSETP.GTU.FTZ.AND P0, PT, R63, 20, PT ;  /* 0x41a000003f00780b */ /* 0x000fe40003f1c000 */
[----:B------:R-:W-:Y:S01]  /*1410*/  ISETP.EQ.OR P2, PT, RZ, UR6, P2 ;  /* 0x00000006ff007c0c */ /* 0x000fe20009742670 */
[----:B------:R-:W-:Y:S01]  /*1420*/  IMAD.MOV.U32 R32, RZ, RZ, R48 ;  /* 0x000000ffff207224 */ /* 0x000fe200078e0030 */
[----:B------:R-:W-:Y:S02]  /*1430*/  ISETP.EQ.OR P3, PT, RZ, UR6, P3 ;  /* 0x00000006ff007c0c */ /* 0x000fe40009f62670 */
[----:B------:R-:W-:Y:S01]  /*1440*/  ISETP.EQ.OR P0, PT, RZ, UR6, P0 ;  /* 0x00000006ff007c0c */ /* 0x000fe20008702670 */
[----:B------:R-:W-:Y:S07]  /*1450*/  @P1 BRA `(.L_x_6574) ;  /* 0x000001f000001947 */ /* 0x000fee0003800000 */
        /* <DEDUP_REMOVED lines=31> */
.L_x_6574:
[----:B------:R-:W-:Y:S05]  /*1650*/  BSYNC B0 ;  /* 0x0000000000007941 */ /* 0x000fea0003800000 */
.L_x_6573:
        /* <DEDUP_REMOVED lines=33> */
.L_x_6576:
[----:B------:R-:W-:Y:S05]  /*1870*/  BSYNC B0 ;  /* 0x0000000000007941 */ /* 0x000fea0003800000 */
.L_x_6575:
        /* <DEDUP_REMOVED lines=33> */
.L_x_6578:
[----:B------:R-:W-:Y:S05]  /*1a90*/  BSYNC B0 ;  /* 0x0000000000007941 */ /* 0x000fea0003800000 */
.L_x_6577:
        /* <DEDUP_REMOVED lines=33> */
.L_x_6580:
[----:B------:R-:W-:Y:S05]  /*1cb0*/  BSYNC B0 ;  /* 0x0000000000007941 */ /* 0x000fea0003800000 */
.L_x_6579:
        /* <DEDUP_REMOVED lines=8> */
[----:B------:R-:W-:Y:S02]  /*1d40*/  SHF.R.U32.HI R2, RZ, 0x10, R3 ;  /* 0x00000010ff027819 */ /* 0x000fe40000011603 */
[----:B------:R-:W-:Y:S01]  /*1d50*/  PRMT R61, RZ, 0x5410, R0 ;  /* 0x00005410ff3d7816 */ /* 0x000fe20000000000 */
[----:B------:R-:W-:Y:S01]  /*1d60*/  IMAD.MOV.U32 R30, RZ, RZ, R48 ;  /* 0x000000ffff1e7224 */ /* 0x000fe200078e0030 */
[----:B------:R-:W-:-:S02]  /*1d70*/  PRMT R50, RZ, 0x5410, R50 ;  /* 0x00005410ff327816 */ /* 0x000fc40000000032 */
[----:B------:R-:W-:Y:S01]  /*1d80*/  PRMT R62, RZ, 0x5410, R5 ;  /* 0x00005410ff3e7816 */ /* 0x000fe20000000005 */
[-C--:B------:R-:W-:Y:S01]  /*1d90*/  FMUL.FTZ R5, R61, R33.reuse ;  /* 0x000000213d057220 */ /* 0x080fe20000410000 */
[----:B------:R-:W-:Y:S01]  /*1da0*/  PRMT R58, RZ, 0x5410, R2 ;  /* 0x00005410ff3a7816 */ /* 0x000fe20000000002 */
[----:B------:R-:W-:Y:S01]  /*1db0*/  FMUL.FTZ R2, R50, R33 ;  /* 0x0000002132027220 */ /* 0x000fe20000410000 */
[----:B------:R-:W-:Y:S01]  /*1dc0*/  MOV R27, R49 ;  /* 0x00000031001b7202 */ /* 0x000fe20000000f00 */
        /* <DEDUP_REMOVED lines=8> */
.L_x_6589:
        /* <DEDUP_REMOVED lines=11> */
[----:B------:R-:W-:Y:S01]  /*1f00*/  IMAD.WIDE.U32 R48, R59, c[0x0][0x1b0], RZ ;  /* 0x00006c003b307a25 */ /* 0x000fe200078e00ff */
[----:B------:R-:W-:-:S03]  /*1f10*/  SHF.L.U32 R6, R18, 0x3, RZ ;  /* 0x0000000312067819 */ /* 0x000fc600000006ff */
[----:B------:R-:W-:Y:S01]  /*1f20*/  IMAD.IADD R71, R49, 0x1, R71 ;  /* 0x0000000131477824 */ /* 0x000fe200078e0247 */
[C---:B------:R-:W-:Y:S01]  /*1f30*/  LEA R51, P0, R48.reuse, R28, 0x1 ;  /* 0x0000001c30337211 */ /* 0x040fe200078008ff */
[----:B------:R-:W-:Y:S01]  /*1f40*/  IMAD R4, R57, c[0x0][0x1d0], RZ ;  /* 0x0000740039047a24 */ /* 0x000fe200078e02ff */
[----:B------:R0:W2:Y:S02]  /*1f50*/  LDG.E R67, [R52.64] ;  /* 0x0000000434437981 */ /* 0x0000a4000c1e1900 */
[----:B------:R-:W-:Y:S01]  /*1f60*/  LEA.HI.X R71, R48, R25, R71, 0x1, P0 ;  /* 0x0000001930477211 */ /* 0x000fe200000f0c47 */
[C---:B------:R-:W-:Y:S01]  /*1f70*/  IMAD R73, R59.reuse, c[0x0][0x1d4], R4 ;  /* 0x000075003b497a24 */ /* 0x040fe200078e0204 */
[----:B------:R-:W-:Y:S01]  /*1f80*/  SHF.L.U64.HI R4, R18, 0x3, R9 ;  /* 0x0000000312047819 */ /* 0x000fe20000010209 */
[----:B------:R-:W-:Y:S01]  /*1f90*/  IMAD.WIDE.U32 R48, R59, c[0x0][0x1d0], RZ ;  /* 0x000074003b307a25 */ /* 0x000fe200078e00ff */
[----:B------:R-:W-:-:S03]  /*1fa0*/  IADD3 R50, P0, R51, R6, RZ ;  /* 0x0000000633327210 */ /* 0x000fc60007f1e0ff */
[----:B------:R-:W-:Y:S01]  /*1fb0*/  IMAD.IADD R49, R49, 0x1, R73 ;  /* 0x0000000131317824 */ /* 0x000fe200078e0249 */
[----:B------:R-:W-:Y:S02]  /*1fc0*/  IADD3.X R51, R71, R4, RZ, P0, !PT ;  /* 0x0000000447337210 */ /* 0x000fe400007fe4ff */
[----:B------:R-:W-:-:S04]  /*1fd0*/  LEA R69, P1, R48, R26, 0x1 ;  /* 0x0000001a30457211 */ /* 0x000fc800078208ff */
[----:B------:R-:W3:Y:S01]  /*1fe0*/  LDG.E.64 R50, [R50.64] ;  /* 0x0000000432327981 */ /* 0x000ee2000c1e1b00 */
[----:B------:R-:W-:Y:S02]  /*1ff0*/  LEA.HI.X R49, R48, R23, R49, 0x1, P1 ;  /* 0x0000001730317211 */ /* 0x000fe400008f0c31 */
[----:B0-----:R-:W-:-:S05]  /*2000*/  IADD3 R52, P0, R69, R6, RZ ;  /* 0x0000000645347210 */ /* 0x001fca0007f1e0ff */
        /* <DEDUP_REMOVED lines=13> */
[----:B------:R2:W-:Y:S01]  /*20e0*/  MUFU.EX2 R75, R70 ;  /* 0x00000046004b7308 */ /* 0x0005e20000000800 */
[----:B---3--:R-:W-:-:S07]  /*20f0*/  PRMT R67, RZ, 0x7610, R50 ;  /* 0x00007610ff437816 */ /* 0x008fce0000000032 */
[----:B------:R-:W3:Y:S01]  /*2100*/  MUFU.EX2 R73, R68 ;  /* 0x0000004400497308 */ /* 0x000ee20000000800 */
[----:B--2---:R-:W-:-:S07]  /*2110*/  PRMT R70, RZ, 0x5410, R50 ;  /* 0x00005410ff467816 */ /* 0x004fce0000000032 */
[----:B------:R-:W2:Y:S08]  /*2120*/  MUFU.EX2 R74, R69 ;  /* 0x00000045004a7308 */ /* 0x000eb00000000800 */
[----:B------:R5:W0:Y:S01]  /*2130*/  MUFU.EX2 R50, R71 ;  /* 0x0000004700327308 */ /* 0x000a220000000800 */
[----:B------:R-:W-:Y:S02]  /*2140*/  FMUL.FTZ R70, R61, R70 ;  /* 0x000000463d467220 */ /* 0x000fe40000410000 */
[----:B------:R-:W-:Y:S01]  /*2150*/  FMUL.FTZ R77, R60, R67 ;  /* 0x000000433c4d7220 */ /* 0x000fe20000410000 */
[----:B-----5:R-:W-:-:S02]  /*2160*/  PRMT R71, RZ, 0x5410, R51 ;  /* 0x00005410ff477816 */ /* 0x020fc40000000033 */
[----:B------:R-:W-:-:S03]  /*2170*/  PRMT R51, RZ, 0x7610, R51 ;  /* 0x00007610ff337816 */ /* 0x000fc60000000033 */
[----:B------:R-:W-:Y:S02]  /*2180*/  FMUL.FTZ R71, R62, R71 ;  /* 0x000000473e477220 */ /* 0x000fe40000410000 */
[----:B------:R-:W-:Y:S01]  /*2190*/  FMUL.FTZ R51, R58, R51 ;  /* 0x000000333a337220 */ /* 0x000fe20000410000 */
[----:B------:R-:W-:Y:S02]  /*21a0*/  FSEL R76, R70, RZ, !P0 ;  /* 0x000000ff464c7208 */ /* 0x000fe40004000000 */
[----:B------:R-:W-:Y:S02]  /*21b0*/  FSEL R78, R71, RZ, !P2 ;  /* 0x000000ff474e7208 */ /* 0x000fe40005000000 */
[--C-:B----4-:R-:W-:Y:S02]  /*21c0*/  PRMT R68, RZ, 0x5410, R52.reuse ;  /* 0x00005410ff447816 */ /* 0x110fe40000000034 */
[----:B------:R-:W-:Y:S02]  /*21d0*/  PRMT R69, RZ, 0x7610, R52 ;  /* 0x00007610ff457816 */ /* 0x000fe40000000034 */
[----:B---3--:R-:W-:-:S02]  /*21e0*/  FSEL R73, R73, 1, !P0 ;  /* 0x3f80000049497808 */ /* 0x008fc40004000000 */
[----:B--2---:R-:W-:Y:S02]  /*21f0*/  FSEL R74, R74, 1, !P1 ;  /* 0x3f8000004a4a7808 */ /* 0x004fe40004800000 */
[----:B------:R-:W-:Y:S02]  /*2200*/  FSEL R75, R75, 1, !P2 ;  /* 0x3f8000004b4b7808 */ /* 0x000fe40005000000 */
[----:B0-----:R-:W-:Y:S02]  /*2210*/  FSEL R67, R50, 1, !P3 ;  /* 0x3f80000032437808 */ /* 0x001fe40005800000 */
[----:B------:R-:W-:Y:S02]  /*2220*/  FSEL R77, R77, RZ, !P1 ;  /* 0x000000ff4d4d7208 */ /* 0x000fe40004800000 */
[----:B------:R-:W-:Y:S02]  /*2230*/  FSEL R70, R51, RZ, !P3 ;  /* 0x000000ff33467208 */ /* 0x000fe40005800000 */
[----:B------:R-:W-:-:S02]  /*2240*/  PRMT R72, RZ, 0x5410, R53 ;  /* 0x00005410ff487816 */ /* 0x000fc40000000035 */
        /* <DEDUP_REMOVED lines=20> */
.L_x_6583:
        /* <DEDUP_REMOVED lines=11> */
.L_x_6582:
[-C--:B-1----:R-:W-:Y:S01]  /*2440*/  FFMA.FTZ R50, R76, R74.reuse, R77 ;  /* 0x0000004a4c327223 */ /* 0x082fe2000001004d */
        /* <DEDUP_REMOVED lines=70> */
.L_x_6586:
        /* <DEDUP_REMOVED lines=31> */
.L_x_6587:
[----:B------:R0:W5:Y:S02]  /*2aa0*/  LDG.E R75, [R46.64] ;  /* 0x000000042e4b7981 */ /* 0x000164000c1e1900 */
.L_x_6588:
        /* <DEDUP_REMOVED lines=14> */
.L_x_6585:
[----:B------:R-:W-:Y:S05]  /*2b90*/  BSYNC B0 ;  /* 0x0000000000007941 */ /* 0x000fea0003800000 */
.L_x_6584:
[----:B------:R-:W-:Y:S01]  /*2ba0*/  IADD3 R59, R59, 0x1, RZ ;  /* 0x000000013b3b7810 */ /* 0x000fe20007ffe0ff */
[----:B------:R-:W-:Y:S02]  /*2bb0*/  FFMA.FTZ R5, R68, R73, R5 ;  /* 0x0000004944057223 */ /* 0x000fe40000010005 */
[----:B------:R-:W-:Y:S01]  /*2bc0*/  FFMA.FTZ R2, R69, R77, R2 ;  /* 0x0000004d45027223 */ /* 0x000fe20000010002 */
[----:B------:R-:W-:Y:S01]  /*2bd0*/  ISETP.GE.AND P0, PT, R59, c[0x0][0x16c], PT ;  /* 0x00005b003b007a0c */ /* 0x000fe20003f06270 */
[----:B------:R-:W-:Y:S02]  /*2be0*/  FFMA.FTZ R3, R72, R78, R3 ;  /* 0x0000004e48037223 */ /* 0x000fe40000010003 */
[----:B------:R-:W-:-:S10]  /*2bf0*/  FFMA.FTZ R0, R71, R67, R0 ;  /* 0x0000004347007223 */ /* 0x000fd40000010000 */
[----:B------:R-:W-:Y:S05]  /*2c00*/  @!P0 BRA `(.L_x_6589) ;  /* 0xfffff24000008947 */ /* 0x000fea000383ffff */
.L_x_6581:
        /* <DEDUP_REMOVED lines=27> */
[----:B------:R-:W-:Y:S01]  /*2dc0*/  F2FP.BF16.PACK_AB R48, R2, R5 ;  /* 0x000000050230723e */ /* 0x000fe200000010ff */
[----:B------:R-:W-:Y:S01]  /*2dd0*/  IMAD.X R51, R49, 0x1, R4, P1 ;  /* 0x0000000131337824 */ /* 0x000fe200008e0604 */
[----:B------:R-:W-:Y:S02]  /*2de0*/  IADD3.X R59, R61, R4, RZ, P0, !PT ;  /* 0x000000043d3b7210 */ /* 0x000fe400007fe4ff */
[----:B------:R-:W-:-:S05]  /*2df0*/  F2FP.BF16.PACK_AB R49, R0, R3 ;  /* 0x000000030031723e */ /* 0x000fca00000010ff */
        /* <DEDUP_REMOVED lines=18> */
[--C-:B--2---:R-:W-:Y:S02]  /*2f20*/  SHF.R.U64 R65, R50, 0x10, R51.reuse ;  /* 0x0000001032417819 */ /* 0x104fe40000001233 */
[--C-:B------:R-:W-:Y:S02]  /*2f30*/  SHF.R.U32.HI R64, RZ, 0x10, R51.reuse ;  /* 0x00000010ff407819 */ /* 0x100fe40000011633 */
[----:B------:R-:W-:Y:S02]  /*2f40*/  PRMT R58, RZ, 0x5410, R50 ;  /* 0x00005410ff3a7816 */ /* 0x000fe40000000032 */
[----:B------:R-:W-:-:S02]  /*2f50*/  PRMT R62, RZ, 0x5410, R51 ;  /* 0x00005410ff3e7816 */ /* 0x000fc40000000033 */
[----:B------:R-:W-:Y:S01]  /*2f60*/  PRMT R50, RZ, 0x5410, R65 ;  /* 0x00005410ff327816 */ /* 0x000fe20000000041 */
[----:B------:R-:W-:Y:S01]  /*2f70*/  FMUL.FTZ R61, R58, -1.4426950216293334961 ;  /* 0xbfb8aa3b3a3d7820 */ /* 0x000fe20000410000 */
[----:B------:R-:W-:Y:S01]  /*2f80*/  PRMT R64, RZ, 0x5410, R64 ;  /* 0x00005410ff407816 */ /* 0x000fe20000000040 */
        /* <DEDUP_REMOVED lines=26> */
[----:B------:R-:W-:Y:S01]  /*3130*/  F2FP.BF16.PACK_AB R50, R3, R58 ;  /* 0x0000003a0332723e */ /* 0x000fe200000010ff */
[----:B------:R-:W-:Y:S01]  /*3140*/  IMAD.MOV.U32 R4, RZ, RZ, R26 ;  /* 0x000000ffff047224 */ /* 0x000fe200078e001a */
[----:B------:R-:W-:Y:S01]  /*3150*/  MOV R3, R25 ;  /* 0x0000001900037202 */ /* 0x000fe20000000f00 */
[----:B------:R-:W-:Y:S02]  /*3160*/  FMUL.FTZ R51, R51, R0 ;  /* 0x0000000033337220 */ /* 0x000fe40000410000 */
[----:B------:R-:W-:-:S03]  /*3170*/  IMAD.WIDE R4, R7, 0x2, R4 ;  /* 0x0000000207047825 */ /* 0x000fc600078e0204 */
[----:B------:R-:W-:Y:S01]  /*3180*/  F2FP.BF16.PACK_AB R51, R51, R62 ;  /* 0x0000003e3333723e */ /* 0x000fe200000010ff */
        /* <DEDUP_REMOVED lines=8> */
.L_x_6590:
[----:B------:R-:W-:Y:S05]  /*3210*/  EXIT ;  /* 0x000000000000794d */ /* 0x000fea0003800000 */
.L_x_6592:
        /* <DEDUP_REMOVED lines=14> */
.L_x_8960:


//--------------------- .text._Z25selective_scan_fwd_kernelI32Selective_Scan_fwd_kernel_traitsILi32ELi4ELi1ELb1ELb1ELb1ELb1ELb1EN3c108BFloat16EffEEv13SSMParamsBase --------------------------
	.section	.text._Z25selective_scan_fwd_kernelI32Selective_Scan_fwd_kernel_traitsILi32ELi4ELi1ELb1ELb1ELb1ELb1ELb1EN3c108BFloat16EffEEv13SSMParamsBase,"ax",@progbits
	.sectioninfo	@"SHI_REGISTERS=90"
	.align	128
        .global         _Z25selective_scan_fwd_kernelI32Selective_Scan_fwd_kernel_traitsILi32ELi4ELi1ELb1ELb1ELb1ELb1ELb1EN3c108BFloat16EffEEv13SSMParamsBase
        .type           _Z25selective_scan_fwd_kernelI32Selective_Scan_fwd_kernel_traitsILi32ELi4ELi1ELb1ELb1ELb1ELb1ELb1EN3c108BFloat16EffEEv13SSMParamsBase,@function
        .size           _Z25selective_scan_fwd_kernelI32Selective_Scan_fwd_kernel_traitsILi32ELi4ELi1ELb1ELb1ELb1ELb1ELb1EN3c108BFloat16EffEEv13SSMParamsBase,(.L_x_8961 - _Z25selective_scan_fwd_kernelI32Selective_Scan_fwd_kernel_traitsILi32ELi4ELi1ELb1ELb1ELb1ELb1ELb1EN3c108BFloat16EffEEv13SSMParamsBase)
        .other          _Z25selective_scan_fwd_kernelI32Selective_Scan_fwd_kernel_traitsILi32ELi4ELi1ELb1ELb1ELb1ELb1ELb1EN3c108BFloat16EffEEv13SSMParamsBase,@"STO_CUDA_ENTRY STV_DEFAULT"
_Z25selective_scan_fwd_kernelI32Selective_Scan_fwd_kernel_traitsILi32ELi4ELi1ELb1ELb1ELb1ELb1ELb1EN3c108BFloat16EffEEv13SSMParamsBase:
.text._Z25selective_scan_fwd_kernelI32Selective_Scan_fwd_kernel_traitsILi32ELi4ELi1ELb1ELb1ELb1ELb1ELb1EN3c108BFloat16EffEEv13SSMParamsBase:
        /* <DEDUP_REMOVED lines=35> */
.L_x_6593:
        /* <DEDUP_REMOVED lines=29> */
.L_x_6594:
        /* <DEDUP_REMOVED lines=11> */
.L_x_6595:
        /* <DEDUP_REMOVED lines=178> */
.L_x_6596:
        /* <DEDUP_REMOVED lines=18> */
.L_x_6597:
        /* <DEDUP_REMOVED lines=18> */
.L_x_6620:
        /* <DEDUP_REMOVED lines=98> */
.L_x_6599:
[----:B------:R-:W-:Y:S05]  /*1830*/  BSYNC B0 ;  /* 0x0000000000007941 */ /* 0x000fea0003800000 */
.L_x_6598:
        /* <DEDUP_REMOVED lines=38> */
.L_x_6601:
[----:B------:R-:W-:Y:S05]  /*1aa0*/  BSYNC B0 ;  /* 0x0000000000007941 */ /* 0x000fea0003800000 */
.L_x_6600:
        /* <DEDUP_REMOVED lines=33> */
.L_x_6603:
[----:B------:R-:W-:Y:S05]  /*1cc0*/  BSYNC B0 ;  /* 0x0000000000007941 */ /* 0x000fea0003800000 */
.L_x_6602:
        /* <DEDUP_REMOVED lines=33> */
.L_x_6605:
[----:B------:R-:W-:Y:S05]  /*1ee0*/  BSYNC B0 ;  /* 0x0000000000007941 */ /* 0x000fea0003800000 */
.L_x_6604:
        /* <DEDUP_REMOVED lines=18> */
.L_x_6614:
        /* <DEDUP_REMOVED lines=109> */
.L_x_6608:
        /* <DEDUP_REMOVED lines=13> */
.L_x_6607:
        /* <DEDUP_REMOVED lines=73> */
.L_x_6611:
        /* <DEDUP_REMOVED lines=32> */
.L_x_6612:
[----:B------:R0:W5:Y:S02]  /*2e40*/  LDG.E R85, [R46.64] ;  /* 0x000000042e557981 */ /* 0x000164000c1e1900 */
.L_x_6613:
        /* <DEDUP_REMOVED lines=16> */
.L_x_6610:
[----:B------:R-:W-:Y:S05]  /*2f50*/  BSYNC B0 ;  /* 0x0000000000007941 */ /* 0x000fea0003800000 */
.L_x_6609:
        /* <DEDUP_REMOVED lines=8> */
.L_x_6606:
        /* <DEDUP_REMOVED lines=48> */
.L_x_6616:
[----:B------:R-:W-:Y:S05]  /*32e0*/  BSYNC B0 ;  /* 0x0000000000007941 */ /* 0x000fea0003800000 */
.L_x_6615:
        /* <DEDUP_REMOVED lines=91> */
.L_x_6618:
[----:B------:R-:W-:Y:S05]  /*38a0*/  BSYNC B0 ;  /* 0x0000000000007941 */ /* 0x000fea0003800000 */
.L_x_6617:
        /* <DEDUP_REMOVED lines=23> */
.L_x_6619:
[----:B------:R-:W-:Y:S05]  /*3a20*/  EXIT ;  /* 0x000000000000794d */ /* 0x000fea0003800000 */
.L_x_6621:
        /* <DEDUP_REMOVED lines=13> */
.L_x_8961:


//--------------------- .text._Z25selective_scan_fwd_kernelI32Selective_Scan_fwd_kernel_traitsILi64ELi16ELi1ELb0ELb1ELb1ELb0ELb0EN3c108BFloat16EffEEv13SSMParamsBase --------------------------
	.section	.text._Z25selective_scan_fwd_kernelI32Selective_Scan_fwd_kernel_traitsILi64ELi16ELi1ELb0ELb1ELb1ELb0ELb0EN3c108BFloat16EffEEv13SSMParamsBase,"ax",@progbits
	.sectioninfo	@"SHI_REGISTERS=168"
	.align	128
        .global         _Z25selective_scan_fwd_kernelI32Selective_Scan_fwd_kernel_traitsILi64ELi16ELi1ELb0ELb1ELb1ELb0ELb0EN3c108BFloat16EffEEv13SSMParamsBase
        .type           _Z25selective_scan_fwd_kernelI32Selective_Scan_fwd_kernel_traitsILi64ELi16ELi1ELb0ELb1ELb1ELb0ELb0EN3c108BFloat16EffEEv13SSMParamsBase,@function
        .size           _Z25selective_scan_fwd_kernelI32Selective_Scan_fwd_kernel_traitsILi64ELi16ELi1ELb0ELb1ELb1ELb0ELb0EN3c108BFloat16EffEEv13SSMParamsBase,(.L_x_8962 - _Z25selective_scan_fwd_kernelI32Selective_Scan_fwd_kernel_traitsILi64ELi16ELi1ELb0ELb1ELb1ELb0ELb0EN3c108BFloat16EffEEv13SSMParamsBase)
        .other          _Z25selective_scan_fwd_kernelI32Selective_Scan_fwd_kernel_traitsILi64ELi16ELi1ELb0ELb1ELb1ELb0ELb0EN3c108BFloat16EffEEv13SSMParamsBase,@"STO_CUDA_ENTRY STV_DEFAULT"
_Z25selective_scan_fwd_kernelI32Selective_Scan_fwd_kernel_traitsILi64ELi16ELi1ELb0ELb1ELb1ELb0ELb0EN3c108BFloat16EffEEv13SSMParamsBase:
.text._Z25selective_scan_fwd_kernelI32Selective_Scan_fwd_kernel_traitsILi64ELi16ELi1ELb0ELb1ELb1ELb0ELb0EN3c108BFloat16EffEEv13SSMParamsBase:
        /* <DEDUP_REMOVED lines=35> */
.L_x_6622:
        /* <DEDUP_REMOVED lines=27> */
.L_x_6623:
        /* <DEDUP_REMOVED lines=11> */
.L_x_6624:
        /* <DEDUP_REMOVED lines=63> */
[----:B------:R-:W-:Y:S02]  /*0880*/  ISETP.GE.AND P3, PT, R16, RZ, PT ;  /* 0x000000ff1000720c */ /* 0x000fe40003f66270 */
[----:B------:R-:W-:Y:S01]  /*0890*/  @!P2 IADD3 R18, R18, 0x1, RZ ;  /* 0x000000011212a810 */ /* 0x000fe20007ffe0ff */
[----:B------:R-:W-:Y:S01]  /*08a0*/  IMAD.WIDE.U32 R14, R27, c[0x0][0x1a0], RZ ;  /* 0x000068001b0e7a25 */ /* 0x000fe200078e00ff */
[----:B------:R-:W-:-:S03]  /*08b0*/  ISETP.NE.AND P2, PT, RZ, c[0x0][0x174], PT ;  /* 0x00005d00ff007a0c */ /* 0x000fc60003f45270 */
[C---:B------:R-:W-:Y:S02]  /*08c0*/  IMAD R21, R27.reuse, c[0x0][0x1a4], R12 ;  /* 0x000069001b157a24 */ /* 0x040fe400078e020c */
[----:B------:R-:W-:Y:S02]  /*08d0*/  IMAD.WIDE.U32 R12, R27, c[0x0][0x1e0], RZ ;  /* 0x000078001b0c7a25 */ /* 0x000fe400078e00ff */
[----:B------:R-:W-:Y:S02]  /*08e0*/  @P1 IADD3 R18, R18, 0x1, RZ ;  /* 0x0000000112121810 */ /* 0x000fe40007ffe0ff */
[----:B------:R-:W-:Y:S02]  /*08f0*/  IMAD.MOV.U32 R20, RZ, RZ, R14 ;  /* 0x000000ffff147224 */ /* 0x000fe400078e000e */
[----:B------:R-:W-:Y:S02]  /*0900*/  IMAD R14, R30, c[0x0][0x1f0], RZ ;  /* 0x00007c001e0e7a24 */ /* 0x000fe400078e02ff */
[----:B------:R-:W-:-:S02]  /*0910*/  IMAD.MOV.U32 R25, RZ, RZ, R18 ;  /* 0x000000ffff197224 */ /* 0x000fc400078e0012 */
[----:B------:R-:W-:Y:S02]  /*0920*/  IMAD.IADD R13, R13, 0x1, R17 ;  /* 0x000000010d0d7824 */ /* 0x000fe400078e0211 */
[----:B------:R-:W-:Y:S02]  /*0930*/  IMAD.IADD R21, R15, 0x1, R21 ;  /* 0x000000010f157824 */ /* 0x000fe400078e0215 */
        /* <DEDUP_REMOVED lines=63> */
[----:B------:R-:W-:Y:S02]  /*0d30*/  IABS R29, R22 ;  /* 0x00000016001d7213 */ /* 0x000fe40000000000 */
[----:B------:R-:W-:-:S02]  /*0d40*/  IADD3 R23, R22, c[0x0][0x168], RZ ;  /* 0x00005a0016177a10 */ /* 0x000fc40007ffe0ff */
        /* <DEDUP_REMOVED lines=24> */
[----:B------:R-:W-:-:S05]  /*0ed0*/  @P0 IADD3 R25, R25, 0x1, RZ ;  /* 0x0000000119190810 */ /* 0x000fca0007ffe0ff */
[----:B------:R-:W-:Y:S01]  /*0ee0*/  @!P2 IMAD.MOV R25, RZ, RZ, -R25 ;  /* 0x000000ffff19a224 */ /* 0x000fe200078e0a19 */
[----:B------:R-:W-:Y:S01]  /*0ef0*/  @!P1 LOP3.LUT R25, RZ, R22, RZ, 0x33, !PT ;  /* 0x00000016ff199212 */ /* 0x000fe200078e33ff */
[----:B------:R-:W-:Y:S05]  /*0f00*/  BRA `(.L_x_6626) ;  /* 0x0000012000007947 */ /* 0x000fea0003800000 */
.L_x_6625:
        /* <DEDUP_REMOVED lines=18> */
.L_x_6626:
[----:B------:R-:W-:-:S13]  /*1030*/  ISETP.GE.AND P0, PT, R25, 0x1, PT ;  /* 0x000000011900780c */ /* 0x000fda0003f06270 */
[----:B------:R-:W-:Y:S05]  /*1040*/  @!P0 EXIT ;  /* 0x000000000000894d */ /* 0x000fea0003800000 */
[----:B------:R-:W0:Y:S01]  /*1050*/  S2R R26, SR_LANEID ;  /* 0x00000000001a7919 */ /* 0x000e220000000000 */
[----:B------:R-:W-:Y:S01]  /*1060*/  LEA R82, P0, R27, R82, 0x2 ;  /* 0x000000521b527211 */ /* 0x000fe200078010ff */
[----:B------:R-:W-:-:S03]  /*1070*/  IMAD.MOV.U32 R28, RZ, RZ, RZ ;  /* 0x000000ffff1c7224 */ /* 0x000fc600078e00ff */
[----:B------:R-:W-:Y:S01]  /*1080*/  LEA.HI.X R83, R27, R34, R30, 0x2, P0 ;  /* 0x000000221b537211 */ /* 0x000fe200000f141e */
[----:B------:R-:W-:Y:S02]  /*1090*/  IMAD.MOV.U32 R27, RZ, RZ, RZ ;  /* 0x000000ffff1b7224 */ /* 0x000fe400078e00ff */
.L_x_6673:
        /* <DEDUP_REMOVED lines=107> */
[CC--:B------:R-:W-:Y:S02]  /*1750*/  LEA.HI.SX32 R33, R36.reuse, R36.reuse, 0x1b ;  /* 0x0000002424217211 */ /* 0x0c0fe400078fdaff */
        /* <DEDUP_REMOVED lines=36> */
[----:B------:R-:W-:-:S02]  /*19a0*/  IMAD.SHL.U32 R38, R38, 0x2, RZ ;  /* 0x0000000226267824 */ /* 0x000fc400078e00ff */
[----:B------:R-:W-:Y:S02]  /*19b0*/  IMAD.SHL.U32 R39, R39, 0x2, RZ ;  /* 0x0000000227277824 */ /* 0x000fe400078e00ff */
        /* <DEDUP_REMOVED lines=30> */
[----:B-1----:R-:W-:Y:S02]  /*1ba0*/  IMAD.SHL.U32 R51, R79, 0x2, RZ ;  /* 0x000000024f337824 */ /* 0x002fe400078e00ff */
        /* <DEDUP_REMOVED lines=144> */
.L_x_6628:
[----:B---34-:R-:W-:Y:S05]  /*24b0*/  BSYNC B0 ;  /* 0x0000000000007941 */ /* 0x018fea0003800000 */
.L_x_6627:
        /* <DEDUP_REMOVED lines=37> */
.L_x_6630:
[----:B------:R-:W-:Y:S05]  /*2710*/  BSYNC B0 ;  /* 0x0000000000007941 */ /* 0x000fea0003800000 */
.L_x_6629:
        /* <DEDUP_REMOVED lines=37> */
.L_x_6632:
[----:B------:R-:W-:Y:S05]  /*2970*/  BSYNC B0 ;  /* 0x0000000000007941 */ /* 0x000fea0003800000 */
.L_x_6631:
        /* <DEDUP_REMOVED lines=37> */
.L_x_6634:
[----:B------:R-:W-:Y:S05]  /*2bd0*/  BSYNC B0 ;  /* 0x0000000000007941 */ /* 0x000fea0003800000 */
.L_x_6633:
        /* <DEDUP_REMOVED lines=37> */
.L_x_6636:
[----:B------:R-:W-:Y:S05]  /*2e30*/  BSYNC B0 ;  /* 0x0000000000007941 */ /* 0x000fea0003800000 */
.L_x_6635:
        /* <DEDUP_REMOVED lines=37> */
.L_x_6638:
[----:B------:R-:W-:Y:S05]  /*3090*/  BSYNC B0 ;  /* 0x0000000000007941 */ /* 0x000fea0003800000 */
.L_x_6637:
        /* <DEDUP_REMOVED lines=37> */
.L_x_6640:
[----:B------:R-:W-:Y:S05]  /*32f0*/  BSYNC B0 ;  /* 0x0000000000007941 */ /* 0x000fea0003800000 */
.L_x_6639:
        /* <DEDUP_REMOVED lines=37> */
.L_x_6642:
[----:B------:R-:W-:Y:S05]  /*3550*/  BSYNC B0 ;  /* 0x0000000000007941 */ /* 0x000fea0003800000 */
.L_x_6641:
        /* <DEDUP_REMOVED lines=37> */
.L_x_6644:
[----:B------:R-:W-:Y:S05]  /*37b0*/  BSYNC B0 ;  /* 0x0000000000007941 */ /* 0x000fea0003800000 */
.L_x_6643:
        /* <DEDUP_REMOVED lines=37> */
.L_x_6646:
[----:B------:R-:W-:Y:S05]  /*3a10*/  BSYNC B0 ;  /* 0x0000000000007941 */ /* 0x000fea0003800000 */
.L_x_6645:
        /* <DEDUP_REMOVED lines=38> */
.L_x_6648:
[----:B------:R-:W-:Y:S05]  /*3c80*/  BSYNC B0 ;  /* 0x0000000000007941 */ /* 0x000fea0003800000 */
.L_x_6647:
        /* <DEDUP_REMOVED lines=38> */
.L_x_6650:
[----:B------:R-:W-:Y:S05]  /*3ef0*/  BSYNC B0 ;  /* 0x0000000000007941 */ /* 0x000fea0003800000 */
.L_x_6649:
[----:B------:R-:W-:Y:S01]  /*3f00*/  FSETP.GTU.FTZ.AND P5, PT, R66, 20, PT ;  /* 0x41a000004200780b */ /* 0x000fe20003fbc000 */
[----:B------:R-:W-:Y:S01]  /*3f10*/  BSSY B0, `(.L_x_6651) ;  /* 0x0000027000007945 */ /* 0x000fe20003800000 */
[----:B------:R-:W-:Y:S01]  /*3f20*/  PRMT R90, RZ, 0x5410, R89 ;  /* 0x00005410ff5a7816 */ /* 0x000fe20000000059 */
[----:B------:R-:W-:Y:S01]  /*3f30*/  IMAD.MOV.U32 R98, RZ, RZ, c[0x0][0x16c] ;  /* 0x00005b00ff627624 */ /* 0x000fe200078e00ff */
[----:B------:R-:W-:Y:S02]  /*3f40*/  ISETP.EQ.OR P5, PT, RZ, UR6, P5 ;  /* 0x00000006ff007c0c */ /* 0x000fe4000afa2670 */
[----:B------:R-:W-:Y:S01]  /*3f50*/  PRMT R105, RZ, 0x5410, R67 ;  /* 0x00005410ff697816 */ /* 0x000fe20000000043 */
[----:B------:R-:W-:Y:S01]  /*3f60*/  FADD.FTZ R67, R90, R11 ;  /* 0x0000000b5a437221 */ /* 0x000fe20000010000 */
[----:B------:R-:W-:-:S09]  /*3f70*/  PRMT R88, RZ, 0x5410, R88 ;  /* 0x00005410ff587816 */ /* 0x000fd20000000058 */
        /* <DEDUP_REMOVED lines=32> */
.L_x_6652:
[----:B------:R-:W-:Y:S05]  /*4180*/  BSYNC B0 ;  /* 0x0000000000007941 */ /* 0x000fea0003800000 */
.L_x_6651:
        /* <DEDUP_REMOVED lines=43> */
.L_x_6654:
[----:B------:R-:W-:Y:S05]  /*4440*/  BSYNC B0 ;  /* 0x0000000000007941 */ /* 0x000fea0003800000 */
.L_x_6653:
        /* <DEDUP_REMOVED lines=43> */
.L_x_6656:
[----:B------:R-:W-:Y:S05]  /*4700*/  BSYNC B0 ;  /* 0x0000000000007941 */ /* 0x000fea0003800000 */
.L_x_6655:
        /* <DEDUP_REMOVED lines=43> */
.L_x_6658:
[----:B------:R-:W-:Y:S05]  /*49c0*/  BSYNC B0 ;  /* 0x0000000000007941 */ /* 0x000fea0003800000 */
.L_x_6657:
        /* <DEDUP_REMOVED lines=30> */
.L_x_6669:
        /* <DEDUP_REMOVED lines=32> */
[C---:B------:R-:W-:Y:S01]  /*4db0*/  LOP3.LUT P2, RZ, R32.reuse, 0x20, RZ, 0xc0, !PT ;  /* 0x0000002020ff7812 */ /* 0x040fe2000784c0ff */
[----:B------:R-:W-:Y:S01]  /*4dc0*/  IMAD.IADD R91, R91, 0x1, R89 ;  /* 0x000000015b5b7824 */ /* 0x000fe200078e0259 */
[----:B------:R-:W-:Y:S01]  /*4dd0*/  P2R R136, PR, RZ, 0x2 ;  /* 0x00000002ff887803 */ /* 0x000fe20000000000 */
[C-C-:B------:R-:W-:Y:S01]  /*4de0*/  IMAD R89, R115.reuse, c[0x0][0x19c], R30.reuse ;  /* 0x0000670073597a24 */ /* 0x140fe200078e021e */
[----:B------:R-:W-:Y:S01]  /*4df0*/  PRMT R30, RZ, 0x7610, R30 ;  /* 0x00007610ff1e7816 */ /* 0x000fe2000000001e */
[----:B------:R-:W-:Y:S01]  /*4e00*/  IMAD.WIDE.U32 R90, R115, c[0x0][0x198], R90 ;  /* 0x00006600735a7a25 */ /* 0x000fe200078e005a */
[----:B------:R-:W-:-:S02]  /*4e10*/  LOP3.LUT P1, RZ, R32, 0x10, RZ, 0xc0, !PT ;  /* 0x0000001020ff7812 */ /* 0x000fc4000782c0ff */
[----:B------:R-:W-:Y:S01]  /*4e20*/  P2R R137, PR, RZ, 0x1 ;  /* 0x00000001ff897803 */ /* 0x000fe20000000000 */
[----:B------:R-:W-:Y:S01]  /*4e30*/  IMAD.IADD R89, R91, 0x1, R89 ;  /* 0x000000015b597824 */ /* 0x000fe200078e0259 */
[----:B------:R-:W2:Y:S01]  /*4e40*/  @!P4 LDG.E.U16 R30, [R42.64] ;  /* 0x000000042a1ec981 */ /* 0x000ea2000c1e1500 */
[----:B------:R-:W-:Y:S02]  /*4e50*/  ISETP.NE.AND P4, PT, R128, RZ, PT ;  /* 0x000000ff8000720c */ /* 0x000fe40003f85270 */
[----:B------:R-:W-:Y:S02]  /*4e60*/  PRMT R91, RZ, 0x7610, R91 ;  /* 0x00007610ff5b7816 */ /* 0x000fe4000000005b */
[----:B------:R-:W-:Y:S02]  /*4e70*/  LEA R88, P5, R90, c[0x0][0x250], 0x2 ;  /* 0x000094005a587a11 */ /* 0x000fe400078a10ff */
[----:B------:R-:W-:Y:S02]  /*4e80*/  LOP3.LUT P0, RZ, R32, 0x8, RZ, 0xc0, !PT ;  /* 0x0000000820ff7812 */ /* 0x000fe4000780c0ff */
[----:B------:R-:W-:-:S02]  /*4e90*/  LEA.HI.X R89, R90, c[0x0][0x254], R89, 0x2, P5 ;  /* 0x000095005a597a11 */ /* 0x000fc400028f1459 */
[----:B------:R-:W-:Y:S02]  /*4ea0*/  PRMT R90, RZ, 0x7610, R90 ;  /* 0x00007610ff5a7816 */ /* 0x000fe4000000005a */
[----:B------:R-:W-:Y:S01]  /*4eb0*/  PRMT R116, RZ, 0x7610, R116 ;  /* 0x00007610ff747816 */ /* 0x000fe20000000074 */
[----:B------:R-:W3:Y:S01]  /*4ec0*/  @!P4 LDG.E.U16 R91, [R42.64+0x40] ;  /* 0x000040042a5bc981 */ /* 0x000ee2000c1e1500 */
[----:B------:R-:W-:Y:S02]  /*4ed0*/  ISETP.NE.AND P4, PT, R130, RZ, PT ;  /* 0x000000ff8200720c */ /* 0x000fe40003f85270 */
[----:B------:R-:W-:Y:S01]  /*4ee0*/  PRMT R119, RZ, 0x7610, R119 ;  /* 0x00007610ff777816 */ /* 0x000fe20000000077 */
[----:B------:R-:W4:Y:S01]  /*4ef0*/  LDG.E R88, [R88.64] ;  /* 0x0000000458587981 */ /* 0x000f22000c1e1900 */
        /* <DEDUP_REMOVED lines=51> */
[----:B0-----:R-:W-:-:S03]  /*5230*/  FMUL.FTZ R33, R88, 1.4426950216293334961 ;  /* 0x3fb8aa3b58217820 */ /* 0x001fc60000410000 */
[----:B------:R-:W0:Y:S01]  /*5240*/  S2R R30, SR_TID.X ;  /* 0x00000000001e7919 */ /* 0x000e220000002100 */
[----:B------:R-:W-:Y:S01]  /*5250*/  FMUL.FTZ R89, R33, R54 ;  /* 0x0000003621597220 */ /* 0x000fe20000410000 */
[----:B-1----:R-:W-:Y:S02]  /*5260*/  PRMT R88, RZ, 0x5410, R43 ;  /* 0x00005410ff587816 */ /* 0x002fe4000000002b */
[----:B------:R-:W1:Y:S03]  /*5270*/  LDS.U16 R43, [R53+0x2] ;  /* 0x00000200352b7984 */ /* 0x000e660000000400 */
[----:B------:R-:W2:Y:S01]  /*5280*/  MUFU.EX2 R89, R89 ;  /* 0x0000005900597308 */ /* 0x000ea20000000800 */
[----:B0-----:R-:W-:Y:S02]  /*5290*/  IMAD.SHL.U32 R42, R30, 0x10, RZ ;  /* 0x000000101e2a7824 */ /* 0x001fe400078e00ff */
[----:B------:R-:W-:-:S03]  /*52a0*/  FMUL.FTZ R88, R105, R88 ;  /* 0x0000005869587220 */ /* 0x000fc60000410000 */
[----:B------:R-:W-:-:S04]  /*52b0*/  ISETP.GE.U32.AND P5, PT, R42, R29, PT ;  /* 0x0000001d2a00720c */ /* 0x000fc80003fa6070 */
[----:B------:R-:W-:Y:S02]  /*52c0*/  FSEL R117, R88, RZ, !P5 ;  /* 0x000000ff58757208 */ /* 0x000fe40006800000 */
[----:B------:R-:W-:Y:S02]  /*52d0*/  IADD3 R88, R42, 0x1, RZ ;  /* 0x000000012a587810 */ /* 0x000fe40007ffe0ff */
[----:B--2---:R-:W-:Y:S02]  /*52e0*/  FSEL R116, R89, 1, !P5 ;  /* 0x3f80000059747808 */ /* 0x004fe40006800000 */
[----:B------:R-:W-:Y:S02]  /*52f0*/  ISETP.GE.U32.AND P5, PT, R88, R29, PT ;  /* 0x0000001d5800720c */ /* 0x000fe40003fa6070 */
[----:B-1----:R-:W-:-:S05]  /*5300*/  PRMT R43, RZ, 0x5410, R43 ;  /* 0x00005410ff2b7816 */ /* 0x002fca000000002b */
        /* <DEDUP_REMOVED lines=115> */
[----:B------:R-:W-:Y:S02]  /*5a40*/  LOP3.LUT P6, RZ, R32, 0x8, RZ, 0xc0, !PT ;  /* 0x0000000820ff7812 */ /* 0x000fe400078cc0ff */
        /* <DEDUP_REMOVED lines=21> */
[----:B------:R-:W-:Y:S02]  /*5ba0*/  P2R R157, PR, RZ, 0x40 ;  /* 0x00000040ff9d7803 */ /* 0x000fe40000000000 */
[----:B------:R-:W-:Y:S02]  /*5bb0*/  LOP3.LUT P6, RZ, R32, 0x400, RZ, 0xc0, !PT ;  /* 0x0000040020ff7812 */ /* 0x000fe400078cc0ff */
[----:B0-----:R-:W-:-:S02]  /*5bc0*/  PRMT R42, RZ, 0x5410, R43 ;  /* 0x00005410ff2a7816 */ /* 0x001fc4000000002b */
[----:B------:R-:W-:Y:S02]  /*5bd0*/  P2R R156, PR, RZ, 0x40 ;  /* 0x00000040ff9c7803 */ /* 0x000fe40000000000 */
[----:B------:R-:W-:Y:S01]  /*5be0*/  LOP3.LUT P6, RZ, R32, 0x800, RZ, 0xc0, !PT ;  /* 0x0000080020ff7812 */ /* 0x000fe200078cc0ff */
[----:B------:R-:W-:Y:S01]  /*5bf0*/  FMUL.FTZ R42, R113, R42 ;  /* 0x0000002a712a7220 */ /* 0x000fe20000410000 */
[----:B-1----:R-:W-:Y:S02]  /*5c00*/  FSEL R144, R89, 1, !P5 ;  /* 0x3f80000059907808 */ /* 0x002fe40006800000 */
[----:B------:R-:W-:-:S04]  /*5c10*/  ISETP.GE.U32.AND P5, PT, R88, R29, PT ;  /* 0x0000001d5800720c */ /* 0x000fc80003fa6070 */
[----:B------:R-:W-:Y:S02]  /*5c20*/  FSEL R147, R42, RZ, !P5 ;  /* 0x000000ff2a937208 */ /* 0x000fe40006800000 */
        /* <DEDUP_REMOVED lines=23> */
[----:B------:R-:W0:Y:S01]  /*5da0*/  MUFU.EX2 R33, R33 ;  /* 0x0000002100217308 */ /* 0x000e220000000800 */
[----:B------:R-:W-:-:S11]  /*5db0*/  PRMT R148, RZ, 0x7610, R148 ;  /* 0x00007610ff947816 */ /* 0x000fd60000000094 */
[----:B------:R-:W5:Y:S01]  /*5dc0*/  @!P6 LDG.E.U16 R91, [R40.64+0x1c0] ;  /* 0x0001c004285be981 */ /* 0x000f62000c1e1500 */
[----:B------:R-:W-:Y:S02]  /*5dd0*/  ISETP.NE.AND P6, PT, R152, RZ, PT ;  /* 0x000000ff9800720c */ /* 0x000fe40003fc5270 */
[----:B0-----:R-:W-:Y:S02]  /*5de0*/  FSEL R146, R33, 1, !P5 ;  /* 0x3f80000021927808 */ /* 0x001fe40006800000 */
[----:B------:R-:W-:-:S09]  /*5df0*/  LOP3.LUT P5, RZ, R32, 0x4, RZ, 0xc0, !PT ;  /* 0x0000000420ff7812 */ /* 0x000fd200078ac0ff */
        /* <DEDUP_REMOVED lines=89> */
.L_x_6661:
        /* <DEDUP_REMOVED lines=11> */
.L_x_6660:
        /* <DEDUP_REMOVED lines=84> */
.L_x_6663:
[----:B------:R-:W-:Y:S05]  /*6980*/  BSYNC B0 ;  /* 0x0000000000007941 */ /* 0x000fea0003800000 */
.L_x_6662:
        /* <DEDUP_REMOVED lines=42> */
.L_x_6666:
        /* <DEDUP_REMOVED lines=32> */
.L_x_6667:
[----:B0-----:R0:W5:Y:S02]  /*6e30*/  LDG.E R89, [R82.64] ;  /* 0x0000000452597981 */ /* 0x001164000c1e1900 */
.L_x_6668:
        /* <DEDUP_REMOVED lines=14> */
.L_x_6665:
[----:B------:R-:W-:Y:S05]  /*6f20*/  BSYNC B0 ;  /* 0x0000000000007941 */ /* 0x000fea0003800000 */
.L_x_6664:
        /* <DEDUP_REMOVED lines=20> */
.L_x_6659:
[----:B------:R-:W-:Y:S01]  /*7070*/  BAR.SYNC.DEFER_BLOCKING 0x0 ;  /* 0x0000000000007b1d */ /* 0x000fe20000010000 */
[----:B------:R-:W-:Y:S02]  /*7080*/  F2FP.BF16.PACK_AB R70, R71, R70 ;  /* 0x000000464746723e */ /* 0x000fe400000010ff */
[----:B------:R-:W-:-:S02]  /*7090*/  F2FP.BF16.PACK_AB R72, R73, R72 ;  /* 0x000000484948723e */ /* 0x000fc400000010ff */
[----:B------:R-:W-:Y:S01]  /*70a0*/  F2FP.BF16.PACK_AB R74, R75, R74 ;  /* 0x0000004a4b4a723e */ /* 0x000fe200000010ff */
[----:B------:R-:W2:Y:S01]  /*70b0*/  S2R R73, SR_CTAID.X ;  /* 0x0000000000497919 */ /* 0x000ea20000002500 */
[----:B------:R-:W-:Y:S01]  /*70c0*/  ISETP.NE.AND P0, PT, R30, RZ, PT ;  /* 0x000000ff1e00720c */ /* 0x000fe20003f05270 */
[----:B------:R-:W-:Y:S01]  /*70d0*/  BSSY B0, `(.L_x_6670) ;  /* 0x0000045000007945 */ /* 0x000fe20003800000 */
[----:B------:R-:W-:Y:S02]  /*70e0*/  PRMT R30, R70, 0x7632, R30 ;  /* 0x00007632461e7816 */ /* 0x000fe4000000001e */
[----:B------:R-:W-:Y:S02]  /*70f0*/  PRMT R31, R72, 0x7632, R31 ;  /* 0x00007632481f7816 */ /* 0x000fe4000000001f */
[----:B-1----:R-:W-:Y:S02]  /*7100*/  PRMT R40, R74, 0x7632, R40 ;  /* 0x000076324a287816 */ /* 0x002fe40000000028 */
        /* <DEDUP_REMOVED lines=65> */
.L_x_6671:
[----:B------:R-:W-:Y:S05]  /*7520*/  BSYNC B0 ;  /* 0x0000000000007941 */ /* 0x000fea0003800000 */
.L_x_6670:
[----:B------:R-:W-:Y:S01]  /*7530*/  IMAD.MOV.U32 R34, RZ, RZ, R30 ;  /* 0x000000ffff227224 */ /* 0x000fe200078e001e */
[----:B-1----:R-:W-:Y:S01]  /*7540*/  LOP3.LUT R36, R80, 0x20, RZ, 0xfc, !PT ;  /* 0x0000002050247812 */ /* 0x002fe200078efcff */
        /* <DEDUP_REMOVED lines=63> */
.L_x_6672:
[----:B------:R-:W-:Y:S05]  /*7940*/  EXIT ;  /* 0x000000000000794d */ /* 0x000fea0003800000 */
.L_x_6674:
        /* <DEDUP_REMOVED lines=11> */
.L_x_8962:


//--------------------- .text._Z25selective_scan_fwd_kernelI32Selective_Scan_fwd_kernel_traitsILi64ELi16ELi1ELb0ELb1ELb1ELb0ELb1EN3c108BFloat16EffEEv13SSMParamsBase --------------------------
	.section	.text._Z25selective_scan_fwd_kernelI32Selective_Scan_fwd_kernel_traitsILi64ELi16ELi1ELb0ELb1ELb1ELb0ELb1EN3c108BFloat16EffEEv13SSMParamsBase,"ax",@progbits
	.sectioninfo	@"SHI_REGISTERS=168"
	.align	128
        .global         _Z25selective_scan_fwd_kernelI32Selective_Scan_fwd_kernel_traitsILi64ELi16ELi1ELb0ELb1ELb1ELb0ELb1EN3c108BFloat16EffEEv13SSMParamsBase
        .type           _Z25selective_scan_fwd_kernelI32Selective_Scan_fwd_kernel_traitsILi64ELi16ELi1ELb0ELb1ELb1ELb0ELb1EN3c108BFloat16EffEEv13SSMParamsBase,@function
        .size           _Z25selective_scan_fwd_kernelI32Selective_Scan_fwd_kernel_traitsILi64ELi16ELi1ELb0ELb1ELb1ELb0ELb1EN3c108BFloat16EffEEv13SSMParamsBase,(.L_x_8963 - _Z25selective_scan_fwd_kernelI32Selective_Scan_fwd_kernel_traitsILi64ELi16ELi1ELb0ELb1ELb1ELb0ELb1EN3c108BFloat16EffEEv13SSMParamsBase)
        .other          _Z25selective_scan_fwd_kernelI32Selective_Scan_fwd_kernel_traitsILi64ELi16ELi1ELb0ELb1ELb1ELb0ELb1EN3c108BFloat16EffEEv13SSMParamsBase,@"STO_CUDA_ENTRY STV_DEFAULT"
_Z25selective_scan_fwd_kernelI32Selective_Scan_fwd_kernel_traitsILi64ELi16ELi1ELb0ELb1ELb1ELb0ELb1EN3c108BFloat16EffEEv13SSMParamsBase:
.text._Z25selective_scan_fwd_kernelI32Selective_Scan_fwd_kernel_traitsILi64ELi16ELi1ELb0ELb1ELb1ELb0ELb1EN3c108BFloat16EffEEv13SSMParamsBase:
        /* <DEDUP_REMOVED lines=35> */
.L_x_6675:
        /* <DEDUP_REMOVED lines=28> */
.L_x_6676:
        /* <DEDUP_REMOVED lines=11> */
.L_x_6677:
        /* <DEDUP_REMOVED lines=75> */
[----:B------:R-:W-:-:S04]  /*0950*/  IMAD.WIDE.U32 R4, R153, c[0x0][0x1e0], RZ ;  /* 0x0000780099047a25 */ /* 0x000fc800078e00ff */
[----:B------:R-:W-:Y:S02]  /*0960*/  IMAD.MOV.U32 R13, RZ, RZ, R10 ;  /* 0x000000ffff0d7224 */ /* 0x000fe400078e000a */
[C---:B------:R-:W-:Y:S02]  /*0970*/  IMAD R12, R15.reuse, c[0x0][0x1f0], RZ ;  /* 0x00007c000f0c7a24 */ /* 0x040fe400078e02ff */
[----:B------:R-:W-:Y:S02]  /*0980*/  IMAD R14, R15, c[0x0][0x1c0], RZ ;  /* 0x000070000f0e7a24 */ /* 0x000fe400078e02ff */
[----:B------:R-:W-:Y:S02]  /*0990*/  IMAD.IADD R9, R7, 0x1, R9 ;  /* 0x0000000107097824 */ /* 0x000fe400078e0209 */
[----:B------:R-:W-:Y:S02]  /*09a0*/  IMAD.IADD R5, R5, 0x1, R11 ;  /* 0x0000000105057824 */ /* 0x000fe400078e020b */
[----:B------:R-:W-:-:S02]  /*09b0*/  IMAD.MOV.U32 R8, RZ, RZ, R6 ;  /* 0x000000ffff087224 */ /* 0x000fc400078e0006 */
        /* <DEDUP_REMOVED lines=54> */
[----:B----4-:R-:W-:-:S02]  /*0d20*/  IMAD.IADD R165, R2, 0x1, -R153 ;  /* 0x0000000102a57824 */ /* 0x010fc400078e0a99 */
[----:B------:R-:W-:Y:S01]  /*0d30*/  IMAD.MOV.U32 R7, RZ, RZ, RZ ;  /* 0x000000ffff077224 */ /* 0x000fe200078e00ff */
[----:B------:R-:W-:Y:S01]  /*0d40*/  SEL R76, R76, 0x800, P6 ;  /* 0x000008004c4c7807 */ /* 0x000fe20003000000 */
[----:B------:R-:W-:Y:S02]  /*0d50*/  IMAD.MOV.U32 R2, RZ, RZ, RZ ;  /* 0x000000ffff027224 */ /* 0x000fe400078e00ff */
        /* <DEDUP_REMOVED lines=36> */
.L_x_6678:
        /* <DEDUP_REMOVED lines=18> */
.L_x_6679:
[----:B------:R-:W-:-:S13]  /*10c0*/  ISETP.GE.AND P0, PT, R74, 0x1, PT ;  /* 0x000000014a00780c */ /* 0x000fda0003f06270 */
[----:B------:R-:W-:Y:S05]  /*10d0*/  @!P0 EXIT ;  /* 0x000000000000894d */ /* 0x000fea0003800000 */
[----:B------:R-:W0:Y:S01]  /*10e0*/  S2R R73, SR_LANEID ;  /* 0x0000000000497919 */ /* 0x000e220000000000 */
[C---:B------:R-:W-:Y:S01]  /*10f0*/  LEA R82, P0, R0.reuse, R83, 0x2 ;  /* 0x0000005300527211 */ /* 0x040fe200078010ff */
[----:B------:R-:W-:Y:S02]  /*1100*/  IMAD.MOV.U32 R72, RZ, RZ, RZ ;  /* 0x000000ffff487224 */ /* 0x000fe400078e00ff */
[----:B------:R-:W-:Y:S01]  /*1110*/  IMAD.MOV.U32 R151, RZ, RZ, RZ ;  /* 0x000000ffff977224 */ /* 0x000fe200078e00ff */
[----:B------:R-:W-:Y:S02]  /*1120*/  LEA.HI.X R83, R0, R8, R3, 0x2, P0 ;  /* 0x0000000800537211 */ /* 0x000fe400000f1403 */
.L_x_6726:
        /* <DEDUP_REMOVED lines=144> */
[-C--:B------:R-:W-:Y:S01]  /*1a30*/  LEA.HI.SX32 R39, R39, R18.reuse, 0x1b ;  /* 0x0000001227277211 */ /* 0x080fe200078fdaff */
[----:B------:R-:W-:Y:S01]  /*1a40*/  IMAD.SHL.U32 R61, R35, 0x2, RZ ;  /* 0x00000002233d7824 */ /* 0x000fe200078e00ff */
        /* <DEDUP_REMOVED lines=14> */
[----:B------:R-:W-:Y:S01]  /*1b30*/  IMAD.SHL.U32 R55, R45, 0x2, RZ ;  /* 0x000000022d377824 */ /* 0x000fe200078e00ff */
[----:B------:R-:W-:Y:S02]  /*1b40*/  SHF.L.U32 R54, R47, 0x1, RZ ;  /* 0x000000012f367819 */ /* 0x000fe400000006ff */
        /* <DEDUP_REMOVED lines=165> */
.L_x_6681:
[----:B---34-:R-:W-:Y:S05]  /*25a0*/  BSYNC B0 ;  /* 0x0000000000007941 */ /* 0x018fea0003800000 */
.L_x_6680:
        /* <DEDUP_REMOVED lines=37> */
.L_x_6683:
[----:B------:R-:W-:Y:S05]  /*2800*/  BSYNC B0 ;  /* 0x0000000000007941 */ /* 0x000fea0003800000 */
.L_x_6682:
        /* <DEDUP_REMOVED lines=37> */
.L_x_6685:
[----:B------:R-:W-:Y:S05]  /*2a60*/  BSYNC B0 ;  /* 0x0000000000007941 */ /* 0x000fea0003800000 */
.L_x_6684:
        /* <DEDUP_REMOVED lines=37> */
.L_x_6687:
[----:B------:R-:W-:Y:S05]  /*2cc0*/  BSYNC B0 ;  /* 0x0000000000007941 */ /* 0x000fea0003800000 */
.L_x_6686:
        /* <DEDUP_REMOVED lines=37> */
.L_x_6689:
[----:B------:R-:W-:Y:S05]  /*2f20*/  BSYNC B0 ;  /* 0x0000000000007941 */ /* 0x000fea0003800000 */
.L_x_6688:
        /* <DEDUP_REMOVED lines=37> */
.L_x_6691:
[----:B------:R-:W-:Y:S05]  /*3180*/  BSYNC B0 ;  /* 0x0000000000007941 */ /* 0x000fea0003800000 */
.L_x_6690:
        /* <DEDUP_REMOVED lines=37> */
.L_x_6693:
[----:B------:R-:W-:Y:S05]  /*33e0*/  BSYNC B0 ;  /* 0x0000000000007941 */ /* 0x000fea0003800000 */
.L_x_6692:
        /* <DEDUP_REMOVED lines=37> */
.L_x_6695:
[----:B------:R-:W-:Y:S05]  /*3640*/  BSYNC B0 ;  /* 0x0000000000007941 */ /* 0x000fea0003800000 */
.L_x_6694:
        /* <DEDUP_REMOVED lines=37> */
.L_x_6697:
[----:B------:R-:W-:Y:S05]  /*38a0*/  BSYNC B0 ;  /* 0x0000000000007941 */ /* 0x000fea0003800000 */
.L_x_6696:
        /* <DEDUP_REMOVED lines=37> */
.L_x_6699:
[----:B------:R-:W-:Y:S05]  /*3b00*/  BSYNC B0 ;  /* 0x0000000000007941 */ /* 0x000fea0003800000 */
.L_x_6698:
        /* <DEDUP_REMOVED lines=38> */
.L_x_6701:
[----:B------:R-:W-:Y:S05]  /*3d70*/  BSYNC B0 ;  /* 0x0000000000007941 */ /* 0x000fea0003800000 */
.L_x_6700:
        /* <DEDUP_REMOVED lines=40> */
.L_x_6703:
[----:B------:R-:W-:Y:S05]  /*4000*/  BSYNC B0 ;  /* 0x0000000000007941 */ /* 0x000fea0003800000 */
.L_x_6702:
        /* <DEDUP_REMOVED lines=42> */
.L_x_6705:
[----:B------:R-:W-:Y:S05]  /*42b0*/  BSYNC B0 ;  /* 0x0000000000007941 */ /* 0x000fea0003800000 */
.L_x_6704:
        /* <DEDUP_REMOVED lines=43> */
.L_x_6707:
[----:B------:R-:W-:Y:S05]  /*4570*/  BSYNC B0 ;  /* 0x0000000000007941 */ /* 0x000fea0003800000 */
.L_x_6706:
        /* <DEDUP_REMOVED lines=43> */
.L_x_6709:
[----:B------:R-:W-:Y:S05]  /*4830*/  BSYNC B0 ;  /* 0x0000000000007941 */ /* 0x000fea0003800000 */
.L_x_6708:
        /* <DEDUP_REMOVED lines=43> */
.L_x_6711:
[----:B------:R-:W-:Y:S05]  /*4af0*/  BSYNC B0 ;  /* 0x0000000000007941 */ /* 0x000fea0003800000 */
.L_x_6710:
        /* <DEDUP_REMOVED lines=30> */
.L_x_6722:
        /* <DEDUP_REMOVED lines=25> */
[----:B------:R-:W-:Y:S02]  /*4e70*/  P2R R103, PR, RZ, 0x8 ;  /* 0x00000008ff677803 */ /* 0x000fe40000000000 */
[----:B------:R-:W-:Y:S01]  /*4e80*/  LEA.HI.X R43, R86, R77, R43, 0x1, P5 ;  /* 0x0000004d562b7211 */ /* 0x000fe200028f0c2b */
[----:B------:R-:W-:Y:S01]  /*4e90*/  IMAD.WIDE.U32 R86, R162, c[0x0][0x190], RZ ;  /* 0x00006400a2567a25 */ /* 0x000fe200078e00ff */
        /* <DEDUP_REMOVED lines=23> */
[----:B------:R-:W-:-:S02]  /*5010*/  PRMT R112, RZ, 0x7610, R112 ;  /* 0x00007610ff707816 */ /* 0x000fc40000000070 */
[----:B------:R-:W-:Y:S01]  /*5020*/  PRMT R111, RZ, 0x7610, R111 ;  /* 0x00007610ff6f7816 */ /* 0x000fe2000000006f */
[----:B------:R0:W4:Y:S01]  /*5030*/  @!P3 LDG.E.U16 R109, [R40.64+0x140] ;  /* 0x00014004286db981 */ /* 0x000122000c1e1500 */
[----:B------:R-:W-:Y:S02]  /*5040*/  PRMT R114, RZ, 0x7610, R114 ;  /* 0x00007610ff727816 */ /* 0x000fe40000000072 */
[C---:B------:R-:W-:Y:S01]  /*5050*/  LOP3.LUT P5, RZ, R70.reuse, 0x4, RZ, 0xc0, !PT ;  /* 0x0000000446ff7812 */ /* 0x040fe200078ac0ff */
[----:B------:R0:W5:Y:S01]  /*5060*/  @!P2 LDG.E.U16 R112, [R40.64+0x180] ;  /* 0x000180042870a981 */ /* 0x000162000c1e1500 */
[----:B------:R-:W-:Y:S02]  /*5070*/  LOP3.LUT P6, RZ, R70, 0x2, RZ, 0xc0, !PT ;  /* 0x0000000246ff7812 */ /* 0x000fe400078cc0ff */
[----:B------:R-:W-:Y:S01]  /*5080*/  PRMT R113, RZ, 0x7610, R113 ;  /* 0x00007610ff717816 */ /* 0x000fe20000000071 */
[----:B------:R0:W2:Y:S01]  /*5090*/  @!P4 LDG.E.U16 R87, [R40.64+0x40] ;  /* 0x000040042857c981 */ /* 0x0000a2000c1e1500 */
[----:B------:R-:W-:-:S02]  /*50a0*/  ISETP.NE.AND P4, PT, R99, RZ, PT ;  /* 0x000000ff6300720c */ /* 0x000fc40003f85270 */
[----:B------:R-:W-:Y:S01]  /*50b0*/  ISETP.NE.AND P3, PT, R103, RZ, PT ;  /* 0x000000ff6700720c */ /* 0x000fe20003f65270 */
[----:B------:R0:W4:Y:S01]  /*50c0*/  @!P1 LDG.E.U16 R111, [R40.64+0x1c0] ;  /* 0x0001c004286f9981 */ /* 0x000122000c1e1500 */
[----:B------:R-:W-:Y:S02]  /*50d0*/  ISETP.NE.AND P2, PT, R104, RZ, PT ;  /* 0x000000ff6800720c */ /* 0x000fe40003f45270 */
[----:B------:R-:W-:Y:S01]  /*50e0*/  PRMT R116, RZ, 0x7610, R116 ;  /* 0x00007610ff747816 */ /* 0x000fe20000000074 */
        /* <DEDUP_REMOVED lines=9> */
[----:B------:R0:W5:Y:S01]  /*5180*/  @!P6 LDG.E.U16 R116, [R40.64+0x280] ;  /* 0x000280042874e981 */ /* 0x000162000c1e1500 */
[----:B------:R-:W-:Y:S02]  /*5190*/  ISETP.NE.AND P0, PT, R106, RZ, PT ;  /* 0x000000ff6a00720c */ /* 0x000fe40003f05270 */
[----:B------:R-:W-:Y:S01]  /*51a0*/  PRMT R119, RZ, 0x7610, R119 ;  /* 0x00007610ff777816 */ /* 0x000fe20000000077 */
[----:B------:R0:W5:Y:S04]  /*51b0*/  @!P3 LDG.E.U16 R118, [R40.64+0x300] ;  /* 0x000300042876b981 */ /* 0x000168000c1e1500 */
[----:B------:R0:W5:Y:S04]  /*51c0*/  @!P2 LDG.E.U16 R117, [R40.64+0x340] ;  /* 0x000340042875a981 */ /* 0x000168000c1e1500 */
[----:B------:R0:W5:Y:S01]  /*51d0*/  @!P4 LDG.E.U16 R107, [R40.64+0xc0] ;  /* 0x0000c004286bc981 */ /* 0x000162000c1e1500 */
[----:B------:R-:W-:-:S03]  /*51e0*/  ISETP.NE.AND P4, PT, R101, RZ, PT ;  /* 0x000000ff6500720c */ /* 0x000fc60003f85270 */
[----:B------:R0:W5:Y:S04]  /*51f0*/  @!P1 LDG.E.U16 R120, [R40.64+0x380] ;  /* 0x0003800428789981 */ /* 0x000168000c1e1500 */
[----:B------:R0:W5:Y:S06]  /*5200*/  @!P0 LDG.E.U16 R119, [R40.64+0x3c0] ;  /* 0x0003c00428778981 */ /* 0x00016c000c1e1500 */
        /* <DEDUP_REMOVED lines=68> */
[----:B------:R-:W0:Y:S03]  /*5650*/  LDS.U16 R69, [R53+0xc] ;  /* 0x00000c0035457984 */ /* 0x000e260000000400 */
[----:B------:R-:W-:Y:S02]  /*5660*/  FMUL.FTZ R125, R7, R86 ;  /* 0x00000056077d7220 */ /* 0x000fe40000410000 */
[----:B------:R-:W-:-:S06]  /*5670*/  FMUL.FTZ R89, R41, R48 ;  /* 0x0000003029597220 */ /* 0x000fcc0000410000 */
[----:B------:R-:W1:Y:S01]  /*5680*/  MUFU.EX2 R89, R89 ;  /* 0x0000005900597308 */ /* 0x000e620000000800 */
[----:B------:R-:W-:Y:S01]  /*5690*/  FMUL.FTZ R87, R41, R46 ;  /* 0x0000002e29577220 */ /* 0x000fe20000410000 */
[----:B0-----:R-:W-:Y:S02]  /*56a0*/  PRMT R86, RZ, 0x5410, R69 ;  /* 0x00005410ff567816 */ /* 0x001fe40000000045 */
[----:B------:R-:W0:Y:S01]  /*56b0*/  LDS.U16 R69, [R53+0xe] ;  /* 0x00000e0035457984 */ /* 0x000e220000000400 */
[----:B------:R-:W-:-:S03]  /*56c0*/  IADD3 R88, R40, 0x5, RZ ;  /* 0x0000000528587810 */ /* 0x000fc60007ffe0ff */
[----:B------:R-:W2:Y:S01]  /*56d0*/  MUFU.EX2 R87, R87 ;  /* 0x0000005700577308 */ /* 0x000ea20000000800 */
[----:B-1----:R-:W-:Y:S02]  /*56e0*/  FSEL R122, R89, 1, !P5 ;  /* 0x3f800000597a7808 */ /* 0x002fe40006800000 */
[-C--:B------:R-:W-:Y:S02]  /*56f0*/  ISETP.GE.U32.AND P5, PT, R88, R71.reuse, PT ;  /* 0x000000475800720c */ /* 0x080fe40003fa6070 */
[----:B------:R-:W-:Y:S01]  /*5700*/  IADD3 R88, R40, 0x6, RZ ;  /* 0x0000000628587810 */ /* 0x000fe20007ffe0ff */
[----:B------:R-:W-:Y:S01]  /*5710*/  FMUL.FTZ R86, R13, R86 ;  /* 0x000000560d567220 */ /* 0x000fe20000410000 */
[----:B------:R-:W-:Y:S02]  /*5720*/  FSEL R124, R124, 1, !P5 ;  /* 0x3f8000007c7c7808 */ /* 0x000fe40006800000 */
[----:B------:R-:W-:Y:S02]  /*5730*/  FSEL R125, R125, RZ, !P5 ;  /* 0x000000ff7d7d7208 */ /* 0x000fe40006800000 */
        /* <DEDUP_REMOVED lines=63> */
[----:B0-----:R-:W-:Y:S02]  /*5b30*/  PRMT R86, RZ, 0x5410, R69 ;  /* 0x00005410ff567816 */ /* 0x001fe40000000045 */
[----:B------:R-:W0:Y:S01]  /*5b40*/  LDS.U16 R69, [R53+0x1c] ;  /* 0x00001c0035457984 */ /* 0x000e220000000400 */
[----:B------:R-:W-:Y:S01]  /*5b50*/  LOP3.LUT P6, RZ, R70, 0x40, RZ, 0xc0, !PT ;  /* 0x0000004046ff7812 */ /* 0x000fe200078cc0ff */
[----:B------:R-:W-:-:S03]  /*5b60*/  FMUL.FTZ R89, R41, R35 ;  /* 0x0000002329597220 */ /* 0x000fc60000410000 */
[----:B------:R-:W-:Y:S02]  /*5b70*/  P2R R102, PR, RZ, 0x40 ;  /* 0x00000040ff667803 */ /* 0x000fe40000000000 */
[C---:B------:R-:W-:Y:S02]  /*5b80*/  LOP3.LUT P6, RZ, R70.reuse, 0x80, RZ, 0xc0, !PT ;  /* 0x0000008046ff7812 */ /* 0x040fe400078cc0ff */
[----:B-1----:R-:W-:Y:S01]  /*5b90*/  FSEL R138, R87, 1, !P5 ;  /* 0x3f800000578a7808 */ /* 0x002fe20006800000 */
[----:B------:R-:W-:Y:S01]  /*5ba0*/  FMUL.FTZ R87, R41, R34 ;  /* 0x0000002229577220 */ /* 0x000fe20000410000 */
[----:B------:R-:W-:Y:S01]  /*5bb0*/  P2R R106, PR, RZ, 0x40 ;  /* 0x00000040ff6a7803 */ /* 0x000fe20000000000 */
[----:B------:R-:W1:Y:S01]  /*5bc0*/  MUFU.EX2 R89, R89 ;  /* 0x0000005900597308 */ /* 0x000e620000000800 */
[----:B------:R-:W-:Y:S02]  /*5bd0*/  LOP3.LUT P6, RZ, R70, 0x100, RZ, 0xc0, !PT ;  /* 0x0000010046ff7812 */ /* 0x000fe400078cc0ff */
[----:B------:R-:W-:-:S02]  /*5be0*/  IADD3 R88, R40, 0xd, RZ ;  /* 0x0000000d28587810 */ /* 0x000fc40007ffe0ff */
[----:B------:R-:W-:Y:S01]  /*5bf0*/  P2R R105, PR, RZ, 0x40 ;  /* 0x00000040ff697803 */ /* 0x000fe20000000000 */
[----:B------:R-:W-:Y:S01]  /*5c00*/  FMUL.FTZ R86, R3, R86 ;  /* 0x0000005603567220 */ /* 0x000fe20000410000 */
[----:B------:R-:W-:Y:S01]  /*5c10*/  LOP3.LUT P6, RZ, R70, 0x200, RZ, 0xc0, !PT ;  /* 0x0000020046ff7812 */ /* 0x000fe200078cc0ff */
[----:B------:R-:W2:Y:S01]  /*5c20*/  MUFU.EX2 R87, R87 ;  /* 0x0000005700577308 */ /* 0x000ea20000000800 */
[----:B------:R-:W-:Y:S02]  /*5c30*/  ISETP.GE.U32.AND P5, PT, R88, R71, PT ;  /* 0x000000475800720c */ /* 0x000fe40003fa6070 */
[----:B------:R-:W-:Y:S02]  /*5c40*/  P2R R104, PR, RZ, 0x40 ;  /* 0x00000040ff687803 */ /* 0x000fe40000000000 */
[----:B------:R-:W-:Y:S02]  /*5c50*/  LOP3.LUT P6, RZ, R70, 0x400, RZ, 0xc0, !PT ;  /* 0x0000040046ff7812 */ /* 0x000fe400078cc0ff */
[----:B------:R-:W-:-:S02]  /*5c60*/  FSEL R141, R86, RZ, !P5 ;  /* 0x000000ff568d7208 */ /* 0x000fc40006800000 */
[----:B------:R-:W-:Y:S02]  /*5c70*/  IADD3 R86, R40, 0xe, RZ ;  /* 0x0000000e28567810 */ /* 0x000fe40007ffe0ff */
[----:B------:R-:W-:Y:S02]  /*5c80*/  P2R R103, PR, RZ, 0x40 ;  /* 0x00000040ff677803 */ /* 0x000fe40000000000 */
[----:B------:R-:W-:Y:S02]  /*5c90*/  LOP3.LUT P6, RZ, R70, 0x800, RZ, 0xc0, !PT ;  /* 0x0000080046ff7812 */ /* 0x000fe400078cc0ff */
[----:B-1----:R-:W-:Y:S02]  /*5ca0*/  FSEL R140, R89, 1, !P5 ;  /* 0x3f800000598c7808 */ /* 0x002fe40006800000 */
[----:B0-----:R-:W-:Y:S02]  /*5cb0*/  PRMT R69, RZ, 0x5410, R69 ;  /* 0x00005410ff457816 */ /* 0x001fe40000000045 */
[----:B------:R-:W-:-:S03]  /*5cc0*/  ISETP.GE.U32.AND P5, PT, R86, R71, PT ;  /* 0x000000475600720c */ /* 0x000fc60003fa6070 */
[----:B------:R-:W-:Y:S01]  /*5cd0*/  FMUL.FTZ R69, R146, R69 ;  /* 0x0000004592457220 */ /* 0x000fe20000410000 */
        /* <DEDUP_REMOVED lines=128> */
.L_x_6714:
        /* <DEDUP_REMOVED lines=13> */
.L_x_6713:
        /* <DEDUP_REMOVED lines=82> */
.L_x_6716:
[----:B------:R-:W-:Y:S05]  /*6ad0*/  BSYNC B0 ;  /* 0x0000000000007941 */ /* 0x000fea0003800000 */
.L_x_6715:
        /* <DEDUP_REMOVED lines=44> */
.L_x_6719:
        /* <DEDUP_REMOVED lines=32> */
.L_x_6720:
[----:B------:R0:W5:Y:S02]  /*6fa0*/  LDG.E R41, [R82.64] ;  /* 0x0000000452297981 */ /* 0x000164000c1e1900 */
.L_x_6721:
        /* <DEDUP_REMOVED lines=16> */
.L_x_6718:
[----:B------:R-:W-:Y:S05]  /*70b0*/  BSYNC B0 ;  /* 0x0000000000007941 */ /* 0x000fea0003800000 */
.L_x_6717:
        /* <DEDUP_REMOVED lines=20> */
.L_x_6712:
[----:B------:R-:W-:Y:S01]  /*7200*/  BAR.SYNC.DEFER_BLOCKING 0x0 ;  /* 0x0000000000007b1d */ /* 0x000fe20000010000 */
[----:B------:R-:W-:Y:S02]  /*7210*/  F2FP.BF16.PACK_AB R31, R31, R32 ;  /* 0x000000201f1f723e */ /* 0x000fe400000010ff */
[----:B------:R-:W-:-:S02]  /*7220*/  F2FP.BF16.PACK_AB R29, R29, R30 ;  /* 0x0000001e1d1d723e */ /* 0x000fc400000010ff */
[----:B------:R-:W-:Y:S01]  /*7230*/  F2FP.BF16.PACK_AB R27, R27, R28 ;  /* 0x0000001c1b1b723e */ /* 0x000fe200000010ff */
[----:B------:R-:W-:Y:S01]  /*7240*/  BSSY B0, `(.L_x_6723) ;  /* 0x0000046000007945 */ /* 0x000fe20003800000 */
[----:B------:R-:W-:Y:S02]  /*7250*/  PRMT R0, R31, 0x7632, R0 ;  /* 0x000076321f007816 */ /* 0x000fe40000000000 */
        /* <DEDUP_REMOVED lines=68> */
.L_x_6724:
[----:B------:R-:W-:Y:S05]  /*76a0*/  BSYNC B0 ;  /* 0x0000000000007941 */ /* 0x000fea0003800000 */
.L_x_6723:
        /* <DEDUP_REMOVED lines=72> */
.L_x_6725:
[----:B------:R-:W-:Y:S05]  /*7b30*/  EXIT ;  /* 0x000000000000794d */ /* 0x000fea0003800000 */
.L_x_6727:
        /* <DEDUP_REMOVED lines=12> */
.L_x_8963:


//--------------------- .text._Z25selective_scan_fwd_kernelI32Selective_Scan_fwd_kernel_traitsILi64ELi16ELi1ELb0ELb1ELb1ELb1ELb0EN3c108BFloat16EffEEv13SSMParamsBase --------------------------
	.section	.text._Z25selective_scan_fwd_kernelI32Selective_Scan_fwd_kernel_traitsILi64ELi16ELi1ELb0ELb1ELb1ELb1ELb0EN3c108BFloat16EffEEv13SSMParamsBase,"ax",@progbits
	.sectioninfo	@"SHI_REGISTERS=168"
	.align	128
        .global         _Z25selective_scan_fwd_kernelI32Selective_Scan_fwd_kernel_traitsILi64ELi16ELi1ELb0ELb1ELb1ELb1ELb0EN3c108BFloat16EffEEv13SSMParamsBase
        .type           _Z25selective_scan_fwd_kernelI32Selective_Scan_fwd_kernel_traitsILi64ELi16ELi1ELb0ELb1ELb1ELb1ELb0EN3c108BFloat16EffEEv13SSMParamsBase,@function
        .size           _Z25selective_scan_fwd_kernelI32Selective_Scan_fwd_kernel_traitsILi64ELi16ELi1ELb0ELb1ELb1ELb1ELb0EN3c108BFloat16EffEEv13SSMParamsBase,(.L_x_8964 - _Z25selective_scan_fwd_kernelI32Selective_Scan_fwd_kernel_traitsILi64ELi16ELi1ELb0ELb1ELb1ELb1ELb0EN3c108BFloat16EffEEv13SSMParamsBase)
        .other          _Z25selective_scan_fwd_kernelI32Selective_Scan_fwd_kernel_traitsILi64ELi16ELi1ELb0ELb1ELb1ELb1ELb0EN3c108BFloat16EffEEv13SSMParamsBase,@"STO_CUDA_ENTRY STV_DEFAULT"
_Z25selective_scan_fwd_kernelI32Selective_Scan_fwd_kernel_traitsILi64ELi16ELi1ELb0ELb1ELb1ELb1ELb0EN3c108BFloat16EffEEv13SSMParamsBase:
.text._Z25selective_scan_fwd_kernelI32Selective_Scan_fwd_kernel_traitsILi64ELi16ELi1ELb0ELb1ELb1ELb1ELb0EN3c108BFloat16EffEEv13SSMParamsBase:
        /* <DEDUP_REMOVED lines=35> */
.L_x_6728:
        /* <DEDUP_REMOVED lines=27> */
.L_x_6729:
        /* <DEDUP_REMOVED lines=11> */
.L_x_6730:
        /* <DEDUP_REMOVED lines=168> */
.L_x_6731:
        /* <DEDUP_REMOVED lines=18> */
.L_x_6732:
[----:B------:R-:W-:-:S13]  /*1030*/  ISETP.GE.AND P0, PT, R25, 0x1, PT ;  /* 0x000000011900780c */ /* 0x000fda0003f06270 */
[----:B------:R-:W-:Y:S05]  /*1040*/  @!P0 EXIT ;  /* 0x000000000000894d */ /* 0x000fea0003800000 */
[----:B------:R-:W0:Y:S01]  /*1050*/  S2R R26, SR_LANEID ;  /* 0x00000000001a7919 */ /* 0x000e220000000000 */
[----:B------:R-:W-:Y:S01]  /*1060*/  LEA R82, P0, R27, R82, 0x2 ;  /* 0x000000521b527211 */ /* 0x000fe200078010ff */
[----:B------:R-:W-:-:S03]  /*1070*/  IMAD.MOV.U32 R28, RZ, RZ, RZ ;  /* 0x000000ffff1c7224 */ /* 0x000fc600078e00ff */
[----:B------:R-:W-:Y:S01]  /*1080*/  LEA.HI.X R83, R27, R34, R30, 0x2, P0 ;  /* 0x000000221b537211 */ /* 0x000fe200000f141e */
[----:B------:R-:W-:Y:S02]  /*1090*/  IMAD.MOV.U32 R30, RZ, RZ, RZ ;  /* 0x000000ffff1e7224 */ /* 0x000fe400078e00ff */
.L_x_6781:
        /* <DEDUP_REMOVED lines=321> */
.L_x_6734:
[----:B---34-:R-:W-:Y:S05]  /*24b0*/  BSYNC B0 ;  /* 0x0000000000007941 */ /* 0x018fea0003800000 */
.L_x_6733:
        /* <DEDUP_REMOVED lines=37> */
.L_x_6736:
[----:B------:R-:W-:Y:S05]  /*2710*/  BSYNC B0 ;  /* 0x0000000000007941 */ /* 0x000fea0003800000 */
.L_x_6735:
        /* <DEDUP_REMOVED lines=37> */
.L_x_6738:
[----:B------:R-:W-:Y:S05]  /*2970*/  BSYNC B0 ;  /* 0x0000000000007941 */ /* 0x000fea0003800000 */
.L_x_6737:
        /* <DEDUP_REMOVED lines=37> */
.L_x_6740:
[----:B------:R-:W-:Y:S05]  /*2bd0*/  BSYNC B0 ;  /* 0x0000000000007941 */ /* 0x000fea0003800000 */
.L_x_6739:
        /* <DEDUP_REMOVED lines=37> */
.L_x_6742:
[----:B------:R-:W-:Y:S05]  /*2e30*/  BSYNC B0 ;  /* 0x0000000000007941 */ /* 0x000fea0003800000 */
.L_x_6741:
        /* <DEDUP_REMOVED lines=37> */
.L_x_6744:
[----:B------:R-:W-:Y:S05]  /*3090*/  BSYNC B0 ;  /* 0x0000000000007941 */ /* 0x000fea0003800000 */
.L_x_6743:
        /* <DEDUP_REMOVED lines=37> */
.L_x_6746:
[----:B------:R-:W-:Y:S05]  /*32f0*/  BSYNC B0 ;  /* 0x0000000000007941 */ /* 0x000fea0003800000 */
.L_x_6745:
        /* <DEDUP_REMOVED lines=37> */
.L_x_6748:
[----:B------:R-:W-:Y:S05]  /*3550*/  BSYNC B0 ;  /* 0x0000000000007941 */ /* 0x000fea0003800000 */
.L_x_6747:
        /* <DEDUP_REMOVED lines=37> */
.L_x_6750:
[----:B------:R-:W-:Y:S05]  /*37b0*/  BSYNC B0 ;  /* 0x0000000000007941 */ /* 0x000fea0003800000 */
.L_x_6749:
        /* <DEDUP_REMOVED lines=37> */
.L_x_6752:
[----:B------:R-:W-:Y:S05]  /*3a10*/  BSYNC B0 ;  /* 0x0000000000007941 */ /* 0x000fea0003800000 */
.L_x_6751:
        /* <DEDUP_REMOVED lines=38> */
.L_x_6754:
[----:B------:R-:W-:Y:S05]  /*3c80*/  BSYNC B0 ;  /* 0x0000000000007941 */ /* 0x000fea0003800000 */
.L_x_6753:
        /* <DEDUP_REMOVED lines=38> */
.L_x_6756:
[----:B------:R-:W-:Y:S05]  /*3ef0*/  BSYNC B0 ;  /* 0x0000000000007941 */ /* 0x000fea0003800000 */
.L_x_6755:
        /* <DEDUP_REMOVED lines=40> */
.L_x_6758:
[----:B------:R-:W-:Y:S05]  /*4180*/  BSYNC B0 ;  /* 0x0000000000007941 */ /* 0x000fea0003800000 */
.L_x_6757:
        /* <DEDUP_REMOVED lines=43> */
.L_x_6760:
[----:B------:R-:W-:Y:S05]  /*4440*/  BSYNC B0 ;  /* 0x0000000000007941 */ /* 0x000fea0003800000 */
.L_x_6759:
        /* <DEDUP_REMOVED lines=43> */
.L_x_6762:
[----:B------:R-:W-:Y:S05]  /*4700*/  BSYNC B0 ;  /* 0x0000000000007941 */ /* 0x000fea0003800000 */
.L_x_6761:
        /* <DEDUP_REMOVED lines=43> */
.L_x_6764:
[----:B------:R-:W-:Y:S05]  /*49c0*/  BSYNC B0 ;  /* 0x0000000000007941 */ /* 0x000fea0003800000 */
.L_x_6763:
        /* <DEDUP_REMOVED lines=30> */
.L_x_6775:
        /* <DEDUP_REMOVED lines=41> */
[----:B------:R-:W-:Y:S01]  /*4e40*/  LOP3.LUT P0, RZ, R32, 0x8, RZ, 0xc0, !PT ;  /* 0x0000000820ff7812 */ /* 0x000fe2000780c0ff */
[----:B------:R-:W-:Y:S01]  /*4e50*/  IMAD.IADD R29, R91, 0x1, R29 ;  /* 0x000000015b1d7824 */ /* 0x000fe200078e021d */
[C---:B------:R-:W-:Y:S02]  /*4e60*/  LEA R88, P5, R90.reuse, c[0x0][0x250], 0x2 ;  /* 0x000094005a587a11 */ /* 0x040fe400078a10ff */
[----:B------:R-:W-:Y:S02]  /*4e70*/  PRMT R91, RZ, 0x7610, R91 ;  /* 0x00007610ff5b7816 */ /* 0x000fe4000000005b */
[--C-:B------:R-:W-:Y:S02]  /*4e80*/  LEA.HI.X R89, R90, c[0x0][0x254], R29.reuse, 0x2, P5 ;  /* 0x000095005a597a11 */ /* 0x100fe400028f141d */
[----:B------:R-:W-:Y:S02]  /*4e90*/  PRMT R29, RZ, 0x7610, R29 ;  /* 0x00007610ff1d7816 */ /* 0x000fe4000000001d */
[----:B------:R-:W-:Y:S01]  /*4ea0*/  PRMT R120, RZ, 0x7610, R120 ;  /* 0x00007610ff787816 */ /* 0x000fe20000000078 */
[----:B------:R-:W2:Y:S01]  /*4eb0*/  LDG.E R88, [R88.64] ;  /* 0x0000000458587981 */ /* 0x000ea2000c1e1900 */
[----:B------:R-:W-:-:S02]  /*4ec0*/  PRMT R119, RZ, 0x7610, R119 ;  /* 0x00007610ff777816 */ /* 0x000fc40000000077 */
[----:B------:R-:W-:Y:S01]  /*4ed0*/  PRMT R90, RZ, 0x7610, R90 ;  /* 0x00007610ff5a7816 */ /* 0x000fe2000000005a */
[----:B------:R-:W3:Y:S01]  /*4ee0*/  @!P3 LDG.E.U16 R29, [R42.64+0x40] ;  /* 0x000040042a1db981 */ /* 0x000ee2000c1e1500 */
[----:B------:R-:W-:Y:S02]  /*4ef0*/  ISETP.NE.AND P3, PT, R129, RZ, PT ;  /* 0x000000ff8100720c */ /* 0x000fe40003f65270 */
[----:B------:R-:W-:Y:S01]  /*4f00*/  PRMT R122, RZ, 0x7610, R122 ;  /* 0x00007610ff7a7816 */ /* 0x000fe2000000007a */
[----:B------:R-:W4:Y:S01]  /*4f10*/  @!P2 LDG.E.U16 R119, [R42.64+0x1c0] ;  /* 0x0001c0042a77a981 */ /* 0x000f22000c1e1500 */
[----:B------:R-:W-:Y:S02]  /*4f20*/  PRMT R121, RZ, 0x7610, R121 ;  /* 0x00007610ff797816 */ /* 0x000fe40000000079 */
[C---:B------:R-:W-:Y:S01]  /*4f30*/  LOP3.LUT P5, RZ, R32.reuse, 0x4, RZ, 0xc0, !PT ;  /* 0x0000000420ff7812 */ /* 0x040fe200078ac0ff */
[----:B------:R-:W5:Y:S01]  /*4f40*/  @!P4 LDG.E.U16 R90, [R42.64] ;  /* 0x000000042a5ac981 */ /* 0x000f62000c1e1500 */
[----:B------:R-:W-:-:S02]  /*4f50*/  LOP3.LUT P6, RZ, R32, 0x2, RZ, 0xc0, !PT ;  /* 0x0000000220ff7812 */ /* 0x000fc400078cc0ff */
[----:B------:R-:W-:Y:S01]  /*4f60*/  PRMT R124, RZ, 0x7610, R124 ;  /* 0x00007610ff7c7816 */ /* 0x000fe2000000007c */
[----:B------:R-:W2:Y:S01]  /*4f70*/  @!P1 LDG.E.U16 R122, [R42.64+0x200] ;  /* 0x000200042a7a9981 */ /* 0x000ea2000c1e1500 */
[----:B------:R-:W-:Y:S02]  /*4f80*/  PRMT R123, RZ, 0x7610, R123 ;  /* 0x00007610ff7b7816 */ /* 0x000fe4000000007b */
[----:B------:R-:W-:Y:S01]  /*4f90*/  PRMT R126, RZ, 0x7610, R126 ;  /* 0x00007610ff7e7816 */ /* 0x000fe2000000007e */
[----:B------:R-:W2:Y:S01]  /*4fa0*/  @!P3 LDG.E.U16 R116, [R42.64+0x80] ;  /* 0x000080042a74b981 */ /* 0x000ea2000c1e1500 */
[----:B------:R-:W-:Y:S02]  /*4fb0*/  ISETP.NE.AND P3, PT, R130, RZ, PT ;  /* 0x000000ff8200720c */ /* 0x000fe40003f65270 */
[----:B------:R-:W-:Y:S01]  /*4fc0*/  ISETP.NE.AND P2, PT, R135, RZ, PT ;  /* 0x000000ff8700720c */ /* 0x000fe20003f45270 */
[----:B------:R-:W4:Y:S01]  /*4fd0*/  @!P0 LDG.E.U16 R121, [R42.64+0x240] ;  /* 0x000240042a798981 */ /* 0x000f22000c1e1500 */
[----:B------:R-:W-:-:S02]  /*4fe0*/  ISETP.NE.AND P1, PT, R136, RZ, PT ;  /* 0x000000ff8800720c */ /* 0x000fc40003f25270 */
        /* <DEDUP_REMOVED lines=18> */
[----:B-----5:R0:W-:Y:S04]  /*5110*/  STS.U16 [R33], R90 ;  /* 0x0000005a21007388 */ /* 0x0201e80000000400 */
        /* <DEDUP_REMOVED lines=16> */
[----:B------:R-:W2:Y:S01]  /*5220*/  LDS.U16 R43, [R53] ;  /* 0x00000000352b7984 */ /* 0x000ea20000000400 */
[----:B0-----:R-:W-:-:S03]  /*5230*/  FMUL.FTZ R33, R88, 1.4426950216293334961 ;  /* 0x3fb8aa3b58217820 */ /* 0x001fc60000410000 */
[----:B-1----:R-:W0:Y:S01]  /*5240*/  S2R R29, SR_TID.X ;  /* 0x00000000001d7919 */ /* 0x002e220000002100 */
[----:B------:R-:W-:Y:S01]  /*5250*/  FMUL.FTZ R89, R33, R54 ;  /* 0x0000003621597220 */ /* 0x000fe20000410000 */
[----:B--2---:R-:W-:Y:S02]  /*5260*/  PRMT R88, RZ, 0x5410, R43 ;  /* 0x00005410ff587816 */ /* 0x004fe4000000002b */
        /* <DEDUP_REMOVED lines=95> */
[----:B------:R0:W-:Y:S01]  /*5860*/  MUFU.EX2 R138, R88 ;  /* 0x00000058008a7308 */ /* 0x0001e20000000800 */
[----:B------:R-:W-:Y:S02]  /*5870*/  P2R R151, PR, RZ, 0x40 ;  /* 0x00000040ff977803 */ /* 0x000fe40000000000 */
[----:B0-----:R-:W-:Y:S02]  /*5880*/  PRMT R88, RZ, 0x5410, R43 ;  /* 0x00005410ff587816 */ /* 0x001fe4000000002b */
[----:B------:R-:W0:Y:S01]  /*5890*/  LDS.U16 R43, [R53+0x18] ;  /* 0x00001800352b7984 */ /* 0x000e220000000400 */
[----:B------:R-:W-:-:S04]  /*58a0*/  LOP3.LUT P6, RZ, R32, 0x8, RZ, 0xc0, !PT ;  /* 0x0000000820ff7812 */ /* 0x000fc800078cc0ff */
[----:B------:R-:W-:Y:S02]  /*58b0*/  P2R R152, PR, RZ, 0x40 ;  /* 0x00000040ff987803 */ /* 0x000fe40000000000 */
[C---:B------:R-:W-:Y:S01]  /*58c0*/  LOP3.LUT P6, RZ, R32.reuse, 0x10, RZ, 0xc0, !PT ;  /* 0x0000001020ff7812 */ /* 0x040fe200078cc0ff */
[----:B------:R-:W-:Y:S02]  /*58d0*/  FMUL.FTZ R139, R111, R88 ;  /* 0x000000586f8b7220 */ /* 0x000fe40000410000 */
[----:B------:R-:W-:Y:S01]  /*58e0*/  FMUL.FTZ R89, R33, R64 ;  /* 0x0000004021597220 */ /* 0x000fe20000410000 */
[----:B------:R-:W-:Y:S02]  /*58f0*/  P2R R153, PR, RZ, 0x40 ;  /* 0x00000040ff997803 */ /* 0x000fe40000000000 */
[----:B------:R-:W-:-:S03]  /*5900*/  LOP3.LUT P6, RZ, R32, 0x20, RZ, 0xc0, !PT ;  /* 0x0000002020ff7812 */ /* 0x000fc600078cc0ff */
[----:B------:R-:W1:Y:S01]  /*5910*/  MUFU.EX2 R89, R89 ;  /* 0x0000005900597308 */ /* 0x000e620000000800 */
[----:B------:R-:W-:Y:S02]  /*5920*/  P2R R154, PR, RZ, 0x40 ;  /* 0x00000040ff9a7803 */ /* 0x000fe40000000000 */
[----:B------:R-:W-:-:S04]  /*5930*/  LOP3.LUT P6, RZ, R32, 0x40, RZ, 0xc0, !PT ;  /* 0x0000004020ff7812 */ /* 0x000fc800078cc0ff */
[----:B------:R-:W-:Y:S02]  /*5940*/  P2R R155, PR, RZ, 0x40 ;  /* 0x00000040ff9b7803 */ /* 0x000fe40000000000 */
[C---:B------:R-:W-:Y:S02]  /*5950*/  LOP3.LUT P6, RZ, R32.reuse, 0x80, RZ, 0xc0, !PT ;  /* 0x0000008020ff7812 */ /* 0x040fe400078cc0ff */
[----:B0-----:R-:W-:Y:S02]  /*5960*/  PRMT R88, RZ, 0x5410, R43 ;  /* 0x00005410ff587816 */ /* 0x001fe4000000002b */
[----:B------:R-:W0:Y:S01]  /*5970*/  LDS.U16 R43, [R53+0x1a] ;  /* 0x00001a00352b7984 */ /* 0x000e220000000400 */
[----:B------:R-:W-:Y:S02]  /*5980*/  P2R R156, PR, RZ, 0x40 ;  /* 0x00000040ff9c7803 */ /* 0x000fe40000000000 */
[----:B------:R-:W-:Y:S02]  /*5990*/  LOP3.LUT P6, RZ, R32, 0x100, RZ, 0xc0, !PT ;  /* 0x0000010020ff7812 */ /* 0x000fe400078cc0ff */
[----:B-1----:R-:W-:-:S02]  /*59a0*/  FSEL R136, R89, 1, !P5 ;  /* 0x3f80000059887808 */ /* 0x002fc40006800000 */
[----:B------:R-:W-:Y:S02]  /*59b0*/  P2R R159, PR, RZ, 0x40 ;  /* 0x00000040ff9f7803 */ /* 0x000fe40000000000 */
[----:B------:R-:W-:Y:S01]  /*59c0*/  LOP3.LUT P6, RZ, R32, 0x200, RZ, 0xc0, !PT ;  /* 0x0000020020ff7812 */ /* 0x000fe200078cc0ff */
[----:B------:R-:W-:-:S03]  /*59d0*/  FMUL.FTZ R89, R33, R66 ;  /* 0x0000004221597220 */ /* 0x000fc60000410000 */
[----:B------:R-:W-:Y:S02]  /*59e0*/  P2R R158, PR, RZ, 0x40 ;  /* 0x00000040ff9e7803 */ /* 0x000fe40000000000 */
[----:B------:R-:W-:Y:S01]  /*59f0*/  LOP3.LUT P6, RZ, R32, 0x400, RZ, 0xc0, !PT ;  /* 0x0000040020ff7812 */ /* 0x000fe200078cc0ff */
[----:B------:R-:W1:Y:S01]  /*5a00*/  MUFU.EX2 R89, R89 ;  /* 0x0000005900597308 */ /* 0x000e620000000800 */
[----:B------:R-:W-:Y:S02]  /*5a10*/  IADD3 R90, R42, 0xb, RZ ;  /* 0x0000000b2a5a7810 */ /* 0x000fe40007ffe0ff */
[----:B------:R-:W-:Y:S02]  /*5a20*/  P2R R157, PR, RZ, 0x40 ;  /* 0x00000040ff9d7803 */ /* 0x000fe40000000000 */
[----:B------:R-:W-:Y:S02]  /*5a30*/  LOP3.LUT P6, RZ, R32, 0x800, RZ, 0xc0, !PT ;  /* 0x0000080020ff7812 */ /* 0x000fe400078cc0ff */
[----:B------:R-:W-:-:S02]  /*5a40*/  ISETP.GE.U32.AND P5, PT, R90, R27, PT ;  /* 0x0000001b5a00720c */ /* 0x000fc40003fa6070 */
[----:B------:R-:W-:Y:S01]  /*5a50*/  IADD3 R90, R42, 0xc, RZ ;  /* 0x0000000c2a5a7810 */ /* 0x000fe20007ffe0ff */
[----:B------:R-:W-:Y:S01]  /*5a60*/  FMUL.FTZ R88, R99, R88 ;  /* 0x0000005863587220 */ /* 0x000fe20000410000 */
[----:B------:R-:W-:Y:S02]  /*5a70*/  FSEL R138, R138, 1, !P5 ;  /* 0x3f8000008a8a7808 */ /* 0x000fe40006800000 */
[----:B------:R-:W-:Y:S02]  /*5a80*/  FSEL R139, R139, RZ, !P5 ;  /* 0x000000ff8b8b7208 */ /* 0x000fe40006800000 */
[----:B------:R-:W-:Y:S02]  /*5a90*/  ISETP.GE.U32.AND P5, PT, R90, R27, PT ;  /* 0x0000001b5a00720c */ /* 0x000fe40003fa6070 */
[----:B------:R-:W-:Y:S02]  /*5aa0*/  PRMT R163, RZ, 0x7610, R163 ;  /* 0x00007610ffa37816 */ /* 0x000fe400000000a3 */
[----:B------:R-:W-:-:S02]  /*5ab0*/  FSEL R141, R88, RZ, !P5 ;  /* 0x000000ff588d7208 */ /* 0x000fc40006800000 */
[----:B------:R-:W-:Y:S02]  /*5ac0*/  IADD3 R88, R42, 0xd, RZ ;  /* 0x0000000d2a587810 */ /* 0x000fe40007ffe0ff */
[----:B------:R-:W2:Y:S01]  /*5ad0*/  @!P6 LDG.E.U16 R163, [R40.64+0x40] ;  /* 0x0000400428a3e981 */ /* 0x000ea2000c1e1500 */
[----:B0-----:R-:W-:Y:S02]  /*5ae0*/  PRMT R43, RZ, 0x5410, R43 ;  /* 0x00005410ff2b7816 */ /* 0x001fe4000000002b */
[----:B-1----:R-:W-:Y:S02]  /*5af0*/  FSEL R140, R89, 1, !P5 ;  /* 0x3f800000598c7808 */ /* 0x002fe40006800000 */
[----:B------:R-:W-:Y:S01]  /*5b00*/  ISETP.NE.AND P6, PT, R157, RZ, PT ;  /* 0x000000ff9d00720c */ /* 0x000fe20003fc5270 */
[----:B------:R-:W-:Y:S01]  /*5b10*/  FMUL.FTZ R43, R112, R43 ;  /* 0x0000002b702b7220 */ /* 0x000fe20000410000 */
[----:B------:R-:W-:Y:S02]  /*5b20*/  ISETP.GE.U32.AND P5, PT, R88, R27, PT ;  /* 0x0000001b5800720c */ /* 0x000fe40003fa6070 */
[----:B------:R-:W-:-:S02]  /*5b30*/  PRMT R162, RZ, 0x7610, R162 ;  /* 0x00007610ffa27816 */ /* 0x000fc400000000a2 */
[----:B------:R-:W-:Y:S02]  /*5b40*/  FSEL R143, R43, RZ, !P5 ;  /* 0x000000ff2b8f7208 */ /* 0x000fe40006800000 */
[----:B------:R-:W0:Y:S05]  /*5b50*/  LDS.U16 R43, [R53+0x1c] ;  /* 0x00001c00352b7984 */ /* 0x000e2a0000000400 */
[----:B------:R-:W3:Y:S01]  /*5b60*/  @!P6 LDG.E.U16 R162, [R40.64+0x80] ;  /* 0x0000800428a2e981 */ /* 0x000ee2000c1e1500 */
[----:B------:R-:W-:Y:S02]  /*5b70*/  ISETP.NE.AND P6, PT, R158, RZ, PT ;  /* 0x000000ff9e00720c */ /* 0x000fe40003fc5270 */
[----:B------:R-:W-:Y:S01]  /*5b80*/  PRMT R161, RZ, 0x7610, R161 ;  /* 0x00007610ffa17816 */ /* 0x000fe200000000a1 */
[----:B------:R-:W-:Y:S01]  /*5b90*/  FMUL.FTZ R90, R33, R67 ;  /* 0x00000043215a7220 */ /* 0x000fe20000410000 */
[----:B------:R-:W-:-:S09]  /*5ba0*/  PRMT R160, RZ, 0x7610, R160 ;  /* 0x00007610ffa07816 */ /* 0x000fd200000000a0 */
[----:B------:R-:W4:Y:S01]  /*5bb0*/  @!P6 LDG.E.U16 R161, [R40.64+0xc0] ;  /* 0x0000c00428a1e981 */ /* 0x000f22000c1e1500 */
[----:B------:R-:W-:Y:S01]  /*5bc0*/  ISETP.NE.AND P6, PT, R159, RZ, PT ;  /* 0x000000ff9f00720c */ /* 0x000fe20003fc5270 */
[----:B------:R-:W1:Y:S01]  /*5bd0*/  MUFU.EX2 R90, R90 ;  /* 0x0000005a005a7308 */ /* 0x000e620000000800 */
[----:B------:R-:W-:Y:S02]  /*5be0*/  IADD3 R88, R42, 0xe, RZ ;  /* 0x0000000e2a587810 */ /* 0x000fe40007ffe0ff */
[----:B------:R-:W-:-:S09]  /*5bf0*/  PRMT R149, RZ, 0x7610, R149 ;  /* 0x00007610ff957816 */ /* 0x000fd20000000095 */
[----:B------:R-:W5:Y:S01]  /*5c00*/  @!P6 LDG.E.U16 R160, [R40.64+0x100] ;  /* 0x0001000428a0e981 */ /* 0x000f62000c1e1500 */
[----:B------:R-:W-:Y:S02]  /*5c10*/  ISETP.NE.AND P6, PT, R156, RZ, PT ;  /* 0x000000ff9c00720c */ /* 0x000fe40003fc5270 */
[----:B0-----:R-:W-:Y:S02]  /*5c20*/  PRMT R43, RZ, 0x5410, R43 ;  /* 0x00005410ff2b7816 */ /* 0x001fe4000000002b */
[----:B-1----:R-:W-:Y:S02]  /*5c30*/  FSEL R142, R90, 1, !P5 ;  /* 0x3f8000005a8e7808 */ /* 0x002fe40006800000 */
[----:B------:R-:W-:Y:S01]  /*5c40*/  ISETP.GE.U32.AND P5, PT, R88, R27, PT ;  /* 0x0000001b5800720c */ /* 0x000fe20003fa6070 */
[----:B------:R-:W-:-:S06]  /*5c50*/  FMUL.FTZ R43, R98, R43 ;  /* 0x0000002b622b7220 */ /* 0x000fcc0000410000 */
        /* <DEDUP_REMOVED lines=9> */
[----:B------:R-:W-:-:S04]  /*5cf0*/  FMUL.FTZ R33, R33, R69 ;  /* 0x0000004521217220 */ /* 0x000fc80000410000 */
[----:B------:R-:W1:Y:S04]  /*5d00*/  MUFU.EX2 R89, R89 ;  /* 0x0000005900597308 */ /* 0x000e680000000800 */
[----:B------:R-:W2:Y:S01]  /*5d10*/  @!P6 LDG.E.U16 R91, [R40.64+0x1c0] ;  /* 0x0001c004285be981 */ /* 0x000ea2000c1e1500 */
[----:B------:R-:W-:Y:S02]  /*5d20*/  ISETP.NE.AND P6, PT, R153, RZ, PT ;  /* 0x000000ff9900720c */ /* 0x000fe40003fc5270 */
[----:B------:R-:W-:Y:S01]  /*5d30*/  PRMT R148, RZ, 0x7610, R148 ;  /* 0x00007610ff947816 */ /* 0x000fe20000000094 */
[----:B------:R-:W1:Y:S01]  /*5d40*/  MUFU.EX2 R33, R33 ;  /* 0x0000002100217308 */ /* 0x000e620000000800 */
[----:B------:R-:W-:-:S09]  /*5d50*/  IADD3 R88, R42, 0xf, RZ ;  /* 0x0000000f2a587810 */ /* 0x000fd20007ffe0ff */
[----:B------:R-:W2:Y:S01]  /*5d60*/  @!P6 LDG.E.U16 R148, [R40.64+0x200] ;  /* 0x000200042894e981 */ /* 0x000ea2000c1e1500 */
[----:B------:R-:W-:Y:S02]  /*5d70*/  ISETP.NE.AND P6, PT, R152, RZ, PT ;  /* 0x000000ff9800720c */ /* 0x000fe40003fc5270 */
[----:B0-----:R-:W-:Y:S02]  /*5d80*/  PRMT R42, RZ, 0x5410, R43 ;  /* 0x00005410ff2a7816 */ /* 0x001fe4000000002b */
[----:B-1----:R-:W-:Y:S02]  /*5d90*/  FSEL R144, R89, 1, !P5 ;  /* 0x3f80000059907808 */ /* 0x002fe40006800000 */
[----:B------:R-:W-:Y:S01]  /*5da0*/  ISETP.GE.U32.AND P5, PT, R88, R27, PT ;  /* 0x0000001b5800720c */ /* 0x000fe20003fa6070 */
[----:B------:R-:W-:Y:S01]  /*5db0*/  FMUL.FTZ R42, R113, R42 ;  /* 0x0000002a712a7220 */ /* 0x000fe20000410000 */
[----:B------:R-:W-:-:S04]  /*5dc0*/  PRMT R89, RZ, 0x7610, R89 ;  /* 0x00007610ff597816 */ /* 0x000fc80000000059 */
[----:B------:R-:W-:Y:S02]  /*5dd0*/  FSEL R147, R42, RZ, !P5 ;  /* 0x000000ff2a937208 */ /* 0x000fe40006800000 */
[----:B------:R-:W-:Y:S01]  /*5de0*/  PRMT R42, RZ, 0x7610, R42 ;  /* 0x00007610ff2a7816 */ /* 0x000fe2000000002a */
[----:B------:R-:W2:Y:S01]  /*5df0*/  @!P6 LDG.E.U16 R89, [R40.64+0x240] ;  /* 0x000240042859e981 */ /* 0x000ea2000c1e1500 */
[----:B------:R-:W-:Y:S02]  /*5e00*/  FSEL R146, R33, 1, !P5 ;  /* 0x3f80000021927808 */ /* 0x000fe40006800000 */
[----:B------:R-:W-:Y:S02]  /*5e10*/  LOP3.LUT P5, RZ, R32, 0x4, RZ, 0xc0, !PT ;  /* 0x0000000420ff7812 */ /* 0x000fe400078ac0ff */
[----:B------:R-:W-:Y:S01]  /*5e20*/  ISETP.NE.AND P6, PT, R151, RZ, PT ;  /* 0x000000ff9700720c */ /* 0x000fe20003fc5270 */
[----:B------:R-:W2:Y:S01]  /*5e30*/  @!P4 LDG.E.U16 R42, [R40.64] ;  /* 0x00000004282ac981 */ /* 0x000ea2000c1e1500 */
[----:B------:R-:W-:-:S02]  /*5e40*/  PRMT R90, RZ, 0x7610, R90 ;  /* 0x00007610ff5a7816 */ /* 0x000fc4000000005a */
        /* <DEDUP_REMOVED lines=84> */
.L_x_6767:
        /* <DEDUP_REMOVED lines=11> */
.L_x_6766:
        /* <DEDUP_REMOVED lines=84> */
.L_x_6769:
[----:B------:R-:W-:Y:S05]  /*6980*/  BSYNC B0 ;  /* 0x0000000000007941 */ /* 0x000fea0003800000 */
.L_x_6768:
        /* <DEDUP_REMOVED lines=42> */
.L_x_6772:
        /* <DEDUP_REMOVED lines=32> */
.L_x_6773:
[----:B0-----:R0:W5:Y:S02]  /*6e30*/  LDG.E R89, [R82.64] ;  /* 0x0000000452597981 */ /* 0x001164000c1e1900 */
.L_x_6774:
        /* <DEDUP_REMOVED lines=14> */
.L_x_6771:
[----:B------:R-:W-:Y:S05]  /*6f20*/  BSYNC B0 ;  /* 0x0000000000007941 */ /* 0x000fea0003800000 */
.L_x_6770:
        /* <DEDUP_REMOVED lines=20> */
.L_x_6765:
        /* <DEDUP_REMOVED lines=40> */
[----:B------:R-:W-:Y:S02]  /*72f0*/  F2FP.BF16.PACK_AB R58, R71, R70 ;  /* 0x00000046473a723e */ /* 0x000fe400000010ff */
[----:B------:R-:W-:Y:S02]  /*7300*/  IADD3 R40, P5, R80, R30, RZ ;  /* 0x0000001e50287210 */ /* 0x000fe40007fbe0ff */
[C---:B------:R-:W-:Y:S02]  /*7310*/  PRMT R60, R58.reuse, 0x7610, R60 ;  /* 0x000076103a3c7816 */ /* 0x040fe4000000003c */
[----:B------:R-:W-:Y:S01]  /*7320*/  PRMT R64, R58, 0x7632, R64 ;  /* 0x000076323a407816 */ /* 0x000fe20000000040 */
[----:B------:R-:W-:Y:S01]  /*7330*/  IMAD.X R41, R67, 0x1, R31, P5 ;  /* 0x0000000143297824 */ /* 0x000fe200028e061f */
[----:B------:R-:W-:Y:S01]  /*7340*/  F2FP.BF16.PACK_AB R58, R75, R74 ;  /* 0x0000004a4b3a723e */ /* 0x000fe200000010ff */
[----:B------:R-:W-:Y:S01]  /*7350*/  STS.U16 [R53], R60 ;  /* 0x0000003c35007388 */ /* 0x000fe20000000400 */
[----:B------:R-:W-:-:S02]  /*7360*/  F2FP.BF16.PACK_AB R59, R73, R72 ;  /* 0x00000048493b723e */ /* 0x000fc400000010ff */
[C---:B------:R-:W-:Y:S01]  /*7370*/  PRMT R68, R58.reuse, 0x7610, R68 ;  /* 0x000076103a447816 */ /* 0x040fe20000000044 */
[----:B------:R1:W-:Y:S01]  /*7380*/  STS.U16 [R53+0x2], R64 ;  /* 0x0000024035007388 */ /* 0x0003e20000000400 */
[----:B------:R-:W-:Y:S02]  /*7390*/  PRMT R69, R58, 0x7632, R69 ;  /* 0x000076323a457816 */ /* 0x000fe40000000045 */
[C---:B------:R-:W-:Y:S01]  /*73a0*/  PRMT R66, R59.reuse, 0x7610, R66 ;  /* 0x000076103b427816 */ /* 0x040fe20000000042 */
[----:B------:R-:W-:Y:S01]  /*73b0*/  STS.U16 [R53+0x8], R68 ;  /* 0x0000084435007388 */ /* 0x000fe20000000400 */
[----:B------:R-:W-:Y:S02]  /*73c0*/  PRMT R67, R59, 0x7632, R67 ;  /* 0x000076323b437816 */ /* 0x000fe40000000043 */
[----:B------:R-:W-:Y:S01]  /*73d0*/  F2FP.BF16.PACK_AB R58, R77, R76 ;  /* 0x0000004c4d3a723e */ /* 0x000fe200000010ff */
[----:B------:R2:W-:Y:S01]  /*73e0*/  STS.U16 [R53+0x4], R66 ;  /* 0x0000044235007388 */ /* 0x0005e20000000400 */
[----:B------:R-:W-:-:S02]  /*73f0*/  F2FP.BF16.PACK_AB R59, R79, R78 ;  /* 0x0000004e4f3b723e */ /* 0x000fc400000010ff */
[C---:B0-----:R-:W-:Y:S01]  /*7400*/  PRMT R88, R58.reuse, 0x7610, R88 ;  /* 0x000076103a587816 */ /* 0x041fe20000000058 */
[----:B------:R-:W-:Y:S01]  /*7410*/  STS.U16 [R53+0x6], R67 ;  /* 0x0000064335007388 */ /* 0x000fe20000000400 */
[----:B-1----:R-:W-:Y:S02]  /*7420*/  PRMT R64, R58, 0x7632, R64 ;  /* 0x000076323a407816 */ /* 0x002fe40000000040 */
[C---:B------:R-:W-:Y:S01]  /*7430*/  PRMT R89, R59.reuse, 0x7610, R89 ;  /* 0x000076103b597816 */ /* 0x040fe20000000059 */
[----:B------:R0:W-:Y:S01]  /*7440*/  STS.U16 [R53+0xc], R88 ;  /* 0x00000c5835007388 */ /* 0x0001e20000000400 */
[----:B------:R-:W-:Y:S02]  /*7450*/  PRMT R90, R59, 0x7632, R90 ;  /* 0x000076323b5a7816 */ /* 0x000fe4000000005a */
[----:B------:R-:W-:Y:S01]  /*7460*/  F2FP.BF16.PACK_AB R60, R93, R92 ;  /* 0x0000005c5d3c723e */ /* 0x000fe200000010ff */
[----:B------:R-:W-:Y:S01]  /*7470*/  STS.U16 [R53+0xa], R69 ;  /* 0x00000a4535007388 */ /* 0x000fe20000000400 */
[----:B------:R-:W-:-:S02]  /*7480*/  F2FP.BF16.PACK_AB R58, R95, R94 ;  /* 0x0000005e5f3a723e */ /* 0x000fc400000010ff */
[----:B------:R-:W-:Y:S01]  /*7490*/  F2FP.BF16.PACK_AB R59, R97, R96 ;  /* 0x00000060613b723e */ /* 0x000fe200000010ff */
        /* <DEDUP_REMOVED lines=43> */
.L_x_6777:
[----:B------:R-:W-:Y:S05]  /*7750*/  BSYNC B0 ;  /* 0x0000000000007941 */ /* 0x000fea0003800000 */
.L_x_6776:
        /* <DEDUP_REMOVED lines=131> */
[----:B------:R-:W4:Y:S04]  /*7f90*/  LDS.U16 R104, [R53+0xe] ;  /* 0x00000e0035687984 */ /* 0x000f280000000400 */
[----:B------:R-:W5:Y:S01]  /*7fa0*/  LDS.U16 R54, [R53+0x12] ;  /* 0x0000120035367984 */ /* 0x000f620000000400 */
[----:B0-----:R-:W-:-:S03]  /*7fb0*/  PRMT R42, RZ, 0x5410, R42 ;  /* 0x00005410ff2a7816 */ /* 0x001fc6000000002a */
[----:B------:R-:W0:Y:S01]  /*7fc0*/  LDS.U16 R103, [R53+0x16] ;  /* 0x0000160035677984 */ /* 0x000e220000000400 */
[----:B-1----:R-:W-:-:S03]  /*7fd0*/  PRMT R100, RZ, 0x5410, R100 ;  /* 0x00005410ff647816 */ /* 0x002fc60000000064 */
[----:B------:R-:W-:Y:S01]  /*7fe0*/  LDS.U16 R106, [R53+0x18] ;  /* 0x00001800356a7984 */ /* 0x000fe20000000400 */
[----:B--2---:R-:W-:Y:S01]  /*7ff0*/  PRMT R56, RZ, 0x5410, R56 ;  /* 0x00005410ff387816 */ /* 0x004fe20000000038 */
[----:B------:R-:W-:Y:S01]  /*8000*/  FMUL.FTZ R57, R42, -1.4426950216293334961 ;  /* 0xbfb8aa3b2a397820 */ /* 0x000fe20000410000 */
[----:B---3--:R-:W-:Y:S01]  /*8010*/  PRMT R101, RZ, 0x5410, R101 ;  /* 0x00005410ff657816 */ /* 0x008fe20000000065 */
[----:B------:R-:W-:Y:S02]  /*8020*/  FMUL.FTZ R108, R100, -1.4426950216293334961 ;  /* 0xbfb8aa3b646c7820 */ /* 0x000fe40000410000 */
[----:B------:R-:W-:Y:S02]  /*8030*/  FMUL.FTZ R105, R56, -1.4426950216293334961 ;  /* 0xbfb8aa3b38697820 */ /* 0x000fe40000410000 */
[----:B------:R-:W-:Y:S01]  /*8040*/  FMUL.FTZ R102, R101, -1.4426950216293334961 ;  /* 0xbfb8aa3b65667820 */ /* 0x000fe20000410000 */
[----:B------:R1:W2:Y:S08]  /*8050*/  MUFU.EX2 R110, R57 ;  /* 0x00000039006e7308 */ /* 0x0002b00000000800 */
[----:B------:R4:W-:Y:S01]  /*8060*/  MUFU.EX2 R112, R105 ;  /* 0x0000006900707308 */ /* 0x0009e20000000800 */
[----:B-1----:R-:W1:Y:S07]  /*8070*/  LDS.U16 R57, [R53+0x14] ;  /* 0x0000140035397984 */ /* 0x002e6e0000000400 */
[----:B------:R3:W-:Y:S01]  /*8080*/  MUFU.EX2 R113, R108 ;  /* 0x0000006c00717308 */ /* 0x0007e20000000800 */
[----:B----4-:R-:W-:-:S02]  /*8090*/  PRMT R105, RZ, 0x5410, R43 ;  /* 0x00005410ff697816 */ /* 0x010fc4000000002b */
[----:B------:R-:W4:Y:S05]  /*80a0*/  LDS.U16 R43, [R53+0x1a] ;  /* 0x00001a00352b7984 */ /* 0x000f2a0000000400 */
[----:B------:R0:W1:Y:S01]  /*80b0*/  MUFU.EX2 R111, R102 ;  /* 0x00000066006f7308 */ /* 0x0000620000000800 */
[----:B---3--:R-:W3:Y:S04]  /*80c0*/  LDS.U16 R108, [R53+0x1e] ;  /* 0x00001e00356c7984 */ /* 0x008ee80000000400 */
[----:B0-----:R-:W0:Y:S01]  /*80d0*/  LDS.U16 R102, [R53+0x1c] ;  /* 0x00001c0035667984 */ /* 0x001e220000000400 */
[----:B------:R-:W-:Y:S01]  /*80e0*/  FMUL.FTZ R109, R105, -1.4426950216293334961 ;  /* 0xbfb8aa3b696d7820 */ /* 0x000fe20000410000 */
[----:B-----5:R-:W-:-:S02]  /*80f0*/  PRMT R107, RZ, 0x5410, R107 ;  /* 0x00005410ff6b7816 */ /* 0x020fc4000000006b */
[----:B------:R-:W-:Y:S01]  /*8100*/  PRMT R55, RZ, 0x5410, R55 ;  /* 0x00005410ff377816 */ /* 0x000fe20000000037 */
[----:B------:R5:W0:Y:S01]  /*8110*/  MUFU.EX2 R114, R109 ;  /* 0x0000006d00727308 */ /* 0x000a220000000800 */
[----:B------:R-:W-:Y:S02]  /*8120*/  PRMT R99, RZ, 0x5410, R99 ;  /* 0x00005410ff637816 */ /* 0x000fe40000000063 */
[----:B------:R-:W-:Y:S02]  /*8130*/  PRMT R104, RZ, 0x5410, R104 ;  /* 0x00005410ff687816 */ /* 0x000fe40000000068 */
[----:B------:R-:W-:Y:S02]  /*8140*/  PRMT R54, RZ, 0x5410, R54 ;  /* 0x00005410ff367816 */ /* 0x000fe40000000036 */
[----:B------:R-:W-:Y:S01]  /*8150*/  PRMT R103, RZ, 0x5410, R103 ;  /* 0x00005410ff677816 */ /* 0x000fe20000000067 */
[----:B-----5:R-:W-:Y:S01]  /*8160*/  FMUL.FTZ R109, R107, -1.4426950216293334961 ;  /* 0xbfb8aa3b6b6d7820 */ /* 0x020fe20000410000 */
[----:B-1----:R-:W-:-:S02]  /*8170*/  PRMT R57, RZ, 0x5410, R57 ;  /* 0x00005410ff397816 */ /* 0x002fc40000000039 */
[----:B------:R-:W-:Y:S01]  /*8180*/  PRMT R106, RZ, 0x5410, R106 ;  /* 0x00005410ff6a7816 */ /* 0x000fe2000000006a */
[----:B------:R1:W-:Y:S01]  /*8190*/  MUFU.EX2 R118, R109 ;  /* 0x0000006d00767308 */ /* 0x0003e20000000800 */
[----:B------:R-:W-:Y:S02]  /*81a0*/  FMUL.FTZ R115, R55, -1.4426950216293334961 ;  /* 0xbfb8aa3b37737820 */ /* 0x000fe40000410000 */
[----:B------:R-:W-:Y:S01]  /*81b0*/  FMUL.FTZ R116, R99, -1.4426950216293334961 ;  /* 0xbfb8aa3b63747820 */ /* 0x000fe20000410000 */
[----:B----4-:R-:W-:Y:S01]  /*81c0*/  PRMT R43, RZ, 0x5410, R43 ;  /* 0x00005410ff2b7816 */ /* 0x010fe2000000002b */
[----:B------:R-:W-:Y:S01]  /*81d0*/  FMUL.FTZ R117, R104, -1.4426950216293334961 ;  /* 0xbfb8aa3b68757820 */ /* 0x000fe20000410000 */
[----:B---3--:R-:W-:Y:S01]  /*81e0*/  PRMT R108, RZ, 0x5410, R108 ;  /* 0x00005410ff6c7816 */ /* 0x008fe2000000006c */
[----:B------:R-:W-:Y:S02]  /*81f0*/  FMUL.FTZ R119, R54, -1.4426950216293334961 ;  /* 0xbfb8aa3b36777820 */ /* 0x000fe40000410000 */
[----:B------:R-:W-:-:S02]  /*8200*/  FMUL.FTZ R120, R57, -1.4426950216293334961 ;  /* 0xbfb8aa3b39787820 */ /* 0x000fc40000410000 */
[----:B-1----:R-:W-:Y:S01]  /*8210*/  FMUL.FTZ R109, R108, -1.4426950216293334961 ;  /* 0xbfb8aa3b6c6d7820 */ /* 0x002fe20000410000 */
[----:B0-----:R-:W-:Y:S01]  /*8220*/  PRMT R102, RZ, 0x5410, R102 ;  /* 0x00005410ff667816 */ /* 0x001fe20000000066 */
[----:B------:R-:W-:Y:S02]  /*8230*/  FMUL.FTZ R123, R43, -1.4426950216293334961 ;  /* 0xbfb8aa3b2b7b7820 */ /* 0x000fe40000410000 */
[----:B------:R-:W-:Y:S02]  /*8240*/  FMUL.FTZ R121, R103, -1.4426950216293334961 ;  /* 0xbfb8aa3b67797820 */ /* 0x000fe40000410000 */
[----:B------:R-:W-:Y:S02]  /*8250*/  FMUL.FTZ R122, R106, -1.4426950216293334961 ;  /* 0xbfb8aa3b6a7a7820 */ /* 0x000fe40000410000 */
[----:B------:R-:W-:Y:S01]  /*8260*/  FMUL.FTZ R124, R102, -1.4426950216293334961 ;  /* 0xbfb8aa3b667c7820 */ /* 0x000fe20000410000 */
[----:B------:R-:W0:Y:S01]  /*8270*/  MUFU.EX2 R115, R115 ;  /* 0x0000007300737308 */ /* 0x000e220000000800 */
[----:B--2---:R-:W-:-:S02]  /*8280*/  FADD.FTZ R110, R110, 1 ;  /* 0x3f8000006e6e7421 */ /* 0x004fc40000010000 */
[----:B------:R-:W-:-:S05]  /*8290*/  FADD.FTZ R111, R111, 1 ;  /* 0x3f8000006f6f7421 */ /* 0x000fca0000010000 */
[----:B------:R-:W1:Y:S08]  /*82a0*/  MUFU.EX2 R116, R116 ;  /* 0x0000007400747308 */ /* 0x000e700000000800 */
[----:B------:R-:W2:Y:S08]  /*82b0*/  MUFU.EX2 R117, R117 ;  /* 0x0000007500757308 */ /* 0x000eb00000000800 */
[----:B------:R-:W3:Y:S08]  /*82c0*/  MUFU.EX2 R119, R119 ;  /* 0x0000007700777308 */ /* 0x000ef00000000800 */
[----:B------:R-:W4:Y:S08]  /*82d0*/  MUFU.EX2 R120, R120 ;  /* 0x0000007800787308 */ /* 0x000f300000000800 */
[----:B------:R-:W5:Y:S08]  /*82e0*/  MUFU.EX2 R109, R109 ;  /* 0x0000006d006d7308 */ /* 0x000f700000000800 */
[----:B------:R-:W0:Y:S08]  /*82f0*/  MUFU.EX2 R123, R123 ;  /* 0x0000007b007b7308 */ /* 0x000e300000000800 */
[----:B------:R-:W0:Y:S08]  /*8300*/  MUFU.EX2 R121, R121 ;  /* 0x0000007900797308 */ /* 0x000e300000000800 */
[----:B------:R-:W0:Y:S08]  /*8310*/  MUFU.EX2 R122, R122 ;  /* 0x0000007a007a7308 */ /* 0x000e300000000800 */
[----:B------:R-:W0:Y:S01]  /*8320*/  MUFU.EX2 R124, R124 ;  /* 0x0000007c007c7308 */ /* 0x000e220000000800 */
[----:B------:R-:W-:-:S07]  /*8330*/  FADD.FTZ R113, R113, 1 ;  /* 0x3f80000071717421 */ /* 0x000fce0000010000 */
[----:B------:R-:W3:Y:S01]  /*8340*/  MUFU.RCP R125, R110 ;  /* 0x0000006e007d7308 */ /* 0x000ee20000001000 */
[----:B------:R-:W-:-:S07]  /*8350*/  FADD.FTZ R112, R112, 1 ;  /* 0x3f80000070707421 */ /* 0x000fce0000010000 */
[----:B------:R3:W5:Y:S01]  /*8360*/  MUFU.RCP R126, R111 ;  /* 0x0000006f007e7308 */ /* 0x0007620000001000 */
[----:B------:R-:W-:Y:S02]  /*8370*/  FADD.FTZ R114, R114, 1 ;  /* 0x3f80000072727421 */ /* 0x000fe40000010000 */
[----:B0-----:R-:W-:Y:S02]  /*8380*/  FADD.FTZ R115, R115, 1 ;  /* 0x3f80000073737421 */ /* 0x001fe40000010000 */
[----:B-1----:R-:W-:Y:S02]  /*8390*/  FADD.FTZ R116, R116, 1 ;  /* 0x3f80000074747421 */ /* 0x002fe40000010000 */
[----:B--2---:R-:W-:Y:S01]  /*83a0*/  FADD.FTZ R117, R117, 1 ;  /* 0x3f80000075757421 */ /* 0x004fe20000010000 */
[----:B------:R-:W0:Y:S01]  /*83b0*/  MUFU.RCP R127, R112 ;  /* 0x00000070007f7308 */ /* 0x000e220000001000 */
[----:B------:R-:W-:Y:S02]  /*83c0*/  FADD.FTZ R118, R118, 1 ;  /* 0x3f80000076767421 */ /* 0x000fe40000010000 */
[----:B---3--:R-:W-:-:S02]  /*83d0*/  FADD.FTZ R119, R119, 1 ;  /* 0x3f80000077777421 */ /* 0x008fc40000010000 */
[----:B----4-:R-:W-:Y:S02]  /*83e0*/  FADD.FTZ R120, R120, 1 ;  /* 0x3f80000078787421 */ /* 0x010fe40000010000 */
[----:B-----5:R-:W-:Y:S01]  /*83f0*/  FADD.FTZ R109, R109, 1 ;  /* 0x3f8000006d6d7421 */ /* 0x020fe20000010000 */
[----:B------:R-:W1:Y:S01]  /*8400*/  MUFU.RCP R113, R113 ;  /* 0x0000007100717308 */ /* 0x000e620000001000 */
[----:B------:R-:W-:Y:S02]  /*8410*/  FADD.FTZ R123, R123, 1 ;  /* 0x3f8000007b7b7421 */ /* 0x000fe40000010000 */
[----:B------:R-:W-:Y:S02]  /*8420*/  FADD.FTZ R121, R121, 1 ;  /* 0x3f80000079797421 */ /* 0x000fe40000010000 */
[----:B------:R-:W-:Y:S02]  /*8430*/  FADD.FTZ R122, R122, 1 ;  /* 0x3f8000007a7a7421 */ /* 0x000fe40000010000 */
[----:B------:R-:W-:Y:S01]  /*8440*/  FADD.FTZ R124, R124, 1 ;  /* 0x3f8000007c7c7421 */ /* 0x000fe20000010000 */
[----:B------:R-:W2:Y:S01]  /*8450*/  MUFU.RCP R114, R114 ;  /* 0x0000007200727308 */ /* 0x000ea20000001000 */
[----:B------:R-:W-:-:S02]  /*8460*/  FMUL.FTZ R111, R42, R125 ;  /* 0x0000007d2a6f7220 */ /* 0x000fc40000410000 */
[----:B------:R-:W-:-:S05]  /*8470*/  FMUL.FTZ R42, R101, R126 ;  /* 0x0000007e652a7220 */ /* 0x000fca0000410000 */
        /* <DEDUP_REMOVED lines=10> */
[----:B------:R-:W4:Y:S01]  /*8520*/  MUFU.RCP R109, R109 ;  /* 0x0000006d006d7308 */ /* 0x000f220000001000 */
[----:B------:R-:W-:-:S02]  /*8530*/  FMUL.FTZ R42, R42, R71 ;  /* 0x000000472a2a7220 */ /* 0x000fc40000410000 */
[----:B0-----:R-:W-:Y:S02]  /*8540*/  FMUL.FTZ R71, R56, R127 ;  /* 0x0000007f38477220 */ /* 0x001fe40000410000 */
[----:B-1----:R-:W-:Y:S02]  /*8550*/  FMUL.FTZ R100, R100, R113 ;  /* 0x0000007164647220 */ /* 0x002fe40000410000 */
[----:B--2---:R-:W-:Y:S02]  /*8560*/  FMUL.FTZ R105, R105, R114 ;  /* 0x0000007269697220 */ /* 0x004fe40000410000 */
[----:B------:R-:W-:Y:S02]  /*8570*/  FMUL.FTZ R71, R71, R72 ;  /* 0x0000004847477220 */ /* 0x000fe40000410000 */
[----:B------:R-:W-:Y:S02]  /*8580*/  FMUL.FTZ R100, R100, R73 ;  /* 0x0000004964647220 */ /* 0x000fe40000410000 */
[----:B---3--:R-:W-:-:S02]  /*8590*/  FMUL.FTZ R56, R55, R128 ;  /* 0x0000008037387220 */ /* 0x008fc40000410000 */
[----:B------:R-:W-:Y:S02]  /*85a0*/  FMUL.FTZ R111, R111, R70 ;  /* 0x000000466f6f7220 */ /* 0x000fe40000410000 */
        /* <DEDUP_REMOVED lines=24> */
[----:B------:R-:W-:Y:S02]  /*8730*/  F2FP.BF16.PACK_AB R42, R42, R111 ;  /* 0x0000006f2a2a723e */ /* 0x000fe400000010ff */
[----:B------:R-:W-:-:S02]  /*8740*/  F2FP.BF16.PACK_AB R56, R56, R105 ;  /* 0x000000693838723e */ /* 0x000fc400000010ff */
[----:B------:R-:W-:Y:S02]  /*8750*/  PRMT R74, R71, 0x7632, R74 ;  /* 0x00007632474a7816 */ /* 0x000fe4000000004a */
        /* <DEDUP_REMOVED lines=8> */
[----:B------:R1:W-:Y:S01]  /*87e0*/  STS.U16 [R53+0x6], R74 ;  /* 0x0000064a35007388 */ /* 0x0003e20000000400 */
[----:B------:R-:W-:Y:S02]  /*87f0*/  PRMT R70, R54, 0x7632, R70 ;  /* 0x0000763236467816 */ /* 0x000fe40000000046 */
[----:B------:R-:W-:Y:S01]  /*8800*/  PRMT R72, R55, 0x7610, R72 ;  /* 0x0000761037487816 */ /* 0x000fe20000000048 */
[----:B------:R2:W-:Y:S01]  /*8810*/  STS.U16 [R53+0x8], R56 ;  /* 0x0000083835007388 */ /* 0x0005e20000000400 */
[----:B------:R-:W-:Y:S02]  /*8820*/  PRMT R76, R43, 0x7610, R76 ;  /* 0x000076102b4c7816 */ /* 0x000fe4000000004c */
[----:B0-----:R-:W-:Y:S02]  /*8830*/  PRMT R42, R99, 0x7632, R42 ;  /* 0x00007632632a7816 */ /* 0x001fe4000000002a */
[----:B------:R-:W-:-:S02]  /*8840*/  PRMT R78, R43, 0x7632, R78 ;  /* 0x000076322b4e7816 */ /* 0x000fc4000000004e */
[----:B-1----:R-:W-:Y:S02]  /*8850*/  PRMT R74, R55, 0x7632, R74 ;  /* 0x00007632374a7816 */ /* 0x002fe4000000004a */
        /* <DEDUP_REMOVED lines=52> */
.L_x_6779:
[----:B------:R-:W-:Y:S05]  /*8ba0*/  BSYNC B0 ;  /* 0x0000000000007941 */ /* 0x000fea0003800000 */
.L_x_6778:
        /* <DEDUP_REMOVED lines=47> */
.L_x_6780:
[----:B------:R-:W-:Y:S05]  /*8ea0*/  EXIT ;  /* 0x000000000000794d */ /* 0x000fea0003800000 */
.L_x_6782:
        /* <DEDUP_REMOVED lines=13> */
.L_x_8964:


//--------------------- .text._Z25selective_scan_fwd_kernelI32Selective_Scan_fwd_kernel_traitsILi64ELi16ELi1ELb0ELb1ELb1ELb1ELb1EN3c108BFloat16EffEEv13SSMParamsBase --------------------------
	.section	.text._Z25selective_scan_fwd_kernelI32Selective_Scan_fwd_kernel_traitsILi64ELi16ELi1ELb0ELb1ELb1ELb1ELb1EN3c108BFloat16EffEEv13SSMParamsBase,"ax",@progbits
	.sectioninfo	@"SHI_REGISTERS=168"
	.align	128
        .global         _Z25selective_scan_fwd_kernelI32Selective_Scan_fwd_kernel_traitsILi64ELi16ELi1ELb0ELb1ELb1ELb1ELb1EN3c108BFloat16EffEEv13SSMParamsBase
        .type           _Z25selective_scan_fwd_kernelI32Selective_Scan_fwd_kernel_traitsILi64ELi16ELi1ELb0ELb1ELb1ELb1ELb1EN3c108BFloat16EffEEv13SSMParamsBase,@function
        .size           _Z25selective_scan_fwd_kernelI32Selective_Scan_fwd_kernel_traitsILi64ELi16ELi1ELb0ELb1ELb1ELb1ELb1EN3c108BFloat16EffEEv13SSMParamsBase,(.L_x_8965 - _Z25selective_scan_fwd_kernelI32Selective_Scan_fwd_kernel_traitsILi64ELi16ELi1ELb0ELb1ELb1ELb1ELb1EN3c108BFloat16EffEEv13SSMParamsBase)
        .other          _Z25selective_scan_fwd_kernelI32Selective_Scan_fwd_kernel_traitsILi64ELi16ELi1ELb0ELb1ELb1ELb1ELb1EN3c108BFloat16EffEEv13SSMParamsBase,@"STO_CUDA_ENTRY STV_DEFAULT"
_Z25selective_scan_fwd_kernelI32Selective_Scan_fwd_kernel_traitsILi64ELi16ELi1ELb0ELb1ELb1ELb1ELb1EN3c108BFloat16EffEEv13SSMParamsBase:
.text._Z25selective_scan_fwd_kernelI32Selective_Scan_fwd_kernel_traitsILi64ELi16ELi1ELb0ELb1ELb1ELb1ELb1EN3c108BFloat16EffEEv13SSMParamsBase:
        /* <DEDUP_REMOVED lines=35> */
.L_x_6783:
        /* <DEDUP_REMOVED lines=28> */
.L_x_6784:
        /* <DEDUP_REMOVED lines=11> */
.L_x_6785:
        /* <DEDUP_REMOVED lines=116> */
[----:B------:R-:W-:-:S02]  /*0be0*/  IMAD R2, R2, c[0x0][0x1d8], RZ ;  /* 0x0000760002027a24 */ /* 0x000fc400078e02ff */
        /* <DEDUP_REMOVED lines=23> */
[----:B----4-:R-:W-:Y:S02]  /*0d60*/  IMAD.IADD R165, R165, 0x1, -R150 ;  /* 0x00000001a5a57824 */ /* 0x010fe400078e0a96 */
        /* <DEDUP_REMOVED lines=36> */
.L_x_6786:
        /* <DEDUP_REMOVED lines=18> */
.L_x_6787:
[----:B------:R-:W-:-:S13]  /*10d0*/  ISETP.GE.AND P0, PT, R74, 0x1, PT ;  /* 0x000000014a00780c */ /* 0x000fda0003f06270 */
[----:B------:R-:W-:Y:S05]  /*10e0*/  @!P0 EXIT ;  /* 0x000000000000894d */ /* 0x000fea0003800000 */
[----:B------:R-:W0:Y:S01]  /*10f0*/  S2R R73, SR_LANEID ;  /* 0x0000000000497919 */ /* 0x000e220000000000 */
[C---:B------:R-:W-:Y:S01]  /*1100*/  LEA R82, P0, R0.reuse, R83, 0x2 ;  /* 0x0000005300527211 */ /* 0x040fe200078010ff */
[----:B------:R-:W-:Y:S02]  /*1110*/  IMAD.MOV.U32 R72, RZ, RZ, RZ ;  /* 0x000000ffff487224 */ /* 0x000fe400078e00ff */
[----:B------:R-:W-:Y:S01]  /*1120*/  IMAD.MOV.U32 R152, RZ, RZ, RZ ;  /* 0x000000ffff987224 */ /* 0x000fe200078e00ff */
[----:B------:R-:W-:Y:S02]  /*1130*/  LEA.HI.X R83, R0, R8, R3, 0x2, P0 ;  /* 0x0000000800537211 */ /* 0x000fe400000f1403 */
.L_x_6836:
        /* <DEDUP_REMOVED lines=327> */
.L_x_6789:
[----:B---34-:R-:W-:Y:S05]  /*25b0*/  BSYNC B0 ;  /* 0x0000000000007941 */ /* 0x018fea0003800000 */
.L_x_6788:
        /* <DEDUP_REMOVED lines=37> */
.L_x_6791:
[----:B------:R-:W-:Y:S05]  /*2810*/  BSYNC B0 ;  /* 0x0000000000007941 */ /* 0x000fea0003800000 */
.L_x_6790:
        /* <DEDUP_REMOVED lines=37> */
.L_x_6793:
[----:B------:R-:W-:Y:S05]  /*2a70*/  BSYNC B0 ;  /* 0x0000000000007941 */ /* 0x000fea0003800000 */
.L_x_6792:
        /* <DEDUP_REMOVED lines=37> */
.L_x_6795:
[----:B------:R-:W-:Y:S05]  /*2cd0*/  BSYNC B0 ;  /* 0x0000000000007941 */ /* 0x000fea0003800000 */
.L_x_6794:
        /* <DEDUP_REMOVED lines=37> */
.L_x_6797:
[----:B------:R-:W-:Y:S05]  /*2f30*/  BSYNC B0 ;  /* 0x0000000000007941 */ /* 0x000fea0003800000 */
.L_x_6796:
        /* <DEDUP_REMOVED lines=37> */
.L_x_6799:
[----:B------:R-:W-:Y:S05]  /*3190*/  BSYNC B0 ;  /* 0x0000000000007941 */ /* 0x000fea0003800000 */
.L_x_6798:
        /* <DEDUP_REMOVED lines=37> */
.L_x_6801:
[----:B------:R-:W-:Y:S05]  /*33f0*/  BSYNC B0 ;  /* 0x0000000000007941 */ /* 0x000fea0003800000 */
.L_x_6800:
        /* <DEDUP_REMOVED lines=37> */
.L_x_6803:
[----:B------:R-:W-:Y:S05]  /*3650*/  BSYNC B0 ;  /* 0x0000000000007941 */ /* 0x000fea0003800000 */
.L_x_6802:
        /* <DEDUP_REMOVED lines=37> */
.L_x_6805:
[----:B------:R-:W-:Y:S05]  /*38b0*/  BSYNC B0 ;  /* 0x0000000000007941 */ /* 0x000fea0003800000 */
.L_x_6804:
        /* <DEDUP_REMOVED lines=37> */
.L_x_6807:
[----:B------:R-:W-:Y:S05]  /*3b10*/  BSYNC B0 ;  /* 0x0000000000007941 */ /* 0x000fea0003800000 */
.L_x_6806:
        /* <DEDUP_REMOVED lines=38> */
.L_x_6809:
[----:B------:R-:W-:Y:S05]  /*3d80*/  BSYNC B0 ;  /* 0x0000000000007941 */ /* 0x000fea0003800000 */
.L_x_6808:
        /* <DEDUP_REMOVED lines=40> */
.L_x_6811:
[----:B------:R-:W-:Y:S05]  /*4010*/  BSYNC B0 ;  /* 0x0000000000007941 */ /* 0x000fea0003800000 */
.L_x_6810:
        /* <DEDUP_REMOVED lines=42> */
.L_x_6813:
[----:B------:R-:W-:Y:S05]  /*42c0*/  BSYNC B0 ;  /* 0x0000000000007941 */ /* 0x000fea0003800000 */
.L_x_6812:
        /* <DEDUP_REMOVED lines=43> */
.L_x_6815:
[----:B------:R-:W-:Y:S05]  /*4580*/  BSYNC B0 ;  /* 0x0000000000007941 */ /* 0x000fea0003800000 */
.L_x_6814:
        /* <DEDUP_REMOVED lines=43> */
.L_x_6817:
[----:B------:R-:W-:Y:S05]  /*4840*/  BSYNC B0 ;  /* 0x0000000000007941 */ /* 0x000fea0003800000 */
.L_x_6816:
        /* <DEDUP_REMOVED lines=43> */
.L_x_6819:
[----:B------:R-:W-:Y:S05]  /*4b00*/  BSYNC B0 ;  /* 0x0000000000007941 */ /* 0x000fea0003800000 */
.L_x_6818:
        /* <DEDUP_REMOVED lines=30> */
.L_x_6830:
        /* <DEDUP_REMOVED lines=225> */
[----:B------:R-:W-:Y:S02]  /*5b00*/  LOP3.LUT P6, RZ, R70, 0x80, RZ, 0xc0, !PT ;  /* 0x0000008046ff7812 */ /* 0x000fe400078cc0ff */
[----:B0-----:R-:W-:-:S05]  /*5b10*/  PRMT R69, RZ, 0x5410, R69 ;  /* 0x00005410ff457816 */ /* 0x001fca0000000045 */
        /* <DEDUP_REMOVED lines=14> */
[----:B------:R-:W-:Y:S02]  /*5c00*/  ISETP.NE.AND P6, PT, R104, RZ, PT ;  /* 0x000000ff6800720c */ /* 0x000fe40003fc5270 */
[----:B0-----:R-:W-:Y:S02]  /*5c10*/  PRMT R86, RZ, 0x5410, R69 ;  /* 0x00005410ff567816 */ /* 0x001fe40000000045 */
[----:B------:R-:W0:Y:S09]  /*5c20*/  LDS.U16 R69, [R53+0x1c] ;  /* 0x00001c0035457984 */ /* 0x000e320000000400 */
[----:B------:R-:W3:Y:S01]  /*5c30*/  @!P6 LDG.E.U16 R110, [R42.64+0x80] ;  /* 0x000080042a6ee981 */ /* 0x000ee2000c1e1500 */
[----:B------:R-:W-:Y:S01]  /*5c40*/  ISETP.NE.AND P6, PT, R105, RZ, PT ;  /* 0x000000ff6900720c */ /* 0x000fe20003fc5270 */
[C---:B------:R-:W-:Y:S01]  /*5c50*/  FMUL.FTZ R87, R41.reuse, R36 ;  /* 0x0000002429577220 */ /* 0x040fe20000410000 */
[----:B------:R-:W-:Y:S01]  /*5c60*/  PRMT R107, RZ, 0x7610, R107 ;  /* 0x00007610ff6b7816 */ /* 0x000fe2000000006b */
[----:B------:R-:W-:-:S04]  /*5c70*/  FMUL.FTZ R89, R41, R35 ;  /* 0x0000002329597220 */ /* 0x000fc80000410000 */
[----:B------:R-:W1:Y:S06]  /*5c80*/  MUFU.EX2 R87, R87 ;  /* 0x0000005700577308 */ /* 0x000e6c0000000800 */
[----:B------:R-:W4:Y:S01]  /*5c90*/  @!P6 LDG.E.U16 R107, [R42.64+0xc0] ;  /* 0x0000c0042a6be981 */ /* 0x000f22000c1e1500 */
[----:B------:R-:W-:Y:S01]  /*5ca0*/  ISETP.NE.AND P6, PT, R106, RZ, PT ;  /* 0x000000ff6a00720c */ /* 0x000fe20003fc5270 */
[----:B------:R-:W5:Y:S01]  /*5cb0*/  MUFU.EX2 R89, R89 ;  /* 0x0000005900597308 */ /* 0x000f620000000800 */
[----:B------:R-:W-:Y:S02]  /*5cc0*/  PRMT R108, RZ, 0x7610, R108 ;  /* 0x00007610ff6c7816 */ /* 0x000fe4000000006c */
[----:B------:R-:W-:Y:S01]  /*5cd0*/  IADD3 R88, R40, 0xd, RZ ;  /* 0x0000000d28587810 */ /* 0x000fe20007ffe0ff */
[----:B------:R-:W-:Y:S01]  /*5ce0*/  FMUL.FTZ R86, R3, R86 ;  /* 0x0000005603567220 */ /* 0x000fe20000410000 */
[----:B-1----:R-:W-:-:S07]  /*5cf0*/  FSEL R138, R87, 1, !P5 ;  /* 0x3f800000578a7808 */ /* 0x002fce0006800000 */
[----:B------:R-:W2:Y:S01]  /*5d00*/  @!P6 LDG.E.U16 R108, [R42.64+0x100] ;  /* 0x000100042a6ce981 */ /* 0x000ea2000c1e1500 */
[----:B------:R-:W-:Y:S02]  /*5d10*/  ISETP.NE.AND P6, PT, R103, RZ, PT ;  /* 0x000000ff6700720c */ /* 0x000fe40003fc5270 */
[----:B------:R-:W-:-:S04]  /*5d20*/  ISETP.GE.U32.AND P5, PT, R88, R71, PT ;  /* 0x000000475800720c */ /* 0x000fc80003fa6070 */
[----:B-----5:R-:W-:Y:S02]  /*5d30*/  FSEL R140, R89, 1, !P5 ;  /* 0x3f800000598c7808 */ /* 0x020fe40006800000 */
[----:B0-----:R-:W-:Y:S02]  /*5d40*/  PRMT R69, RZ, 0x5410, R69 ;  /* 0x00005410ff457816 */ /* 0x001fe40000000045 */
[----:B------:R-:W-:Y:S02]  /*5d50*/  PRMT R89, RZ, 0x7610, R89 ;  /* 0x00007610ff597816 */ /* 0x000fe40000000059 */
[----:B------:R-:W-:Y:S02]  /*5d60*/  FSEL R141, R86, RZ, !P5 ;  /* 0x000000ff568d7208 */ /* 0x000fe40006800000 */
[----:B------:R-:W-:Y:S01]  /*5d70*/  IADD3 R86, R40, 0xe, RZ ;  /* 0x0000000e28567810 */ /* 0x000fe20007ffe0ff */
[----:B------:R-:W-:Y:S01]  /*5d80*/  FMUL.FTZ R87, R41, R34 ;  /* 0x0000002229577220 */ /* 0x000fe20000410000 */
[----:B------:R-:W5:Y:S01]  /*5d90*/  @!P6 LDG.E.U16 R89, [R42.64+0x140] ;  /* 0x000140042a59e981 */ /* 0x000f62000c1e1500 */
[----:B------:R-:W-:Y:S01]  /*5da0*/  FMUL.FTZ R69, R146, R69 ;  /* 0x0000004592457220 */ /* 0x000fe20000410000 */
[----:B------:R-:W-:-:S02]  /*5db0*/  ISETP.GE.U32.AND P5, PT, R86, R71, PT ;  /* 0x000000475600720c */ /* 0x000fc40003fa6070 */
[----:B------:R-:W-:Y:S01]  /*5dc0*/  ISETP.NE.AND P6, PT, R102, RZ, PT ;  /* 0x000000ff6600720c */ /* 0x000fe20003fc5270 */
[----:B------:R-:W0:Y:S01]  /*5dd0*/  MUFU.EX2 R87, R87 ;  /* 0x0000005700577308 */ /* 0x000e220000000800 */
[----:B------:R-:W-:Y:S02]  /*5de0*/  FSEL R143, R69, RZ, !P5 ;  /* 0x000000ff458f7208 */ /* 0x000fe40006800000 */
[----:B------:R-:W1:Y:S01]  /*5df0*/  LDS.U16 R69, [R53+0x1e] ;  /* 0x00001e0035457984 */ /* 0x000e620000000400 */
[----:B------:R-:W-:-:S08]  /*5e00*/  PRMT R88, RZ, 0x7610, R88 ;  /* 0x00007610ff587816 */ /* 0x000fd00000000058 */
[----:B------:R-:W2:Y:S01]  /*5e10*/  @!P6 LDG.E.U16 R88, [R42.64+0x180] ;  /* 0x000180042a58e981 */ /* 0x000ea2000c1e1500 */
[----:B------:R-:W-:Y:S02]  /*5e20*/  ISETP.NE.AND P6, PT, R101, RZ, PT ;  /* 0x000000ff6500720c */ /* 0x000fe40003fc5270 */
[----:B0-----:R-:W-:Y:S02]  /*5e30*/  FSEL R142, R87, 1, !P5 ;  /* 0x3f800000578e7808 */ /* 0x001fe40006800000 */
[----:B------:R-:W-:Y:S01]  /*5e40*/  PRMT R87, RZ, 0x7610, R87 ;  /* 0x00007610ff577816 */ /* 0x000fe20000000057 */
[----:B------:R-:W-:-:S08]  /*5e50*/  FMUL.FTZ R41, R41, R33 ;  /* 0x0000002129297220 */ /* 0x000fd00000410000 */
[----:B------:R-:W2:Y:S01]  /*5e60*/  @!P6 LDG.E.U16 R87, [R42.64+0x1c0] ;  /* 0x0001c0042a57e981 */ /* 0x000ea2000c1e1500 */
[----:B------:R-:W-:Y:S01]  /*5e70*/  ISETP.NE.AND P6, PT, R100, RZ, PT ;  /* 0x000000ff6400720c */ /* 0x000fe20003fc5270 */
[----:B------:R-:W0:Y:S01]  /*5e80*/  MUFU.EX2 R41, R41 ;  /* 0x0000002900297308 */ /* 0x000e220000000800 */
[----:B------:R-:W-:Y:S02]  /*5e90*/  PRMT R86, RZ, 0x7610, R86 ;  /* 0x00007610ff567816 */ /* 0x000fe40000000056 */
[----:B------:R-:W-:-:S04]  /*5ea0*/  IADD3 R40, R40, 0xf, RZ ;  /* 0x0000000f28287810 */ /* 0x000fc80007ffe0ff */
[----:B------:R-:W-:-:S05]  /*5eb0*/  ISETP.GE.U32.AND P5, PT, R40, R71, PT ;  /* 0x000000472800720c */ /* 0x000fca0003fa6070 */
[----:B------:R-:W2:Y:S01]  /*5ec0*/  @!P6 LDG.E.U16 R86, [R42.64+0x200] ;  /* 0x000200042a56e981 */ /* 0x000ea2000c1e1500 */
[----:B------:R-:W-:Y:S02]  /*5ed0*/  ISETP.NE.AND P6, PT, R98, RZ, PT ;  /* 0x000000ff6200720c */ /* 0x000fe40003fc5270 */
[----:B-1----:R-:W-:Y:S02]  /*5ee0*/  PRMT R69, RZ, 0x5410, R69 ;  /* 0x00005410ff457816 */ /* 0x002fe40000000045 */
[----:B0-----:R-:W-:Y:S02]  /*5ef0*/  FSEL R144, R41, 1, !P5 ;  /* 0x3f80000029907808 */ /* 0x001fe40006800000 */
        /* <DEDUP_REMOVED lines=95> */
.L_x_6822:
        /* <DEDUP_REMOVED lines=13> */
.L_x_6821:
        /* <DEDUP_REMOVED lines=82> */
.L_x_6824:
[----:B------:R-:W-:Y:S05]  /*6ae0*/  BSYNC B0 ;  /* 0x0000000000007941 */ /* 0x000fea0003800000 */
.L_x_6823:
        /* <DEDUP_REMOVED lines=44> */
.L_x_6827:
        /* <DEDUP_REMOVED lines=32> */
.L_x_6828:
[----:B------:R0:W5:Y:S02]  /*6fb0*/  LDG.E R41, [R82.64] ;  /* 0x0000000452297981 */ /* 0x000164000c1e1900 */
.L_x_6829:
        /* <DEDUP_REMOVED lines=16> */
.L_x_6826:
[----:B------:R-:W-:Y:S05]  /*70c0*/  BSYNC B0 ;  /* 0x0000000000007941 */ /* 0x000fea0003800000 */
.L_x_6825:
        /* <DEDUP_REMOVED lines=20> */
.L_x_6820:
        /* <DEDUP_REMOVED lines=110> */
.L_x_6832:
[----:B------:R-:W-:Y:S05]  /*78f0*/  BSYNC B0 ;  /* 0x0000000000007941 */ /* 0x000fea0003800000 */
.L_x_6831:
        /* <DEDUP_REMOVED lines=135> */
[----:B-1----:R-:W-:Y:S01]  /*8170*/  PRMT R8, RZ, 0x5410, R8 ;  /* 0x00005410ff087816 */ /* 0x002fe20000000008 */
[----:B------:R-:W-:Y:S02]  /*8180*/  FMUL.FTZ R43, R4, -1.4426950216293334961 ;  /* 0xbfb8aa3b042b7820 */ /* 0x000fe40000410000 */
[----:B------:R-:W1:Y:S01]  /*8190*/  LDS.U16 R47, [R53+0x16] ;  /* 0x00001600352f7984 */ /* 0x000e620000000400 */
[----:B--2---:R-:W-:Y:S02]  /*81a0*/  PRMT R9, RZ, 0x5410, R9 ;  /* 0x00005410ff097816 */ /* 0x004fe40000000009 */
[----:B---3--:R-:W-:Y:S01]  /*81b0*/  PRMT R45, RZ, 0x5410, R45 ;  /* 0x00005410ff2d7816 */ /* 0x008fe2000000002d */
[----:B------:R-:W-:Y:S02]  /*81c0*/  FMUL.FTZ R49, R8, -1.4426950216293334961 ;  /* 0xbfb8aa3b08317820 */ /* 0x000fe40000410000 */
[----:B------:R-:W-:-:S02]  /*81d0*/  FMUL.FTZ R46, R9, -1.4426950216293334961 ;  /* 0xbfb8aa3b092e7820 */ /* 0x000fc40000410000 */
[----:B------:R-:W-:Y:S01]  /*81e0*/  FMUL.FTZ R50, R45, -1.4426950216293334961 ;  /* 0xbfb8aa3b2d327820 */ /* 0x000fe20000410000 */
[----:B------:R2:W3:Y:S08]  /*81f0*/  MUFU.EX2 R87, R43 ;  /* 0x0000002b00577308 */ /* 0x0004f00000000800 */
[----:B------:R4:W-:Y:S01]  /*8200*/  MUFU.EX2 R89, R49 ;  /* 0x0000003100597308 */ /* 0x0009e20000000800 */
[----:B--2---:R-:W2:Y:S07]  /*8210*/  LDS.U16 R43, [R53+0x14] ;  /* 0x00001400352b7984 */ /* 0x004eae0000000400 */
[----:B------:R0:W1:Y:S01]  /*8220*/  MUFU.EX2 R88, R46 ;  /* 0x0000002e00587308 */ /* 0x0000620000000800 */
[----:B----4-:R-:W-:-:S02]  /*8230*/  PRMT R49, RZ, 0x5410, R5 ;  /* 0x00005410ff317816 */ /* 0x010fc40000000005 */
[----:B------:R-:W4:Y:S05]  /*8240*/  LDS.U16 R5, [R53+0x1a] ;  /* 0x00001a0035057984 */ /* 0x000f2a0000000400 */
[----:B------:R1:W2:Y:S01]  /*8250*/  MUFU.EX2 R97, R50 ;  /* 0x0000003200617308 */ /* 0x0002a20000000800 */
[----:B0-----:R-:W0:Y:S04]  /*8260*/  LDS.U16 R46, [R53+0x1c] ;  /* 0x00001c00352e7984 */ /* 0x001e280000000400 */
[----:B-1----:R-:W1:Y:S01]  /*8270*/  LDS.U16 R50, [R53+0x1e] ;  /* 0x00001e0035327984 */ /* 0x002e620000000400 */
[----:B-----5:R-:W-:Y:S01]  /*8280*/  PRMT R51, RZ, 0x5410, R51 ;  /* 0x00005410ff337816 */ /* 0x020fe20000000033 */
[----:B------:R-:W-:Y:S01]  /*8290*/  FMUL.FTZ R86, R49, -1.4426950216293334961 ;  /* 0xbfb8aa3b31567820 */ /* 0x000fe20000410000 */
[----:B------:R-:W-:-:S02]  /*82a0*/  PRMT R7, RZ, 0x5410, R7 ;  /* 0x00005410ff077816 */ /* 0x000fc40000000007 */
[----:B------:R-:W-:Y:S01]  /*82b0*/  PRMT R52, RZ, 0x5410, R52 ;  /* 0x00005410ff347816 */ /* 0x000fe20000000034 */
[----:B------:R-:W-:Y:S01]  /*82c0*/  FMUL.FTZ R106, R51, -1.4426950216293334961 ;  /* 0xbfb8aa3b336a7820 */ /* 0x000fe20000410000 */
[----:B------:R-:W-:Y:S01]  /*82d0*/  PRMT R48, RZ, 0x5410, R48 ;  /* 0x00005410ff307816 */ /* 0x000fe20000000030 */
[----:B------:R5:W0:Y:S01]  /*82e0*/  MUFU.EX2 R98, R86 ;  /* 0x0000005600627308 */ /* 0x000a220000000800 */
[----:B------:R-:W-:Y:S01]  /*82f0*/  PRMT R44, RZ, 0x5410, R44 ;  /* 0x00005410ff2c7816 */ /* 0x000fe2000000002c */
[----:B------:R-:W-:Y:S01]  /*8300*/  FMUL.FTZ R99, R7, -1.4426950216293334961 ;  /* 0xbfb8aa3b07637820 */ /* 0x000fe20000410000 */
[----:B------:R-:W-:Y:S01]  /*8310*/  PRMT R6, RZ, 0x5410, R6 ;  /* 0x00005410ff067816 */ /* 0x000fe20000000006 */
[----:B------:R-:W-:Y:S01]  /*8320*/  FMUL.FTZ R101, R48, -1.4426950216293334961 ;  /* 0xbfb8aa3b30657820 */ /* 0x000fe20000410000 */
[----:B------:R-:W-:Y:S02]  /*8330*/  PRMT R47, RZ, 0x5410, R47 ;  /* 0x00005410ff2f7816 */ /* 0x000fe4000000002f */
[----:B--2---:R-:W-:Y:S01]  /*8340*/  PRMT R43, RZ, 0x5410, R43 ;  /* 0x00005410ff2b7816 */ /* 0x004fe2000000002b */
[----:B-----5:R-:W-:Y:S01]  /*8350*/  FMUL.FTZ R86, R52, -1.4426950216293334961 ;  /* 0xbfb8aa3b34567820 */ /* 0x020fe20000410000 */
[----:B------:R-:W2:Y:S01]  /*8360*/  MUFU.EX2 R106, R106 ;  /* 0x0000006a006a7308 */ /* 0x000ea20000000800 */
[----:B------:R-:W-:-:S02]  /*8370*/  FMUL.FTZ R100, R44, -1.4426950216293334961 ;  /* 0xbfb8aa3b2c647820 */ /* 0x000fc40000410000 */
[----:B------:R-:W-:Y:S01]  /*8380*/  FMUL.FTZ R103, R6, -1.4426950216293334961 ;  /* 0xbfb8aa3b06677820 */ /* 0x000fe20000410000 */
[----:B----4-:R-:W-:Y:S01]  /*8390*/  PRMT R5, RZ, 0x5410, R5 ;  /* 0x00005410ff057816 */ /* 0x010fe20000000005 */
[----:B------:R-:W-:-:S03]  /*83a0*/  FMUL.FTZ R104, R43, -1.4426950216293334961 ;  /* 0xbfb8aa3b2b687820 */ /* 0x000fc60000410000 */
[----:B------:R4:W-:Y:S01]  /*83b0*/  MUFU.EX2 R102, R86 ;  /* 0x0000005600667308 */ /* 0x0009e20000000800 */
[----:B---3--:R-:W-:Y:S01]  /*83c0*/  FADD.FTZ R87, R87, 1 ;  /* 0x3f80000057577421 */ /* 0x008fe20000010000 */
[----:B0-----:R-:W-:Y:S01]  /*83d0*/  PRMT R46, RZ, 0x5410, R46 ;  /* 0x00005410ff2e7816 */ /* 0x001fe2000000002e */
[----:B------:R-:W-:Y:S02]  /*83e0*/  FMUL.FTZ R107, R5, -1.4426950216293334961 ;  /* 0xbfb8aa3b056b7820 */ /* 0x000fe40000410000 */
[----:B------:R-:W-:Y:S01]  /*83f0*/  FADD.FTZ R88, R88, 1 ;  /* 0x3f80000058587421 */ /* 0x000fe20000010000 */
[----:B-1----:R-:W-:Y:S02]  /*8400*/  PRMT R50, RZ, 0x5410, R50 ;  /* 0x00005410ff327816 */ /* 0x002fe40000000032 */
[----:B------:R-:W0:Y:S01]  /*8410*/  MUFU.EX2 R99, R99 ;  /* 0x0000006300637308 */ /* 0x000e220000000800 */
[----:B------:R-:W-:Y:S02]  /*8420*/  FMUL.FTZ R105, R47, -1.4426950216293334961 ;  /* 0xbfb8aa3b2f697820 */ /* 0x000fe40000410000 */
[----:B------:R-:W-:-:S02]  /*8430*/  FMUL.FTZ R108, R46, -1.4426950216293334961 ;  /* 0xbfb8aa3b2e6c7820 */ /* 0x000fc40000410000 */
[----:B----4-:R-:W-:Y:S02]  /*8440*/  FMUL.FTZ R86, R50, -1.4426950216293334961 ;  /* 0xbfb8aa3b32567820 */ /* 0x010fe40000410000 */
[----:B------:R-:W-:Y:S01]  /*8450*/  FADD.FTZ R89, R89, 1 ;  /* 0x3f80000059597421 */ /* 0x000fe20000010000 */
[----:B------:R-:W1:Y:S01]  /*8460*/  MUFU.EX2 R101, R101 ;  /* 0x0000006500657308 */ /* 0x000e620000000800 */
[----:B------:R-:W-:Y:S02]  /*8470*/  FADD.FTZ R97, R97, 1 ;  /* 0x3f80000061617421 */ /* 0x000fe40000010000 */
[----:B------:R-:W-:-:S05]  /*8480*/  FADD.FTZ R98, R98, 1 ;  /* 0x3f80000062627421 */ /* 0x000fca0000010000 */
[----:B------:R-:W3:Y:S08]  /*8490*/  MUFU.EX2 R100, R100 ;  /* 0x0000006400647308 */ /* 0x000ef00000000800 */
[----:B------:R-:W4:Y:S08]  /*84a0*/  MUFU.EX2 R103, R103 ;  /* 0x0000006700677308 */ /* 0x000f300000000800 */
[----:B------:R-:W5:Y:S08]  /*84b0*/  MUFU.EX2 R104, R104 ;  /* 0x0000006800687308 */ /* 0x000f700000000800 */
[----:B------:R-:W0:Y:S08]  /*84c0*/  MUFU.RCP R87, R87 ;  /* 0x0000005700577308 */ /* 0x000e300000001000 */
[----:B------:R-:W0:Y:S08]  /*84d0*/  MUFU.EX2 R107, R107 ;  /* 0x0000006b006b7308 */ /* 0x000e300000000800 */
[----:B------:R-:W0:Y:S08]  /*84e0*/  MUFU.RCP R88, R88 ;  /* 0x0000005800587308 */ /* 0x000e300000001000 */
[----:B------:R-:W0:Y:S08]  /*84f0*/  MUFU.EX2 R105, R105 ;  /* 0x0000006900697308 */ /* 0x000e300000000800 */
[----:B------:R-:W0:Y:S08]  /*8500*/  MUFU.EX2 R108, R108 ;  /* 0x0000006c006c7308 */ /* 0x000e300000000800 */
[----:B------:R-:W1:Y:S01]  /*8510*/  MUFU.EX2 R86, R86 ;  /* 0x0000005600567308 */ /* 0x000e620000000800 */
[----:B--2---:R-:W-:-:S07]  /*8520*/  FADD.FTZ R106, R106, 1 ;  /* 0x3f8000006a6a7421 */ /* 0x004fce0000010000 */
[----:B------:R-:W2:Y:S01]  /*8530*/  MUFU.RCP R89, R89 ;  /* 0x0000005900597308 */ /* 0x000ea20000001000 */
[----:B0-----:R-:W-:-:S07]  /*8540*/  FADD.FTZ R99, R99, 1 ;  /* 0x3f80000063637421 */ /* 0x001fce0000010000 */
[----:B------:R-:W0:Y:S01]  /*8550*/  MUFU.RCP R110, R97 ;  /* 0x00000061006e7308 */ /* 0x000e220000001000 */
[----:B------:R-:W-:Y:S02]  /*8560*/  FADD.FTZ R102, R102, 1 ;  /* 0x3f80000066667421 */ /* 0x000fe40000010000 */
[----:B-1----:R-:W-:-:S05]  /*8570*/  FADD.FTZ R101, R101, 1 ;  /* 0x3f80000065657421 */ /* 0x002fca0000010000 */
[----:B------:R-:W1:Y:S01]  /*8580*/  MUFU.RCP R98, R98 ;  /* 0x0000006200627308 */ /* 0x000e620000001000 */
[----:B---3--:R-:W-:Y:S02]  /*8590*/  FADD.FTZ R100, R100, 1 ;  /* 0x3f80000064647421 */ /* 0x008fe40000010000 */
[----:B----4-:R-:W-:Y:S02]  /*85a0*/  FADD.FTZ R103, R103, 1 ;  /* 0x3f80000067677421 */ /* 0x010fe40000010000 */
[----:B-----5:R-:W-:Y:S02]  /*85b0*/  FADD.FTZ R104, R104, 1 ;  /* 0x3f80000068687421 */ /* 0x020fe40000010000 */
[----:B------:R-:W-:Y:S01]  /*85c0*/  FMUL.FTZ R87, R4, R87 ;  /* 0x0000005704577220 */ /* 0x000fe20000410000 */
[----:B------:R-:W3:Y:S01]  /*85d0*/  MUFU.RCP R112, R99 ;  /* 0x0000006300707308 */ /* 0x000ee20000001000 */
[----:B------:R-:W-:Y:S02]  /*85e0*/  FADD.FTZ R107, R107, 1 ;  /* 0x3f8000006b6b7421 */ /* 0x000fe40000010000 */
[----:B------:R-:W-:-:S02]  /*85f0*/  FMUL.FTZ R4, R9, R88 ;  /* 0x0000005809047220 */ /* 0x000fc40000410000 */
[----:B------:R-:W-:-:S03]  /*8600*/  FADD.FTZ R105, R105, 1 ;  /* 0x3f80000069697421 */ /* 0x000fc60000010000 */
[----:B------:R-:W4:Y:S01]  /*8610*/  MUFU.RCP R106, R106 ;  /* 0x0000006a006a7308 */ /* 0x000f220000001000 */
[----:B------:R-:W-:Y:S02]  /*8620*/  FADD.FTZ R108, R108, 1 ;  /* 0x3f8000006c6c7421 */ /* 0x000fe40000010000 */
[----:B------:R-:W-:Y:S02]  /*8630*/  FADD.FTZ R86, R86, 1 ;  /* 0x3f80000056567421 */ /* 0x000fe40000010000 */
[----:B--2---:R-:W-:-:S03]  /*8640*/  FMUL.FTZ R9, R8, R89 ;  /* 0x0000005908097220 */ /* 0x004fc60000410000 */
[----:B------:R-:W2:Y:S01]  /*8650*/  MUFU.RCP R111, R102 ;  /* 0x00000066006f7308 */ /* 0x000ea20000001000 */
[----:B------:R-:W-:Y:S02]  /*8660*/  FMUL.FTZ R4, R4, R31 ;  /* 0x0000001f04047220 */ /* 0x000fe40000410000 */
[----:B0-----:R-:W-:-:S05]  /*8670*/  FMUL.FTZ R8, R45, R110 ;  /* 0x0000006e2d087220 */ /* 0x001fca0000410000 */
[----:B------:R-:W0:Y:S01]  /*8680*/  MUFU.RCP R109, R100 ;  /* 0x00000064006d7308 */ /* 0x000e220000001000 */
[----:B-1----:R-:W-:-:S07]  /*8690*/  FMUL.FTZ R49, R49, R98 ;  /* 0x0000006231317220 */ /* 0x002fce0000410000 */
[----:B------:R-:W1:Y:S08]  /*86a0*/  MUFU.RCP R101, R101 ;  /* 0x0000006500657308 */ /* 0x000e700000001000 */
[----:B------:R-:W5:Y:S08]  /*86b0*/  MUFU.RCP R88, R107 ;  /* 0x0000006b00587308 */ /* 0x000f700000001000 */
[----:B------:R-:W0:Y:S08]  /*86c0*/  MUFU.RCP R103, R103 ;  /* 0x0000006700677308 */ /* 0x000e300000001000 */
[----:B------:R-:W0:Y:S08]  /*86d0*/  MUFU.RCP R104, R104 ;  /* 0x0000006800687308 */ /* 0x000e300000001000 */
[----:B------:R-:W0:Y:S08]  /*86e0*/  MUFU.RCP R114, R105 ;  /* 0x0000006900727308 */ /* 0x000e300000001000 */
[----:B------:R-:W0:Y:S08]  /*86f0*/  MUFU.RCP R31, R108 ;  /* 0x0000006c001f7308 */ /* 0x000e300000001000 */
[----:B------:R-:W5:Y:S01]  /*8700*/  MUFU.RCP R45, R86 ;  /* 0x00000056002d7308 */ /* 0x000f620000001000 */
[----:B------:R-:W-:-:S02]  /*8710*/  FMUL.FTZ R49, R49, R28 ;  /* 0x0000001c31317220 */ /* 0x000fc40000410000 */
[----:B------:R-:W-:Y:S02]  /*8720*/  FMUL.FTZ R8, R8, R29 ;  /* 0x0000001d08087220 */ /* 0x000fe40000410000 */
[----:B---3--:R-:W-:Y:S02]  /*8730*/  FMUL.FTZ R28, R7, R112 ;  /* 0x00000070071c7220 */ /* 0x008fe40000410000 */
[----:B----4-:R-:W-:Y:S02]  /*8740*/  FMUL.FTZ R51, R51, R106 ;  /* 0x0000006a33337220 */ /* 0x010fe40000410000 */
[----:B--2---:R-:W-:Y:S02]  /*8750*/  FMUL.FTZ R29, R52, R111 ;  /* 0x0000006f341d7220 */ /* 0x004fe40000410000 */
[----:B------:R-:W-:Y:S02]  /*8760*/  FMUL.FTZ R87, R87, R32 ;  /* 0x0000002057577220 */ /* 0x000fe40000410000 */
[----:B0-----:R-:W-:-:S02]  /*8770*/  FMUL.FTZ R7, R44, R109 ;  /* 0x0000006d2c077220 */ /* 0x001fc40000410000 */
[----:B-1----:R-:W-:Y:S02]  /*8780*/  FMUL.FTZ R48, R48, R101 ;  /* 0x0000006530307220 */ /* 0x002fe40000410000 */
[----:B------:R-:W-:Y:S01]  /*8790*/  FMUL.FTZ R28, R28, R27 ;  /* 0x0000001b1c1c7220 */ /* 0x000fe20000410000 */
[----:B------:R-:W-:Y:S01]  /*87a0*/  BAR.SYNC.DEFER_BLOCKING 0x0 ;  /* 0x0000000000007b1d */ /* 0x000fe20000010000 */
[----:B------:R-:W-:Y:S02]  /*87b0*/  FMUL.FTZ R51, R51, R20 ;  /* 0x0000001433337220 */ /* 0x000fe40000410000 */
[----:B------:R-:W-:Y:S02]  /*87c0*/  FMUL.FTZ R29, R29, R24 ;  /* 0x000000181d1d7220 */ /* 0x000fe40000410000 */
[----:B-----5:R-:W-:Y:S02]  /*87d0*/  FMUL.FTZ R20, R5, R88 ;  /* 0x0000005805147220 */ /* 0x020fe40000410000 */
        /* <DEDUP_REMOVED lines=15> */
[----:B------:R-:W-:Y:S01]  /*88d0*/  FMUL.FTZ R50, R50, R17 ;  /* 0x0000001132327220 */ /* 0x000fe20000410000 */
[----:B------:R-:W-:-:S02]  /*88e0*/  F2FP.BF16.PACK_AB R8, R8, R9 ;  /* 0x000000090808723e */ /* 0x000fc400000010ff */
[----:B------:R-:W-:Y:S02]  /*88f0*/  PRMT R9, R4, 0x7632, R9 ;  /* 0x0000763204097816 */ /* 0x000fe40000000009 */
[----:B------:R-:W-:Y:S02]  /*8900*/  PRMT R18, R28, 0x7632, R18 ;  /* 0x000076321c127816 */ /* 0x000fe40000000012 */
[----:B------:R-:W-:Y:S02]  /*8910*/  F2FP.BF16.PACK_AB R7, R48, R7 ;  /* 0x000000073007723e */ /* 0x000fe400000010ff */
[----:B------:R-:W-:Y:S02]  /*8920*/  F2FP.BF16.PACK_AB R6, R6, R29 ;  /* 0x0000001d0606723e */ /* 0x000fe400000010ff */
[----:B------:R-:W-:Y:S02]  /*8930*/  F2FP.BF16.PACK_AB R24, R24, R43 ;  /* 0x0000002b1818723e */ /* 0x000fe400000010ff */
[----:B------:R-:W-:-:S02]  /*8940*/  F2FP.BF16.PACK_AB R20, R20, R51 ;  /* 0x000000331414723e */ /* 0x000fc400000010ff */
[----:B------:R-:W-:Y:S01]  /*8950*/  F2FP.BF16.PACK_AB R5, R50, R5 ;  /* 0x000000053205723e */ /* 0x000fe200000010ff */
[----:B------:R0:W-:Y:S01]  /*8960*/  STS.U16 [R53], R4 ;  /* 0x0000000435007388 */ /* 0x0001e20000000400 */
[----:B------:R-:W-:-:S03]  /*8970*/  PRMT R17, R8, 0x7632, R17 ;  /* 0x0000763208117816 */ /* 0x000fc60000000011 */
        /* <DEDUP_REMOVED lines=56> */
.L_x_6834:
[----:B------:R-:W-:Y:S05]  /*8d00*/  BSYNC B0 ;  /* 0x0000000000007941 */ /* 0x000fea0003800000 */
.L_x_6833:
[----:B------:R-:W-:Y:S01]  /*8d10*/  IMAD.MOV.U32 R2, RZ, RZ, R4 ;  /* 0x000000ffff027224 */ /* 0x000fe200078e0004 */
[-C--:B------:R-:W-:Y:S01]  /*8d20*/  ISETP.GE.AND P3, PT, R0, R31.reuse, PT ;  /* 0x0000001f0000720c */ /* 0x080fe20003f66270 */
        /* <DEDUP_REMOVED lines=53> */
.L_x_6835:
[----:B------:R-:W-:Y:S05]  /*9080*/  EXIT ;  /* 0x000000000000794d */ /* 0x000fea0003800000 */
.L_x_6837:
        /* <DEDUP_REMOVED lines=15> */
.L_x_8965:


//--------------------- .text._Z25selective_scan_fwd_kernelI32Selective_Scan_fwd_kernel_traitsILi64ELi16ELi1ELb1ELb1ELb1ELb0ELb0EN3c108BFloat16EffEEv13SSMParamsBase --------------------------
	.section	.text._Z25selective_scan_fwd_kernelI32Selective_Scan_fwd_kernel_traitsILi64ELi16ELi1ELb1ELb1ELb1ELb0ELb0EN3c108BFloat16EffEEv13SSMParamsBase,"ax",@progbits
	.sectioninfo	@"SHI_REGISTERS=168"
	.align	128
        .global         _Z25selective_scan_fwd_kernelI32Selective_Scan_fwd_kernel_traitsILi64ELi16ELi1ELb1ELb1ELb1ELb0ELb0EN3c108BFloat16EffEEv13SSMParamsBase
        .type           _Z25selective_scan_fwd_kernelI32Selective_Scan_fwd_kernel_traitsILi64ELi16ELi1ELb1ELb1ELb1ELb0ELb0EN3c108BFloat16EffEEv13SSMParamsBase,@function
        .size           _Z25selective_scan_fwd_kernelI32Selective_Scan_fwd_kernel_traitsILi64ELi16ELi1ELb1ELb1ELb1ELb0ELb0EN3c108BFloat16EffEEv13SSMParamsBase,(.L_x_8966 - _Z25selective_scan_fwd_kernelI32Selective_Scan_fwd_kernel_traitsILi64ELi16ELi1ELb1ELb1ELb1ELb0ELb0EN3c108BFloat16EffEEv13SSMParamsBase)
        .other          _Z25selective_scan_fwd_kernelI32Selective_Scan_fwd_kernel_traitsILi64ELi16ELi1ELb1ELb1ELb1ELb0ELb0EN3c108BFloat16EffEEv13SSMParamsBase,@"STO_CUDA_ENTRY STV_DEFAULT"
_Z25selective_scan_fwd_kernelI32Selective_Scan_fwd_kernel_traitsILi64ELi16ELi1ELb1ELb1ELb1ELb0ELb0EN3c108BFloat16EffEEv13SSMParamsBase:
.text._Z25selective_scan_fwd_kernelI32Selective_Scan_fwd_kernel_traitsILi64ELi16ELi1ELb1ELb1ELb1ELb0ELb0EN3c108BFloat16EffEEv13SSMParamsBase:
        /* <DEDUP_REMOVED lines=34> */
.L_x_6838:
        /* <DEDUP_REMOVED lines=27> */
.L_x_6839:
        /* <DEDUP_REMOVED lines=11> */
.L_x_6840:
        /* <DEDUP_REMOVED lines=57> */
[----:B-1----:R-:W-:-:S05]  /*0810*/  IMAD.HI.U32 R16, R11, R12, RZ ;  /* 0x0000000c0b107227 */ /* 0x002fca00078e00ff */
[----:B------:R-:W-:-:S05]  /*0820*/  IADD3 R11, -R16, RZ, RZ ;  /* 0x000000ff100b7210 */ /* 0x000fca0007ffe1ff */
[----:B------:R-:W-:-:S05]  /*0830*/  IMAD R11, R20, R11, R12 ;  /* 0x0000000b140b7224 */ /* 0x000fca00078e020c */
[----:B------:R-:W-:Y:S02]  /*0840*/  ISETP.GT.U32.AND P3, PT, R20, R11, PT ;  /* 0x0000000b1400720c */ /* 0x000fe40003f64070 */
[----:B------:R-:W-:-:S11]  /*0850*/  LOP3.LUT R10, R163, c[0x0][0x174], RZ, 0x3c, !PT ;  /* 0x00005d00a30a7a12 */ /* 0x000fd600078e3cff */
[----:B------:R-:W-:-:S05]  /*0860*/  @!P3 IMAD.IADD R11, R11, 0x1, -R20 ;  /* 0x000000010b0bb824 */ /* 0x000fca00078e0a14 */
[----:B------:R-:W-:Y:S02]  /*0870*/  ISETP.GE.U32.AND P1, PT, R11, R20, PT ;  /* 0x000000140b00720c */ /* 0x000fe40003f26070 */
[----:B------:R-:W-:Y:S02]  /*0880*/  ISETP.GE.AND P4, PT, R10, RZ, PT ;  /* 0x000000ff0a00720c */ /* 0x000fe40003f86270 */
[----:B------:R-:W-:Y:S01]  /*0890*/  @!P3 IADD3 R16, R16, 0x1, RZ ;  /* 0x000000011010b810 */ /* 0x000fe20007ffe0ff */
[----:B------:R-:W-:-:S04]  /*08a0*/  IMAD.WIDE.U32 R18, R21, c[0x0][0x1c0], RZ ;  /* 0x0000700015127a25 */ /* 0x000fc800078e00ff */
[----:B------:R-:W-:-:S04]  /*08b0*/  IMAD R20, R22, c[0x0][0x1e0], RZ ;  /* 0x0000780016147a24 */ /* 0x000fc800078e02ff */
[----:B------:R-:W-:Y:S02]  /*08c0*/  @P1 IADD3 R16, R16, 0x1, RZ ;  /* 0x0000000110101810 */ /* 0x000fe40007ffe0ff */
[----:B------:R-:W-:Y:S01]  /*08d0*/  IADD3 R19, R19, R23, RZ ;  /* 0x0000001713137210 */ /* 0x000fe20007ffe0ff */
[----:B---3--:R-:W-:-:S04]  /*08e0*/  IMAD.WIDE.U32 R14, R21, c[0x0][0x1a0], RZ ;  /* 0x00006800150e7a25 */ /* 0x008fc800078e00ff */
[----:B------:R-:W-:Y:S02]  /*08f0*/  IMAD.MOV.U32 R23, RZ, RZ, R16 ;  /* 0x000000ffff177224 */ /* 0x000fe400078e0010 */
[C---:B------:R-:W-:Y:S02]  /*0900*/  IMAD R17, R21.reuse, c[0x0][0x1a4], R24 ;  /* 0x0000690015117a24 */ /* 0x040fe400078e0218 */
[----:B------:R-:W-:-:S04]  /*0910*/  IMAD.WIDE.U32 R10, R21, c[0x0][0x1e0], RZ ;  /* 0x00007800150a7a25 */ /* 0x000fc800078e00ff */
[----:B------:R-:W-:Y:S02]  /*0920*/  IMAD R24, R22, c[0x0][0x1f0], RZ ;  /* 0x00007c0016187a24 */ /* 0x000fe400078e02ff */
[C---:B------:R-:W-:Y:S02]  /*0930*/  IMAD R25, R21.reuse, c[0x0][0x1e4], R20 ;  /* 0x0000790015197a24 */ /* 0x040fe400078e0214 */
[----:B------:R-:W-:Y:S01]  /*0940*/  @!P4 IMAD.MOV R23, RZ, RZ, -R23 ;  /* 0x000000ffff17c224 */ /* 0x000fe200078e0a17 */
        /* <DEDUP_REMOVED lines=36> */
[----:B------:R-:W-:Y:S01]  /*0b90*/  LEA R12, P4, R18, c[0x0][0x260], 0x1 ;  /* 0x00009800120c7a11 */ /* 0x000fe200078808ff */
[----:B------:R-:W-:Y:S01]  /*0ba0*/  IMAD.MOV.U32 R74, RZ, RZ, RZ ;  /* 0x000000ffff4a7224 */ /* 0x000fe200078e00ff */
[----:B------:R-:W-:-:S02]  /*0bb0*/  IADD3 R15, R19, R33, RZ ;  /* 0x00000021130f7210 */ /* 0x000fc40007ffe0ff */
[----:B------:R-:W-:-:S03]  /*0bc0*/  MOV R162, RZ ;  /* 0x000000ff00a27202 */ /* 0x000fc60000000f00 */
[----:B------:R-:W-:Y:S01]  /*0bd0*/  @P3 MOV R161, c[0x0][0x2d8] ;  /* 0x0000b60000a13a02 */ /* 0x000fe20000000f00 */
[----:B------:R-:W-:Y:S01]  /*0be0*/  @P3 IMAD.MOV.U32 R162, RZ, RZ, c[0x0][0x2dc] ;  /* 0x0000b700ffa23624 */ /* 0x000fe200078e00ff */
[----:B------:R-:W-:Y:S01]  /*0bf0*/  @P2 MOV R28, c[0x0][0x2cc] ;  /* 0x0000b300001c2a02 */ /* 0x000fe20000000f00 */
[----:B------:R-:W-:Y:S01]  /*0c00*/  @P2 IMAD.MOV.U32 R74, RZ, RZ, c[0x0][0x2c8] ;  /* 0x0000b200ff4a2624 */ /* 0x000fe200078e00ff */
        /* <DEDUP_REMOVED lines=52> */
.L_x_6841:
        /* <DEDUP_REMOVED lines=18> */
.L_x_6842:
        /* <DEDUP_REMOVED lines=25> */
.L_x_6887:
[----:B------:R-:W-:-:S04]  /*1200*/  ISETP.NE.U32.AND P0, PT, R161, RZ, PT ;  /* 0x000000ffa100720c */ /* 0x000fc80003f05070 */
[----:B------:R-:W-:-:S13]  /*1210*/  ISETP.NE.AND.EX P0, PT, R162, RZ, PT, P0 ;  /* 0x000000ffa200720c */ /* 0x000fda0003f05300 */
[----:B-----5:R-:W-:-:S05]  /*1220*/  @P0 IADD3 R29, R21, R160, RZ ;  /* 0x000000a0151d0210 */ /* 0x020fca0007ffe0ff */
[----:B------:R-:W-:-:S05]  /*1230*/  @P0 IMAD.WIDE R28, R29, 0x4, R158 ;  /* 0x000000041d1c0825 */ /* 0x000fca00078e029e */
[----:B--2---:R-:W2:Y:S04]  /*1240*/  @P0 LDG.E R26, [R28.64] ;  /* 0x000000041c1a0981 */ /* 0x004ea8000c1e1900 */
[----:B------:R-:W2:Y:S01]  /*1250*/  @P0 LDG.E R27, [R28.64+0x4] ;  /* 0x000004041c1b0981 */ /* 0x000ea2000c1e1900 */
[----:B------:R-:W-:Y:S01]  /*1260*/  @!P0 IADD3 R31, -R22, c[0x0][0x168], RZ ;  /* 0x00005a00161f8a10 */ /* 0x000fe20007ffe1ff */
[----:B--2---:R-:W-:-:S03]  /*1270*/  @P0 IMAD.IADD R26, R27, 0x1, -R26 ;  /* 0x000000011b1a0824 */ /* 0x004fc600078e0a1a */
        /* <DEDUP_REMOVED lines=12> */
[----:B------:R-:W-:Y:S01]  /*1340*/  IADD3.X R53, R100, R144, RZ, P0, !PT ;  /* 0x0000009064357210 */ /* 0x000fe200007fe4ff */
        /* <DEDUP_REMOVED lines=20> */
[----:B------:R-:W-:Y:S01]  /*1490*/  PRMT R32, RZ, 0x5410, R37 ;  /* 0x00005410ff207816 */ /* 0x000fe20000000025 */
[----:B------:R-:W-:Y:S01]  /*14a0*/  FADD.FTZ R35, R30, R9 ;  /* 0x000000091e237221 */ /* 0x000fe20000010000 */
[----:B------:R-:W-:Y:S01]  /*14b0*/  PRMT R36, RZ, 0x7610, R37 ;  /* 0x00007610ff247816 */ /* 0x000fe20000000025 */
[--C-:B------:R-:W-:Y:S01]  /*14c0*/  FADD.FTZ R34, R34, R9.reuse ;  /* 0x0000000922227221 */ /* 0x100fe20000010000 */
[--C-:B------:R-:W-:Y:S01]  /*14d0*/  PRMT R52, RZ, 0x5410, R38.reuse ;  /* 0x00005410ff347816 */ /* 0x100fe20000000026 */
        /* <DEDUP_REMOVED lines=47> */
.L_x_6844:
[----:B-12---:R-:W-:Y:S05]  /*17d0*/  BSYNC B0 ;  /* 0x0000000000007941 */ /* 0x006fea0003800000 */
.L_x_6843:
        /* <DEDUP_REMOVED lines=36> */
.L_x_6846:
[----:B------:R-:W-:Y:S05]  /*1a20*/  BSYNC B0 ;  /* 0x0000000000007941 */ /* 0x000fea0003800000 */
.L_x_6845:
        /* <DEDUP_REMOVED lines=38> */
.L_x_6848:
[----:B------:R-:W-:Y:S05]  /*1c90*/  BSYNC B0 ;  /* 0x0000000000007941 */ /* 0x000fea0003800000 */
.L_x_6847:
        /* <DEDUP_REMOVED lines=36> */
.L_x_6850:
[----:B------:R-:W-:Y:S05]  /*1ee0*/  BSYNC B0 ;  /* 0x0000000000007941 */ /* 0x000fea0003800000 */
.L_x_6849:
        /* <DEDUP_REMOVED lines=38> */
.L_x_6852:
[----:B------:R-:W-:Y:S05]  /*2150*/  BSYNC B0 ;  /* 0x0000000000007941 */ /* 0x000fea0003800000 */
.L_x_6851:
        /* <DEDUP_REMOVED lines=36> */
.L_x_6854:
[----:B------:R-:W-:Y:S05]  /*23a0*/  BSYNC B0 ;  /* 0x0000000000007941 */ /* 0x000fea0003800000 */
.L_x_6853:
        /* <DEDUP_REMOVED lines=41> */
.L_x_6856:
[----:B------:R-:W-:Y:S05]  /*2640*/  BSYNC B0 ;  /* 0x0000000000007941 */ /* 0x000fea0003800000 */
.L_x_6855:
[----:B------:R-:W-:Y:S01]  /*2650*/  PRMT R42, RZ, 0x7610, R42 ;  /* 0x00007610ff2a7816 */ /* 0x000fe2000000002a */
[----:B------:R-:W-:Y:S01]  /*2660*/  IMAD.MOV.U32 R103, RZ, RZ, R100 ;  /* 0x000000ffff677224 */ /* 0x000fe200078e0064 */
[----:B------:R-:W-:Y:S01]  /*2670*/  BSSY B0, `(.L_x_6857) ;  /* 0x0000026000007945 */ /* 0x000fe20003800000 */
[----:B------:R-:W-:Y:S02]  /*2680*/  FSETP.GTU.FTZ.AND P4, PT, R57, 20, PT ;  /* 0x41a000003900780b */ /* 0x000fe40003f9c000 */
[----:B------:R-:W-:Y:S01]  /*2690*/  MOV R10, R40 ;  /* 0x00000028000a7202 */ /* 0x000fe20000000f00 */
[----:B------:R-:W-:Y:S01]  /*26a0*/  IMAD.WIDE R102, R26, 0x2, R102 ;  /* 0x000000021a667825 */ /* 0x000fe200078e0266 */
[----:B------:R-:W-:-:S03]  /*26b0*/  MOV R13, R41 ;  /* 0x00000029000d7202 */ /* 0x000fc60000000f00 */
        /* <DEDUP_REMOVED lines=33> */
.L_x_6858:
[----:B------:R-:W-:Y:S05]  /*28d0*/  BSYNC B0 ;  /* 0x0000000000007941 */ /* 0x000fea0003800000 */
.L_x_6857:
[----:B------:R-:W-:Y:S01]  /*28e0*/  ISETP.EQ.OR P3, PT, RZ, UR6, P3 ;  /* 0x00000006ff007c0c */ /* 0x000fe20009f62670 */
[----:B------:R-:W-:Y:S01]  /*28f0*/  BSSY B0, `(.L_x_6859) ;  /* 0x0000029000007945 */ /* 0x000fe20003800000 */
[----:B------:R-:W-:Y:S02]  /*2900*/  PRMT R40, RZ, 0x5410, R43 ;  /* 0x00005410ff287816 */ /* 0x000fe4000000002b */
        /* <DEDUP_REMOVED lines=39> */
.L_x_6860:
[----:B------:R-:W-:Y:S05]  /*2b80*/  BSYNC B0 ;  /* 0x0000000000007941 */ /* 0x000fea0003800000 */
.L_x_6859:
        /* <DEDUP_REMOVED lines=41> */
.L_x_6862:
[----:B------:R-:W-:Y:S05]  /*2e20*/  BSYNC B0 ;  /* 0x0000000000007941 */ /* 0x000fea0003800000 */
.L_x_6861:
        /* <DEDUP_REMOVED lines=47> */
.L_x_6864:
[----:B------:R-:W-:Y:S05]  /*3120*/  BSYNC B0 ;  /* 0x0000000000007941 */ /* 0x000fea0003800000 */
.L_x_6863:
        /* <DEDUP_REMOVED lines=33> */
.L_x_6866:
[----:B------:R-:W-:Y:S05]  /*3340*/  BSYNC B0 ;  /* 0x0000000000007941 */ /* 0x000fea0003800000 */
.L_x_6865:
        /* <DEDUP_REMOVED lines=33> */
.L_x_6868:
[----:B------:R-:W-:Y:S05]  /*3560*/  BSYNC B0 ;  /* 0x0000000000007941 */ /* 0x000fea0003800000 */
.L_x_6867:
        /* <DEDUP_REMOVED lines=33> */
.L_x_6870:
[----:B------:R-:W-:Y:S05]  /*3780*/  BSYNC B0 ;  /* 0x0000000000007941 */ /* 0x000fea0003800000 */
.L_x_6869:
        /* <DEDUP_REMOVED lines=33> */
.L_x_6872:
[----:B------:R-:W-:Y:S05]  /*39a0*/  BSYNC B0 ;  /* 0x0000000000007941 */ /* 0x000fea0003800000 */
.L_x_6871:
        /* <DEDUP_REMOVED lines=33> */
.L_x_6874:
[----:B------:R-:W-:Y:S05]  /*3bc0*/  BSYNC B0 ;  /* 0x0000000000007941 */ /* 0x000fea0003800000 */
.L_x_6873:
        /* <DEDUP_REMOVED lines=36> */
.L_x_6885:
        /* <DEDUP_REMOVED lines=18> */
[----:B------:R-:W-:Y:S01]  /*3f30*/  IADD3 R49, R49, R51, RZ ;  /* 0x0000003331317210 */ /* 0x000fe20007ffe0ff */
[----:B------:R-:W-:-:S03]  /*3f40*/  IMAD R53, R99, c[0x0][0x1d4], R52 ;  /* 0x0000750063357a24 */ /* 0x000fc600078e0234 */
[----:B------:R-:W-:Y:S01]  /*3f50*/  LEA.HI.X R51, R48, c[0x0][0x254], R49, 0x2, P0 ;  /* 0x0000950030337a11 */ /* 0x000fe200000f1431 */
[----:B------:R-:W-:-:S04]  /*3f60*/  IMAD.WIDE.U32 R48, R99, c[0x0][0x1d0], RZ ;  /* 0x0000740063307a25 */ /* 0x000fc800078e00ff */
[----:B------:R-:W4:Y:S01]  /*3f70*/  LDG.E R50, [R50.64] ;  /* 0x0000000432327981 */ /* 0x000f22000c1e1900 */
[----:B------:R-:W-:Y:S02]  /*3f80*/  LEA R52, P0, R48, R12, 0x1 ;  /* 0x0000000c30347211 */ /* 0x000fe400078008ff */
[----:B------:R-:W-:-:S04]  /*3f90*/  IADD3 R49, R49, R53, RZ ;  /* 0x0000003531317210 */ /* 0x000fc80007ffe0ff */
[----:B------:R-:W-:Y:S02]  /*3fa0*/  LEA.HI.X R49, R48, R15, R49, 0x1, P0 ;  /* 0x0000000f30317211 */ /* 0x000fe400000f0c31 */
[----:B------:R-:W-:-:S05]  /*3fb0*/  IADD3 R48, P0, R52, R145, RZ ;  /* 0x0000009134307210 */ /* 0x000fca0007f1e0ff */
[----:B------:R-:W-:Y:S01]  /*3fc0*/  IMAD.X R49, R49, 0x1, R144, P0 ;  /* 0x0000000131317824 */ /* 0x000fe200000e0690 */
[----:B--2---:R0:W-:Y:S04]  /*3fd0*/  STS.128 [R27.X16], R40 ;  /* 0x000000281b007388 */ /* 0x0041e8000000cc00 */
[----:B---3--:R1:W-:Y:S01]  /*3fe0*/  STS.128 [R27.X16+0x200], R44 ;  /* 0x0002002c1b007388 */ /* 0x0083e2000000cc00 */
[----:B------:R-:W-:-:S06]  /*3ff0*/  NOP ;  /* 0x0000000000007918 */ /* 0x000fcc0000000000 */
[----:B0-----:R0:W2:Y:S04]  /*4000*/  LDG.E.128 R40, [R48.64] ;  /* 0x0000000430287981 */ /* 0x0010a8000c1e1d00 */
[----:B------:R-:W3:Y:S04]  /*4010*/  LDS.128 R52, [R28.X16+0x10] ;  /* 0x000010001c347984 */ /* 0x000ee8000000cc00 */
[----:B-1----:R0:W5:Y:S01]  /*4020*/  LDG.E.128 R44, [R48.64+0x200] ;  /* 0x00020004302c7981 */ /* 0x002162000c1e1d00 */
[-C--:B------:R-:W-:Y:S02]  /*4030*/  ISETP.GE.U32.AND P3, PT, R157, R26.reuse, PT ;  /* 0x0000001a9d00720c */ /* 0x080fe40003f66070 */
[-C--:B------:R-:W-:Y:S01]  /*4040*/  ISETP.GE.U32.AND P4, PT, R156, R26.reuse, PT ;  /* 0x0000001a9c00720c */ /* 0x080fe20003f86070 */
[----:B------:R-:W1:Y:S01]  /*4050*/  S2R R103, SR_TID.X ;  /* 0x0000000000677919 */ /* 0x000e620000002100 */
[----:B------:R-:W-:Y:S01]  /*4060*/  ISETP.GE.U32.AND P1, PT, R155, R26, PT ;  /* 0x0000001a9b00720c */ /* 0x000fe20003f26070 */
[----:B----4-:R-:W-:-:S02]  /*4070*/  FMUL.FTZ R104, R50, 1.4426950216293334961 ;  /* 0x3fb8aa3b32687820 */ /* 0x010fc40000410000 */
[----:B0-----:R-:W0:Y:S02]  /*4080*/  LDS.128 R48, [R28.X16] ;  /* 0x000000001c307984 */ /* 0x001e24000000cc00 */
[C---:B------:R-:W-:Y:S02]  /*4090*/  FMUL.FTZ R123, R104.reuse, R30 ;  /* 0x0000001e687b7220 */ /* 0x040fe40000410000 */
[C---:B------:R-:W-:Y:S02]  /*40a0*/  FMUL.FTZ R115, R104.reuse, R34 ;  /* 0x0000002268737220 */ /* 0x040fe40000410000 */
[C---:B------:R-:W-:Y:S02]  /*40b0*/  FMUL.FTZ R117, R104.reuse, R33 ;  /* 0x0000002168757220 */ /* 0x040fe40000410000 */
[----:B------:R-:W4:Y:S01]  /*40c0*/  MUFU.EX2 R123, R123 ;  /* 0x0000007b007b7308 */ /* 0x000f220000000800 */
[C---:B------:R-:W-:Y:S02]  /*40d0*/  FMUL.FTZ R113, R104.reuse, R35 ;  /* 0x0000002368717220 */ /* 0x040fe40000410000 */
[----:B------:R-:W-:-:S02]  /*40e0*/  FMUL.FTZ R119, R104, R32 ;  /* 0x0000002068777220 */ /* 0x000fc40000410000 */
[C---:B------:R-:W-:Y:S02]  /*40f0*/  FMUL.FTZ R125, R104.reuse, R29 ;  /* 0x0000001d687d7220 */ /* 0x040fe40000410000 */
[C---:B------:R-:W-:Y:S01]  /*4100*/  FMUL.FTZ R129, R104.reuse, R37 ;  /* 0x0000002568817220 */ /* 0x040fe20000410000 */
[----:B------:R-:W4:Y:S01]  /*4110*/  MUFU.EX2 R115, R115 ;  /* 0x0000007300737308 */ /* 0x000f220000000800 */
[C---:B------:R-:W-:Y:S01]  /*4120*/  FMUL.FTZ R131, R104.reuse, R38 ;  /* 0x0000002668837220 */ /* 0x040fe20000410000 */
[----:B-1----:R-:W-:Y:S01]  /*4130*/  SHF.L.U32 R107, R103, 0x4, RZ ;  /* 0x00000004676b7819 */ /* 0x002fe200000006ff */
[C---:B------:R-:W-:Y:S02]  /*4140*/  FMUL.FTZ R121, R104.reuse, R31 ;  /* 0x0000001f68797220 */ /* 0x040fe40000410000 */
[C---:B------:R-:W-:Y:S01]  /*4150*/  FMUL.FTZ R127, R104.reuse, R36 ;  /* 0x00000024687f7220 */ /* 0x040fe20000410000 */
[C---:B------:R-:W-:Y:S01]  /*4160*/  IADD3 R105, R107.reuse, 0x5, RZ ;  /* 0x000000056b697810 */ /* 0x040fe20007ffe0ff */
[C---:B------:R-:W-:Y:S01]  /*4170*/  FMUL.FTZ R133, R104.reuse, R39 ;  /* 0x0000002768857220 */ /* 0x040fe20000410000 */
[-C--:B------:R-:W-:Y:S01]  /*4180*/  ISETP.GE.U32.AND P2, PT, R107, R26.reuse, PT ;  /* 0x0000001a6b00720c */ /* 0x080fe20003f46070 */
[----:B------:R-:W1:Y:S01]  /*4190*/  MUFU.EX2 R117, R117 ;  /* 0x0000007500757308 */ /* 0x000e620000000800 */
[----:B------:R-:W-:Y:S01]  /*41a0*/  ISETP.GE.U32.AND P0, PT, R105, R26, PT ;  /* 0x0000001a6900720c */ /* 0x000fe20003f06070 */
[C---:B------:R-:W-:Y:S01]  /*41b0*/  FMUL.FTZ R134, R104.reuse, R56 ;  /* 0x0000003868867220 */ /* 0x040fe20000410000 */
[----:B---3--:R-:W-:Y:S01]  /*41c0*/  PRMT R108, RZ, 0x5410, R53 ;  /* 0x00005410ff6c7816 */ /* 0x008fe20000000035 */
[C---:B------:R-:W-:Y:S01]  /*41d0*/  FMUL.FTZ R136, R104.reuse, R58 ;  /* 0x0000003a68887220 */ /* 0x040fe20000410000 */
[----:B----4-:R-:W-:Y:S01]  /*41e0*/  FSEL R123, R123, 1, !P0 ;  /* 0x3f8000007b7b7808 */ /* 0x010fe20004000000 */
[----:B------:R-:W-:Y:S01]  /*41f0*/  FMUL.FTZ R138, R104, R60 ;  /* 0x0000003c688a7220 */ /* 0x000fe20000410000 */
[----:B------:R-:W-:Y:S01]  /*4200*/  PRMT R105, RZ, 0x5410, R54 ;  /* 0x00005410ff697816 */ /* 0x000fe20000000036 */
[----:B------:R-:W3:Y:S01]  /*4210*/  MUFU.EX2 R113, R113 ;  /* 0x0000007100717308 */ /* 0x000ee20000000800 */
[----:B------:R-:W-:Y:S01]  /*4220*/  PRMT R106, RZ, 0x5410, R55 ;  /* 0x00005410ff6a7816 */ /* 0x000fe20000000037 */
[----:B------:R-:W-:Y:S01]  /*4230*/  FMUL.FTZ R108, R85, R108 ;  /* 0x0000006c556c7220 */ /* 0x000fe20000410000 */
[----:B------:R-:W-:Y:S01]  /*4240*/  FSEL R115, R115, 1, !P3 ;  /* 0x3f80000073737808 */ /* 0x000fe20005800000 */
[----:B------:R-:W-:-:S02]  /*4250*/  FMUL.FTZ R105, R84, R105 ;  /* 0x0000006954697220 */ /* 0x000fc40000410000 */
[----:B------:R-:W-:Y:S01]  /*4260*/  FMUL.FTZ R106, R83, R106 ;  /* 0x0000006a536a7220 */ /* 0x000fe20000410000 */
[----:B0-----:R-:W-:Y:S01]  /*4270*/  PRMT R120, RZ, 0x7610, R50 ;  /* 0x00007610ff787816 */ /* 0x001fe20000000032 */
[----:B------:R-:W-:Y:S01]  /*4280*/  MUFU.EX2 R119, R119 ;  /* 0x0000007700777308 */ /* 0x000fe20000000800 */
[--C-:B------:R-:W-:Y:S02]  /*4290*/  PRMT R112, RZ, 0x7610, R48.reuse ;  /* 0x00007610ff707816 */ /* 0x100fe40000000030 */
[----:B------:R-:W-:Y:S01]  /*42a0*/  PRMT R135, RZ, 0x5410, R48 ;  /* 0x00005410ff877816 */ /* 0x000fe20000000030 */
[----:B------:R-:W-:Y:S01]  /*42b0*/  FMUL.FTZ R122, R93, R120 ;  /* 0x000000785d7a7220 */ /* 0x000fe20000410000 */
[----:B------:R-:W-:Y:S02]  /*42c0*/  PRMT R111, RZ, 0x5410, R50 ;  /* 0x00005410ff6f7816 */ /* 0x000fe40000000032 */
[--C-:B------:R-:W-:Y:S01]  /*42d0*/  PRMT R114, RZ, 0x5410, R49.reuse ;  /* 0x00005410ff727816 */ /* 0x100fe20000000031 */
[----:B------:R-:W-:Y:S01]  /*42e0*/  FMUL.FTZ R135, R90, R135 ;  /* 0x000000875a877220 */ /* 0x000fe20000410000 */
[----:B------:R-:W-:Y:S01]  /*42f0*/  FSEL R122, R122, RZ, !P0 ;  /* 0x000000ff7a7a7208 */ /* 0x000fe20004000000 */
[----:B------:R-:W0:Y:S01]  /*4300*/  MUFU.EX2 R125, R125 ;  /* 0x0000007d007d7308 */ /* 0x000e220000000800 */
[----:B------:R-:W-:Y:S01]  /*4310*/  ISETP.NE.AND P0, PT, R21, RZ, PT ;  /* 0x000000ff1500720c */ /* 0x000fe20003f05270 */
[----:B------:R-:W-:Y:S01]  /*4320*/  FMUL.FTZ R116, R89, R114 ;  /* 0x0000007259747220 */ /* 0x000fe20000410000 */
[----:B------:R-:W-:Y:S01]  /*4330*/  PRMT R137, RZ, 0x7610, R49 ;  /* 0x00007610ff897816 */ /* 0x000fe20000000031 */
[----:B------:R-:W-:Y:S01]  /*4340*/  FMUL.FTZ R111, R88, R111 ;  /* 0x0000006f586f7220 */ /* 0x000fe20000410000 */
[----:B------:R-:W-:-:S02]  /*4350*/  PRMT R110, RZ, 0x5410, R51 ;  /* 0x00005410ff6e7816 */ /* 0x000fc40000000033 */
[----:B------:R-:W-:Y:S01]  /*4360*/  PRMT R109, RZ, 0x7610, R51 ;  /* 0x00007610ff6d7816 */ /* 0x000fe20000000033 */
[----:B------:R-:W-:Y:S01]  /*4370*/  FMUL.FTZ R118, R92, R137 ;  /* 0x000000895c767220 */ /* 0x000fe20000410000 */
[----:B------:R-:W-:Y:S01]  /*4380*/  MUFU.EX2 R129, R129 ;  /* 0x0000008100817308 */ /* 0x000fe20000000800 */
[----:B------:R-:W-:Y:S01]  /*4390*/  FMUL.FTZ R137, R104, R59 ;  /* 0x0000003b68897220 */ /* 0x000fe20000410000 */
[----:B------:R-:W-:Y:S01]  /*43a0*/  FSEL R116, R116, RZ, !P4 ;  /* 0x000000ff74747208 */ /* 0x000fe20006000000 */
[----:B------:R-:W-:Y:S01]  /*43b0*/  FMUL.FTZ R110, R87, R110 ;  /* 0x0000006e576e7220 */ /* 0x000fe20000410000 */
[----:B-1----:R-:W-:Y:S01]  /*43c0*/  FSEL R117, R117, 1, !P4 ;  /* 0x3f80000075757808 */ /* 0x002fe20006000000 */
[----:B------:R-:W-:Y:S01]  /*43d0*/  FMUL.FTZ R109, R94, R109 ;  /* 0x0000006d5e6d7220 */ /* 0x000fe20000410000 */
[----:B---3--:R-:W-:Y:S02]  /*43e0*/  FSEL R113, R113, 1, !P2 ;  /* 0x3f80000071717808 */ /* 0x008fe40005000000 */
[----:B------:R-:W1:Y:S01]  /*43f0*/  MUFU.EX2 R131, R131 ;  /* 0x0000008300837308 */ /* 0x000e620000000800 */
[----:B------:R-:W-:-:S02]  /*4400*/  ISETP.GE.U32.AND P4, PT, R152, R26, PT ;  /* 0x0000001a9800720c */ /* 0x000fc40003f86070 */
[----:B------:R-:W-:Y:S02]  /*4410*/  FSEL R124, R110, RZ, !P1 ;  /* 0x000000ff6e7c7208 */ /* 0x000fe40004800000 */
[----:B0-----:R-:W-:Y:S02]  /*4420*/  FSEL R125, R125, 1, !P1 ;  /* 0x3f8000007d7d7808 */ /* 0x001fe40004800000 */
[----:B------:R-:W-:Y:S01]  /*4430*/  ISETP.GE.U32.AND P1, PT, R149, R26, PT ;  /* 0x0000001a9500720c */ /* 0x000fe20003f26070 */
[----:B------:R-:W0:Y:S03]  /*4440*/  MUFU.EX2 R121, R121 ;  /* 0x0000007900797308 */ /* 0x000e260000000800 */
[----:B------:R-:W-:-:S05]  /*4450*/  FSEL R140, R105, RZ, !P1 ;  /* 0x000000ff698c7208 */ /* 0x000fca0004800000 */
[----:B------:R-:W3:Y:S01]  /*4460*/  MUFU.EX2 R127, R127 ;  /* 0x0000007f007f7308 */ /* 0x000ee20000000800 */
[----:B-1----:R-:W-:-:S07]  /*4470*/  FSEL R131, R131, 1, !P4 ;  /* 0x3f80000083837808 */ /* 0x002fce0006000000 */
[----:B------:R-:W1:Y:S08]  /*4480*/  MUFU.EX2 R133, R133 ;  /* 0x0000008500857308 */ /* 0x000e700000000800 */
[----:B------:R-:W4:Y:S08]  /*4490*/  MUFU.EX2 R134, R134 ;  /* 0x0000008600867308 */ /* 0x000f300000000800 */
[----:B------:R-:W-:Y:S08]  /*44a0*/  MUFU.EX2 R136, R136 ;  /* 0x0000008800887308 */ /* 0x000ff00000000800 */
[----:B------:R-:W-:Y:S08]  /*44b0*/  MUFU.EX2 R137, R137 ;  /* 0x0000008900897308 */ /* 0x000ff00000000800 */
[----:B------:R-:W-:Y:S01]  /*44c0*/  MUFU.EX2 R138, R138 ;  /* 0x0000008a008a7308 */ /* 0x000fe20000000800 */
[----:B--2---:R-:W-:Y:S04]  /*44d0*/  STS.128 [R27.X16+0x840], R40 ;  /* 0x000840281b007388 */ /* 0x004fe8000000cc00 */
[----:B-----5:R2:W-:Y:S01]  /*44e0*/  STS.128 [R27.X16+0xa40], R44 ;  /* 0x000a402c1b007388 */ /* 0x0205e2000000cc00 */
[----:B------:R-:W-:-:S06]  /*44f0*/  NOP ;  /* 0x0000000000007918 */ /* 0x000fcc0000000000 */
[----:B------:R-:W5:Y:S01]  /*4500*/  LDS.128 R40, [R28.X16+0x840] ;  /* 0x000840001c287984 */ /* 0x000f62000000cc00 */
[C---:B--2---:R-:W-:Y:S02]  /*4510*/  IADD3 R45, R107.reuse, 0x4, RZ ;  /* 0x000000046b2d7810 */ /* 0x044fe40007ffe0ff */
[----:B------:R-:W-:Y:S02]  /*4520*/  IADD3 R47, R107, 0x3, RZ ;  /* 0x000000036b2f7810 */ /* 0x000fe40007ffe0ff */
[-C--:B------:R-:W-:Y:S02]  /*4530*/  ISETP.GE.U32.AND P6, PT, R45, R26.reuse, PT ;  /* 0x0000001a2d00720c */ /* 0x080fe40003fc6070 */
[----:B------:R-:W-:Y:S02]  /*4540*/  ISETP.GE.U32.AND P5, PT, R47, R26, PT ;  /* 0x0000001a2f00720c */ /* 0x000fe40003fa6070 */
[--C-:B------:R-:W-:Y:S02]  /*4550*/  PRMT R45, RZ, 0x5410, R52.reuse ;  /* 0x00005410ff2d7816 */ /* 0x100fe40000000034 */
[----:B------:R-:W-:-:S02]  /*4560*/  PRMT R44, RZ, 0x7610, R52 ;  /* 0x00007610ff2c7816 */ /* 0x000fc40000000034 */
[----:B------:R-:W-:Y:S01]  /*4570*/  PRMT R47, RZ, 0x7610, R53 ;  /* 0x00007610ff2f7816 */ /* 0x000fe20000000035 */
[----:B------:R-:W-:Y:S01]  /*4580*/  FMUL.FTZ R128, R86, R45 ;  /* 0x0000002d56807220 */ /* 0x000fe20000410000 */
[----:B------:R-:W-:Y:S01]  /*4590*/  PRMT R46, RZ, 0x7610, R54 ;  /* 0x00007610ff2e7816 */ /* 0x000fe20000000036 */
[----:B------:R-:W-:Y:S01]  /*45a0*/  FMUL.FTZ R130, R95, R44 ;  /* 0x0000002c5f827220 */ /* 0x000fe20000410000 */
[----:B------:R-:W-:Y:S01]  /*45b0*/  PRMT R107, RZ, 0x7610, R55 ;  /* 0x00007610ff6b7816 */ /* 0x000fe20000000037 */
[----:B------:R-:W-:Y:S01]  /*45c0*/  @P0 LDS.64 R44, [R99.X8+0x10a0] ;  /* 0x0010a000632c0984 */ /* 0x000fe20000008a00 */
[----:B------:R-:W-:Y:S01]  /*45d0*/  FSEL R118, R118, RZ, !P5 ;  /* 0x000000ff76767208 */ /* 0x000fe20006800000 */
[----:B------:R-:W-:Y:S01]  /*45e0*/  FMUL.FTZ R47, R96, R47 ;  /* 0x0000002f602f7220 */ /* 0x000fe20000410000 */
[----:B------:R-:W-:Y:S01]  /*45f0*/  FSEL R119, R119, 1, !P5 ;  /* 0x3f80000077777808 */ /* 0x000fe20006800000 */
[----:B------:R-:W-:Y:S01]  /*4600*/  FMUL.FTZ R107, R98, R107 ;  /* 0x0000006b626b7220 */ /* 0x000fe20000410000 */
[----:B------:R-:W-:Y:S01]  /*4610*/  FSEL R130, R130, RZ, !P4 ;  /* 0x000000ff82827208 */ /* 0x000fe20006000000 */
[----:B------:R-:W-:Y:S01]  /*4620*/  FMUL.FTZ R46, R97, R46 ;  /* 0x0000002e612e7220 */ /* 0x000fe20000410000 */
[----:B------:R-:W-:-:S02]  /*4630*/  ISETP.GE.U32.AND P5, PT, R151, R26, PT ;  /* 0x0000001a9700720c */ /* 0x000fc40003fa6070 */
[----:B------:R-:W-:Y:S02]  /*4640*/  FSEL R120, R111, RZ, !P6 ;  /* 0x000000ff6f787208 */ /* 0x000fe40007000000 */
[----:B0-----:R-:W-:Y:S02]  /*4650*/  FSEL R121, R121, 1, !P6 ;  /* 0x3f80000079797808 */ /* 0x001fe40007000000 */
[----:B------:R-:W-:Y:S02]  /*4660*/  ISETP.GE.U32.AND P4, PT, R146, R26, PT ;  /* 0x0000001a9200720c */ /* 0x000fe40003f86070 */
[--C-:B-----5:R-:W-:Y:S02]  /*4670*/  PRMT R48, RZ, 0x5410, R40.reuse ;  /* 0x00005410ff307816 */ /* 0x120fe40000000028 */
[----:B------:R-:W-:Y:S01]  /*4680*/  PRMT R50, RZ, 0x7610, R40 ;  /* 0x00007610ff327816 */ /* 0x000fe20000000028 */
[----:B------:R-:W-:Y:S01]  /*4690*/  FMUL.FTZ R40, R91, R112 ;  /* 0x000000705b287220 */ /* 0x000fe20000410000 */
[----:B------:R-:W-:-:S02]  /*46a0*/  PRMT R49, RZ, 0x5410, R41 ;  /* 0x00005410ff317816 */ /* 0x000fc40000000029 */
[----:B------:R-:W-:Y:S02]  /*46b0*/  PRMT R52, RZ, 0x7610, R41 ;  /* 0x00007610ff347816 */ /* 0x000fe40000000029 */
[--C-:B------:R-:W-:Y:S02]  /*46c0*/  PRMT R51, RZ, 0x5410, R42.reuse ;  /* 0x00005410ff337816 */ /* 0x100fe4000000002a */
[----:B------:R-:W-:Y:S02]  /*46d0*/  PRMT R54, RZ, 0x7610, R42 ;  /* 0x00007610ff367816 */ /* 0x000fe4000000002a */
[--C-:B------:R-:W-:Y:S02]  /*46e0*/  PRMT R53, RZ, 0x5410, R43.reuse ;  /* 0x00005410ff357816 */ /* 0x100fe4000000002b */
[----:B------:R-:W-:Y:S02]  /*46f0*/  PRMT R55, RZ, 0x7610, R43 ;  /* 0x00007610ff377816 */ /* 0x000fe4000000002b */
[----:B------:R-:W-:-:S02]  /*4700*/  FSEL R114, R40, RZ, !P3 ;  /* 0x000000ff28727208 */ /* 0x000fc40005800000 */
[----:B------:R-:W0:Y:S01]  /*4710*/  LDS.128 R40, [R28.X16+0x850] ;  /* 0x000850001c287984 */ /* 0x000e22000000cc00 */
[----:B------:R-:W-:Y:S01]  /*4720*/  FSEL R112, R135, RZ, !P2 ;  /* 0x000000ff87707208 */ /* 0x000fe20005000000 */
[----:B------:R-:W-:Y:S01]  /*4730*/  FMUL.FTZ R135, R104, R57 ;  /* 0x0000003968877220 */ /* 0x000fe20000410000 */
[-C--:B------:R-:W-:Y:S02]  /*4740*/  ISETP.GE.U32.AND P3, PT, R153, R26.reuse, PT ;  /* 0x0000001a9900720c */ /* 0x080fe40003f66070 */
[----:B------:R-:W-:Y:S02]  /*4750*/  ISETP.GE.U32.AND P2, PT, R154, R26, PT ;  /* 0x0000001a9a00720c */ /* 0x000fe40003f46070 */
[----:B------:R-:W-:Y:S01]  /*4760*/  FSEL R128, R128, RZ, !P3 ;  /* 0x000000ff80807208 */ /* 0x000fe20005800000 */
[----:B------:R-:W2:Y:S01]  /*4770*/  MUFU.EX2 R135, R135 ;  /* 0x0000008700877308 */ /* 0x000ea20000000800 */
[----:B------:R-:W-:Y:S02]  /*4780*/  FSEL R129, R129, 1, !P3 ;  /* 0x3f80000081817808 */ /* 0x000fe40005800000 */
[----:B------:R-:W-:-:S02]  /*4790*/  FSEL R126, R109, RZ, !P2 ;  /* 0x000000ff6d7e7208 */ /* 0x000fc40005000000 */
[----:B---3--:R-:W-:Y:S02]  /*47a0*/  FSEL R127, R127, 1, !P2 ;  /* 0x3f8000007f7f7808 */ /* 0x008fe40005000000 */
[-C--:B------:R-:W-:Y:S02]  /*47b0*/  ISETP.GE.U32.AND P3, PT, R147, R26.reuse, PT ;  /* 0x0000001a9300720c */ /* 0x080fe40003f66070 */
[-C--:B------:R-:W-:Y:S02]  /*47c0*/  ISETP.GE.U32.AND P6, PT, R150, R26.reuse, PT ;  /* 0x0000001a9600720c */ /* 0x080fe40003fc6070 */
[----:B------:R-:W-:Y:S02]  /*47d0*/  ISETP.GE.U32.AND P2, PT, R148, R26, PT ;  /* 0x0000001a9400720c */ /* 0x000fe40003f46070 */
[----:B------:R-:W-:Y:S02]  /*47e0*/  FSEL R132, R108, RZ, !P5 ;  /* 0x000000ff6c847208 */ /* 0x000fe40006800000 */
[----:B------:R-:W-:-:S02]  /*47f0*/  FSEL R142, R106, RZ, !P3 ;  /* 0x000000ff6a8e7208 */ /* 0x000fc40005800000 */
[----:B------:R-:W-:Y:S02]  /*4800*/  FSEL R143, R107, RZ, !P4 ;  /* 0x000000ff6b8f7208 */ /* 0x000fe40006000000 */
[----:B-1----:R-:W-:Y:S02]  /*4810*/  FSEL R133, R133, 1, !P5 ;  /* 0x3f80000085857808 */ /* 0x002fe40006800000 */
[----:B----4-:R-:W-:Y:S02]  /*4820*/  FSEL R134, R134, 1, !P6 ;  /* 0x3f80000086867808 */ /* 0x010fe40007000000 */
[----:B--2---:R-:W-:Y:S02]  /*4830*/  FSEL R135, R135, 1, !P1 ;  /* 0x3f80000087877808 */ /* 0x004fe40004800000 */
[----:B------:R-:W-:Y:S02]  /*4840*/  FSEL R136, R136, 1, !P2 ;  /* 0x3f80000088887808 */ /* 0x000fe40005000000 */
[----:B------:R-:W-:-:S02]  /*4850*/  FSEL R137, R137, 1, !P3 ;  /* 0x3f80000089897808 */ /* 0x000fc40005800000 */
[----:B------:R-:W-:Y:S02]  /*4860*/  FSEL R138, R138, 1, !P4 ;  /* 0x3f8000008a8a7808 */ /* 0x000fe40006000000 */
[----:B------:R-:W-:Y:S02]  /*4870*/  FSEL R139, R47, RZ, !P6 ;  /* 0x000000ff2f8b7208 */ /* 0x000fe40007000000 */
[----:B------:R-:W-:Y:S02]  /*4880*/  FSEL R141, R46, RZ, !P2 ;  /* 0x000000ff2e8d7208 */ /* 0x000fe40005000000 */
        /* <DEDUP_REMOVED lines=9> */
[----:B------:R-:W0:Y:S01]  /*4920*/  LDC.U8 R41, c[0x0][0x189] ;  /* 0x00006240ff297b82 */ /* 0x000e220000000000 */
[----:B------:R-:W-:Y:S01]  /*4930*/  ISETP.NE.U32.AND P1, PT, R4, RZ, PT ;  /* 0x000000ff0400720c */ /* 0x000fe20003f25070 */
[----:B------:R-:W-:Y:S01]  /*4940*/  HFMA2.MMA R44, -RZ, RZ, 1.875, 0 ;  /* 0x3f800000ff2c7435 */ /* 0x000fe200000001ff */
[----:B------:R-:W-:-:S02]  /*4950*/  LOP3.LUT P0, R40, R7, 0xff, RZ, 0xc0, !PT ;  /* 0x000000ff07287812 */ /* 0x000fc4000780c0ff */
        /* <DEDUP_REMOVED lines=14> */
.L_x_6877:
        /* <DEDUP_REMOVED lines=11> */
.L_x_6876:
        /* <DEDUP_REMOVED lines=82> */
[----:B------:R-:W-:Y:S01]  /*5010*/  @!P0 MOV R165, R44 ;  /* 0x0000002c00a58202 */ /* 0x000fe20000000f00 */
[----:B------:R-:W-:Y:S02]  /*5020*/  @!P0 IMAD.MOV.U32 R164, RZ, RZ, R45 ;  /* 0x000000ffffa48224 */ /* 0x000fe400078e002d */
.L_x_6879:
[----:B------:R-:W-:Y:S05]  /*5030*/  BSYNC B0 ;  /* 0x0000000000007941 */ /* 0x000fea0003800000 */
.L_x_6878:
        /* <DEDUP_REMOVED lines=40> */
.L_x_6882:
        /* <DEDUP_REMOVED lines=32> */
.L_x_6883:
[----:B------:R1:W5:Y:S02]  /*54c0*/  LDG.E R41, [R74.64] ;  /* 0x000000044a297981 */ /* 0x000364000c1e1900 */
.L_x_6884:
        /* <DEDUP_REMOVED lines=14> */
.L_x_6881:
[----:B------:R-:W-:Y:S05]  /*55b0*/  BSYNC B0 ;  /* 0x0000000000007941 */ /* 0x000fea0003800000 */
.L_x_6880:
        /* <DEDUP_REMOVED lines=20> */
.L_x_6875:
[----:B------:R-:W-:Y:S01]  /*5700*/  BAR.SYNC.DEFER_BLOCKING 0x0 ;  /* 0x0000000000007b1d */ /* 0x000fe20000010000 */
[----:B------:R-:W-:Y:S01]  /*5710*/  F2FP.BF16.PACK_AB R31, R82, R81 ;  /* 0x00000051521f723e */ /* 0x000fe200000010ff */
[----:B------:R-:W-:Y:S01]  /*5720*/  IMAD R38, R20, 0x2, R23 ;  /* 0x0000000214267824 */ /* 0x000fe200078e0217 */
[----:B------:R-:W-:Y:S01]  /*5730*/  F2FP.BF16.PACK_AB R30, R80, R79 ;  /* 0x0000004f501e723e */ /* 0x000fe200000010ff */
[----:B------:R-:W-:Y:S01]  /*5740*/  IMAD.IADD R18, R26, 0x1, R18 ;  /* 0x000000011a127824 */ /* 0x000fe200078e0212 */
[----:B------:R-:W-:Y:S01]  /*5750*/  F2FP.BF16.PACK_AB R29, R78, R77 ;  /* 0x0000004d4e1d723e */ /* 0x000fe200000010ff */
[----:B------:R-:W3:Y:S01]  /*5760*/  S2R R40, SR_CTAID.X ;  /* 0x0000000000287919 */ /* 0x000ee20000002500 */
[----:B------:R-:W-:-:S02]  /*5770*/  F2FP.BF16.PACK_AB R28, R76, R61 ;  /* 0x0000003d4c1c723e */ /* 0x000fc400000010ff */
[----:B------:R-:W-:Y:S02]  /*5780*/  F2FP.BF16.PACK_AB R35, R69, R68 ;  /* 0x000000444523723e */ /* 0x000fe400000010ff */
[----:B------:R-:W-:Y:S02]  /*5790*/  F2FP.BF16.PACK_AB R34, R67, R66 ;  /* 0x000000424322723e */ /* 0x000fe400000010ff */
[----:B------:R-:W-:Y:S02]  /*57a0*/  F2FP.BF16.PACK_AB R33, R65, R64 ;  /* 0x000000404121723e */ /* 0x000fe400000010ff */
[----:B------:R-:W-:Y:S02]  /*57b0*/  F2FP.BF16.PACK_AB R32, R63, R62 ;  /* 0x0000003e3f20723e */ /* 0x000fe400000010ff */
[----:B------:R-:W-:Y:S02]  /*57c0*/  SHF.R.S32.HI R37, RZ, 0x1f, R22 ;  /* 0x0000001fff257819 */ /* 0x000fe40000011416 */
[----:B------:R-:W-:-:S02]  /*57d0*/  MOV R36, R22 ;  /* 0x0000001600247202 */ /* 0x000fc40000000f00 */
[----:B------:R-:W-:Y:S02]  /*57e0*/  SHF.R.S32.HI R41, RZ, 0x1f, R163 ;  /* 0x0000001fff297819 */ /* 0x000fe400000114a3 */
[----:B------:R-:W-:Y:S01]  /*57f0*/  IADD3 R21, R21, 0x1, RZ ;  /* 0x0000000115157810 */ /* 0x000fe20007ffe0ff */
[----:B------:R-:W-:Y:S01]  /*5800*/  STS.128 [R38.X16], R28 ;  /* 0x0000001c26007388 */ /* 0x000fe2000000cc00 */
[----:B------:R-:W-:-:S03]  /*5810*/  IADD3 R22, R26, R22, RZ ;  /* 0x000000161a167210 */ /* 0x000fc60007ffe0ff */
        /* <DEDUP_REMOVED lines=13> */
[C---:B------:R-:W-:Y:S02]  /*58f0*/  LEA R38, P0, R36.reuse, c[0x0][0x288], 0x1 ;  /* 0x0000a20024267a11 */ /* 0x040fe400078008ff */
[----:B------:R-:W-:Y:S02]  /*5900*/  MOV R39, R15 ;  /* 0x0000000f00277202 */ /* 0x000fe40000000f00 */
[----:B------:R-:W-:Y:S02]  /*5910*/  LEA.HI.X R37, R36, c[0x0][0x28c], R37, 0x1, P0 ;  /* 0x0000a30024257a11 */ /* 0x000fe400000f0c25 */
[----:B------:R-:W-:Y:S02]  /*5920*/  IADD3 R36, P0, R38, R145, RZ ;  /* 0x0000009126247210 */ /* 0x000fe40007f1e0ff */
[----:B------:R-:W-:Y:S02]  /*5930*/  MOV R38, R12 ;  /* 0x0000000c00267202 */ /* 0x000fe40000000f00 */
[----:B------:R-:W-:-:S02]  /*5940*/  IADD3.X R37, R37, R144, RZ, P0, !PT ;  /* 0x0000009025257210 */ /* 0x000fc400007fe4ff */
[----:B------:R-:W-:Y:S01]  /*5950*/  ISETP.GE.AND P0, PT, R21, R19, PT ;  /* 0x000000131500720c */ /* 0x000fe20003f06270 */
[----:B------:R-:W-:Y:S02]  /*5960*/  IMAD.WIDE R38, R26, 0x2, R38 ;  /* 0x000000021a267825 */ /* 0x000fe400078e0226 */
[----:B-----5:R-:W-:Y:S03]  /*5970*/  STG.E.128 [R36.64+0x200], R32 ;  /* 0x0002002024007986 */ /* 0x020fe6000c101d04 */
[----:B------:R-:W-:Y:S01]  /*5980*/  MOV R12, R38 ;  /* 0x00000026000c7202 */ /* 0x000fe20000000f00 */
[----:B---3--:R3:W-:Y:S02]  /*5990*/  STG.E.128 [R36.64], R28 ;  /* 0x0000001c24007986 */ /* 0x0087e4000c101d04 */
[----:B---3--:R-:W-:Y:S01]  /*59a0*/  MOV R28, R11 ;  /* 0x0000000b001c7202 */ /* 0x008fe20000000f00 */
[----:B------:R-:W-:-:S04]  /*59b0*/  IMAD.MOV.U32 R29, RZ, RZ, R14 ;  /* 0x000000ffff1d7224 */ /* 0x000fc800078e000e */
[----:B------:R-:W-:-:S05]  /*59c0*/  IMAD.WIDE R14, R26, 0x2, R28 ;  /* 0x000000021a0e7825 */ /* 0x000fca00078e021c */
[----:B------:R-:W-:Y:S01]  /*59d0*/  MOV R11, R14 ;  /* 0x0000000e000b7202 */ /* 0x000fe20000000f00 */
[----:B------:R-:W-:Y:S01]  /*59e0*/  IMAD.MOV.U32 R14, RZ, RZ, R15 ;  /* 0x000000ffff0e7224 */ /* 0x000fe200078e000f */
[----:B------:R-:W-:Y:S01]  /*59f0*/  MOV R15, R39 ;  /* 0x00000027000f7202 */ /* 0x000fe20000000f00 */
[----:B------:R-:W-:Y:S01]  /*5a00*/  @P0 CALL.REL.NOINC `(.L_x_6886) ;  /* 0x0000001000000944 */ /* 0x000fe20003c00000 */
[----:B------:R-:W-:Y:S05]  /*5a10*/  BRA `(.L_x_6887) ;  /* 0xffffb7e000007947 */ /* 0x000fea000383ffff */
.L_x_6886:
[----:B------:R-:W-:Y:S05]  /*5a20*/  EXIT ;  /* 0x000000000000794d */ /* 0x000fea0003800000 */
.L_x_6888:
        /* <DEDUP_REMOVED lines=13> */
.L_x_8966:


//--------------------- .text._Z25selective_scan_fwd_kernelI32Selective_Scan_fwd_kernel_traitsILi64ELi16ELi1ELb1ELb1ELb1ELb0ELb1EN3c108BFloat16EffEEv13SSMParamsBase --------------------------
	.section	.text._Z25selective_scan_fwd_kernelI32Selective_Scan_fwd_kernel_traitsILi64ELi16ELi1ELb1ELb1ELb1ELb0ELb1EN3c108BFloat16EffEEv13SSMParamsBase,"ax",@progbits
	.sectioninfo	@"SHI_REGISTERS=168"
	.align	128
        .global         _Z25selective_scan_fwd_kernelI32Selective_Scan_fwd_kernel_traitsILi64ELi16ELi1ELb1ELb1ELb1ELb0ELb1EN3c108BFloat16EffEEv13SSMParamsBase
        .type           _Z25selective_scan_fwd_kernelI32Selective_Scan_fwd_kernel_traitsILi64ELi16ELi1ELb1ELb1ELb1ELb0ELb1EN3c108BFloat16EffEEv13SSMParamsBase,@function
        .size           _Z25selective_scan_fwd_kernelI32Selective_Scan_fwd_kernel_traitsILi64ELi16ELi1ELb1ELb1ELb1ELb0ELb1EN3c108BFloat16EffEEv13SSMParamsBase,(.L_x_8967 - _Z25selective_scan_fwd_kernelI32Selective_Scan_fwd_kernel_traitsILi64ELi16ELi1ELb1ELb1ELb1ELb0ELb1EN3c108BFloat16EffEEv13SSMParamsBase)
        .other          _Z25selective_scan_fwd_kernelI32Selective_Scan_fwd_kernel_traitsILi64ELi16ELi1ELb1ELb1ELb1ELb0ELb1EN3c108BFloat16EffEEv13SSMParamsBase,@"STO_CUDA_ENTRY STV_DEFAULT"
_Z25selective_scan_fwd_kernelI32Selective_Scan_fwd_kernel_traitsILi64ELi16ELi1ELb1ELb1ELb1ELb0ELb1EN3c108BFloat16EffEEv13SSMParamsBase:
.text._Z25selective_scan_fwd_kernelI32Selective_Scan_fwd_kernel_traitsILi64ELi16ELi1ELb1ELb1ELb1ELb0ELb1EN3c108BFloat16EffEEv13SSMParamsBase:
        /* <DEDUP_REMOVED lines=35> */
.L_x_6889:
        /* <DEDUP_REMOVED lines=28> */
.L_x_6890:
        /* <DEDUP_REMOVED lines=11> */
.L_x_6891:
        /* <DEDUP_REMOVED lines=176> */
.L_x_6892:
        /* <DEDUP_REMOVED lines=18> */
.L_x_6893:
[----:B------:R-:W-:-:S13]  /*10c0*/  ISETP.GE.AND P0, PT, R74, 0x1, PT ;  /* 0x000000014a00780c */ /* 0x000fda0003f06270 */
[----:B------:R-:W-:Y:S05]  /*10d0*/  @!P0 EXIT ;  /* 0x000000000000894d */ /* 0x000fea0003800000 */
[----:B------:R-:W0:Y:S01]  /*10e0*/  S2R R73, SR_LANEID ;  /* 0x0000000000497919 */ /* 0x000e220000000000 */
[C---:B------:R-:W-:Y:S01]  /*10f0*/  LEA R82, P0, R0.reuse, R83, 0x2 ;  /* 0x0000005300527211 */ /* 0x040fe200078010ff */
[----:B------:R-:W-:Y:S02]  /*1100*/  IMAD.MOV.U32 R72, RZ, RZ, RZ ;  /* 0x000000ffff487224 */ /* 0x000fe400078e00ff */
[----:B------:R-:W-:Y:S01]  /*1110*/  IMAD.MOV.U32 R151, RZ, RZ, RZ ;  /* 0x000000ffff977224 */ /* 0x000fe200078e00ff */
[----:B------:R-:W-:Y:S02]  /*1120*/  LEA.HI.X R83, R0, R8, R3, 0x2, P0 ;  /* 0x0000000800537211 */ /* 0x000fe400000f1403 */
.L_x_6940:
        /* <DEDUP_REMOVED lines=327> */
.L_x_6895:
[----:B---34-:R-:W-:Y:S05]  /*25a0*/  BSYNC B0 ;  /* 0x0000000000007941 */ /* 0x018fea0003800000 */
.L_x_6894:
        /* <DEDUP_REMOVED lines=37> */
.L_x_6897:
[----:B------:R-:W-:Y:S05]  /*2800*/  BSYNC B0 ;  /* 0x0000000000007941 */ /* 0x000fea0003800000 */
.L_x_6896:
        /* <DEDUP_REMOVED lines=37> */
.L_x_6899:
[----:B------:R-:W-:Y:S05]  /*2a60*/  BSYNC B0 ;  /* 0x0000000000007941 */ /* 0x000fea0003800000 */
.L_x_6898:
        /* <DEDUP_REMOVED lines=37> */
.L_x_6901:
[----:B------:R-:W-:Y:S05]  /*2cc0*/  BSYNC B0 ;  /* 0x0000000000007941 */ /* 0x000fea0003800000 */
.L_x_6900:
        /* <DEDUP_REMOVED lines=37> */
.L_x_6903:
[----:B------:R-:W-:Y:S05]  /*2f20*/  BSYNC B0 ;  /* 0x0000000000007941 */ /* 0x000fea0003800000 */
.L_x_6902:
        /* <DEDUP_REMOVED lines=37> */
.L_x_6905:
[----:B------:R-:W-:Y:S05]  /*3180*/  BSYNC B0 ;  /* 0x0000000000007941 */ /* 0x000fea0003800000 */
.L_x_6904:
        /* <DEDUP_REMOVED lines=37> */
.L_x_6907:
[----:B------:R-:W-:Y:S05]  /*33e0*/  BSYNC B0 ;  /* 0x0000000000007941 */ /* 0x000fea0003800000 */
.L_x_6906:
        /* <DEDUP_REMOVED lines=37> */
.L_x_6909:
[----:B------:R-:W-:Y:S05]  /*3640*/  BSYNC B0 ;  /* 0x0000000000007941 */ /* 0x000fea0003800000 */
.L_x_6908:
        /* <DEDUP_REMOVED lines=37> */
.L_x_6911:
[----:B------:R-:W-:Y:S05]  /*38a0*/  BSYNC B0 ;  /* 0x0000000000007941 */ /* 0x000fea0003800000 */
.L_x_6910:
        /* <DEDUP_REMOVED lines=37> */
.L_x_6913:
[----:B------:R-:W-:Y:S05]  /*3b00*/  BSYNC B0 ;  /* 0x0000000000007941 */ /* 0x000fea0003800000 */
.L_x_6912:
        /* <DEDUP_REMOVED lines=38> */
.L_x_6915:
[----:B------:R-:W-:Y:S05]  /*3d70*/  BSYNC B0 ;  /* 0x0000000000007941 */ /* 0x000fea0003800000 */
.L_x_6914:
        /* <DEDUP_REMOVED lines=40> */
.L_x_6917:
[----:B------:R-:W-:Y:S05]  /*4000*/  BSYNC B0 ;  /* 0x0000000000007941 */ /* 0x000fea0003800000 */
.L_x_6916:
        /* <DEDUP_REMOVED lines=42> */
.L_x_6919:
[----:B------:R-:W-:Y:S05]  /*42b0*/  BSYNC B0 ;  /* 0x0000000000007941 */ /* 0x000fea0003800000 */
.L_x_6918:
        /* <DEDUP_REMOVED lines=43> */
.L_x_6921:
[----:B------:R-:W-:Y:S05]  /*4570*/  BSYNC B0 ;  /* 0x0000000000007941 */ /* 0x000fea0003800000 */
.L_x_6920:
        /* <DEDUP_REMOVED lines=43> */
.L_x_6923:
[----:B------:R-:W-:Y:S05]  /*4830*/  BSYNC B0 ;  /* 0x0000000000007941 */ /* 0x000fea0003800000 */
.L_x_6922:
        /* <DEDUP_REMOVED lines=43> */
.L_x_6925:
[----:B------:R-:W-:Y:S05]  /*4af0*/  BSYNC B0 ;  /* 0x0000000000007941 */ /* 0x000fea0003800000 */
.L_x_6924:
        /* <DEDUP_REMOVED lines=30> */
.L_x_6936:
        /* <DEDUP_REMOVED lines=384> */
.L_x_6928:
        /* <DEDUP_REMOVED lines=13> */
.L_x_6927:
        /* <DEDUP_REMOVED lines=82> */
.L_x_6930:
[----:B------:R-:W-:Y:S05]  /*6ad0*/  BSYNC B0 ;  /* 0x0000000000007941 */ /* 0x000fea0003800000 */
.L_x_6929:
        /* <DEDUP_REMOVED lines=44> */
.L_x_6933:
        /* <DEDUP_REMOVED lines=32> */
.L_x_6934:
[----:B------:R0:W5:Y:S02]  /*6fa0*/  LDG.E R41, [R82.64] ;  /* 0x0000000452297981 */ /* 0x000164000c1e1900 */
.L_x_6935:
        /* <DEDUP_REMOVED lines=16> */
.L_x_6932:
[----:B------:R-:W-:Y:S05]  /*70b0*/  BSYNC B0 ;  /* 0x0000000000007941 */ /* 0x000fea0003800000 */
.L_x_6931:
        /* <DEDUP_REMOVED lines=20> */
.L_x_6926:
        /* <DEDUP_REMOVED lines=74> */
.L_x_6938:
[----:B------:R-:W-:Y:S05]  /*76a0*/  BSYNC B0 ;  /* 0x0000000000007941 */ /* 0x000fea0003800000 */
.L_x_6937:
        /* <DEDUP_REMOVED lines=72> */
.L_x_6939:
[----:B------:R-:W-:Y:S05]  /*7b30*/  EXIT ;  /* 0x000000000000794d */ /* 0x000fea0003800000 */
.L_x_6941:
        /* <DEDUP_REMOVED lines=12> */
.L_x_8967:


//--------------------- .text._Z25selective_scan_fwd_kernelI32Selective_Scan_fwd_kernel_traitsILi64ELi16ELi1ELb1ELb1ELb1ELb1ELb0EN3c108BFloat16EffEEv13SSMParamsBase --------------------------
	.section	.text._Z25selective_scan_fwd_kernelI32Selective_Scan_fwd_kernel_traitsILi64ELi16ELi1ELb1ELb1ELb1ELb1ELb0EN3c108BFloat16EffEEv13SSMParamsBase,"ax",@progbits
	.sectioninfo	@"SHI_REGISTERS=168"
	.align	128
        .global         _Z25selective_scan_fwd_kernelI32Selective_Scan_fwd_kernel_traitsILi64ELi16ELi1ELb1ELb1ELb1ELb1ELb0EN3c108BFloat16EffEEv13SSMParamsBase
        .type           _Z25selective_scan_fwd_kernelI32Selective_Scan_fwd_kernel_traitsILi64ELi16ELi1ELb1ELb1ELb1ELb1ELb0EN3c108BFloat16EffEEv13SSMParamsBase,@function
        .size           _Z25selective_scan_fwd_kernelI32Selective_Scan_fwd_kernel_traitsILi64ELi16ELi1ELb1ELb1ELb1ELb1ELb0EN3c108BFloat16EffEEv13SSMParamsBase,(.L_x_8968 - _Z25selective_scan_fwd_kernelI32Selective_Scan_fwd_kernel_traitsILi64ELi16ELi1ELb1ELb1ELb1ELb1ELb0EN3c108BFloat16EffEEv13SSMParamsBase)
        .other          _Z25selective_scan_fwd_kernelI32Selective_Scan_fwd_kernel_traitsILi64ELi16ELi1ELb1ELb1ELb1ELb1ELb0EN3c108BFloat16EffEEv13SSMParamsBase,@"STO_CUDA_ENTRY STV_DEFAULT"
_Z25selective_scan_fwd_kernelI32Selective_Scan_fwd_kernel_traitsILi64ELi16ELi1ELb1ELb1ELb1ELb1ELb0EN3c108BFloat16EffEEv13SSMParamsBase:
.text._Z25selective_scan_fwd_kernelI32Selective_Scan_fwd_kernel_traitsILi64ELi16ELi1ELb1ELb1ELb1ELb1ELb0EN3c108BFloat16EffEEv13SSMParamsBase:
        /* <DEDUP_REMOVED lines=34> */
.L_x_6942:
        /* <DEDUP_REMOVED lines=27> */
.L_x_6943:
        /* <DEDUP_REMOVED lines=11> */
.L_x_6944:
        /* <DEDUP_REMOVED lines=76> */
[----:B------:R-:W-:Y:S01]  /*0940*/  IMAD R25, R21, c[0x0][0x1e4], R20 ;  /* 0x0000790015197a24 */ /* 0x000fe200078e0214 */
[----:B------:R-:W-:Y:S01]  /*0950*/  @!P2 LOP3.LUT R23, RZ, c[0x0][0x174], RZ, 0x33, !PT ;  /* 0x00005d00ff17aa12 */ /* 0x000fe200078e33ff */
[----:B------:R-:W-:Y:S02]  /*0960*/  IMAD.IADD R17, R15, 0x1, R17 ;  /* 0x000000010f117824 */ /* 0x000fe400078e0211 */
[----:B------:R-:W-:Y:S01]  /*0970*/  IMAD.WIDE.U32 R12, R21, c[0x0][0x1f0], RZ ;  /* 0x00007c00150c7a25 */ /* 0x000fe200078e00ff */
[----:B------:R-:W-:-:S03]  /*0980*/  IADD3 R11, R11, R25, RZ ;  /* 0x000000190b0b7210 */ /* 0x000fc60007ffe0ff */
[----:B------:R-:W-:Y:S02]  /*0990*/  IMAD R15, R21, c[0x0][0x1f4], R24 ;  /* 0x00007d00150f7a24 */ /* 0x000fe400078e0218 */
[----:B------:R-:W-:Y:S01]  /*09a0*/  IMAD.MOV.U32 R16, RZ, RZ, R14 ;  /* 0x000000ffff107224 */ /* 0x000fe200078e000e */
[----:B------:R-:W-:Y:S01]  /*09b0*/  SHF.R.S32.HI R20, RZ, 0x1f, R23 ;  /* 0x0000001fff147819 */ /* 0x000fe20000011417 */
[----:B------:R-:W-:Y:S01]  /*09c0*/  IMAD R14, R30, c[0x0][0x1e8], RZ ;  /* 0x00007a001e0e7a24 */ /* 0x000fe200078e02ff */
[----:B------:R-:W-:-:S03]  /*09d0*/  IADD3 R13, R13, R15, RZ ;  /* 0x0000000f0d0d7210 */ /* 0x000fc60007ffe0ff */
        /* <DEDUP_REMOVED lines=27> */
[----:B------:R-:W-:Y:S01]  /*0b90*/  IMAD.MOV.U32 R161, RZ, RZ, RZ ;  /* 0x000000ffffa17224 */ /* 0x000fe200078e00ff */
[----:B------:R-:W-:Y:S02]  /*0ba0*/  LEA R12, P4, R18, c[0x0][0x260], 0x1 ;  /* 0x00009800120c7a11 */ /* 0x000fe400078808ff */
[----:B------:R-:W-:-:S02]  /*0bb0*/  IADD3 R15, R19, R33, RZ ;  /* 0x00000021130f7210 */ /* 0x000fc40007ffe0ff */
[----:B------:R-:W-:Y:S02]  /*0bc0*/  MOV R162, RZ ;  /* 0x000000ff00a27202 */ /* 0x000fe40000000f00 */
[----:B------:R-:W-:Y:S01]  /*0bd0*/  @P3 MOV R161, c[0x0][0x2d8] ;  /* 0x0000b60000a13a02 */ /* 0x000fe20000000f00 */
[----:B------:R-:W-:Y:S01]  /*0be0*/  @P3 IMAD.MOV.U32 R162, RZ, RZ, c[0x0][0x2dc] ;  /* 0x0000b700ffa23624 */ /* 0x000fe200078e00ff */
        /* <DEDUP_REMOVED lines=54> */
.L_x_6945:
        /* <DEDUP_REMOVED lines=18> */
.L_x_6946:
        /* <DEDUP_REMOVED lines=8> */
[C---:B0-----:R-:W-:Y:S01]  /*10f0*/  SHF.L.U32 R23, R24.reuse, 0x1, RZ ;  /* 0x0000000118177819 */ /* 0x041fe200000006ff */
[----:B------:R-:W-:-:S03]  /*1100*/  IMAD.SHL.U32 R146, R24, 0x10, RZ ;  /* 0x0000001018927824 */ /* 0x000fc600078e00ff */
        /* <DEDUP_REMOVED lines=15> */
.L_x_6991:
[----:B------:R-:W-:-:S04]  /*1200*/  ISETP.NE.U32.AND P0, PT, R161, RZ, PT ;  /* 0x000000ffa100720c */ /* 0x000fc80003f05070 */
[----:B------:R-:W-:-:S13]  /*1210*/  ISETP.NE.AND.EX P0, PT, R162, RZ, PT, P0 ;  /* 0x000000ffa200720c */ /* 0x000fda0003f05300 */
        /* <DEDUP_REMOVED lines=18> */
[----:B------:R-:W-:-:S03]  /*1340*/  IADD3 R60, R27, R20, RZ ;  /* 0x000000141b3c7210 */ /* 0x000fc60007ffe0ff */
[----:B------:R-:W-:Y:S01]  /*1350*/  IMAD.X R47, R100, 0x1, R144, P0 ;  /* 0x00000001642f7824 */ /* 0x000fe200000e0690 */
        /* <DEDUP_REMOVED lines=71> */
.L_x_6948:
[----:B-12---:R-:W-:Y:S05]  /*17d0*/  BSYNC B0 ;  /* 0x0000000000007941 */ /* 0x006fea0003800000 */
.L_x_6947:
        /* <DEDUP_REMOVED lines=36> */
.L_x_6950:
[----:B------:R-:W-:Y:S05]  /*1a20*/  BSYNC B0 ;  /* 0x0000000000007941 */ /* 0x000fea0003800000 */
.L_x_6949:
        /* <DEDUP_REMOVED lines=38> */
.L_x_6952:
[----:B------:R-:W-:Y:S05]  /*1c90*/  BSYNC B0 ;  /* 0x0000000000007941 */ /* 0x000fea0003800000 */
.L_x_6951:
        /* <DEDUP_REMOVED lines=36> */
.L_x_6954:
[----:B------:R-:W-:Y:S05]  /*1ee0*/  BSYNC B0 ;  /* 0x0000000000007941 */ /* 0x000fea0003800000 */
.L_x_6953:
        /* <DEDUP_REMOVED lines=38> */
.L_x_6956:
[----:B------:R-:W-:Y:S05]  /*2150*/  BSYNC B0 ;  /* 0x0000000000007941 */ /* 0x000fea0003800000 */
.L_x_6955:
        /* <DEDUP_REMOVED lines=36> */
.L_x_6958:
[----:B------:R-:W-:Y:S05]  /*23a0*/  BSYNC B0 ;  /* 0x0000000000007941 */ /* 0x000fea0003800000 */
.L_x_6957:
[----:B------:R-:W-:Y:S01]  /*23b0*/  ISETP.EQ.OR P4, PT, RZ, UR6, P4 ;  /* 0x00000006ff007c0c */ /* 0x000fe2000a782670 */
[----:B------:R-:W-:Y:S01]  /*23c0*/  IMAD.MOV.U32 R29, RZ, RZ, R13 ;  /* 0x000000ffff1d7224 */ /* 0x000fe200078e000d */
[----:B------:R-:W-:Y:S01]  /*23d0*/  MOV R28, R10 ;  /* 0x0000000a001c7202 */ /* 0x000fe20000000f00 */
[----:B------:R-:W-:Y:S01]  /*23e0*/  BSSY B0, `(.L_x_6959) ;  /* 0x0000026000007945 */ /* 0x000fe20003800000 */
[----:B------:R-:W-:Y:S02]  /*23f0*/  PRMT R10, RZ, 0x5410, R30 ;  /* 0x00005410ff0a7816 */ /* 0x000fe4000000001e */
[----:B------:R-:W-:Y:S01]  /*2400*/  FSETP.GTU.FTZ.AND P0, PT, R78, 20, PT ;  /* 0x41a000004e00780b */ /* 0x000fe20003f1c000 */
[----:B------:R-:W-:Y:S01]  /*2410*/  IMAD.WIDE R28, R26, 0x2, R28 ;  /* 0x000000021a1c7825 */ /* 0x000fe200078e021c */
[----:B------:R-:W-:-:S03]  /*2420*/  ISETP.EQ.OR P5, PT, RZ, UR6, P5 ;  /* 0x00000006ff007c0c */ /* 0x000fc6000afa2670 */
        /* <DEDUP_REMOVED lines=33> */
.L_x_6960:
[----:B------:R-:W-:Y:S05]  /*2640*/  BSYNC B0 ;  /* 0x0000000000007941 */ /* 0x000fea0003800000 */
.L_x_6959:
[----:B------:R-:W-:Y:S01]  /*2650*/  MOV R103, R100 ;  /* 0x0000006400677202 */ /* 0x000fe20000000f00 */
[----:B------:R-:W-:Y:S01]  /*2660*/  BSSY B0, `(.L_x_6961) ;  /* 0x0000027000007945 */ /* 0x000fe20003800000 */
[----:B------:R-:W-:Y:S02]  /*2670*/  PRMT R30, RZ, 0x7610, R30 ;  /* 0x00007610ff1e7816 */ /* 0x000fe4000000001e */
[----:B------:R-:W-:Y:S01]  /*2680*/  FSETP.GTU.FTZ.AND P4, PT, R79, 20, PT ;  /* 0x41a000004f00780b */ /* 0x000fe20003f9c000 */
[----:B------:R-:W-:Y:S01]  /*2690*/  IMAD.WIDE R102, R26, 0x2, R102 ;  /* 0x000000021a667825 */ /* 0x000fe200078e0266 */
[----:B------:R-:W-:Y:S02]  /*26a0*/  MOV R10, R28 ;  /* 0x0000001c000a7202 */ /* 0x000fe40000000f00 */
[----:B------:R-:W-:Y:S01]  /*26b0*/  MOV R13, R29 ;  /* 0x0000001d000d7202 */ /* 0x000fe20000000f00 */
[----:B------:R-:W-:Y:S01]  /*26c0*/  FADD.FTZ R80, R30, R9 ;  /* 0x000000091e507221 */ /* 0x000fe20000010000 */
        /* <DEDUP_REMOVED lines=32> */
.L_x_6962:
[----:B------:R-:W-:Y:S05]  /*28d0*/  BSYNC B0 ;  /* 0x0000000000007941 */ /* 0x000fea0003800000 */
.L_x_6961:
        /* <DEDUP_REMOVED lines=42> */
.L_x_6964:
[----:B------:R-:W-:Y:S05]  /*2b80*/  BSYNC B0 ;  /* 0x0000000000007941 */ /* 0x000fea0003800000 */
.L_x_6963:
        /* <DEDUP_REMOVED lines=41> */
.L_x_6966:
[----:B------:R-:W-:Y:S05]  /*2e20*/  BSYNC B0 ;  /* 0x0000000000007941 */ /* 0x000fea0003800000 */
.L_x_6965:
        /* <DEDUP_REMOVED lines=47> */
.L_x_6968:
[----:B------:R-:W-:Y:S05]  /*3120*/  BSYNC B0 ;  /* 0x0000000000007941 */ /* 0x000fea0003800000 */
.L_x_6967:
        /* <DEDUP_REMOVED lines=33> */
.L_x_6970:
[----:B------:R-:W-:Y:S05]  /*3340*/  BSYNC B0 ;  /* 0x0000000000007941 */ /* 0x000fea0003800000 */
.L_x_6969:
        /* <DEDUP_REMOVED lines=33> */
.L_x_6972:
[----:B------:R-:W-:Y:S05]  /*3560*/  BSYNC B0 ;  /* 0x0000000000007941 */ /* 0x000fea0003800000 */
.L_x_6971:
        /* <DEDUP_REMOVED lines=33> */
.L_x_6974:
[----:B------:R-:W-:Y:S05]  /*3780*/  BSYNC B0 ;  /* 0x0000000000007941 */ /* 0x000fea0003800000 */
.L_x_6973:
        /* <DEDUP_REMOVED lines=33> */
.L_x_6976:
[----:B------:R-:W-:Y:S05]  /*39a0*/  BSYNC B0 ;  /* 0x0000000000007941 */ /* 0x000fea0003800000 */
.L_x_6975:
        /* <DEDUP_REMOVED lines=33> */
.L_x_6978:
[----:B------:R-:W-:Y:S05]  /*3bc0*/  BSYNC B0 ;  /* 0x0000000000007941 */ /* 0x000fea0003800000 */
.L_x_6977:
        /* <DEDUP_REMOVED lines=36> */
.L_x_6989:
        /* <DEDUP_REMOVED lines=49> */
[C---:B------:R-:W-:Y:S02]  /*4120*/  FMUL.FTZ R131, R104.reuse, R76 ;  /* 0x0000004c68837220 */ /* 0x040fe40000410000 */
[----:B-1----:R-:W-:Y:S02]  /*4130*/  IMAD.SHL.U32 R107, R103, 0x10, RZ ;  /* 0x00000010676b7824 */ /* 0x002fe400078e00ff */
[C---:B------:R-:W-:Y:S02]  /*4140*/  FMUL.FTZ R121, R104.reuse, R69 ;  /* 0x0000004568797220 */ /* 0x040fe40000410000 */
[C---:B------:R-:W-:Y:S01]  /*4150*/  FMUL.FTZ R127, R104.reuse, R74 ;  /* 0x0000004a687f7220 */ /* 0x040fe20000410000 */
[C---:B------:R-:W-:Y:S01]  /*4160*/  IADD3 R105, R107.reuse, 0x5, RZ ;  /* 0x000000056b697810 */ /* 0x040fe20007ffe0ff */
[----:B------:R-:W1:Y:S01]  /*4170*/  MUFU.EX2 R117, R117 ;  /* 0x0000007500757308 */ /* 0x000e620000000800 */
[-C--:B------:R-:W-:Y:S01]  /*4180*/  ISETP.GE.U32.AND P2, PT, R107, R26.reuse, PT ;  /* 0x0000001a6b00720c */ /* 0x080fe20003f46070 */
[C---:B------:R-:W-:Y:S01]  /*4190*/  FMUL.FTZ R133, R104.reuse, R77 ;  /* 0x0000004d68857220 */ /* 0x040fe20000410000 */
[----:B------:R-:W-:Y:S01]  /*41a0*/  ISETP.GE.U32.AND P0, PT, R105, R26, PT ;  /* 0x0000001a6900720c */ /* 0x000fe20003f06070 */
[C---:B------:R-:W-:Y:S01]  /*41b0*/  FMUL.FTZ R134, R104.reuse, R78 ;  /* 0x0000004e68867220 */ /* 0x040fe20000410000 */
[----:B---3--:R-:W-:Y:S01]  /*41c0*/  PRMT R108, RZ, 0x5410, R53 ;  /* 0x00005410ff6c7816 */ /* 0x008fe20000000035 */
[C---:B------:R-:W-:Y:S01]  /*41d0*/  FMUL.FTZ R136, R104.reuse, R80 ;  /* 0x0000005068887220 */ /* 0x040fe20000410000 */
[----:B----4-:R-:W-:Y:S01]  /*41e0*/  FSEL R123, R123, 1, !P0 ;  /* 0x3f8000007b7b7808 */ /* 0x010fe20004000000 */
[----:B------:R-:W3:Y:S01]  /*41f0*/  MUFU.EX2 R113, R113 ;  /* 0x0000007100717308 */ /* 0x000ee20000000800 */
[----:B------:R-:W-:Y:S01]  /*4200*/  PRMT R105, RZ, 0x5410, R54 ;  /* 0x00005410ff697816 */ /* 0x000fe20000000036 */
[----:B------:R-:W-:Y:S01]  /*4210*/  FMUL.FTZ R138, R104, R82 ;  /* 0x00000052688a7220 */ /* 0x000fe20000410000 */
[----:B------:R-:W-:Y:S01]  /*4220*/  PRMT R106, RZ, 0x5410, R55 ;  /* 0x00005410ff6a7816 */ /* 0x000fe20000000037 */
[----:B------:R-:W-:Y:S01]  /*4230*/  FMUL.FTZ R108, R85, R108 ;  /* 0x0000006c556c7220 */ /* 0x000fe20000410000 */
[----:B------:R-:W-:Y:S01]  /*4240*/  FSEL R115, R115, 1, !P3 ;  /* 0x3f80000073737808 */ /* 0x000fe20005800000 */
[----:B------:R-:W-:Y:S01]  /*4250*/  FMUL.FTZ R105, R84, R105 ;  /* 0x0000006954697220 */ /* 0x000fe20000410000 */
[----:B0-----:R-:W-:Y:S01]  /*4260*/  PRMT R120, RZ, 0x7610, R50 ;  /* 0x00007610ff787816 */ /* 0x001fe20000000032 */
[----:B------:R-:W-:Y:S01]  /*4270*/  MUFU.EX2 R119, R119 ;  /* 0x0000007700777308 */ /* 0x000fe20000000800 */
[--C-:B------:R-:W-:Y:S01]  /*4280*/  PRMT R112, RZ, 0x7610, R48.reuse ;  /* 0x00007610ff707816 */ /* 0x100fe20000000030 */
[----:B------:R-:W-:Y:S01]  /*4290*/  FMUL.FTZ R106, R83, R106 ;  /* 0x0000006a536a7220 */ /* 0x000fe20000410000 */
[----:B------:R-:W-:Y:S01]  /*42a0*/  PRMT R135, RZ, 0x5410, R48 ;  /* 0x00005410ff877816 */ /* 0x000fe20000000030 */
[----:B------:R-:W-:Y:S01]  /*42b0*/  FMUL.FTZ R122, R93, R120 ;  /* 0x000000785d7a7220 */ /* 0x000fe20000410000 */
[----:B------:R-:W-:-:S02]  /*42c0*/  PRMT R111, RZ, 0x5410, R50 ;  /* 0x00005410ff6f7816 */ /* 0x000fc40000000032 */
        /* <DEDUP_REMOVED lines=8> */
[--C-:B------:R-:W-:Y:S02]  /*4350*/  PRMT R110, RZ, 0x5410, R51.reuse ;  /* 0x00005410ff6e7816 */ /* 0x100fe40000000033 */
        /* <DEDUP_REMOVED lines=8> */
[----:B---3--:R-:W-:-:S02]  /*43e0*/  FSEL R113, R113, 1, !P2 ;  /* 0x3f80000071717808 */ /* 0x008fc40005000000 */
[----:B------:R-:W1:Y:S01]  /*43f0*/  MUFU.EX2 R131, R131 ;  /* 0x0000008300837308 */ /* 0x000e620000000800 */
[-C--:B------:R-:W-:Y:S02]  /*4400*/  ISETP.GE.U32.AND P4, PT, R152, R26.reuse, PT ;  /* 0x0000001a9800720c */ /* 0x080fe40003f86070 */
        /* <DEDUP_REMOVED lines=99> */
.L_x_6981:
        /* <DEDUP_REMOVED lines=11> */
.L_x_6980:
        /* <DEDUP_REMOVED lines=82> */
[----:B------:R-:W-:Y:S01]  /*5010*/  @!P0 IMAD.MOV.U32 R165, RZ, RZ, R44 ;  /* 0x000000ffffa58224 */ /* 0x000fe200078e002c */
[----:B------:R-:W-:Y:S02]  /*5020*/  @!P0 MOV R164, R45 ;  /* 0x0000002d00a48202 */ /* 0x000fe40000000f00 */
.L_x_6983:
[----:B------:R-:W-:Y:S05]  /*5030*/  BSYNC B0 ;  /* 0x0000000000007941 */ /* 0x000fea0003800000 */
.L_x_6982:
        /* <DEDUP_REMOVED lines=40> */
.L_x_6986:
        /* <DEDUP_REMOVED lines=32> */
.L_x_6987:
[----:B------:R1:W5:Y:S02]  /*54c0*/  LDG.E R41, [R62.64] ;  /* 0x000000043e297981 */ /* 0x000364000c1e1900 */
.L_x_6988:
        /* <DEDUP_REMOVED lines=14> */
.L_x_6985:
[----:B------:R-:W-:Y:S05]  /*55b0*/  BSYNC B0 ;  /* 0x0000000000007941 */ /* 0x000fea0003800000 */
.L_x_6984:
        /* <DEDUP_REMOVED lines=20> */
.L_x_6979:
[----:B------:R-:W-:Y:S01]  /*5700*/  BAR.SYNC.DEFER_BLOCKING 0x0 ;  /* 0x0000000000007b1d */ /* 0x000fe20000010000 */
[----:B------:R-:W-:Y:S02]  /*5710*/  LEA R61, R20, R23, 0x1 ;  /* 0x00000017143d7211 */ /* 0x000fe400078e08ff */
[----:B-12---:R-:W-:-:S02]  /*5720*/  F2FP.BF16.PACK_AB R43, R36, R37 ;  /* 0x00000025242b723e */ /* 0x006fc400000010ff */
[----:B------:R-:W-:Y:S01]  /*5730*/  F2FP.BF16.PACK_AB R42, R38, R39 ;  /* 0x00000027262a723e */ /* 0x000fe200000010ff */
[----:B------:R-:W1:Y:S01]  /*5740*/  S2R R55, SR_CTAID.X ;  /* 0x0000000000377919 */ /* 0x000e620000002500 */
[----:B------:R-:W-:Y:S02]  /*5750*/  F2FP.BF16.PACK_AB R41, R56, R57 ;  /* 0x000000393829723e */ /* 0x000fe400000010ff */
[----:B------:R-:W-:Y:S02]  /*5760*/  F2FP.BF16.PACK_AB R40, R58, R59 ;  /* 0x0000003b3a28723e */ /* 0x000fe400000010ff */
[----:B------:R-:W-:Y:S02]  /*5770*/  F2FP.BF16.PACK_AB R47, R28, R29 ;  /* 0x0000001d1c2f723e */ /* 0x000fe400000010ff */
[----:B------:R-:W-:Y:S02]  /*5780*/  F2FP.BF16.PACK_AB R46, R30, R31 ;  /* 0x0000001f1e2e723e */ /* 0x000fe400000010ff */
[----:B0-----:R-:W-:-:S02]  /*5790*/  F2FP.BF16.PACK_AB R45, R32, R33 ;  /* 0x00000021202d723e */ /* 0x001fc400000010ff */
[----:B------:R-:W-:Y:S02]  /*57a0*/  F2FP.BF16.PACK_AB R44, R34, R35 ;  /* 0x00000023222c723e */ /* 0x000fe400000010ff */
        /* <DEDUP_REMOVED lines=13> */
[----:B------:R-:W-:-:S04]  /*5880*/  IMAD.WIDE.U32 R48, R55, c[0x0][0x200], R52 ;  /* 0x0000800037307a25 */ /* 0x000fc800078e0034 */
[----:B------:R-:W-:Y:S01]  /*5890*/  IMAD R71, R55, c[0x0][0x204], R70 ;  /* 0x0000810037477a24 */ /* 0x000fe200078e0246 */
[----:B------:R-:W-:Y:S01]  /*58a0*/  MOV R68, R48 ;  /* 0x0000003000447202 */ /* 0x000fe20000000f00 */
[----:B------:R-:W-:Y:S02]  /*58b0*/  IMAD.IADD R51, R51, 0x1, R69 ;  /* 0x0000000133337824 */ /* 0x000fe400078e0245 */
[----:B------:R-:W-:Y:S01]  /*58c0*/  IMAD R70, R101, c[0x0][0x218], RZ ;  /* 0x0000860065467a24 */ /* 0x000fe200078e02ff */
[----:B------:R-:W-:Y:S01]  /*58d0*/  IADD3 R69, R49, R71, RZ ;  /* 0x0000004731457210 */ /* 0x000fe20007ffe0ff */
[----:B------:R-:W-:-:S04]  /*58e0*/  IMAD.WIDE.U32 R48, R163, c[0x0][0x218], R50 ;  /* 0x00008600a3307a25 */ /* 0x000fc800078e0032 */
[----:B------:R-:W-:Y:S01]  /*58f0*/  IMAD R71, R163, c[0x0][0x21c], R70 ;  /* 0x00008700a3477a24 */ /* 0x000fe200078e0246 */
[----:B------:R-:W-:Y:S01]  /*5900*/  LEA R70, P0, R48, c[0x0][0x288], 0x1 ;  /* 0x0000a20030467a11 */ /* 0x000fe200078008ff */
[----:B------:R-:W-:Y:S02]  /*5910*/  IMAD R72, R101, c[0x0][0x208], RZ ;  /* 0x0000820065487a24 */ /* 0x000fe400078e02ff */
[----:B------:R-:W-:Y:S01]  /*5920*/  IMAD.WIDE.U32 R50, R163, c[0x0][0x208], R68 ;  /* 0x00008200a3327a25 */ /* 0x000fe200078e0044 */
[----:B------:R-:W-:-:S03]  /*5930*/  IADD3 R49, R49, R71, RZ ;  /* 0x0000004731317210 */ /* 0x000fc60007ffe0ff */
[----:B------:R-:W-:Y:S01]  /*5940*/  IMAD R73, R163, c[0x0][0x20c], R72 ;  /* 0x00008300a3497a24 */ /* 0x000fe200078e0248 */
[----:B------:R-:W-:Y:S02]  /*5950*/  LEA.HI.X R49, R48, c[0x0][0x28c], R49, 0x1, P0 ;  /* 0x0000a30030317a11 */ /* 0x000fe400000f0c31 */
[----:B------:R-:W-:Y:S02]  /*5960*/  IADD3 R70, P0, R70, R145, RZ ;  /* 0x0000009146467210 */ /* 0x000fe40007f1e0ff */
[----:B------:R-:W-:Y:S02]  /*5970*/  IADD3 R51, R51, R73, RZ ;  /* 0x0000004933337210 */ /* 0x000fe40007ffe0ff */
[----:B------:R-:W-:Y:S01]  /*5980*/  LEA R68, P1, R50, c[0x0][0x298], 0x1 ;  /* 0x0000a60032447a11 */ /* 0x000fe200078208ff */
[----:B------:R-:W-:-:S03]  /*5990*/  IMAD.X R71, R49, 0x1, R144, P0 ;  /* 0x0000000131477824 */ /* 0x000fc600000e0690 */
[----:B------:R-:W-:Y:S02]  /*59a0*/  LEA.HI.X R51, R50, c[0x0][0x29c], R51, 0x1, P1 ;  /* 0x0000a70032337a11 */ /* 0x000fe400008f0c33 */
[----:B0-----:R0:W-:Y:S01]  /*59b0*/  STG.E.128 [R70.64], R40 ;  /* 0x0000002846007986 */ /* 0x0011e2000c101d04 */
[----:B------:R-:W-:-:S03]  /*59c0*/  IADD3 R68, P1, R68, R145, RZ ;  /* 0x0000009144447210 */ /* 0x000fc60007f3e0ff */
[----:B-1----:R1:W-:Y:S01]  /*59d0*/  STG.E.128 [R70.64+0x200], R44 ;  /* 0x0002002c46007986 */ /* 0x0023e2000c101d04 */
[----:B------:R-:W-:-:S03]  /*59e0*/  IADD3.X R69, R51, R144, RZ, P1, !PT ;  /* 0x0000009033457210 */ /* 0x000fc60000ffe4ff */
        /* <DEDUP_REMOVED lines=11> */
[----:B------:R0:W1:Y:S02]  /*5aa0*/  LDS.128 R40, [R60.X16+0x10] ;  /* 0x000010003c287984 */ /* 0x000064000000cc00 */
[--C-:B0-----:R-:W-:Y:S02]  /*5ab0*/  PRMT R60, RZ, 0x5410, R49.reuse ;  /* 0x00005410ff3c7816 */ /* 0x101fe40000000031 */
[----:B------:R-:W-:Y:S02]  /*5ac0*/  PRMT R49, RZ, 0x7610, R49 ;  /* 0x00007610ff317816 */ /* 0x000fe40000000031 */
[--C-:B------:R-:W-:Y:S01]  /*5ad0*/  PRMT R78, RZ, 0x7610, R51.reuse ;  /* 0x00007610ff4e7816 */ /* 0x100fe20000000033 */
[----:B------:R-:W-:Y:S01]  /*5ae0*/  FMUL.FTZ R44, R60, -1.4426950216293334961 ;  /* 0xbfb8aa3b3c2c7820 */ /* 0x000fe20000410000 */
[----:B------:R-:W-:Y:S01]  /*5af0*/  PRMT R76, RZ, 0x5410, R51 ;  /* 0x00005410ff4c7816 */ /* 0x000fe20000000033 */
[----:B------:R-:W-:Y:S01]  /*5b00*/  FMUL.FTZ R45, R49, -1.4426950216293334961 ;  /* 0xbfb8aa3b312d7820 */ /* 0x000fe20000410000 */
[--C-:B------:R-:W-:Y:S01]  /*5b10*/  PRMT R73, RZ, 0x5410, R50.reuse ;  /* 0x00005410ff497816 */ /* 0x100fe20000000032 */
[----:B------:R0:W2:Y:S01]  /*5b20*/  MUFU.EX2 R69, R44 ;  /* 0x0000002c00457308 */ /* 0x0000a20000000800 */
[----:B------:R-:W-:-:S02]  /*5b30*/  PRMT R50, RZ, 0x7610, R50 ;  /* 0x00007610ff327816 */ /* 0x000fc40000000032 */
[--C-:B------:R-:W-:Y:S01]  /*5b40*/  PRMT R68, RZ, 0x5410, R48.reuse ;  /* 0x00005410ff447816 */ /* 0x100fe20000000030 */
[----:B------:R-:W-:Y:S01]  /*5b50*/  FMUL.FTZ R46, R73, -1.4426950216293334961 ;  /* 0xbfb8aa3b492e7820 */ /* 0x000fe20000410000 */
[----:B------:R-:W-:Y:S01]  /*5b60*/  PRMT R48, RZ, 0x7610, R48 ;  /* 0x00007610ff307816 */ /* 0x000fe20000000030 */
[----:B------:R-:W-:Y:S01]  /*5b70*/  FMUL.FTZ R47, R50, -1.4426950216293334961 ;  /* 0xbfb8aa3b322f7820 */ /* 0x000fe20000410000 */
[----:B-1----:R-:W-:Y:S01]  /*5b80*/  PRMT R86, RZ, 0x7610, R43 ;  /* 0x00007610ff567816 */ /* 0x002fe2000000002b */
[----:B------:R1:W3:Y:S01]  /*5b90*/  MUFU.EX2 R71, R45 ;  /* 0x0000002d00477308 */ /* 0x0002e20000000800 */
[----:B0-----:R-:W-:Y:S02]  /*5ba0*/  FMUL.FTZ R44, R76, -1.4426950216293334961 ;  /* 0xbfb8aa3b4c2c7820 */ /* 0x001fe40000410000 */
[----:B------:R-:W-:Y:S02]  /*5bb0*/  FMUL.FTZ R70, R48, -1.4426950216293334961 ;  /* 0xbfb8aa3b30467820 */ /* 0x000fe40000410000 */
[----:B------:R-:W-:-:S03]  /*5bc0*/  FMUL.FTZ R72, R68, -1.4426950216293334961 ;  /* 0xbfb8aa3b44487820 */ /* 0x000fc60000410000 */
[----:B------:R0:W4:Y:S01]  /*5bd0*/  MUFU.EX2 R77, R44 ;  /* 0x0000002c004d7308 */ /* 0x0001220000000800 */
[----:B-1----:R-:W-:Y:S02]  /*5be0*/  FMUL.FTZ R45, R78, -1.4426950216293334961 ;  /* 0xbfb8aa3b4e2d7820 */ /* 0x002fe40000410000 */
[----:B--2---:R-:W-:-:S05]  /*5bf0*/  FADD.FTZ R69, R69, 1 ;  /* 0x3f80000045457421 */ /* 0x004fca0000010000 */
[----:B------:R1:W2:Y:S01]  /*5c00*/  MUFU.EX2 R51, R45 ;  /* 0x0000002d00337308 */ /* 0x0002a20000000800 */
[----:B0-----:R-:W-:Y:S01]  /*5c10*/  PRMT R44, RZ, 0x5410, R40 ;  /* 0x00005410ff2c7816 */ /* 0x001fe20000000028 */
[----:B---3--:R-:W-:-:S06]  /*5c20*/  FADD.FTZ R71, R71, 1 ;  /* 0x3f80000047477421 */ /* 0x008fcc0000010000 */
[----:B------:R0:W3:Y:S01]  /*5c30*/  MUFU.EX2 R74, R46 ;  /* 0x0000002e004a7308 */ /* 0x0000e20000000800 */
[----:B-1----:R-:W-:Y:S01]  /*5c40*/  PRMT R45, RZ, 0x7610, R40 ;  /* 0x00007610ff2d7816 */ /* 0x002fe20000000028 */
[----:B----4-:R-:W-:-:S04]  /*5c50*/  FADD.FTZ R77, R77, 1 ;  /* 0x3f8000004d4d7421 */ /* 0x010fc80000010000 */
[----:B------:R-:W-:Y:S02]  /*5c60*/  FMUL.FTZ R40, R45, -1.4426950216293334961 ;  /* 0xbfb8aa3b2d287820 */ /* 0x000fe40000410000 */
[----:B------:R-:W1:Y:S01]  /*5c70*/  MUFU.EX2 R75, R47 ;  /* 0x0000002f004b7308 */ /* 0x000e620000000800 */
[----:B0-----:R-:W-:Y:S02]  /*5c80*/  FMUL.FTZ R46, R44, -1.4426950216293334961 ;  /* 0xbfb8aa3b2c2e7820 */ /* 0x001fe40000410000 */
[----:B--2---:R-:W-:-:S05]  /*5c90*/  FADD.FTZ R51, R51, 1 ;  /* 0x3f80000033337421 */ /* 0x004fca0000010000 */
[----:B------:R0:W2:Y:S01]  /*5ca0*/  MUFU.EX2 R80, R40 ;  /* 0x0000002800507308 */ /* 0x0000a20000000800 */
[----:B---3--:R-:W-:-:S07]  /*5cb0*/  FADD.FTZ R74, R74, 1 ;  /* 0x3f8000004a4a7421 */ /* 0x008fce0000010000 */
[----:B------:R3:W4:Y:S01]  /*5cc0*/  MUFU.EX2 R79, R46 ;  /* 0x0000002e004f7308 */ /* 0x0007220000000800 */
[----:B0-----:R-:W-:Y:S01]  /*5cd0*/  PRMT R40, RZ, 0x5410, R41 ;  /* 0x00005410ff287816 */ /* 0x001fe20000000029 */
[----:B-1----:R-:W-:-:S04]  /*5ce0*/  FADD.FTZ R75, R75, 1 ;  /* 0x3f8000004b4b7421 */ /* 0x002fc80000010000 */
[----:B------:R-:W-:Y:S02]  /*5cf0*/  FMUL.FTZ R47, R40, -1.4426950216293334961 ;  /* 0xbfb8aa3b282f7820 */ /* 0x000fe40000410000 */
[----:B------:R-:W0:Y:S01]  /*5d00*/  MUFU.EX2 R70, R70 ;  /* 0x0000004600467308 */ /* 0x000e220000000800 */
[----:B---3--:R-:W-:Y:S01]  /*5d10*/  PRMT R46, RZ, 0x7610, R41 ;  /* 0x00007610ff2e7816 */ /* 0x008fe20000000029 */
[----:B--2---:R-:W-:-:S04]  /*5d20*/  FADD.FTZ R80, R80, 1 ;  /* 0x3f80000050507421 */ /* 0x004fc80000010000 */
[----:B------:R-:W-:Y:S02]  /*5d30*/  FMUL.FTZ R41, R46, -1.4426950216293334961 ;  /* 0xbfb8aa3b2e297820 */ /* 0x000fe40000410000 */
[----:B------:R1:W2:Y:S01]  /*5d40*/  MUFU.EX2 R81, R47 ;  /* 0x0000002f00517308 */ /* 0x0002a20000000800 */
[----:B----4-:R-:W-:-:S07]  /*5d50*/  FADD.FTZ R79, R79, 1 ;  /* 0x3f8000004f4f7421 */ /* 0x010fce0000010000 */
        /* <DEDUP_REMOVED lines=21> */
[----:B------:R-:W0:Y:S01]  /*5eb0*/  MUFU.RCP R69, R69 ;  /* 0x0000004500457308 */ /* 0x000e220000001000 */
[----:B-1----:R-:W-:-:S07]  /*5ec0*/  FADD.FTZ R85, R85, 1 ;  /* 0x3f80000055557421 */ /* 0x002fce0000010000 */
        /* <DEDUP_REMOVED lines=32> */
[----:B------:R-:W-:Y:S01]  /*60d0*/  FMUL.FTZ R34, R37, R32 ;  /* 0x0000002025227220 */ /* 0x000fe20000410000 */
[----:B------:R-:W-:Y:S02]  /*60e0*/  F2FP.BF16.PACK_AB R32, R45, R44 ;  /* 0x0000002c2d20723e */ /* 0x000fe400000010ff */
[----:B------:R-:W0:Y:S01]  /*60f0*/  MUFU.RCP R84, R84 ;  /* 0x0000005400547308 */ /* 0x000e220000001000 */
[----:B-1----:R-:W-:Y:S01]  /*6100*/  FMUL.FTZ R68, R68, R89 ;  /* 0x0000005944447220 */ /* 0x002fe20000410000 */
[----:B------:R-:W-:-:S03]  /*6110*/  F2FP.BF16.PACK_AB R33, R34, R33 ;  /* 0x000000212221723e */ /* 0x000fc600000010ff */
[----:B------:R-:W-:-:S03]  /*6120*/  FMUL.FTZ R68, R68, R59 ;  /* 0x0000003b44447220 */ /* 0x000fc60000410000 */
[----:B------:R-:W1:Y:S01]  /*6130*/  MUFU.RCP R85, R85 ;  /* 0x0000005500557308 */ /* 0x000e620000001000 */
[----:B--2---:R-:W-:-:S04]  /*6140*/  FMUL.FTZ R36, R41, R70 ;  /* 0x0000004629247220 */ /* 0x004fc80000410000 */
[----:B------:R-:W-:Y:S01]  /*6150*/  FMUL.FTZ R36, R36, R31 ;  /* 0x0000001f24247220 */ /* 0x000fe20000410000 */
[----:B------:R-:W-:Y:S02]  /*6160*/  F2FP.BF16.PACK_AB R31, R69, R76 ;  /* 0x0000004c451f723e */ /* 0x000fe400000010ff */
[----:B------:R-:W2:Y:S01]  /*6170*/  MUFU.RCP R87, R87 ;  /* 0x0000005700577308 */ /* 0x000ea20000001000 */
[----:B0-----:R-:W-:-:S04]  /*6180*/  FMUL.FTZ R47, R47, R84 ;  /* 0x000000542f2f7220 */ /* 0x001fc80000410000 */
[----:B------:R-:W-:Y:S01]  /*6190*/  FMUL.FTZ R47, R47, R30 ;  /* 0x0000001e2f2f7220 */ /* 0x000fe20000410000 */
[----:B------:R-:W-:Y:S01]  /*61a0*/  F2FP.BF16.PACK_AB R30, R51, R48 ;  /* 0x00000030331e723e */ /* 0x000fe200000010ff */
[----:B-1----:R-:W-:-:S03]  /*61b0*/  FMUL.FTZ R42, R42, R85 ;  /* 0x000000552a2a7220 */ /* 0x002fc60000410000 */
[----:B------:R-:W-:Y:S01]  /*61c0*/  F2FP.BF16.PACK_AB R34, R47, R36 ;  /* 0x000000242f22723e */ /* 0x000fe200000010ff */
[----:B------:R-:W-:-:S04]  /*61d0*/  IMAD.WIDE.U32 R36, R55, c[0x0][0x220], R52 ;  /* 0x0000880037247a25 */ /* 0x000fc800078e0034 */
[----:B------:R-:W-:Y:S01]  /*61e0*/  FMUL.FTZ R35, R42, R29 ;  /* 0x0000001d2a237220 */ /* 0x000fe20000410000 */
[----:B------:R-:W-:Y:S01]  /*61f0*/  F2FP.BF16.PACK_AB R29, R49, R60 ;  /* 0x0000003c311d723e */ /* 0x000fe200000010ff */
[----:B--2---:R-:W-:Y:S02]  /*6200*/  FMUL.FTZ R39, R86, R87 ;  /* 0x0000005756277220 */ /* 0x004fe40000410000 */
[----:B------:R-:W-:Y:S02]  /*6210*/  IMAD R55, R55, c[0x0][0x224], R54 ;  /* 0x0000890037377a24 */ /* 0x000fe400078e0236 */
[----:B------:R-:W-:Y:S01]  /*6220*/  FMUL.FTZ R38, R39, R28 ;  /* 0x0000001c27267220 */ /* 0x000fe20000410000 */
[----:B------:R-:W-:Y:S01]  /*6230*/  F2FP.BF16.PACK_AB R28, R43, R68 ;  /* 0x000000442b1c723e */ /* 0x000fe200000010ff */
[----:B------:R-:W-:Y:S01]  /*6240*/  BAR.SYNC.DEFER_BLOCKING 0x0 ;  /* 0x0000000000007b1d */ /* 0x000fe20000010000 */
[----:B------:R-:W-:Y:S02]  /*6250*/  IADD3 R37, R37, R55, RZ ;  /* 0x0000003725257210 */ /* 0x000fe40007ffe0ff */
[----:B------:R-:W-:Y:S01]  /*6260*/  F2FP.BF16.PACK_AB R35, R38, R35 ;  /* 0x000000232623723e */ /* 0x000fe200000010ff */
[----:B------:R-:W-:-:S02]  /*6270*/  IMAD R38, R101, c[0x0][0x228], RZ ;  /* 0x00008a0065267a24 */ /* 0x000fc400078e02ff */
[----:B------:R-:W-:-:S04]  /*6280*/  IMAD.WIDE.U32 R36, R163, c[0x0][0x228], R36 ;  /* 0x00008a00a3247a25 */ /* 0x000fc800078e0024 */
[----:B------:R-:W-:Y:S01]  /*6290*/  IMAD R39, R163, c[0x0][0x22c], R38 ;  /* 0x00008b00a3277a24 */ /* 0x000fe200078e0226 */
[----:B------:R-:W-:-:S04]  /*62a0*/  LEA R38, P0, R36, c[0x0][0x2a0], 0x1 ;  /* 0x0000a80024267a11 */ /* 0x000fc800078008ff */
[----:B------:R-:W-:Y:S02]  /*62b0*/  IADD3 R37, R37, R39, RZ ;  /* 0x0000002725257210 */ /* 0x000fe40007ffe0ff */
[----:B------:R-:W-:Y:S02]  /*62c0*/  MOV R39, R15 ;  /* 0x0000000f00277202 */ /* 0x000fe40000000f00 */
[----:B------:R-:W-:Y:S02]  /*62d0*/  LEA.HI.X R37, R36, c[0x0][0x2a4], R37, 0x1, P0 ;  /* 0x0000a90024257a11 */ /* 0x000fe400000f0c25 */
[----:B------:R-:W-:Y:S02]  /*62e0*/  IADD3 R36, P0, R38, R145, RZ ;  /* 0x0000009126247210 */ /* 0x000fe40007f1e0ff */
[----:B------:R-:W-:Y:S01]  /*62f0*/  MOV R38, R12 ;  /* 0x0000000c00267202 */ /* 0x000fe20000000f00 */
[----:B------:R-:W-:Y:S01]  /*6300*/  STS.128 [R61.X16], R28 ;  /* 0x0000001c3d007388 */ /* 0x000fe2000000cc00 */
[----:B------:R-:W-:-:S02]  /*6310*/  IADD3.X R37, R37, R144, RZ, P0, !PT ;  /* 0x0000009025257210 */ /* 0x000fc400007fe4ff */
[----:B------:R-:W-:Y:S01]  /*6320*/  ISETP.GE.AND P0, PT, R21, R19, PT ;  /* 0x000000131500720c */ /* 0x000fe20003f06270 */
[----:B------:R-:W-:Y:S01]  /*6330*/  STS.128 [R61.X16+0x10], R32 ;  /* 0x000010203d007388 */ /* 0x000fe2000000cc00 */
[----:B------:R-:W-:-:S06]  /*6340*/  NOP ;  /* 0x0000000000007918 */ /* 0x000fcc0000000000 */
[----:B------:R-:W0:Y:S01]  /*6350*/  LDS.128 R32, [R27.X16+0x200] ;  /* 0x000200001b207984 */ /* 0x000e22000000cc00 */
[----:B------:R-:W-:-:S03]  /*6360*/  IMAD.WIDE R38, R26, 0x2, R38 ;  /* 0x000000021a267825 */ /* 0x000fc600078e0226 */
[----:B------:R-:W1:Y:S02]  /*6370*/  LDS.128 R28, [R27.X16] ;  /* 0x000000001b1c7984 */ /* 0x000e64000000cc00 */
[----:B------:R-:W-:Y:S02]  /*6380*/  MOV R12, R38 ;  /* 0x00000026000c7202 */ /* 0x000fe40000000f00 */
[----:B0-----:R-:W-:Y:S04]  /*6390*/  STG.E.128 [R36.64+0x200], R32 ;  /* 0x0002002024007986 */ /* 0x001fe8000c101d04 */
[----:B-1----:R0:W-:Y:S02]  /*63a0*/  STG.E.128 [R36.64], R28 ;  /* 0x0000001c24007986 */ /* 0x0021e4000c101d04 */
[----:B0-----:R-:W-:Y:S01]  /*63b0*/  MOV R29, R14 ;  /* 0x0000000e001d7202 */ /* 0x001fe20000000f00 */
[----:B------:R-:W-:-:S04]  /*63c0*/  IMAD.MOV.U32 R28, RZ, RZ, R11 ;  /* 0x000000ffff1c7224 */ /* 0x000fc800078e000b */
[----:B------:R-:W-:-:S05]  /*63d0*/  IMAD.WIDE R14, R26, 0x2, R28 ;  /* 0x000000021a0e7825 */ /* 0x000fca00078e021c */
[----:B------:R-:W-:Y:S02]  /*63e0*/  MOV R11, R14 ;  /* 0x0000000e000b7202 */ /* 0x000fe40000000f00 */
[----:B------:R-:W-:Y:S02]  /*63f0*/  MOV R14, R15 ;  /* 0x0000000f000e7202 */ /* 0x000fe40000000f00 */
[----:B------:R-:W-:Y:S01]  /*6400*/  MOV R15, R39 ;  /* 0x00000027000f7202 */ /* 0x000fe20000000f00 */
[----:B------:R-:W-:Y:S01]  /*6410*/  @P0 CALL.REL.NOINC `(.L_x_6990) ;  /* 0x0000001000000944 */ /* 0x000fe20003c00000 */
[----:B------:R-:W-:Y:S05]  /*6420*/  BRA `(.L_x_6991) ;  /* 0xffffadd000007947 */ /* 0x000fea000383ffff */
.L_x_6990:
[----:B------:R-:W-:Y:S05]  /*6430*/  EXIT ;  /* 0x000000000000794d */ /* 0x000fea0003800000 */
.L_x_6992:
        /* <DEDUP_REMOVED lines=12> */
.L_x_8968:


//--------------------- .text._Z25selective_scan_fwd_kernelI32Selective_Scan_fwd_kernel_traitsILi64ELi16ELi1ELb1ELb1ELb1ELb1ELb1EN3c108BFloat16EffEEv13SSMParamsBase --------------------------
	.section	.text._Z25selective_scan_fwd_kernelI32Selective_Scan_fwd_kernel_traitsILi64ELi16ELi1ELb1ELb1ELb1ELb1ELb1EN3c108BFloat16EffEEv13SSMParamsBase,"ax",@progbits
	.sectioninfo	@"SHI_REGISTERS=168"
	.align	128
        .global         _Z25selective_scan_fwd_kernelI32Selective_Scan_fwd_kernel_traitsILi64ELi16ELi1ELb1ELb1ELb1ELb1ELb1EN3c108BFloat16EffEEv13SSMParamsBase
        .type           _Z25selective_scan_fwd_kernelI32Selective_Scan_fwd_kernel_traitsILi64ELi16ELi1ELb1ELb1ELb1ELb1ELb1EN3c108BFloat16EffEEv13SSMParamsBase,@function
        .size           _Z25selective_scan_fwd_kernelI32Selective_Scan_fwd_kernel_traitsILi64ELi16ELi1ELb1ELb1ELb1ELb1ELb1EN3c108BFloat16EffEEv13SSMParamsBase,(.L_x_8969 - _Z25selective_scan_fwd_kernelI32Selective_Scan_fwd_kernel_traitsILi64ELi16ELi1ELb1ELb1ELb1ELb1ELb1EN3c108BFloat16EffEEv13SSMParamsBase)
        .other          _Z25selective_scan_fwd_kernelI32Selective_Scan_fwd_kernel_traitsILi64ELi16ELi1ELb1ELb1ELb1ELb1ELb1EN3c108BFloat16EffEEv13SSMParamsBase,@"STO_CUDA_ENTRY STV_DEFAULT"
_Z25selective_scan_fwd_kernelI32Selective_Scan_fwd_kernel_traitsILi64ELi16ELi1ELb1ELb1ELb1ELb1ELb1EN3c108BFloat16EffEEv13SSMParamsBase:
.text._Z25selective_scan_fwd_kernelI32Selective_Scan_fwd_kernel_traitsILi64ELi16ELi1ELb1ELb1ELb1ELb1ELb1EN3c108BFloat16EffEEv13SSMParamsBase:
        /* <DEDUP_REMOVED lines=35> */
.L_x_6993:
        /* <DEDUP_REMOVED lines=28> */
.L_x_6994:
        /* <DEDUP_REMOVED lines=11> */
.L_x_6995:
        /* <DEDUP_REMOVED lines=177> */
.L_x_6996:
        /* <DEDUP_REMOVED lines=18> */
.L_x_6997:
[----:B------:R-:W-:-:S13]  /*10d0*/  ISETP.GE.AND P0, PT, R74, 0x1, PT ;  /* 0x000000014a00780c */ /* 0x000fda0003f06270 */
[----:B------:R-:W-:Y:S05]  /*10e0*/  @!P0 EXIT ;  /* 0x000000000000894d */ /* 0x000fea0003800000 */
[----:B------:R-:W0:Y:S01]  /*10f0*/  S2R R73, SR_LANEID ;  /* 0x0000000000497919 */ /* 0x000e220000000000 */
[C---:B------:R-:W-:Y:S01]  /*1100*/  LEA R82, P0, R0.reuse, R83, 0x2 ;  /* 0x0000005300527211 */ /* 0x040fe200078010ff */
[----:B------:R-:W-:Y:S02]  /*1110*/  IMAD.MOV.U32 R72, RZ, RZ, RZ ;  /* 0x000000ffff487224 */ /* 0x000fe400078e00ff */
[----:B------:R-:W-:Y:S01]  /*1120*/  IMAD.MOV.U32 R152, RZ, RZ, RZ ;  /* 0x000000ffff987224 */ /* 0x000fe200078e00ff */
[----:B------:R-:W-:Y:S02]  /*1130*/  LEA.HI.X R83, R0, R8, R3, 0x2, P0 ;  /* 0x0000000800537211 */ /* 0x000fe400000f1403 */
.L_x_7046:
        /* <DEDUP_REMOVED lines=327> */
.L_x_6999:
[----:B---34-:R-:W-:Y:S05]  /*25b0*/  BSYNC B0 ;  /* 0x0000000000007941 */ /* 0x018fea0003800000 */
.L_x_6998:
        /* <DEDUP_REMOVED lines=37> */
.L_x_7001:
[----:B------:R-:W-:Y:S05]  /*2810*/  BSYNC B0 ;  /* 0x0000000000007941 */ /* 0x000fea0003800000 */
.L_x_7000:
        /* <DEDUP_REMOVED lines=37> */
.L_x_7003:
[----:B------:R-:W-:Y:S05]  /*2a70*/  BSYNC B0 ;  /* 0x0000000000007941 */ /* 0x000fea0003800000 */
.L_x_7002:
        /* <DEDUP_REMOVED lines=37> */
.L_x_7005:
[----:B------:R-:W-:Y:S05]  /*2cd0*/  BSYNC B0 ;  /* 0x0000000000007941 */ /* 0x000fea0003800000 */
.L_x_7004:
        /* <DEDUP_REMOVED lines=37> */
.L_x_7007:
[----:B------:R-:W-:Y:S05]  /*2f30*/  BSYNC B0 ;  /* 0x0000000000007941 */ /* 0x000fea0003800000 */
.L_x_7006:
        /* <DEDUP_REMOVED lines=37> */
.L_x_7009:
[----:B------:R-:W-:Y:S05]  /*3190*/  BSYNC B0 ;  /* 0x0000000000007941 */ /* 0x000fea0003800000 */
.L_x_7008:
        /* <DEDUP_REMOVED lines=37> */
.L_x_7011:
[----:B------:R-:W-:Y:S05]  /*33f0*/  BSYNC B0 ;  /* 0x0000000000007941 */ /* 0x000fea0003800000 */
.L_x_7010:
        /* <DEDUP_REMOVED lines=37> */
.L_x_7013:
[----:B------:R-:W-:Y:S05]  /*3650*/  BSYNC B0 ;  /* 0x0000000000007941 */ /* 0x000fea0003800000 */
.L_x_7012:
        /* <DEDUP_REMOVED lines=37> */
.L_x_7015:
[----:B------:R-:W-:Y:S05]  /*38b0*/  BSYNC B0 ;  /* 0x0000000000007941 */ /* 0x000fea0003800000 */
.L_x_7014:
        /* <DEDUP_REMOVED lines=37> */
.L_x_7017:
[----:B------:R-:W-:Y:S05]  /*3b10*/  BSYNC B0 ;  /* 0x0000000000007941 */ /* 0x000fea0003800000 */
.L_x_7016:
        /* <DEDUP_REMOVED lines=38> */
.L_x_7019:
[----:B------:R-:W-:Y:S05]  /*3d80*/  BSYNC B0 ;  /* 0x0000000000007941 */ /* 0x000fea0003800000 */
.L_x_7018:
        /* <DEDUP_REMOVED lines=40> */
.L_x_7021:
[----:B------:R-:W-:Y:S05]  /*4010*/  BSYNC B0 ;  /* 0x0000000000007941 */ /* 0x000fea0003800000 */
.L_x_7020:
        /* <DEDUP_REMOVED lines=42> */
.L_x_7023:
[----:B------:R-:W-:Y:S05]  /*42c0*/  BSYNC B0 ;  /* 0x0000000000007941 */ /* 0x000fea0003800000 */
.L_x_7022:
        /* <DEDUP_REMOVED lines=43> */
.L_x_7025:
[----:B------:R-:W-:Y:S05]  /*4580*/  BSYNC B0 ;  /* 0x0000000000007941 */ /* 0x000fea0003800000 */
.L_x_7024:
        /* <DEDUP_REMOVED lines=43> */
.L_x_7027:
[----:B------:R-:W-:Y:S05]  /*4840*/  BSYNC B0 ;  /* 0x0000000000007941 */ /* 0x000fea0003800000 */
.L_x_7026:
        /* <DEDUP_REMOVED lines=43> */
.L_x_7029:
[----:B------:R-:W-:Y:S05]  /*4b00*/  BSYNC B0 ;  /* 0x0000000000007941 */ /* 0x000fea0003800000 */
.L_x_7028:
        /* <DEDUP_REMOVED lines=30> */
.L_x_7040:
        /* <DEDUP_REMOVED lines=384> */
.L_x_7032:
        /* <DEDUP_REMOVED lines=13> */
.L_x_7031:
        /* <DEDUP_REMOVED lines=82> */
.L_x_7034:
[----:B------:R-:W-:Y:S05]  /*6ae0*/  BSYNC B0 ;  /* 0x0000000000007941 */ /* 0x000fea0003800000 */
.L_x_7033:
        /* <DEDUP_REMOVED lines=44> */
.L_x_7037:
        /* <DEDUP_REMOVED lines=32> */
.L_x_7038:
[----:B------:R0:W5:Y:S02]  /*6fb0*/  LDG.E R41, [R82.64] ;  /* 0x0000000452297981 */ /* 0x000164000c1e1900 */
.L_x_7039:
        /* <DEDUP_REMOVED lines=16> */
.L_x_7036:
[----:B------:R-:W-:Y:S05]  /*70c0*/  BSYNC B0 ;  /* 0x0000000000007941 */ /* 0x000fea0003800000 */
.L_x_7035:
        /* <DEDUP_REMOVED lines=20> */
.L_x_7030:
        /* <DEDUP_REMOVED lines=110> */
.L_x_7042:
[----:B------:R-:W-:Y:S05]  /*78f0*/  BSYNC B0 ;  /* 0x0000000000007941 */ /* 0x000fea0003800000 */
.L_x_7041:
        /* <DEDUP_REMOVED lines=320> */
.L_x_7044:
[----:B------:R-:W-:Y:S05]  /*8d00*/  BSYNC B0 ;  /* 0x0000000000007941 */ /* 0x000fea0003800000 */
.L_x_7043:
        /* <DEDUP_REMOVED lines=55> */
.L_x_7045:
[----:B------:R-:W-:Y:S05]  /*9080*/  EXIT ;  /* 0x000000000000794d */ /* 0x000fea0003800000 */
.L_x_7047:
        /* <DEDUP_REMOVED lines=15> */
.L_x_8969:


//--------------------- .text._Z25selective_scan_fwd_kernelI32Selective_Scan_fwd_kernel_traitsILi128ELi16ELi1ELb0ELb1ELb1ELb0ELb0EN3c108BFloat16EfS2_EEv13SSMParamsBase --------------------------
	.section	.text._Z25selective_scan_fwd_kernelI32Selective_Scan_fwd_kernel_traitsILi128ELi16ELi1ELb0ELb1ELb1ELb0ELb0EN3c108BFloat16EfS2_EEv13SSMParamsBase,"ax",@progbits
	.sectioninfo	@"SHI_REGISTERS=168"
	.align	128
        .global         _Z25selective_scan_fwd_kernelI32Selective_Scan_fwd_kernel_traitsILi128ELi16ELi1ELb0ELb1ELb1ELb0ELb0EN3c108BFloat16EfS2_EEv13SSMParamsBase
        .type           _Z25selective_scan_fwd_kernelI32Selective_Scan_fwd_kernel_traitsILi128ELi16ELi1ELb0ELb1ELb1ELb0ELb0EN3c108BFloat16EfS2_EEv13SSMParamsBase,@function
        .size           _Z25selective_scan_fwd_kernelI32Selective_Scan_fwd_kernel_traitsILi128ELi16ELi1ELb0ELb1ELb1ELb0ELb0EN3c108BFloat16EfS2_EEv13SSMParamsBase,(.L_x_8970 - _Z25selective_scan_fwd_kernelI32Selective_Scan_fwd_kernel_traitsILi128ELi16ELi1ELb0ELb1ELb1ELb0ELb0EN3c108BFloat16EfS2_EEv13SSMParamsBase)
        .other          _Z25selective_scan_fwd_kernelI32Selective_Scan_fwd_kernel_traitsILi128ELi16ELi1ELb0ELb1ELb1ELb0ELb0EN3c108BFloat16EfS2_EEv13SSMParamsBase,@"STO_CUDA_ENTRY STV_DEFAULT"
_Z25selective_scan_fwd_kernelI32Selective_Scan_fwd_kernel_traitsILi128ELi16ELi1ELb0ELb1ELb1ELb0ELb0EN3c108BFloat16EfS2_EEv13SSMParamsBase:
.text._Z25selective_scan_fwd_kernelI32Selective_Scan_fwd_kernel_traitsILi128ELi16ELi1ELb0ELb1ELb1ELb0ELb0EN3c108BFloat16EfS2_EEv13SSMParamsBase:
        /* <DEDUP_REMOVED lines=35> */
.L_x_7048:
        /* <DEDUP_REMOVED lines=29> */
.L_x_7049:
        /* <DEDUP_REMOVED lines=11> */
.L_x_7050:
        /* <DEDUP_REMOVED lines=96> */
[----:B------:R-:W-:Y:S01]  /*0ab0*/  ISETP.NE.U32.AND P3, PT, RZ, c[0x0][0x2d8], PT ;  /* 0x0000b600ff007a0c */ /* 0x000fe20003f65070 */
[----:B------:R-:W-:Y:S01]  /*0ac0*/  IMAD.IADD R75, R5, 0x1, R75 ;  /* 0x00000001054b7824 */ /* 0x000fe200078e024b */
[----:B------:R-:W-:Y:S01]  /*0ad0*/  LEA R156, P1, R6, c[0x0][0x278], 0x1 ;  /* 0x00009e00069c7a11 */ /* 0x000fe200078208ff */
[----:B------:R-:W-:Y:S01]  /*0ae0*/  IMAD.IADD R155, R7, 0x1, R155 ;  /* 0x00000001079b7824 */ /* 0x000fe200078e029b */
[----:B------:R-:W-:Y:S01]  /*0af0*/  ISETP.NE.AND.EX P3, PT, RZ, c[0x0][0x2dc], PT, P3 ;  /* 0x0000b700ff007a0c */ /* 0x000fe20003f65330 */
[----:B------:R-:W-:Y:S01]  /*0b00*/  IMAD R17, R3, c[0x0][0x1c0], RZ ;  /* 0x0000700003117a24 */ /* 0x000fe200078e02ff */
[----:B------:R-:W-:-:S02]  /*0b10*/  LEA.HI.X R75, R4, c[0x0][0x25c], R75, 0x1, P2 ;  /* 0x00009700044b7a11 */ /* 0x000fc400010f0c4b */
        /* <DEDUP_REMOVED lines=30> */
[----:B------:R-:W-:Y:S01]  /*0d00*/  IMAD.MOV.U32 R7, RZ, RZ, RZ ;  /* 0x000000ffff077224 */ /* 0x000fe200078e00ff */
[----:B------:R-:W-:Y:S01]  /*0d10*/  @P3 MOV R158, c[0x0][0x2d8] ;  /* 0x0000b600009e3a02 */ /* 0x000fe20000000f00 */
[----:B------:R-:W-:Y:S01]  /*0d20*/  IMAD.MOV.U32 R2, RZ, RZ, RZ ;  /* 0x000000ffff027224 */ /* 0x000fe200078e00ff */
[----:B------:R-:W-:Y:S01]  /*0d30*/  SEL R72, R72, 0x800, P6 ;  /* 0x0000080048487807 */ /* 0x000fe20003000000 */
[----:B------:R-:W-:Y:S02]  /*0d40*/  @P3 IMAD.MOV.U32 R159, RZ, RZ, c[0x0][0x2dc] ;  /* 0x0000b700ff9f3624 */ /* 0x000fe400078e00ff */
[----:B------:R-:W-:Y:S02]  /*0d50*/  @P1 IMAD.MOV.U32 R7, RZ, RZ, c[0x0][0x2e0] ;  /* 0x0000b800ff071624 */ /* 0x000fe400078e00ff */
[----:B------:R-:W-:Y:S01]  /*0d60*/  @P1 IMAD.MOV.U32 R2, RZ, RZ, c[0x0][0x2e4] ;  /* 0x0000b900ff021624 */ /* 0x000fe200078e00ff */
[----:B--2---:R-:W-:Y:S01]  /*0d70*/  @!P0 SHF.R.S32.HI R92, RZ, 0x1f, R77 ;  /* 0x0000001fff5c8819 */ /* 0x004fe2000001144d */
[----:B------:R-:W-:Y:S05]  /*0d80*/  @P4 BRA P2, `(.L_x_7051) ;  /* 0x000001f000004947 */ /* 0x000fea0001000000 */
[-C--:B0-----:R-:W-:Y:S01]  /*0d90*/  IABS R9, R72.reuse ;  /* 0x0000004800097213 */ /* 0x081fe20000000000 */
        /* <DEDUP_REMOVED lines=30> */
.L_x_7051:
        /* <DEDUP_REMOVED lines=18> */
.L_x_7052:
[----:B------:R-:W-:-:S13]  /*10a0*/  ISETP.GE.AND P0, PT, R70, 0x1, PT ;  /* 0x000000014600780c */ /* 0x000fda0003f06270 */
[----:B------:R-:W-:Y:S05]  /*10b0*/  @!P0 EXIT ;  /* 0x000000000000894d */ /* 0x000fea0003800000 */
[----:B------:R-:W0:Y:S01]  /*10c0*/  S2R R69, SR_LANEID ;  /* 0x0000000000457919 */ /* 0x000e220000000000 */
[C---:B------:R-:W-:Y:S01]  /*10d0*/  LEA R80, P0, R0.reuse, R81, 0x2 ;  /* 0x0000005100507211 */ /* 0x040fe200078010ff */
[----:B------:R-:W-:Y:S02]  /*10e0*/  IMAD.MOV.U32 R68, RZ, RZ, RZ ;  /* 0x000000ffff447224 */ /* 0x000fe400078e00ff */
[----:B------:R-:W-:Y:S01]  /*10f0*/  IMAD.MOV.U32 R151, RZ, RZ, RZ ;  /* 0x000000ffff977224 */ /* 0x000fe200078e00ff */
[----:B------:R-:W-:Y:S02]  /*1100*/  LEA.HI.X R81, R0, R8, R3, 0x2, P0 ;  /* 0x0000000800517211 */ /* 0x000fe400000f1403 */
.L_x_7099:
        /* <DEDUP_REMOVED lines=113> */
[-C--:B------:R-:W-:Y:S02]  /*1820*/  LEA.HI.SX32 R23, R23, R20.reuse, 0x1b ;  /* 0x0000001417177211 */ /* 0x080fe400078fdaff */
[----:B------:R-:W-:Y:S02]  /*1830*/  IADD3 R33, R20, 0xc0, RZ ;  /* 0x000000c014217810 */ /* 0x000fe40007ffe0ff */
[----:B------:R-:W-:-:S02]  /*1840*/  LEA.HI.SX32 R25, R25, R20, 0x1b ;  /* 0x0000001419197211 */ /* 0x000fc400078fdaff */
[----:B------:R-:W-:Y:S02]  /*1850*/  P2R R86, PR, RZ, 0x40 ;  /* 0x00000040ff567803 */ /* 0x000fe40000000000 */
[----:B------:R-:W-:Y:S01]  /*1860*/  IADD3 R35, R20, 0xe0, RZ ;  /* 0x000000e014237810 */ /* 0x000fe20007ffe0ff */
[----:B------:R-:W-:Y:S01]  /*1870*/  IMAD.SHL.U32 R65, R65, 0x2, RZ ;  /* 0x0000000241417824 */ /* 0x000fe200078e00ff */
[----:B------:R-:W-:Y:S02]  /*1880*/  LOP3.LUT P6, RZ, R66, 0x10, RZ, 0xc0, !PT ;  /* 0x0000001042ff7812 */ /* 0x000fe400078cc0ff */
[C---:B------:R-:W-:Y:S02]  /*1890*/  IADD3 R37, R20.reuse, 0x100, RZ ;  /* 0x0000010014257810 */ /* 0x040fe40007ffe0ff */
[-C--:B------:R-:W-:Y:S02]  /*18a0*/  LEA.HI.SX32 R27, R27, R20.reuse, 0x1b ;  /* 0x000000141b1b7211 */ /* 0x080fe400078fdaff */
[----:B------:R-:W-:Y:S01]  /*18b0*/  LEA.HI.SX32 R29, R29, R20, 0x1b ;  /* 0x000000141d1d7211 */ /* 0x000fe200078fdaff */
[----:B------:R-:W-:Y:S01]  /*18c0*/  IMAD.SHL.U32 R64, R23, 0x2, RZ ;  /* 0x0000000217407824 */ /* 0x000fe200078e00ff */
[----:B-1----:R-:W-:-:S02]  /*18d0*/  IADD3 R3, R20, 0x120, RZ ;  /* 0x0000012014037810 */ /* 0x002fc40007ffe0ff */
[-C--:B------:R-:W-:Y:S01]  /*18e0*/  LEA.HI.SX32 R31, R31, R20.reuse, 0x1b ;  /* 0x000000141f1f7211 */ /* 0x080fe200078fdaff */
[----:B------:R-:W-:Y:S01]  /*18f0*/  IMAD.SHL.U32 R63, R25, 0x2, RZ ;  /* 0x00000002193f7824 */ /* 0x000fe200078e00ff */
[C---:B------:R-:W-:Y:S02]  /*1900*/  IADD3 R39, R20.reuse, 0x140, RZ ;  /* 0x0000014014277810 */ /* 0x040fe40007ffe0ff */
[-C--:B------:R-:W-:Y:S02]  /*1910*/  LEA.HI.SX32 R33, R33, R20.reuse, 0x1b ;  /* 0x0000001421217211 */ /* 0x080fe400078fdaff */
[C---:B------:R-:W-:Y:S02]  /*1920*/  IADD3 R41, R20.reuse, 0x160, RZ ;  /* 0x0000016014297810 */ /* 0x040fe40007ffe0ff */
[----:B------:R-:W-:Y:S02]  /*1930*/  IADD3 R49, R20, 0x1e0, RZ ;  /* 0x000001e014317810 */ /* 0x000fe40007ffe0ff */
[----:B------:R-:W-:Y:S01]  /*1940*/  LEA.HI.SX32 R35, R35, R20, 0x1b ;  /* 0x0000001423237211 */ /* 0x000fe200078fdaff */
[----:B------:R-:W-:Y:S01]  /*1950*/  IMAD.SHL.U32 R61, R29, 0x2, RZ ;  /* 0x000000021d3d7824 */ /* 0x000fe200078e00ff */
[----:B------:R-:W-:-:S02]  /*1960*/  P2R R85, PR, RZ, 0x40 ;  /* 0x00000040ff557803 */ /* 0x000fc40000000000 */
[----:B------:R-:W-:Y:S02]  /*1970*/  IADD3 R43, R20, 0x180, RZ ;  /* 0x00000180142b7810 */ /* 0x000fe40007ffe0ff */
[-C--:B------:R-:W-:Y:S02]  /*1980*/  LEA.HI.SX32 R37, R37, R20.reuse, 0x1b ;  /* 0x0000001425257211 */ /* 0x080fe400078fdaff */
[----:B------:R-:W-:Y:S01]  /*1990*/  SHF.L.U32 R62, R27, 0x1, RZ ;  /* 0x000000011b3e7819 */ /* 0x000fe200000006ff */
        /* <DEDUP_REMOVED lines=189> */
.L_x_7054:
[----:B---34-:R-:W-:Y:S05]  /*2570*/  BSYNC B0 ;  /* 0x0000000000007941 */ /* 0x018fea0003800000 */
.L_x_7053:
        /* <DEDUP_REMOVED lines=37> */
.L_x_7056:
[----:B------:R-:W-:Y:S05]  /*27d0*/  BSYNC B0 ;  /* 0x0000000000007941 */ /* 0x000fea0003800000 */
.L_x_7055:
        /* <DEDUP_REMOVED lines=37> */
.L_x_7058:
[----:B------:R-:W-:Y:S05]  /*2a30*/  BSYNC B0 ;  /* 0x0000000000007941 */ /* 0x000fea0003800000 */
.L_x_7057:
        /* <DEDUP_REMOVED lines=37> */
.L_x_7060:
[----:B------:R-:W-:Y:S05]  /*2c90*/  BSYNC B0 ;  /* 0x0000000000007941 */ /* 0x000fea0003800000 */
.L_x_7059:
        /* <DEDUP_REMOVED lines=37> */
.L_x_7062:
[----:B------:R-:W-:Y:S05]  /*2ef0*/  BSYNC B0 ;  /* 0x0000000000007941 */ /* 0x000fea0003800000 */
.L_x_7061:
        /* <DEDUP_REMOVED lines=37> */
.L_x_7064:
[----:B------:R-:W-:Y:S05]  /*3150*/  BSYNC B0 ;  /* 0x0000000000007941 */ /* 0x000fea0003800000 */
.L_x_7063:
        /* <DEDUP_REMOVED lines=37> */
.L_x_7066:
[----:B------:R-:W-:Y:S05]  /*33b0*/  BSYNC B0 ;  /* 0x0000000000007941 */ /* 0x000fea0003800000 */
.L_x_7065:
        /* <DEDUP_REMOVED lines=37> */
.L_x_7068:
[----:B------:R-:W-:Y:S05]  /*3610*/  BSYNC B0 ;  /* 0x0000000000007941 */ /* 0x000fea0003800000 */
.L_x_7067:
        /* <DEDUP_REMOVED lines=37> */
.L_x_7070:
[----:B------:R-:W-:Y:S05]  /*3870*/  BSYNC B0 ;  /* 0x0000000000007941 */ /* 0x000fea0003800000 */
.L_x_7069:
        /* <DEDUP_REMOVED lines=37> */
.L_x_7072:
[----:B------:R-:W-:Y:S05]  /*3ad0*/  BSYNC B0 ;  /* 0x0000000000007941 */ /* 0x000fea0003800000 */
.L_x_7071:
        /* <DEDUP_REMOVED lines=38> */
.L_x_7074:
[----:B------:R-:W-:Y:S05]  /*3d40*/  BSYNC B0 ;  /* 0x0000000000007941 */ /* 0x000fea0003800000 */
.L_x_7073:
        /* <DEDUP_REMOVED lines=39> */
.L_x_7076:
[----:B------:R-:W-:Y:S05]  /*3fc0*/  BSYNC B0 ;  /* 0x0000000000007941 */ /* 0x000fea0003800000 */
.L_x_7075:
        /* <DEDUP_REMOVED lines=42> */
.L_x_7078:
[----:B------:R-:W-:Y:S05]  /*4270*/  BSYNC B0 ;  /* 0x0000000000007941 */ /* 0x000fea0003800000 */
.L_x_7077:
        /* <DEDUP_REMOVED lines=43> */
.L_x_7080:
[----:B------:R-:W-:Y:S05]  /*4530*/  BSYNC B0 ;  /* 0x0000000000007941 */ /* 0x000fea0003800000 */
.L_x_7079:
        /* <DEDUP_REMOVED lines=43> */
.L_x_7082:
[----:B------:R-:W-:Y:S05]  /*47f0*/  BSYNC B0 ;  /* 0x0000000000007941 */ /* 0x000fea0003800000 */
.L_x_7081:
        /* <DEDUP_REMOVED lines=43> */
.L_x_7084:
[----:B------:R-:W-:Y:S05]  /*4ab0*/  BSYNC B0 ;  /* 0x0000000000007941 */ /* 0x000fea0003800000 */
.L_x_7083:
        /* <DEDUP_REMOVED lines=30> */
.L_x_7095:
        /* <DEDUP_REMOVED lines=386> */
[----:B--2---:R-:W-:Y:S01]  /*64c0*/  PRMT R85, RZ, 0x5410, R42 ;  /* 0x00005410ff557816 */ /* 0x004fe2000000002a */
[----:B------:R-:W-:Y:S05]  /*64d0*/  BRA `(.L_x_7086) ;  /* 0x000000e000007947 */ /* 0x000fea0003800000 */
.L_x_7087:
        /* <DEDUP_REMOVED lines=13> */
[----:B--2---:R-:W-:Y:S02]  /*65b0*/  PRMT R85, RZ, 0x5410, R42 ;  /* 0x00005410ff557816 */ /* 0x004fe4000000002a */
.L_x_7086:
        /* <DEDUP_REMOVED lines=91> */
.L_x_7089:
[----:B------:R-:W-:Y:S05]  /*6b70*/  BSYNC B0 ;  /* 0x0000000000007941 */ /* 0x000fea0003800000 */
.L_x_7088:
        /* <DEDUP_REMOVED lines=35> */
[----:B------:R-:W-:Y:S01]  /*6db0*/  F2FP.BF16.PACK_AB R85, RZ, R85 ;  /* 0x00000055ff55723e */ /* 0x000fe200000010ff */
        /* <DEDUP_REMOVED lines=9> */
.L_x_7092:
        /* <DEDUP_REMOVED lines=32> */
.L_x_7093:
[----:B------:R0:W5:Y:S02]  /*7050*/  LDG.E R41, [R80.64] ;  /* 0x0000000450297981 */ /* 0x000164000c1e1900 */
.L_x_7094:
[----:B-----5:R-:W-:-:S05]  /*7060*/  IMAD.WIDE R40, R41, 0x4, R78 ;  /* 0x0000000429287825 */ /* 0x020fca00078e024e */
[----:B------:R1:W2:Y:S01]  /*7070*/  LDG.E R43, [R40.64] ;  /* 0x00000004282b7981 */ /* 0x0002a2000c1e1900 */
[----:B------:R-:W-:Y:S01]  /*7080*/  IMAD R93, R93, c[0x0][0x240], RZ ;  /* 0x000090005d5d7a24 */ /* 0x000fe200078e02ff */
[----:B------:R-:W-:-:S03]  /*7090*/  F2FP.BF16.PACK_AB R85, RZ, R85 ;  /* 0x00000055ff55723e */ /* 0x000fc600000010ff */
        /* <DEDUP_REMOVED lines=13> */
.L_x_7091:
[----:B------:R-:W-:Y:S05]  /*7170*/  BSYNC B0 ;  /* 0x0000000000007941 */ /* 0x000fea0003800000 */
.L_x_7090:
        /* <DEDUP_REMOVED lines=20> */
.L_x_7085:
        /* <DEDUP_REMOVED lines=79> */
.L_x_7097:
[----:B----4-:R-:W-:Y:S05]  /*77b0*/  BSYNC B0 ;  /* 0x0000000000007941 */ /* 0x010fea0003800000 */
.L_x_7096:
        /* <DEDUP_REMOVED lines=72> */
.L_x_7098:
[----:B------:R-:W-:Y:S05]  /*7c40*/  EXIT ;  /* 0x000000000000794d */ /* 0x000fea0003800000 */
.L_x_7100:
        /* <DEDUP_REMOVED lines=11> */
.L_x_8970:


//--------------------- .text._Z25selective_scan_fwd_kernelI32Selective_Scan_fwd_kernel_traitsILi128ELi16ELi1ELb0ELb1ELb1ELb0ELb1EN3c108BFloat16EfS2_EEv13SSMParamsBase --------------------------
	.section	.text._Z25selective_scan_fwd_kernelI32Selective_Scan_fwd_kernel_traitsILi128ELi16ELi1ELb0ELb1ELb1ELb0ELb1EN3c108BFloat16EfS2_EEv13SSMParamsBase,"ax",@progbits
	.sectioninfo	@"SHI_REGISTERS=168"
	.align	128
        .global         _Z25selective_scan_fwd_kernelI32Selective_Scan_fwd_kernel_traitsILi128ELi16ELi1ELb0ELb1ELb1ELb0ELb1EN3c108BFloat16EfS2_EEv13SSMParamsBase
        .type           _Z25selective_scan_fwd_kernelI32Selective_Scan_fwd_kernel_traitsILi128ELi16ELi1ELb0ELb1ELb1ELb0ELb1EN3c108BFloat16EfS2_EEv13SSMParamsBase,@function
        .size           _Z25selective_scan_fwd_kernelI32Selective_Scan_fwd_kernel_traitsILi128ELi16ELi1ELb0ELb1ELb1ELb0ELb1EN3c108BFloat16EfS2_EEv13SSMParamsBase,(.L_x_8971 - _Z25selective_scan_fwd_kernelI32Selective_Scan_fwd_kernel_traitsILi128ELi16ELi1ELb0ELb1ELb1ELb0ELb1EN3c108BFloat16EfS2_EEv13SSMParamsBase)
        .other          _Z25selective_scan_fwd_kernelI32Selective_Scan_fwd_kernel_traitsILi128ELi16ELi1ELb0ELb1ELb1ELb0ELb1EN3c108BFloat16EfS2_EEv13SSMParamsBase,@"STO_CUDA_ENTRY STV_DEFAULT"
_Z25selective_scan_fwd_kernelI32Selective_Scan_fwd_kernel_traitsILi128ELi16ELi1ELb0ELb1ELb1ELb0ELb1EN3c108BFloat16EfS2_EEv13SSMParamsBase:
.text._Z25selective_scan_fwd_kernelI32Selective_Scan_fwd_kernel_traitsILi128ELi16ELi1ELb0ELb1ELb1ELb0ELb1EN3c108BFloat16EfS2_EEv13SSMParamsBase:
        /* <DEDUP_REMOVED lines=36> */
.L_x_7101:
        /* <DEDUP_REMOVED lines=28> */
.L_x_7102:
        /* <DEDUP_REMOVED lines=11> */
.L_x_7103:
        /* <DEDUP_REMOVED lines=179> */
.L_x_7104:
        /* <DEDUP_REMOVED lines=18> */
.L_x_7105:
[----:B------:R-:W-:-:S13]  /*1100*/  ISETP.GE.AND P0, PT, R70, 0x1, PT ;  /* 0x000000014600780c */ /* 0x000fda0003f06270 */
[----:B------:R-:W-:Y:S05]  /*1110*/  @!P0 EXIT ;  /* 0x000000000000894d */ /* 0x000fea0003800000 */
[----:B------:R-:W0:Y:S01]  /*1120*/  S2R R69, SR_LANEID ;  /* 0x0000000000457919 */ /* 0x000e220000000000 */
[C---:B------:R-:W-:Y:S01]  /*1130*/  LEA R80, P0, R0.reuse, R81, 0x2 ;  /* 0x0000005100507211 */ /* 0x040fe200078010ff */
[----:B------:R-:W-:Y:S02]  /*1140*/  IMAD.MOV.U32 R68, RZ, RZ, RZ ;  /* 0x000000ffff447224 */ /* 0x000fe400078e00ff */
[----:B------:R-:W-:Y:S01]  /*1150*/  IMAD.MOV.U32 R151, RZ, RZ, RZ ;  /* 0x000000ffff977224 */ /* 0x000fe200078e00ff */
[----:B------:R-:W-:Y:S02]  /*1160*/  LEA.HI.X R81, R0, R8, R3, 0x2, P0 ;  /* 0x0000000800517211 */ /* 0x000fe400000f1403 */
.L_x_7152:
[----:B--2---:R-:W2:Y:S04]  /*1170*/  LDL R2, [R1] ;  /* 0x0000000001027983 */ /* 0x004ea80000100800 */
        /* <DEDUP_REMOVED lines=329> */
.L_x_7107:
[----:B---34-:R-:W-:Y:S05]  /*2610*/  BSYNC B0 ;  /* 0x0000000000007941 */ /* 0x018fea0003800000 */
.L_x_7106:
        /* <DEDUP_REMOVED lines=37> */
.L_x_7109:
[----:B------:R-:W-:Y:S05]  /*2870*/  BSYNC B0 ;  /* 0x0000000000007941 */ /* 0x000fea0003800000 */
.L_x_7108:
        /* <DEDUP_REMOVED lines=37> */
.L_x_7111:
[----:B------:R-:W-:Y:S05]  /*2ad0*/  BSYNC B0 ;  /* 0x0000000000007941 */ /* 0x000fea0003800000 */
.L_x_7110:
        /* <DEDUP_REMOVED lines=37> */
.L_x_7113:
[----:B------:R-:W-:Y:S05]  /*2d30*/  BSYNC B0 ;  /* 0x0000000000007941 */ /* 0x000fea0003800000 */
.L_x_7112:
        /* <DEDUP_REMOVED lines=37> */
.L_x_7115:
[----:B------:R-:W-:Y:S05]  /*2f90*/  BSYNC B0 ;  /* 0x0000000000007941 */ /* 0x000fea0003800000 */
.L_x_7114:
        /* <DEDUP_REMOVED lines=37> */
.L_x_7117:
[----:B------:R-:W-:Y:S05]  /*31f0*/  BSYNC B0 ;  /* 0x0000000000007941 */ /* 0x000fea0003800000 */
.L_x_7116:
        /* <DEDUP_REMOVED lines=37> */
.L_x_7119:
[----:B------:R-:W-:Y:S05]  /*3450*/  BSYNC B0 ;  /* 0x0000000000007941 */ /* 0x000fea0003800000 */
.L_x_7118:
        /* <DEDUP_REMOVED lines=37> */
.L_x_7121:
[----:B------:R-:W-:Y:S05]  /*36b0*/  BSYNC B0 ;  /* 0x0000000000007941 */ /* 0x000fea0003800000 */
.L_x_7120:
        /* <DEDUP_REMOVED lines=37> */
.L_x_7123:
[----:B------:R-:W-:Y:S05]  /*3910*/  BSYNC B0 ;  /* 0x0000000000007941 */ /* 0x000fea0003800000 */
.L_x_7122:
        /* <DEDUP_REMOVED lines=37> */
.L_x_7125:
[----:B------:R-:W-:Y:S05]  /*3b70*/  BSYNC B0 ;  /* 0x0000000000007941 */ /* 0x000fea0003800000 */
.L_x_7124:
        /* <DEDUP_REMOVED lines=38> */
.L_x_7127:
[----:B------:R-:W-:Y:S05]  /*3de0*/  BSYNC B0 ;  /* 0x0000000000007941 */ /* 0x000fea0003800000 */
.L_x_7126:
        /* <DEDUP_REMOVED lines=40> */
.L_x_7129:
[----:B------:R-:W-:Y:S05]  /*4070*/  BSYNC B0 ;  /* 0x0000000000007941 */ /* 0x000fea0003800000 */
.L_x_7128:
        /* <DEDUP_REMOVED lines=42> */
.L_x_7131:
[----:B------:R-:W-:Y:S05]  /*4320*/  BSYNC B0 ;  /* 0x0000000000007941 */ /* 0x000fea0003800000 */
.L_x_7130:
        /* <DEDUP_REMOVED lines=43> */
.L_x_7133:
[----:B------:R-:W-:Y:S05]  /*45e0*/  BSYNC B0 ;  /* 0x0000000000007941 */ /* 0x000fea0003800000 */
.L_x_7132:
        /* <DEDUP_REMOVED lines=43> */
.L_x_7135:
[----:B------:R-:W-:Y:S05]  /*48a0*/  BSYNC B0 ;  /* 0x0000000000007941 */ /* 0x000fea0003800000 */
.L_x_7134:
        /* <DEDUP_REMOVED lines=43> */
.L_x_7137:
[----:B------:R-:W-:Y:S05]  /*4b60*/  BSYNC B0 ;  /* 0x0000000000007941 */ /* 0x000fea0003800000 */
.L_x_7136:
        /* <DEDUP_REMOVED lines=30> */
.L_x_7148:
        /* <DEDUP_REMOVED lines=388> */
.L_x_7140:
        /* <DEDUP_REMOVED lines=14> */
.L_x_7139:
        /* <DEDUP_REMOVED lines=91> */
.L_x_7142:
[----:B------:R-:W-:Y:S05]  /*6c20*/  BSYNC B0 ;  /* 0x0000000000007941 */ /* 0x000fea0003800000 */
.L_x_7141:
        /* <DEDUP_REMOVED lines=45> */
.L_x_7145:
        /* <DEDUP_REMOVED lines=32> */
.L_x_7146:
[----:B------:R0:W5:Y:S02]  /*7100*/  LDG.E R41, [R80.64] ;  /* 0x0000000450297981 */ /* 0x000164000c1e1900 */
.L_x_7147:
        /* <DEDUP_REMOVED lines=17> */
.L_x_7144:
[----:B------:R-:W-:Y:S05]  /*7220*/  BSYNC B0 ;  /* 0x0000000000007941 */ /* 0x000fea0003800000 */
.L_x_7143:
        /* <DEDUP_REMOVED lines=20> */
.L_x_7138:
        /* <DEDUP_REMOVED lines=78> */
.L_x_7150:
[----:B--2---:R-:W-:Y:S05]  /*7850*/  BSYNC B0 ;  /* 0x0000000000007941 */ /* 0x004fea0003800000 */
.L_x_7149:
        /* <DEDUP_REMOVED lines=72> */
.L_x_7151:
[----:B------:R-:W-:Y:S05]  /*7ce0*/  EXIT ;  /* 0x000000000000794d */ /* 0x000fea0003800000 */
.L_x_7153:
        /* <DEDUP_REMOVED lines=9> */
.L_x_8971:


//--------------------- .text._Z25selective_scan_fwd_kernelI32Selective_Scan_fwd_kernel_traitsILi128ELi16ELi1ELb0ELb1ELb1ELb1ELb0EN3c108BFloat16EfS2_EEv13SSMParamsBase --------------------------
	.section	.text._Z25selective_scan_fwd_kernelI32Selective_Scan_fwd_kernel_traitsILi128ELi16ELi1ELb0ELb1ELb1ELb1ELb0EN3c108BFloat16EfS2_EEv13SSMParamsBase,"ax",@progbits
	.sectioninfo	@"SHI_REGISTERS=168"
	.align	128
        .global         _Z25selective_scan_fwd_kernelI32Selective_Scan_fwd_kernel_traitsILi128ELi16ELi1ELb0ELb1ELb1ELb1ELb0EN3c108BFloat16EfS2_EEv13SSMParamsBase
        .type           _Z25selective_scan_fwd_kernelI32Selective_Scan_fwd_kernel_traitsILi128ELi16ELi1ELb0ELb1ELb1ELb1ELb0EN3c108BFloat16EfS2_EEv13SSMParamsBase,@function
        .size           _Z25selective_scan_fwd_kernelI32Selective_Scan_fwd_kernel_traitsILi128ELi16ELi1ELb0ELb1ELb1ELb1ELb0EN3c108BFloat16EfS2_EEv13SSMParamsBase,(.L_x_8972 - _Z25selective_scan_fwd_kernelI32Selective_Scan_fwd_kernel_traitsILi128ELi16ELi1ELb0ELb1ELb1ELb1ELb0EN3c108BFloat16EfS2_EEv13SSMParamsBase)
        .other          _Z25selective_scan_fwd_kernelI32Selective_Scan_fwd_kernel_traitsILi128ELi16ELi1ELb0ELb1ELb1ELb1ELb0EN3c108BFloat16EfS2_EEv13SSMParamsBase,@"STO_CUDA_ENTRY STV_DEFAULT"
_Z25selective_scan_fwd_kernelI32Selective_Scan_fwd_kernel_traitsILi128ELi16ELi1ELb0ELb1ELb1ELb1ELb0EN3c108BFloat16EfS2_EEv13SSMParamsBase:
.text._Z25selective_scan_fwd_kernelI32Selective_Scan_fwd_kernel_traitsILi128ELi16ELi1ELb0ELb1ELb1ELb1ELb0EN3c108BFloat16EfS2_EEv13SSMParamsBase:
        /* <DEDUP_REMOVED lines=35> */
.L_x_7154:
        /* <DEDUP_REMOVED lines=29> */
.L_x_7155:
        /* <DEDUP_REMOVED lines=11> */
.L_x_7156:
        /* <DEDUP_REMOVED lines=177> */
.L_x_7157:
        /* <DEDUP_REMOVED lines=18> */
.L_x_7158:
[----:B------:R-:W-:-:S13]  /*10e0*/  ISETP.GE.AND P0, PT, R70, 0x1, PT ;  /* 0x000000014600780c */ /* 0x000fda0003f06270 */
[----:B------:R-:W-:Y:S05]  /*10f0*/  @!P0 EXIT ;  /* 0x000000000000894d */ /* 0x000fea0003800000 */
[----:B------:R-:W0:Y:S01]  /*1100*/  S2R R69, SR_LANEID ;  /* 0x0000000000457919 */ /* 0x000e220000000000 */
[C---:B------:R-:W-:Y:S01]  /*1110*/  LEA R80, P0, R0.reuse, R81, 0x2 ;  /* 0x0000005100507211 */ /* 0x040fe200078010ff */
[----:B------:R-:W-:Y:S02]  /*1120*/  IMAD.MOV.U32 R68, RZ, RZ, RZ ;  /* 0x000000ffff447224 */ /* 0x000fe400078e00ff */
[----:B------:R-:W-:Y:S01]  /*1130*/  IMAD.MOV.U32 R151, RZ, RZ, RZ ;  /* 0x000000ffff977224 */ /* 0x000fe200078e00ff */
[----:B------:R-:W-:Y:S02]  /*1140*/  LEA.HI.X R81, R0, R8, R3, 0x2, P0 ;  /* 0x0000000800517211 */ /* 0x000fe400000f1403 */
.L_x_7207:
        /* <DEDUP_REMOVED lines=327> */
.L_x_7160:
[----:B---34-:R-:W-:Y:S05]  /*25c0*/  BSYNC B0 ;  /* 0x0000000000007941 */ /* 0x018fea0003800000 */
.L_x_7159:
        /* <DEDUP_REMOVED lines=37> */
.L_x_7162:
[----:B------:R-:W-:Y:S05]  /*2820*/  BSYNC B0 ;  /* 0x0000000000007941 */ /* 0x000fea0003800000 */
.L_x_7161:
        /* <DEDUP_REMOVED lines=37> */
.L_x_7164:
[----:B------:R-:W-:Y:S05]  /*2a80*/  BSYNC B0 ;  /* 0x0000000000007941 */ /* 0x000fea0003800000 */
.L_x_7163:
        /* <DEDUP_REMOVED lines=37> */
.L_x_7166:
[----:B------:R-:W-:Y:S05]  /*2ce0*/  BSYNC B0 ;  /* 0x0000000000007941 */ /* 0x000fea0003800000 */
.L_x_7165:
        /* <DEDUP_REMOVED lines=37> */
.L_x_7168:
[----:B------:R-:W-:Y:S05]  /*2f40*/  BSYNC B0 ;  /* 0x0000000000007941 */ /* 0x000fea0003800000 */
.L_x_7167:
        /* <DEDUP_REMOVED lines=37> */
.L_x_7170:
[----:B------:R-:W-:Y:S05]  /*31a0*/  BSYNC B0 ;  /* 0x0000000000007941 */ /* 0x000fea0003800000 */
.L_x_7169:
        /* <DEDUP_REMOVED lines=37> */
.L_x_7172:
[----:B------:R-:W-:Y:S05]  /*3400*/  BSYNC B0 ;  /* 0x0000000000007941 */ /* 0x000fea0003800000 */
.L_x_7171:
        /* <DEDUP_REMOVED lines=37> */
.L_x_7174:
[----:B------:R-:W-:Y:S05]  /*3660*/  BSYNC B0 ;  /* 0x0000000000007941 */ /* 0x000fea0003800000 */
.L_x_7173:
        /* <DEDUP_REMOVED lines=37> */
.L_x_7176:
[----:B------:R-:W-:Y:S05]  /*38c0*/  BSYNC B0 ;  /* 0x0000000000007941 */ /* 0x000fea0003800000 */
.L_x_7175:
        /* <DEDUP_REMOVED lines=37> */
.L_x_7178:
[----:B------:R-:W-:Y:S05]  /*3b20*/  BSYNC B0 ;  /* 0x0000000000007941 */ /* 0x000fea0003800000 */
.L_x_7177:
        /* <DEDUP_REMOVED lines=38> */
.L_x_7180:
[----:B------:R-:W-:Y:S05]  /*3d90*/  BSYNC B0 ;  /* 0x0000000000007941 */ /* 0x000fea0003800000 */
.L_x_7179:
        /* <DEDUP_REMOVED lines=39> */
.L_x_7182:
[----:B------:R-:W-:Y:S05]  /*4010*/  BSYNC B0 ;  /* 0x0000000000007941 */ /* 0x000fea0003800000 */
.L_x_7181:
        /* <DEDUP_REMOVED lines=42> */
.L_x_7184:
[----:B------:R-:W-:Y:S05]  /*42c0*/  BSYNC B0 ;  /* 0x0000000000007941 */ /* 0x000fea0003800000 */
.L_x_7183:
        /* <DEDUP_REMOVED lines=43> */
.L_x_7186:
[----:B------:R-:W-:Y:S05]  /*4580*/  BSYNC B0 ;  /* 0x0000000000007941 */ /* 0x000fea0003800000 */
.L_x_7185:
        /* <DEDUP_REMOVED lines=43> */
.L_x_7188:
[----:B------:R-:W-:Y:S05]  /*4840*/  BSYNC B0 ;  /* 0x0000000000007941 */ /* 0x000fea0003800000 */
.L_x_7187:
        /* <DEDUP_REMOVED lines=43> */
.L_x_7190:
[----:B------:R-:W-:Y:S05]  /*4b00*/  BSYNC B0 ;  /* 0x0000000000007941 */ /* 0x000fea0003800000 */
.L_x_7189:
        /* <DEDUP_REMOVED lines=30> */
.L_x_7201:
        /* <DEDUP_REMOVED lines=385> */
.L_x_7193:
        /* <DEDUP_REMOVED lines=14> */
.L_x_7192:
        /* <DEDUP_REMOVED lines=91> */
.L_x_7195:
[----:B------:R-:W-:Y:S05]  /*6b90*/  BSYNC B0 ;  /* 0x0000000000007941 */ /* 0x000fea0003800000 */
.L_x_7194:
        /* <DEDUP_REMOVED lines=45> */
.L_x_7198:
        /* <DEDUP_REMOVED lines=32> */
.L_x_7199:
[----:B------:R0:W5:Y:S02]  /*7070*/  LDG.E R41, [R80.64] ;  /* 0x0000000450297981 */ /* 0x000164000c1e1900 */
.L_x_7200:
        /* <DEDUP_REMOVED lines=17> */
.L_x_7197:
[----:B------:R-:W-:Y:S05]  /*7190*/  BSYNC B0 ;  /* 0x0000000000007941 */ /* 0x000fea0003800000 */
.L_x_7196:
        /* <DEDUP_REMOVED lines=20> */
.L_x_7191:
        /* <DEDUP_REMOVED lines=111> */
.L_x_7203:
[----:B------:R-:W-:Y:S05]  /*79d0*/  BSYNC B0 ;  /* 0x0000000000007941 */ /* 0x000fea0003800000 */
.L_x_7202:
        /* <DEDUP_REMOVED lines=320> */
.L_x_7205:
[----:B------:R-:W-:Y:S05]  /*8de0*/  BSYNC B0 ;  /* 0x0000000000007941 */ /* 0x000fea0003800000 */
.L_x_7204:
        /* <DEDUP_REMOVED lines=55> */
.L_x_7206:
[----:B------:R-:W-:Y:S05]  /*9160*/  EXIT ;  /* 0x000000000000794d */ /* 0x000fea0003800000 */
.L_x_7208:
        /* <DEDUP_REMOVED lines=9> */
.L_x_8972:


//--------------------- .text._Z25selective_scan_fwd_kernelI32Selective_Scan_fwd_kernel_traitsILi128ELi16ELi1ELb0ELb1ELb1ELb1ELb1EN3c108BFloat16EfS2_EEv13SSMParamsBase --------------------------
	.section	.text._Z25selective_scan_fwd_kernelI32Selective_Scan_fwd_kernel_traitsILi128ELi16ELi1ELb0ELb1ELb1ELb1ELb1EN3c108BFloat16EfS2_EEv13SSMParamsBase,"ax",@progbits
	.sectioninfo	@"SHI_REGISTERS=168"
	.align	128
        .global         _Z25selective_scan_fwd_kernelI32Selective_Scan_fwd_kernel_traitsILi128ELi16ELi1ELb0ELb1ELb1ELb1ELb1EN3c108BFloat16EfS2_EEv13SSMParamsBase
        .type           _Z25selective_scan_fwd_kernelI32Selective_Scan_fwd_kernel_traitsILi128ELi16ELi1ELb0ELb1ELb1ELb1ELb1EN3c108BFloat16EfS2_EEv13SSMParamsBase,@function
        .size           _Z25selective_scan_fwd_kernelI32Selective_Scan_fwd_kernel_traitsILi128ELi16ELi1ELb0ELb1ELb1ELb1ELb1EN3c108BFloat16EfS2_EEv13SSMParamsBase,(.L_x_8973 - _Z25selective_scan_fwd_kernelI32Selective_Scan_fwd_kernel_traitsILi128ELi16ELi1ELb0ELb1ELb1ELb1ELb1EN3c108BFloat16EfS2_EEv13SSMParamsBase)
        .other          _Z25selective_scan_fwd_kernelI32Selective_Scan_fwd_kernel_traitsILi128ELi16ELi1ELb0ELb1ELb1ELb1ELb1EN3c108BFloat16EfS2_EEv13SSMParamsBase,@"STO_CUDA_ENTRY STV_DEFAULT"
_Z25selective_scan_fwd_kernelI32Selective_Scan_fwd_kernel_traitsILi128ELi16ELi1ELb0ELb1ELb1ELb1ELb1EN3c108BFloat16EfS2_EEv13SSMParamsBase:
.text._Z25selective_scan_fwd_kernelI32Selective_Scan_fwd_kernel_traitsILi128ELi16ELi1ELb0ELb1ELb1ELb1ELb1EN3c108BFloat16EfS2_EEv13SSMParamsBase:
        /* <DEDUP_REMOVED lines=36> */
.L_x_7209:
        /* <DEDUP_REMOVED lines=28> */
.L_x_7210:
        /* <DEDUP_REMOVED lines=11> */
.L_x_7211:
        /* <DEDUP_REMOVED lines=184> */
.L_x_7212:
        /* <DEDUP_REMOVED lines=18> */
.L_x_7213:
[----:B------:R-:W-:-:S13]  /*1150*/  ISETP.GE.AND P0, PT, R70, 0x1, PT ;  /* 0x000000014600780c */ /* 0x000fda0003f06270 */
[----:B------:R-:W-:Y:S05]  /*1160*/  @!P0 EXIT ;  /* 0x000000000000894d */ /* 0x000fea0003800000 */
[----:B------:R-:W0:Y:S01]  /*1170*/  S2R R69, SR_LANEID ;  /* 0x0000000000457919 */ /* 0x000e220000000000 */
[C---:B------:R-:W-:Y:S01]  /*1180*/  LEA R80, P0, R0.reuse, R81, 0x2 ;  /* 0x0000005100507211 */ /* 0x040fe200078010ff */
[----:B------:R-:W-:Y:S02]  /*1190*/  IMAD.MOV.U32 R68, RZ, RZ, RZ ;  /* 0x000000ffff447224 */ /* 0x000fe400078e00ff */
[----:B------:R-:W-:Y:S01]  /*11a0*/  IMAD.MOV.U32 R152, RZ, RZ, RZ ;  /* 0x000000ffff987224 */ /* 0x000fe200078e00ff */
[----:B------:R-:W-:Y:S02]  /*11b0*/  LEA.HI.X R81, R0, R8, R3, 0x2, P0 ;  /* 0x0000000800517211 */ /* 0x000fe400000f1403 */
.L_x_7262:
        /* <DEDUP_REMOVED lines=331> */
.L_x_7215:
[----:B---34-:R-:W-:Y:S05]  /*2670*/  BSYNC B0 ;  /* 0x0000000000007941 */ /* 0x018fea0003800000 */
.L_x_7214:
        /* <DEDUP_REMOVED lines=37> */
.L_x_7217:
[----:B------:R-:W-:Y:S05]  /*28d0*/  BSYNC B0 ;  /* 0x0000000000007941 */ /* 0x000fea0003800000 */
.L_x_7216:
        /* <DEDUP_REMOVED lines=37> */
.L_x_7219:
[----:B------:R-:W-:Y:S05]  /*2b30*/  BSYNC B0 ;  /* 0x0000000000007941 */ /* 0x000fea0003800000 */
.L_x_7218:
        /* <DEDUP_REMOVED lines=37> */
.L_x_7221:
[----:B------:R-:W-:Y:S05]  /*2d90*/  BSYNC B0 ;  /* 0x0000000000007941 */ /* 0x000fea0003800000 */
.L_x_7220:
        /* <DEDUP_REMOVED lines=37> */
.L_x_7223:
[----:B------:R-:W-:Y:S05]  /*2ff0*/  BSYNC B0 ;  /* 0x0000000000007941 */ /* 0x000fea0003800000 */
.L_x_7222:
        /* <DEDUP_REMOVED lines=37> */
.L_x_7225:
[----:B------:R-:W-:Y:S05]  /*3250*/  BSYNC B0 ;  /* 0x0000000000007941 */ /* 0x000fea0003800000 */
.L_x_7224:
        /* <DEDUP_REMOVED lines=37> */
.L_x_7227:
[----:B------:R-:W-:Y:S05]  /*34b0*/  BSYNC B0 ;  /* 0x0000000000007941 */ /* 0x000fea0003800000 */
.L_x_7226:
        /* <DEDUP_REMOVED lines=37> */
.L_x_7229:
[----:B------:R-:W-:Y:S05]  /*3710*/  BSYNC B0 ;  /* 0x0000000000007941 */ /* 0x000fea0003800000 */
.L_x_7228:
        /* <DEDUP_REMOVED lines=37> */
.L_x_7231:
[----:B------:R-:W-:Y:S05]  /*3970*/  BSYNC B0 ;  /* 0x0000000000007941 */ /* 0x000fea0003800000 */
.L_x_7230:
        /* <DEDUP_REMOVED lines=37> */
.L_x_7233:
[----:B------:R-:W-:Y:S05]  /*3bd0*/  BSYNC B0 ;  /* 0x0000000000007941 */ /* 0x000fea0003800000 */
.L_x_7232:
        /* <DEDUP_REMOVED lines=38> */
.L_x_7235:
[----:B------:R-:W-:Y:S05]  /*3e40*/  BSYNC B0 ;  /* 0x0000000000007941 */ /* 0x000fea0003800000 */
.L_x_7234:
        /* <DEDUP_REMOVED lines=40> */
.L_x_7237:
[----:B------:R-:W-:Y:S05]  /*40d0*/  BSYNC B0 ;  /* 0x0000000000007941 */ /* 0x000fea0003800000 */
.L_x_7236:
        /* <DEDUP_REMOVED lines=42> */
.L_x_7239:
[----:B------:R-:W-:Y:S05]  /*4380*/  BSYNC B0 ;  /* 0x0000000000007941 */ /* 0x000fea0003800000 */
.L_x_7238:
        /* <DEDUP_REMOVED lines=43> */
.L_x_7241:
[----:B------:R-:W-:Y:S05]  /*4640*/  BSYNC B0 ;  /* 0x0000000000007941 */ /* 0x000fea0003800000 */
.L_x_7240:
        /* <DEDUP_REMOVED lines=43> */
.L_x_7243:
[----:B------:R-:W-:Y:S05]  /*4900*/  BSYNC B0 ;  /* 0x0000000000007941 */ /* 0x000fea0003800000 */
.L_x_7242:
        /* <DEDUP_REMOVED lines=43> */
.L_x_7245:
[----:B------:R-:W-:Y:S05]  /*4bc0*/  BSYNC B0 ;  /* 0x0000000000007941 */ /* 0x000fea0003800000 */
.L_x_7244:
        /* <DEDUP_REMOVED lines=30> */
.L_x_7256:
        /* <DEDUP_REMOVED lines=385> */
.L_x_7248:
        /* <DEDUP_REMOVED lines=14> */
.L_x_7247:
        /* <DEDUP_REMOVED lines=91> */
.L_x_7250:
[----:B------:R-:W-:Y:S05]  /*6c50*/  BSYNC B0 ;  /* 0x0000000000007941 */ /* 0x000fea0003800000 */
.L_x_7249:
        /* <DEDUP_REMOVED lines=45> */
.L_x_7253:
        /* <DEDUP_REMOVED lines=32> */
.L_x_7254:
[----:B------:R0:W5:Y:S02]  /*7130*/  LDG.E R41, [R80.64] ;  /* 0x0000000450297981 */ /* 0x000164000c1e1900 */
.L_x_7255:
        /* <DEDUP_REMOVED lines=17> */
.L_x_7252:
[----:B------:R-:W-:Y:S05]  /*7250*/  BSYNC B0 ;  /* 0x0000000000007941 */ /* 0x000fea0003800000 */
.L_x_7251:
        /* <DEDUP_REMOVED lines=20> */
.L_x_7246:
        /* <DEDUP_REMOVED lines=110> */
.L_x_7258:
[----:B------:R-:W-:Y:S05]  /*7a80*/  BSYNC B0 ;  /* 0x0000000000007941 */ /* 0x000fea0003800000 */
.L_x_7257:
        /* <DEDUP_REMOVED lines=320> */
.L_x_7260:
[----:B------:R-:W-:Y:S05]  /*8e90*/  BSYNC B0 ;  /* 0x0000000000007941 */ /* 0x000fea0003800000 */
.L_x_7259:
        /* <DEDUP_REMOVED lines=55> */
.L_x_7261:
[----:B------:R-:W-:Y:S05]  /*9210*/  EXIT ;  /* 0x000000000000794d */ /* 0x000fea0003800000 */
.L_x_7263:
        /* <DEDUP_REMOVED lines=14> */
.L_x_8973:


//--------------------- .text._Z25selective_scan_fwd_kernelI32Selective_Scan_fwd_kernel_traitsILi128ELi16ELi1ELb1ELb1ELb1ELb0ELb0EN3c108BFloat16EfS2_EEv13SSMParamsBase --------------------------
	.section	.text._Z25selective_scan_fwd_kernelI32Selective_Scan_fwd_kernel_traitsILi128ELi16ELi1ELb1ELb1ELb1ELb0ELb0EN3c108BFloat16EfS2_EEv13SSMParamsBase,"ax",@progbits
	.sectioninfo	@"SHI_REGISTERS=168"
	.align	128
        .global         _Z25selective_scan_fwd_kernelI32Selective_Scan_fwd_kernel_traitsILi128ELi16ELi1ELb1ELb1ELb1ELb0ELb0EN3c108BFloat16EfS2_EEv13SSMParamsBase
        .type           _Z25selective_scan_fwd_kernelI32Selective_Scan_fwd_kernel_traitsILi128ELi16ELi1ELb1ELb1ELb1ELb0ELb0EN3c108BFloat16EfS2_EEv13SSMParamsBase,@function
        .size           _Z25selective_scan_fwd_kernelI32Selective_Scan_fwd_kernel_traitsILi128ELi16ELi1ELb1ELb1ELb1ELb0ELb0EN3c108BFloat16EfS2_EEv13SSMParamsBase,(.L_x_8974 - _Z25selective_scan_fwd_kernelI32Selective_Scan_fwd_kernel_traitsILi128ELi16ELi1ELb1ELb1ELb1ELb0ELb0EN3c108BFloat16EfS2_EEv13SSMParamsBase)
        .other          _Z25selective_scan_fwd_kernelI32Selective_Scan_fwd_kernel_traitsILi128ELi16ELi1ELb1ELb1ELb1ELb0ELb0EN3c108BFloat16EfS2_EEv13SSMParamsBase,@"STO_CUDA_ENTRY STV_DEFAULT"
_Z25selective_scan_fwd_kernelI32Selective_Scan_fwd_kernel_traitsILi128ELi16ELi1ELb1ELb1ELb1ELb0ELb0EN3c108BFloat16EfS2_EEv13SSMParamsBase:
.text._Z25selective_scan_fwd_kernelI32Selective_Scan_fwd_kernel_traitsILi128ELi16ELi1ELb1ELb1ELb1ELb0ELb0EN3c108BFloat16EfS2_EEv13SSMParamsBase:
        /* <DEDUP_REMOVED lines=35> */
.L_x_7264:
        /* <DEDUP_REMOVED lines=27> */
.L_x_7265:
        /* <DEDUP_REMOVED lines=11> */
.L_x_7266:
        /* <DEDUP_REMOVED lines=172> */
.L_x_7267:
        /* <DEDUP_REMOVED lines=18> */
.L_x_7268:
        /* <DEDUP_REMOVED lines=25> */
.L_x_7313:
        /* <DEDUP_REMOVED lines=94> */
.L_x_7270:
[----:B-12---:R-:W-:Y:S05]  /*17e0*/  BSYNC B0 ;  /* 0x0000000000007941 */ /* 0x006fea0003800000 */
.L_x_7269:
        /* <DEDUP_REMOVED lines=36> */
.L_x_7272:
[----:B------:R-:W-:Y:S05]  /*1a30*/  BSYNC B0 ;  /* 0x0000000000007941 */ /* 0x000fea0003800000 */
.L_x_7271:
        /* <DEDUP_REMOVED lines=38> */
.L_x_7274:
[----:B------:R-:W-:Y:S05]  /*1ca0*/  BSYNC B0 ;  /* 0x0000000000007941 */ /* 0x000fea0003800000 */
.L_x_7273:
        /* <DEDUP_REMOVED lines=36> */
.L_x_7276:
[----:B------:R-:W-:Y:S05]  /*1ef0*/  BSYNC B0 ;  /* 0x0000000000007941 */ /* 0x000fea0003800000 */
.L_x_7275:
        /* <DEDUP_REMOVED lines=38> */
.L_x_7278:
[----:B------:R-:W-:Y:S05]  /*2160*/  BSYNC B0 ;  /* 0x0000000000007941 */ /* 0x000fea0003800000 */
.L_x_7277:
        /* <DEDUP_REMOVED lines=36> */
.L_x_7280:
[----:B------:R-:W-:Y:S05]  /*23b0*/  BSYNC B0 ;  /* 0x0000000000007941 */ /* 0x000fea0003800000 */
.L_x_7279:
        /* <DEDUP_REMOVED lines=41> */
.L_x_7282:
[----:B------:R-:W-:Y:S05]  /*2650*/  BSYNC B0 ;  /* 0x0000000000007941 */ /* 0x000fea0003800000 */
.L_x_7281:
        /* <DEDUP_REMOVED lines=41> */
.L_x_7284:
[----:B------:R-:W-:Y:S05]  /*28f0*/  BSYNC B0 ;  /* 0x0000000000007941 */ /* 0x000fea0003800000 */
.L_x_7283:
        /* <DEDUP_REMOVED lines=43> */
.L_x_7286:
[----:B------:R-:W-:Y:S05]  /*2bb0*/  BSYNC B0 ;  /* 0x0000000000007941 */ /* 0x000fea0003800000 */
.L_x_7285:
        /* <DEDUP_REMOVED lines=41> */
.L_x_7288:
[----:B------:R-:W-:Y:S05]  /*2e50*/  BSYNC B0 ;  /* 0x0000000000007941 */ /* 0x000fea0003800000 */
.L_x_7287:
        /* <DEDUP_REMOVED lines=47> */
.L_x_7290:
[----:B------:R-:W-:Y:S05]  /*3150*/  BSYNC B0 ;  /* 0x0000000000007941 */ /* 0x000fea0003800000 */
.L_x_7289:
        /* <DEDUP_REMOVED lines=33> */
.L_x_7292:
[----:B------:R-:W-:Y:S05]  /*3370*/  BSYNC B0 ;  /* 0x0000000000007941 */ /* 0x000fea0003800000 */
.L_x_7291:
        /* <DEDUP_REMOVED lines=33> */
.L_x_7294:
[----:B------:R-:W-:Y:S05]  /*3590*/  BSYNC B0 ;  /* 0x0000000000007941 */ /* 0x000fea0003800000 */
.L_x_7293:
        /* <DEDUP_REMOVED lines=33> */
.L_x_7296:
[----:B------:R-:W-:Y:S05]  /*37b0*/  BSYNC B0 ;  /* 0x0000000000007941 */ /* 0x000fea0003800000 */
.L_x_7295:
        /* <DEDUP_REMOVED lines=33> */
.L_x_7298:
[----:B------:R-:W-:Y:S05]  /*39d0*/  BSYNC B0 ;  /* 0x0000000000007941 */ /* 0x000fea0003800000 */
.L_x_7297:
        /* <DEDUP_REMOVED lines=33> */
.L_x_7300:
[----:B------:R-:W-:Y:S05]  /*3bf0*/  BSYNC B0 ;  /* 0x0000000000007941 */ /* 0x000fea0003800000 */
.L_x_7299:
        /* <DEDUP_REMOVED lines=36> */
.L_x_7311:
        /* <DEDUP_REMOVED lines=194> */
[----:B--2---:R-:W-:Y:S01]  /*4a60*/  PRMT R49, RZ, 0x5410, R42 ;  /* 0x00005410ff317816 */ /* 0x004fe2000000002a */
[----:B------:R-:W-:Y:S05]  /*4a70*/  BRA `(.L_x_7302) ;  /* 0x000000c000007947 */ /* 0x000fea0003800000 */
.L_x_7303:
        /* <DEDUP_REMOVED lines=11> */
[----:B--2---:R-:W-:Y:S02]  /*4b30*/  PRMT R49, RZ, 0x5410, R42 ;  /* 0x00005410ff317816 */ /* 0x004fe4000000002a */
.L_x_7302:
[-C--:B------:R-:W-:Y:S01]  /*4b40*/  FFMA.FTZ R40, R112, R115.reuse, R114 ;  /* 0x0000007370287223 */ /* 0x080fe20000010072 */
        /* <DEDUP_REMOVED lines=82> */
[----:B------:R-:W-:Y:S01]  /*5070*/  @P3 MOV R41, R49 ;  /* 0x0000003100293202 */ /* 0x000fe20000000f00 */
        /* <DEDUP_REMOVED lines=9> */
.L_x_7305:
[----:B------:R-:W-:Y:S05]  /*5110*/  BSYNC B0 ;  /* 0x0000000000007941 */ /* 0x000fea0003800000 */
.L_x_7304:
        /* <DEDUP_REMOVED lines=37> */
[----:B------:R-:W-:-:S04]  /*5370*/  F2FP.BF16.PACK_AB R43, RZ, R41 ;  /* 0x00000029ff2b723e */ /* 0x000fc800000010ff */
[----:B------:R-:W-:-:S05]  /*5380*/  LEA.HI.X R41, R42, c[0x0][0x294], R45, 0x1, P0 ;  /* 0x0000a5002a297a11 */ /* 0x000fca00000f0c2d */
[----:B------:R1:W-:Y:S01]  /*5390*/  STG.E.U16 [R40.64], R43 ;  /* 0x0000002b28007986 */ /* 0x0003e2000c101504 */
[----:B------:R-:W-:Y:S05]  /*53a0*/  BRA `(.L_x_7307) ;  /* 0x0000030000007947 */ /* 0x000fea0003800000 */
.L_x_7308:
        /* <DEDUP_REMOVED lines=32> */
.L_x_7309:
[----:B------:R1:W5:Y:S02]  /*55b0*/  LDG.E R43, [R74.64] ;  /* 0x000000044a2b7981 */ /* 0x000364000c1e1900 */
.L_x_7310:
[----:B-----5:R-:W-:-:S05]  /*55c0*/  IMAD.WIDE R42, R43, 0x4, R70 ;  /* 0x000000042b2a7825 */ /* 0x020fca00078e0246 */
[----:B------:R-:W2:Y:S01]  /*55d0*/  LDG.E R45, [R42.64] ;  /* 0x000000042a2d7981 */ /* 0x000ea2000c1e1900 */
[----:B------:R-:W-:Y:S01]  /*55e0*/  IMAD R98, R98, c[0x0][0x240], RZ ;  /* 0x0000900062627a24 */ /* 0x000fe200078e02ff */
[----:B------:R-:W-:Y:S02]  /*55f0*/  F2FP.BF16.PACK_AB R44, RZ, R41 ;  /* 0x00000029ff2c723e */ /* 0x000fe400000010ff */
        /* <DEDUP_REMOVED lines=11> */
.L_x_7307:
[----:B------:R-:W-:Y:S05]  /*56b0*/  BSYNC B0 ;  /* 0x0000000000007941 */ /* 0x000fea0003800000 */
.L_x_7306:
        /* <DEDUP_REMOVED lines=20> */
.L_x_7301:
[----:B-12---:R-:W1:Y:S01]  /*5800*/  S2R R40, SR_CTAID.Y ;  /* 0x0000000000287919 */ /* 0x006e620000002600 */
[----:B------:R-:W-:Y:S01]  /*5810*/  F2FP.BF16.PACK_AB R66, R66, R65 ;  /* 0x000000414242723e */ /* 0x000fe200000010ff */
[----:B------:R-:W-:Y:S01]  /*5820*/  IMAD.MOV.U32 R26, RZ, RZ, R20 ;  /* 0x000000ffff1a7224 */ /* 0x000fe200078e0014 */
[----:B------:R-:W-:Y:S01]  /*5830*/  F2FP.BF16.PACK_AB R65, R64, R63 ;  /* 0x0000003f4041723e */ /* 0x000fe200000010ff */
[----:B------:R-:W-:Y:S01]  /*5840*/  BAR.SYNC.DEFER_BLOCKING 0x0 ;  /* 0x0000000000007b1d */ /* 0x000fe20000010000 */
[----:B------:R-:W-:-:S02]  /*5850*/  F2FP.BF16.PACK_AB R31, R80, R79 ;  /* 0x0000004f501f723e */ /* 0x000fc400000010ff */
[----:B------:R-:W-:Y:S02]  /*5860*/  F2FP.BF16.PACK_AB R30, R78, R77 ;  /* 0x0000004d4e1e723e */ /* 0x000fe400000010ff */
[----:B------:R-:W-:Y:S01]  /*5870*/  F2FP.BF16.PACK_AB R29, R76, R69 ;  /* 0x000000454c1d723e */ /* 0x000fe200000010ff */
[----:B------:R-:W2:Y:S01]  /*5880*/  S2R R38, SR_CTAID.X ;  /* 0x0000000000267919 */ /* 0x000ea20000002500 */
[----:B------:R-:W-:Y:S02]  /*5890*/  F2FP.BF16.PACK_AB R28, R60, R59 ;  /* 0x0000003b3c1c723e */ /* 0x000fe400000010ff */
[----:B------:R-:W-:Y:S02]  /*58a0*/  F2FP.BF16.PACK_AB R67, R68, R67 ;  /* 0x000000434443723e */ /* 0x000fe400000010ff */
[----:B------:R-:W-:Y:S02]  /*58b0*/  LEA R36, R18, R21, 0x1 ;  /* 0x0000001512247211 */ /* 0x000fe400078e08ff */
[----:B------:R-:W-:-:S02]  /*58c0*/  F2FP.BF16.PACK_AB R64, R62, R61 ;  /* 0x0000003d3e40723e */ /* 0x000fc400000010ff */
[----:B------:R-:W-:Y:S02]  /*58d0*/  SHF.R.S32.HI R27, RZ, 0x1f, R20 ;  /* 0x0000001fff1b7819 */ /* 0x000fe40000011414 */
[----:B------:R-:W-:Y:S02]  /*58e0*/  IADD3 R19, R19, 0x1, RZ ;  /* 0x0000000113137810 */ /* 0x000fe40007ffe0ff */
[C---:B------:R-:W-:Y:S02]  /*58f0*/  IADD3 R16, R24.reuse, R16, RZ ;  /* 0x0000001018107210 */ /* 0x040fe40007ffe0ff */
[----:B-1----:R-:W-:Y:S02]  /*5900*/  SHF.R.S32.HI R41, RZ, 0x1f, R40 ;  /* 0x0000001fff297819 */ /* 0x002fe40000011428 */
[----:B------:R-:W1:Y:S01]  /*5910*/  S2R R40, SR_CTAID.Y ;  /* 0x0000000000287919 */ /* 0x000e620000002600 */
[----:B------:R-:W-:-:S03]  /*5920*/  IADD3 R20, R24, R20, RZ ;  /* 0x0000001418147210 */ /* 0x000fc60007ffe0ff */
[----:B------:R-:W-:Y:S01]  /*5930*/  STS.128 [R36.X16], R28 ;  /* 0x0000001c24007388 */ /* 0x000fe2000000cc00 */
[----:B--2---:R-:W-:-:S03]  /*5940*/  SHF.R.S32.HI R37, RZ, 0x1f, R38 ;  /* 0x0000001fff257819 */ /* 0x004fc60000011426 */
        /* <DEDUP_REMOVED lines=29> */
.L_x_7312:
[----:B------:R-:W-:Y:S05]  /*5b20*/  EXIT ;  /* 0x000000000000794d */ /* 0x000fea0003800000 */
.L_x_7314:
        /* <DEDUP_REMOVED lines=13> */
.L_x_8974:


//--------------------- .text._Z25selective_scan_fwd_kernelI32Selective_Scan_fwd_kernel_traitsILi128ELi16ELi1ELb1ELb1ELb1ELb0ELb1EN3c108BFloat16EfS2_EEv13SSMParamsBase --------------------------
	.section	.text._Z25selective_scan_fwd_kernelI32Selective_Scan_fwd_kernel_traitsILi128ELi16ELi1ELb1ELb1ELb1ELb0ELb1EN3c108BFloat16EfS2_EEv13SSMParamsBase,"ax",@progbits
	.sectioninfo	@"SHI_REGISTERS=168"
	.align	128
        .global         _Z25selective_scan_fwd_kernelI32Selective_Scan_fwd_kernel_traitsILi128ELi16ELi1ELb1ELb1ELb1ELb0ELb1EN3c108BFloat16EfS2_EEv13SSMParamsBase
        .type           _Z25selective_scan_fwd_kernelI32Selective_Scan_fwd_kernel_traitsILi128ELi16ELi1ELb1ELb1ELb1ELb0ELb1EN3c108BFloat16EfS2_EEv13SSMParamsBase,@function
        .size           _Z25selective_scan_fwd_kernelI32Selective_Scan_fwd_kernel_traitsILi128ELi16ELi1ELb1ELb1ELb1ELb0ELb1EN3c108BFloat16EfS2_EEv13SSMParamsBase,(.L_x_8975 - _Z25selective_scan_fwd_kernelI32Selective_Scan_fwd_kernel_traitsILi128ELi16ELi1ELb1ELb1ELb1ELb0ELb1EN3c108BFloat16EfS2_EEv13SSMParamsBase)
        .other          _Z25selective_scan_fwd_kernelI32Selective_Scan_fwd_kernel_traitsILi128ELi16ELi1ELb1ELb1ELb1ELb0ELb1EN3c108BFloat16EfS2_EEv13SSMParamsBase,@"STO_CUDA_ENTRY STV_DEFAULT"
_Z25selective_scan_fwd_kernelI32Selective_Scan_fwd_kernel_traitsILi128ELi16ELi1ELb1ELb1ELb1ELb0ELb1EN3c108BFloat16EfS2_EEv13SSMParamsBase:
.text._Z25selective_scan_fwd_kernelI32Selective_Scan_fwd_kernel_traitsILi128ELi16ELi1ELb1ELb1ELb1ELb0ELb1EN3c108BFloat16EfS2_EEv13SSMParamsBase:
        /* <DEDUP_REMOVED lines=36> */
.L_x_7315:
        /* <DEDUP_REMOVED lines=28> */
.L_x_7316:
        /* <DEDUP_REMOVED lines=11> */
.L_x_7317:
        /* <DEDUP_REMOVED lines=179> */
.L_x_7318:
        /* <DEDUP_REMOVED lines=18> */
.L_x_7319:
[----:B------:R-:W-:-:S13]  /*1100*/  ISETP.GE.AND P0, PT, R70, 0x1, PT ;  /* 0x000000014600780c */ /* 0x000fda0003f06270 */
[----:B------:R-:W-:Y:S05]  /*1110*/  @!P0 EXIT ;  /* 0x000000000000894d */ /* 0x000fea0003800000 */
[----:B------:R-:W0:Y:S01]  /*1120*/  S2R R69, SR_LANEID ;  /* 0x0000000000457919 */ /* 0x000e220000000000 */
[C---:B------:R-:W-:Y:S01]  /*1130*/  LEA R80, P0, R0.reuse, R81, 0x2 ;  /* 0x0000005100507211 */ /* 0x040fe200078010ff */
[----:B------:R-:W-:Y:S02]  /*1140*/  IMAD.MOV.U32 R68, RZ, RZ, RZ ;  /* 0x000000ffff447224 */ /* 0x000fe400078e00ff */
[----:B------:R-:W-:Y:S01]  /*1150*/  IMAD.MOV.U32 R151, RZ, RZ, RZ ;  /* 0x000000ffff977224 */ /* 0x000fe200078e00ff */
[----:B------:R-:W-:Y:S02]  /*1160*/  LEA.HI.X R81, R0, R8, R3, 0x2, P0 ;  /* 0x0000000800517211 */ /* 0x000fe400000f1403 */
.L_x_7366:
        /* <DEDUP_REMOVED lines=330> */
.L_x_7321:
[----:B---34-:R-:W-:Y:S05]  /*2610*/  BSYNC B0 ;  /* 0x0000000000007941 */ /* 0x018fea0003800000 */
.L_x_7320:
        /* <DEDUP_REMOVED lines=37> */
.L_x_7323:
[----:B------:R-:W-:Y:S05]  /*2870*/  BSYNC B0 ;  /* 0x0000000000007941 */ /* 0x000fea0003800000 */
.L_x_7322:
        /* <DEDUP_REMOVED lines=37> */
.L_x_7325:
[----:B------:R-:W-:Y:S05]  /*2ad0*/  BSYNC B0 ;  /* 0x0000000000007941 */ /* 0x000fea0003800000 */
.L_x_7324:
        /* <DEDUP_REMOVED lines=37> */
.L_x_7327:
[----:B------:R-:W-:Y:S05]  /*2d30*/  BSYNC B0 ;  /* 0x0000000000007941 */ /* 0x000fea0003800000 */
.L_x_7326:
        /* <DEDUP_REMOVED lines=37> */
.L_x_7329:
[----:B------:R-:W-:Y:S05]  /*2f90*/  BSYNC B0 ;  /* 0x0000000000007941 */ /* 0x000fea0003800000 */
.L_x_7328:
        /* <DEDUP_REMOVED lines=37> */
.L_x_7331:
[----:B------:R-:W-:Y:S05]  /*31f0*/  BSYNC B0 ;  /* 0x0000000000007941 */ /* 0x000fea0003800000 */
.L_x_7330:
        /* <DEDUP_REMOVED lines=37> */
.L_x_7333:
[----:B------:R-:W-:Y:S05]  /*3450*/  BSYNC B0 ;  /* 0x0000000000007941 */ /* 0x000fea0003800000 */
.L_x_7332:
        /* <DEDUP_REMOVED lines=37> */
.L_x_7335:
[----:B------:R-:W-:Y:S05]  /*36b0*/  BSYNC B0 ;  /* 0x0000000000007941 */ /* 0x000fea0003800000 */
.L_x_7334:
        /* <DEDUP_REMOVED lines=37> */
.L_x_7337:
[----:B------:R-:W-:Y:S05]  /*3910*/  BSYNC B0 ;  /* 0x0000000000007941 */ /* 0x000fea0003800000 */
.L_x_7336:
        /* <DEDUP_REMOVED lines=37> */
.L_x_7339:
[----:B------:R-:W-:Y:S05]  /*3b70*/  BSYNC B0 ;  /* 0x0000000000007941 */ /* 0x000fea0003800000 */
.L_x_7338:
        /* <DEDUP_REMOVED lines=38> */
.L_x_7341:
[----:B------:R-:W-:Y:S05]  /*3de0*/  BSYNC B0 ;  /* 0x0000000000007941 */ /* 0x000fea0003800000 */
.L_x_7340:
        /* <DEDUP_REMOVED lines=40> */
.L_x_7343:
[----:B------:R-:W-:Y:S05]  /*4070*/  BSYNC B0 ;  /* 0x0000000000007941 */ /* 0x000fea0003800000 */
.L_x_7342:
        /* <DEDUP_REMOVED lines=42> */
.L_x_7345:
[----:B------:R-:W-:Y:S05]  /*4320*/  BSYNC B0 ;  /* 0x0000000000007941 */ /* 0x000fea0003800000 */
.L_x_7344:
        /* <DEDUP_REMOVED lines=43> */
.L_x_7347:
[----:B------:R-:W-:Y:S05]  /*45e0*/  BSYNC B0 ;  /* 0x0000000000007941 */ /* 0x000fea0003800000 */
.L_x_7346:
        /* <DEDUP_REMOVED lines=43> */
.L_x_7349:
[----:B------:R-:W-:Y:S05]  /*48a0*/  BSYNC B0 ;  /* 0x0000000000007941 */ /* 0x000fea0003800000 */
.L_x_7348:
        /* <DEDUP_REMOVED lines=43> */
.L_x_7351:
[----:B------:R-:W-:Y:S05]  /*4b60*/  BSYNC B0 ;  /* 0x0000000000007941 */ /* 0x000fea0003800000 */
.L_x_7350:
        /* <DEDUP_REMOVED lines=30> */
.L_x_7362:
        /* <DEDUP_REMOVED lines=388> */
.L_x_7354:
        /* <DEDUP_REMOVED lines=14> */
.L_x_7353:
        /* <DEDUP_REMOVED lines=91> */
.L_x_7356:
[----:B------:R-:W-:Y:S05]  /*6c20*/  BSYNC B0 ;  /* 0x0000000000007941 */ /* 0x000fea0003800000 */
.L_x_7355:
        /* <DEDUP_REMOVED lines=45> */
.L_x_7359:
        /* <DEDUP_REMOVED lines=32> */
.L_x_7360:
[----:B------:R0:W5:Y:S02]  /*7100*/  LDG.E R41, [R80.64] ;  /* 0x0000000450297981 */ /* 0x000164000c1e1900 */
.L_x_7361:
        /* <DEDUP_REMOVED lines=17> */
.L_x_7358:
[----:B------:R-:W-:Y:S05]  /*7220*/  BSYNC B0 ;  /* 0x0000000000007941 */ /* 0x000fea0003800000 */
.L_x_7357:
        /* <DEDUP_REMOVED lines=20> */
.L_x_7352:
        /* <DEDUP_REMOVED lines=78> */
.L_x_7364:
[----:B--2---:R-:W-:Y:S05]  /*7850*/  BSYNC B0 ;  /* 0x0000000000007941 */ /* 0x004fea0003800000 */
.L_x_7363:
        /* <DEDUP_REMOVED lines=72> */
.L_x_7365:
[----:B------:R-:W-:Y:S05]  /*7ce0*/  EXIT ;  /* 0x000000000000794d */ /* 0x000fea0003800000 */
.L_x_7367:
        /* <DEDUP_REMOVED lines=9> */
.L_x_8975:


//--------------------- .text._Z25selective_scan_fwd_kernelI32Selective_Scan_fwd_kernel_traitsILi128ELi16ELi1ELb1ELb1ELb1ELb1ELb0EN3c108BFloat16EfS2_EEv13SSMParamsBase --------------------------
	.section	.text._Z25selective_scan_fwd_kernelI32Selective_Scan_fwd_kernel_traitsILi128ELi16ELi1ELb1ELb1ELb1ELb1ELb0EN3c108BFloat16EfS2_EEv13SSMParamsBase,"ax",@progbits
	.sectioninfo	@"SHI_REGISTERS=168"
	.align	128
        .global         _Z25selective_scan_fwd_kernelI32Selective_Scan_fwd_kernel_traitsILi128ELi16ELi1ELb1ELb1ELb1ELb1ELb0EN3c108BFloat16EfS2_EEv13SSMParamsBase
        .type           _Z25selective_scan_fwd_kernelI32Selective_Scan_fwd_kernel_traitsILi128ELi16ELi1ELb1ELb1ELb1ELb1ELb0EN3c108BFloat16EfS2_EEv13SSMParamsBase,@function
        .size           _Z25selective_scan_fwd_kernelI32Selective_Scan_fwd_kernel_traitsILi128ELi16ELi1ELb1ELb1ELb1ELb1ELb0EN3c108BFloat16EfS2_EEv13SSMParamsBase,(.L_x_8976 - _Z25selective_scan_fwd_kernelI32Selective_Scan_fwd_kernel_traitsILi128ELi16ELi1ELb1ELb1ELb1ELb1ELb0EN3c108BFloat16EfS2_EEv13SSMParamsBase)
        .other          _Z25selective_scan_fwd_kernelI32Selective_Scan_fwd_kernel_traitsILi128ELi16ELi1ELb1ELb1ELb1ELb1ELb0EN3c108BFloat16EfS2_EEv13SSMParamsBase,@"STO_CUDA_ENTRY STV_DEFAULT"
_Z25selective_scan_fwd_kernelI32Selective_Scan_fwd_kernel_traitsILi128ELi16ELi1ELb1ELb1ELb1ELb1ELb0EN3c108BFloat16EfS2_EEv13SSMParamsBase:
.text._Z25selective_scan_fwd_kernelI32Selective_Scan_fwd_kernel_traitsILi128ELi16ELi1ELb1ELb1ELb1ELb1ELb0EN3c108BFloat16EfS2_EEv13SSMParamsBase:
        /* <DEDUP_REMOVED lines=35> */
.L_x_7368:
        /* <DEDUP_REMOVED lines=27> */
.L_x_7369:
        /* <DEDUP_REMOVED lines=11> */
.L_x_7370:
        /* <DEDUP_REMOVED lines=172> */
.L_x_7371:
        /* <DEDUP_REMOVED lines=18> */
.L_x_7372:
        /* <DEDUP_REMOVED lines=25> */
.L_x_7417:
        /* <DEDUP_REMOVED lines=94> */
.L_x_7374:
[----:B-12---:R-:W-:Y:S05]  /*17e0*/  BSYNC B0 ;  /* 0x0000000000007941 */ /* 0x006fea0003800000 */
.L_x_7373:
        /* <DEDUP_REMOVED lines=36> */
.L_x_7376:
[----:B------:R-:W-:Y:S05]  /*1a30*/  BSYNC B0 ;  /* 0x0000000000007941 */ /* 0x000fea0003800000 */
.L_x_7375:
        /* <DEDUP_REMOVED lines=38> */
.L_x_7378:
[----:B------:R-:W-:Y:S05]  /*1ca0*/  BSYNC B0 ;  /* 0x0000000000007941 */ /* 0x000fea0003800000 */
.L_x_7377:
        /* <DEDUP_REMOVED lines=36> */
.L_x_7380:
[----:B------:R-:W-:Y:S05]  /*1ef0*/  BSYNC B0 ;  /* 0x0000000000007941 */ /* 0x000fea0003800000 */
.L_x_7379:
        /* <DEDUP_REMOVED lines=38> */
.L_x_7382:
[----:B------:R-:W-:Y:S05]  /*2160*/  BSYNC B0 ;  /* 0x0000000000007941 */ /* 0x000fea0003800000 */
.L_x_7381:
        /* <DEDUP_REMOVED lines=36> */
.L_x_7384:
[----:B------:R-:W-:Y:S05]  /*23b0*/  BSYNC B0 ;  /* 0x0000000000007941 */ /* 0x000fea0003800000 */
.L_x_7383:
        /* <DEDUP_REMOVED lines=41> */
.L_x_7386:
[----:B------:R-:W-:Y:S05]  /*2650*/  BSYNC B0 ;  /* 0x0000000000007941 */ /* 0x000fea0003800000 */
.L_x_7385:
        /* <DEDUP_REMOVED lines=41> */
.L_x_7388:
[----:B------:R-:W-:Y:S05]  /*28f0*/  BSYNC B0 ;  /* 0x0000000000007941 */ /* 0x000fea0003800000 */
.L_x_7387:
        /* <DEDUP_REMOVED lines=43> */
.L_x_7390:
[----:B------:R-:W-:Y:S05]  /*2bb0*/  BSYNC B0 ;  /* 0x0000000000007941 */ /* 0x000fea0003800000 */
.L_x_7389:
        /* <DEDUP_REMOVED lines=41> */
.L_x_7392:
[----:B------:R-:W-:Y:S05]  /*2e50*/  BSYNC B0 ;  /* 0x0000000000007941 */ /* 0x000fea0003800000 */
.L_x_7391:
        /* <DEDUP_REMOVED lines=47> */
.L_x_7394:
[----:B------:R-:W-:Y:S05]  /*3150*/  BSYNC B0 ;  /* 0x0000000000007941 */ /* 0x000fea0003800000 */
.L_x_7393:
        /* <DEDUP_REMOVED lines=33> */
.L_x_7396:
[----:B------:R-:W-:Y:S05]  /*3370*/  BSYNC B0 ;  /* 0x0000000000007941 */ /* 0x000fea0003800000 */
.L_x_7395:
        /* <DEDUP_REMOVED lines=33> */
.L_x_7398:
[----:B------:R-:W-:Y:S05]  /*3590*/  BSYNC B0 ;  /* 0x0000000000007941 */ /* 0x000fea0003800000 */
.L_x_7397:
        /* <DEDUP_REMOVED lines=33> */
.L_x_7400:
[----:B------:R-:W-:Y:S05]  /*37b0*/  BSYNC B0 ;  /* 0x0000000000007941 */ /* 0x000fea0003800000 */
.L_x_7399:
        /* <DEDUP_REMOVED lines=33> */
.L_x_7402:
[----:B------:R-:W-:Y:S05]  /*39d0*/  BSYNC B0 ;  /* 0x0000000000007941 */ /* 0x000fea0003800000 */
.L_x_7401:
        /* <DEDUP_REMOVED lines=33> */
.L_x_7404:
[----:B------:R-:W-:Y:S05]  /*3bf0*/  BSYNC B0 ;  /* 0x0000000000007941 */ /* 0x000fea0003800000 */
.L_x_7403:
        /* <DEDUP_REMOVED lines=36> */
.L_x_7415:
        /* <DEDUP_REMOVED lines=12> */
[----:B------:R-:W-:Y:S02]  /*3f00*/  IMAD R50, R98, c[0x0][0x198], RZ ;  /* 0x0000660062327a24 */ /* 0x000fe400078e02ff */
[----:B------:R-:W-:Y:S02]  /*3f10*/  IMAD.MOV.U32 R48, RZ, RZ, R62 ;  /* 0x000000ffff307224 */ /* 0x000fe400078e003e */
[----:B------:R-:W-:-:S02]  /*3f20*/  IMAD R51, R97, c[0x0][0x19c], R50 ;  /* 0x0000670061337a24 */ /* 0x000fc400078e0232 */
        /* <DEDUP_REMOVED lines=181> */
.L_x_7407:
        /* <DEDUP_REMOVED lines=12> */
.L_x_7406:
        /* <DEDUP_REMOVED lines=83> */
[----:B------:R-:W-:-:S03]  /*5070*/  @P3 IMAD.MOV.U32 R41, RZ, RZ, R49 ;  /* 0x000000ffff293224 */ /* 0x000fc600078e0031 */
        /* <DEDUP_REMOVED lines=9> */
.L_x_7409:
[----:B------:R-:W-:Y:S05]  /*5110*/  BSYNC B0 ;  /* 0x0000000000007941 */ /* 0x000fea0003800000 */
.L_x_7408:
        /* <DEDUP_REMOVED lines=36> */
[----:B------:R-:W-:Y:S02]  /*5360*/  IADD3 R45, R43, R45, RZ ;  /* 0x0000002d2b2d7210 */ /* 0x000fe40007ffe0ff */
[----:B------:R-:W-:Y:S02]  /*5370*/  F2FP.BF16.PACK_AB R43, RZ, R41 ;  /* 0x00000029ff2b723e */ /* 0x000fe400000010ff */
[----:B------:R-:W-:-:S05]  /*5380*/  LEA.HI.X R41, R42, c[0x0][0x294], R45, 0x1, P0 ;  /* 0x0000a5002a297a11 */ /* 0x000fca00000f0c2d */
[----:B------:R1:W-:Y:S01]  /*5390*/  STG.E.U16 [R40.64], R43 ;  /* 0x0000002b28007986 */ /* 0x0003e2000c101504 */
[----:B------:R-:W-:Y:S05]  /*53a0*/  BRA `(.L_x_7411) ;  /* 0x0000030000007947 */ /* 0x000fea0003800000 */
.L_x_7412:
        /* <DEDUP_REMOVED lines=32> */
.L_x_7413:
[----:B------:R1:W5:Y:S02]  /*55b0*/  LDG.E R43, [R60.64] ;  /* 0x000000043c2b7981 */ /* 0x000364000c1e1900 */
.L_x_7414:
[----:B-----5:R-:W-:-:S05]  /*55c0*/  IMAD.WIDE R42, R43, 0x4, R64 ;  /* 0x000000042b2a7825 */ /* 0x020fca00078e0240 */
[----:B------:R-:W2:Y:S01]  /*55d0*/  LDG.E R45, [R42.64] ;  /* 0x000000042a2d7981 */ /* 0x000ea2000c1e1900 */
[----:B------:R-:W-:Y:S01]  /*55e0*/  IMAD R98, R98, c[0x0][0x240], RZ ;  /* 0x0000900062627a24 */ /* 0x000fe200078e02ff */
[----:B------:R-:W-:Y:S02]  /*55f0*/  F2FP.BF16.PACK_AB R44, RZ, R41 ;  /* 0x00000029ff2c723e */ /* 0x000fe400000010ff */
        /* <DEDUP_REMOVED lines=11> */
.L_x_7411:
[----:B------:R-:W-:Y:S05]  /*56b0*/  BSYNC B0 ;  /* 0x0000000000007941 */ /* 0x000fea0003800000 */
.L_x_7410:
        /* <DEDUP_REMOVED lines=20> */
.L_x_7405:
[----:B------:R-:W3:Y:S01]  /*5800*/  S2R R98, SR_CTAID.Y ;  /* 0x0000000000627919 */ /* 0x000ee20000002600 */
[----:B------:R-:W-:Y:S01]  /*5810*/  IMAD R59, R18, 0x2, R21 ;  /* 0x00000002123b7824 */ /* 0x000fe200078e0215 */
[----:B-1----:R-:W-:Y:S02]  /*5820*/  F2FP.BF16.PACK_AB R43, R33, R32 ;  /* 0x00000020212b723e */ /* 0x002fe400000010ff */
[----:B------:R-:W-:Y:S01]  /*5830*/  BAR.SYNC.DEFER_BLOCKING 0x0 ;  /* 0x0000000000007b1d */ /* 0x000fe20000010000 */
[----:B------:R-:W-:-:S02]  /*5840*/  F2FP.BF16.PACK_AB R42, R31, R30 ;  /* 0x0000001e1f2a723e */ /* 0x000fc400000010ff */
[----:B--2---:R-:W-:Y:S02]  /*5850*/  F2FP.BF16.PACK_AB R41, R29, R28 ;  /* 0x0000001c1d29723e */ /* 0x004fe400000010ff */
        /* <DEDUP_REMOVED lines=205> */
.L_x_7416:
[----:B------:R-:W-:Y:S05]  /*6530*/  EXIT ;  /* 0x000000000000794d */ /* 0x000fea0003800000 */
.L_x_7418:
        /* <DEDUP_REMOVED lines=12> */
.L_x_8976:


//--------------------- .text._Z25selective_scan_fwd_kernelI32Selective_Scan_fwd_kernel_traitsILi128ELi16ELi1ELb1ELb1ELb1ELb1ELb1EN3c108BFloat16EfS2_EEv13SSMParamsBase --------------------------
	.section	.text._Z25selective_scan_fwd_kernelI32Selective_Scan_fwd_kernel_traitsILi128ELi16ELi1ELb1ELb1ELb1ELb1ELb1EN3c108BFloat16EfS2_EEv13SSMParamsBase,"ax",@progbits
	.sectioninfo	@"SHI_REGISTERS=168"
	.align	128
        .global         _Z25selective_scan_fwd_kernelI32Selective_Scan_fwd_kernel_traitsILi128ELi16ELi1ELb1ELb1ELb1ELb1ELb1EN3c108BFloat16EfS2_EEv13SSMParamsBase
        .type           _Z25selective_scan_fwd_kernelI32Selective_Scan_fwd_kernel_traitsILi128ELi16ELi1ELb1ELb1ELb1ELb1ELb1EN3c108BFloat16EfS2_EEv13SSMParamsBase,@function
        .size           _Z25selective_scan_fwd_kernelI32Selective_Scan_fwd_kernel_traitsILi128ELi16ELi1ELb1ELb1ELb1ELb1ELb1EN3c108BFloat16EfS2_EEv13SSMParamsBase,(.L_x_8977 - _Z25selective_scan_fwd_kernelI32Selective_Scan_fwd_kernel_traitsILi128ELi16ELi1ELb1ELb1ELb1ELb1ELb1EN3c108BFloat16EfS2_EEv13SSMParamsBase)
        .other          _Z25selective_scan_fwd_kernelI32Selective_Scan_fwd_kernel_traitsILi128ELi16ELi1ELb1ELb1ELb1ELb1ELb1EN3c108BFloat16EfS2_EEv13SSMParamsBase,@"STO_CUDA_ENTRY STV_DEFAULT"
_Z25selective_scan_fwd_kernelI32Selective_Scan_fwd_kernel_traitsILi128ELi16ELi1ELb1ELb1ELb1ELb1ELb1EN3c108BFloat16EfS2_EEv13SSMParamsBase:
.text._Z25selective_scan_fwd_kernelI32Selective_Scan_fwd_kernel_traitsILi128ELi16ELi1ELb1ELb1ELb1ELb1ELb1EN3c108BFloat16EfS2_EEv13SSMParamsBase:
        /* <DEDUP_REMOVED lines=36> */
.L_x_7419:
        /* <DEDUP_REMOVED lines=28> */
.L_x_7420:
        /* <DEDUP_REMOVED lines=11> */
.L_x_7421:
        /* <DEDUP_REMOVED lines=184> */
.L_x_7422:
        /* <DEDUP_REMOVED lines=18> */
.L_x_7423:
[----:B------:R-:W-:-:S13]  /*1150*/  ISETP.GE.AND P0, PT, R70, 0x1, PT ;  /* 0x000000014600780c */ /* 0x000fda0003f06270 */
[----:B------:R-:W-:Y:S05]  /*1160*/  @!P0 EXIT ;  /* 0x000000000000894d */ /* 0x000fea0003800000 */
[----:B------:R-:W0:Y:S01]  /*1170*/  S2R R69, SR_LANEID ;  /* 0x0000000000457919 */ /* 0x000e220000000000 */
[C---:B------:R-:W-:Y:S01]  /*1180*/  LEA R80, P0, R0.reuse, R81, 0x2 ;  /* 0x0000005100507211 */ /* 0x040fe200078010ff */
[----:B------:R-:W-:Y:S02]  /*1190*/  IMAD.MOV.U32 R68, RZ, RZ, RZ ;  /* 0x000000ffff447224 */ /* 0x000fe400078e00ff */
[----:B------:R-:W-:Y:S01]  /*11a0*/  IMAD.MOV.U32 R152, RZ, RZ, RZ ;  /* 0x000000ffff987224 */ /* 0x000fe200078e00ff */
[----:B------:R-:W-:Y:S02]  /*11b0*/  LEA.HI.X R81, R0, R8, R3, 0x2, P0 ;  /* 0x0000000800517211 */ /* 0x000fe400000f1403 */
.L_x_7472:
        /* <DEDUP_REMOVED lines=331> */
.L_x_7425:
[----:B---34-:R-:W-:Y:S05]  /*2670*/  BSYNC B0 ;  /* 0x0000000000007941 */ /* 0x018fea0003800000 */
.L_x_7424:
        /* <DEDUP_REMOVED lines=37> */
.L_x_7427:
[----:B------:R-:W-:Y:S05]  /*28d0*/  BSYNC B0 ;  /* 0x0000000000007941 */ /* 0x000fea0003800000 */
.L_x_7426:
        /* <DEDUP_REMOVED lines=37> */
.L_x_7429:
[----:B------:R-:W-:Y:S05]  /*2b30*/  BSYNC B0 ;  /* 0x0000000000007941 */ /* 0x000fea0003800000 */
.L_x_7428:
        /* <DEDUP_REMOVED lines=37> */
.L_x_7431:
[----:B------:R-:W-:Y:S05]  /*2d90*/  BSYNC B0 ;  /* 0x0000000000007941 */ /* 0x000fea0003800000 */
.L_x_7430:
        /* <DEDUP_REMOVED lines=37> */
.L_x_7433:
[----:B------:R-:W-:Y:S05]  /*2ff0*/  BSYNC B0 ;  /* 0x0000000000007941 */ /* 0x000fea0003800000 */
.L_x_7432:
        /* <DEDUP_REMOVED lines=37> */
.L_x_7435:
[----:B------:R-:W-:Y:S05]  /*3250*/  BSYNC B0 ;  /* 0x0000000000007941 */ /* 0x000fea0003800000 */
.L_x_7434:
        /* <DEDUP_REMOVED lines=37> */
.L_x_7437:
[----:B------:R-:W-:Y:S05]  /*34b0*/  BSYNC B0 ;  /* 0x0000000000007941 */ /* 0x000fea0003800000 */
.L_x_7436:
        /* <DEDUP_REMOVED lines=37> */
.L_x_7439:
[----:B------:R-:W-:Y:S05]  /*3710*/  BSYNC B0 ;  /* 0x0000000000007941 */ /* 0x000fea0003800000 */
.L_x_7438:
        /* <DEDUP_REMOVED lines=37> */
.L_x_7441:
[----:B------:R-:W-:Y:S05]  /*3970*/  BSYNC B0 ;  /* 0x0000000000007941 */ /* 0x000fea0003800000 */
.L_x_7440:
        /* <DEDUP_REMOVED lines=37> */
.L_x_7443:
[----:B------:R-:W-:Y:S05]  /*3bd0*/  BSYNC B0 ;  /* 0x0000000000007941 */ /* 0x000fea0003800000 */
.L_x_7442:
        /* <DEDUP_REMOVED lines=38> */
.L_x_7445:
[----:B------:R-:W-:Y:S05]  /*3e40*/  BSYNC B0 ;  /* 0x0000000000007941 */ /* 0x000fea0003800000 */
.L_x_7444:
        /* <DEDUP_REMOVED lines=40> */
.L_x_7447:
[----:B------:R-:W-:Y:S05]  /*40d0*/  BSYNC B0 ;  /* 0x0000000000007941 */ /* 0x000fea0003800000 */
.L_x_7446:
        /* <DEDUP_REMOVED lines=42> */
.L_x_7449:
[----:B------:R-:W-:Y:S05]  /*4380*/  BSYNC B0 ;  /* 0x0000000000007941 */ /* 0x000fea0003800000 */
.L_x_7448:
        /* <DEDUP_REMOVED lines=43> */
.L_x_7451:
[----:B------:R-:W-:Y:S05]  /*4640*/  BSYNC B0 ;  /* 0x0000000000007941 */ /* 0x000fea0003800000 */
.L_x_7450:
        /* <DEDUP_REMOVED lines=43> */
.L_x_7453:
[----:B------:R-:W-:Y:S05]  /*4900*/  BSYNC B0 ;  /* 0x0000000000007941 */ /* 0x000fea0003800000 */
.L_x_7452:
        /* <DEDUP_REMOVED lines=43> */
.L_x_7455:
[----:B------:R-:W-:Y:S05]  /*4bc0*/  BSYNC B0 ;  /* 0x0000000000007941 */ /* 0x000fea0003800000 */
.L_x_7454:
        /* <DEDUP_REMOVED lines=30> */
.L_x_7466:
        /* <DEDUP_REMOVED lines=385> */
.L_x_7458:
        /* <DEDUP_REMOVED lines=14> */
.L_x_7457:
        /* <DEDUP_REMOVED lines=91> */
.L_x_7460:
[----:B------:R-:W-:Y:S05]  /*6c50*/  BSYNC B0 ;  /* 0x0000000000007941 */ /* 0x000fea0003800000 */
.L_x_7459:
        /* <DEDUP_REMOVED lines=45> */
.L_x_7463:
        /* <DEDUP_REMOVED lines=32> */
.L_x_7464:
[----:B------:R0:W5:Y:S02]  /*7130*/  LDG.E R41, [R80.64] ;  /* 0x0000000450297981 */ /* 0x000164000c1e1900 */
.L_x_7465:
        /* <DEDUP_REMOVED lines=17> */
.L_x_7462:
[----:B------:R-:W-:Y:S05]  /*7250*/  BSYNC B0 ;  /* 0x0000000000007941 */ /* 0x000fea0003800000 */
.L_x_7461:
        /* <DEDUP_REMOVED lines=20> */
.L_x_7456:
        /* <DEDUP_REMOVED lines=110> */
.L_x_7468:
[----:B------:R-:W-:Y:S05]  /*7a80*/  BSYNC B0 ;  /* 0x0000000000007941 */ /* 0x000fea0003800000 */
.L_x_7467:
        /* <DEDUP_REMOVED lines=320> */
.L_x_7470:
[----:B------:R-:W-:Y:S05]  /*8e90*/  BSYNC B0 ;  /* 0x0000000000007941 */ /* 0x000fea0003800000 */
.L_x_7469:
        /* <DEDUP_REMOVED lines=55> */
.L_x_7471:
[----:B------:R-:W-:Y:S05]  /*9210*/  EXIT ;  /* 0x000000000000794d */ /* 0x000fea0003800000 */
.L_x_7473:
        /* <DEDUP_REMOVED lines=14> */
.L_x_8977:


//--------------------- .text._Z25selective_scan_fwd_kernelI32Selective_Scan_fwd_kernel_traitsILi32ELi16ELi1ELb0ELb1ELb1ELb0ELb0EN3c108BFloat16EfS2_EEv13SSMParamsBase --------------------------
	.section	.text._Z25selective_scan_fwd_kernelI32Selective_Scan_fwd_kernel_traitsILi32ELi16ELi1ELb0ELb1ELb1ELb0ELb0EN3c108BFloat16EfS2_EEv13SSMParamsBase,"ax",@progbits
	.sectioninfo	@"SHI_REGISTERS=176"
	.align	128
        .global         _Z25selective_scan_fwd_kernelI32Selective_Scan_fwd_kernel_traitsILi32ELi16ELi1ELb0ELb1ELb1ELb0ELb0EN3c108BFloat16EfS2_EEv13SSMParamsBase
        .type           _Z25selective_scan_fwd_kernelI32Selective_Scan_fwd_kernel_traitsILi32ELi16ELi1ELb0ELb1ELb1ELb0ELb0EN3c108BFloat16EfS2_EEv13SSMParamsBase,@function
        .size           _Z25selective_scan_fwd_kernelI32Selective_Scan_fwd_kernel_traitsILi32ELi16ELi1ELb0ELb1ELb1ELb0ELb0EN3c108BFloat16EfS2_EEv13SSMParamsBase,(.L_x_8978 - _Z25selective_scan_fwd_kernelI32Selective_Scan_fwd_kernel_traitsILi32ELi16ELi1ELb0ELb1ELb1ELb0ELb0EN3c108BFloat16EfS2_EEv13SSMParamsBase)
        .other          _Z25selective_scan_fwd_kernelI32Selective_Scan_fwd_kernel_traitsILi32ELi16ELi1ELb0ELb1ELb1ELb0ELb0EN3c108BFloat16EfS2_EEv13SSMParamsBase,@"STO_CUDA_ENTRY STV_DEFAULT"
_Z25selective_scan_fwd_kernelI32Selective_Scan_fwd_kernel_traitsILi32ELi16ELi1ELb0ELb1ELb1ELb0ELb0EN3c108BFloat16EfS2_EEv13SSMParamsBase:
.text._Z25selective_scan_fwd_kernelI32Selective_Scan_fwd_kernel_traitsILi32ELi16ELi1ELb0ELb1ELb1ELb0ELb0EN3c108BFloat16EfS2_EEv13SSMParamsBase:
        /* <DEDUP_REMOVED lines=35> */
.L_x_7474:
        /* <DEDUP_REMOVED lines=28> */
.L_x_7475:
        /* <DEDUP_REMOVED lines=11> */
.L_x_7476:
        /* <DEDUP_REMOVED lines=169> */
.L_x_7477:
        /* <DEDUP_REMOVED lines=18> */
.L_x_7478:
[----:B------:R-:W-:-:S13]  /*1050*/  ISETP.GE.AND P0, PT, R33, 0x1, PT ;  /* 0x000000012100780c */ /* 0x000fda0003f06270 */
[----:B------:R-:W-:Y:S05]  /*1060*/  @!P0 EXIT ;  /* 0x000000000000894d */ /* 0x000fea0003800000 */
[----:B------:R-:W0:Y:S01]  /*1070*/  S2R R32, SR_LANEID ;  /* 0x0000000000207919 */ /* 0x000e220000000000 */
[----:B------:R-:W-:-:S04]  /*1080*/  LEA R4, P0, R31, R12, 0x2 ;  /* 0x0000000c1f047211 */ /* 0x000fc800078010ff */
[----:B------:R-:W-:Y:S02]  /*1090*/  LEA.HI.X R5, R31, R14, R35, 0x2, P0 ;  /* 0x0000000e1f057211 */ /* 0x000fe400000f1423 */
[----:B------:R-:W-:Y:S02]  /*10a0*/  CS2R R30, SRZ ;  /* 0x00000000001e7805 */ /* 0x000fe4000001ff00 */
.L_x_7523:
        /* <DEDUP_REMOVED lines=308> */
.L_x_7480:
[----:B---34-:R-:W-:Y:S05]  /*23f0*/  BSYNC B0 ;  /* 0x0000000000007941 */ /* 0x018fea0003800000 */
.L_x_7479:
        /* <DEDUP_REMOVED lines=37> */
.L_x_7482:
[----:B------:R-:W-:Y:S05]  /*2650*/  BSYNC B0 ;  /* 0x0000000000007941 */ /* 0x000fea0003800000 */
.L_x_7481:
        /* <DEDUP_REMOVED lines=37> */
.L_x_7484:
[----:B------:R-:W-:Y:S05]  /*28b0*/  BSYNC B0 ;  /* 0x0000000000007941 */ /* 0x000fea0003800000 */
.L_x_7483:
        /* <DEDUP_REMOVED lines=37> */
.L_x_7486:
[----:B------:R-:W-:Y:S05]  /*2b10*/  BSYNC B0 ;  /* 0x0000000000007941 */ /* 0x000fea0003800000 */
.L_x_7485:
        /* <DEDUP_REMOVED lines=37> */
.L_x_7488:
[----:B------:R-:W-:Y:S05]  /*2d70*/  BSYNC B0 ;  /* 0x0000000000007941 */ /* 0x000fea0003800000 */
.L_x_7487:
        /* <DEDUP_REMOVED lines=37> */
.L_x_7490:
[----:B------:R-:W-:Y:S05]  /*2fd0*/  BSYNC B0 ;  /* 0x0000000000007941 */ /* 0x000fea0003800000 */
.L_x_7489:
        /* <DEDUP_REMOVED lines=37> */
.L_x_7492:
[----:B------:R-:W-:Y:S05]  /*3230*/  BSYNC B0 ;  /* 0x0000000000007941 */ /* 0x000fea0003800000 */
.L_x_7491:
        /* <DEDUP_REMOVED lines=37> */
.L_x_7494:
[----:B------:R-:W-:Y:S05]  /*3490*/  BSYNC B0 ;  /* 0x0000000000007941 */ /* 0x000fea0003800000 */
.L_x_7493:
        /* <DEDUP_REMOVED lines=37> */
.L_x_7496:
[----:B------:R-:W-:Y:S05]  /*36f0*/  BSYNC B0 ;  /* 0x0000000000007941 */ /* 0x000fea0003800000 */
.L_x_7495:
        /* <DEDUP_REMOVED lines=37> */
.L_x_7498:
[----:B------:R-:W-:Y:S05]  /*3950*/  BSYNC B0 ;  /* 0x0000000000007941 */ /* 0x000fea0003800000 */
.L_x_7497:
        /* <DEDUP_REMOVED lines=38> */
.L_x_7500:
[----:B------:R-:W-:Y:S05]  /*3bc0*/  BSYNC B0 ;  /* 0x0000000000007941 */ /* 0x000fea0003800000 */
.L_x_7499:
        /* <DEDUP_REMOVED lines=38> */
.L_x_7502:
[----:B------:R-:W-:Y:S05]  /*3e30*/  BSYNC B0 ;  /* 0x0000000000007941 */ /* 0x000fea0003800000 */
.L_x_7501:
        /* <DEDUP_REMOVED lines=40> */
.L_x_7504:
[----:B------:R-:W-:Y:S05]  /*40c0*/  BSYNC B0 ;  /* 0x0000000000007941 */ /* 0x000fea0003800000 */
.L_x_7503:
        /* <DEDUP_REMOVED lines=43> */
.L_x_7506:
[----:B------:R-:W-:Y:S05]  /*4380*/  BSYNC B0 ;  /* 0x0000000000007941 */ /* 0x000fea0003800000 */
.L_x_7505:
        /* <DEDUP_REMOVED lines=43> */
.L_x_7508:
[----:B------:R-:W-:Y:S05]  /*4640*/  BSYNC B0 ;  /* 0x0000000000007941 */ /* 0x000fea0003800000 */
.L_x_7507:
        /* <DEDUP_REMOVED lines=43> */
.L_x_7510:
[----:B------:R-:W-:Y:S05]  /*4900*/  BSYNC B0 ;  /* 0x0000000000007941 */ /* 0x000fea0003800000 */
.L_x_7509:
        /* <DEDUP_REMOVED lines=30> */
.L_x_7519:
        /* <DEDUP_REMOVED lines=432> */
.L_x_7513:
        /* <DEDUP_REMOVED lines=13> */
[----:B--2---:R-:W-:Y:S02]  /*66c0*/  PRMT R11, RZ, 0x5410, R14 ;  /* 0x00005410ff0b7816 */ /* 0x004fe4000000000e */
.L_x_7512:
        /* <DEDUP_REMOVED lines=101> */
[----:B------:R-:W-:Y:S01]  /*6d20*/  F2FP.BF16.PACK_AB R15, RZ, R15 ;  /* 0x0000000fff0f723e */ /* 0x000fe200000010ff */
[----:B------:R-:W-:-:S04]  /*6d30*/  IMAD.WIDE.U32 R10, R107, c[0x0][0x240], R18 ;  /* 0x000090006b0a7a25 */ /* 0x000fc800078e0012 */
[----:B------:R-:W-:Y:S01]  /*6d40*/  IMAD R13, R107, c[0x0][0x244], R106 ;  /* 0x000091006b0d7a24 */ /* 0x000fe200078e026a */
[----:B------:R-:W-:-:S03]  /*6d50*/  LEA R12, P5, R10, c[0x0][0x290], 0x1 ;  /* 0x0000a4000a0c7a11 */ /* 0x000fc600078a08ff */
[----:B------:R-:W-:-:S05]  /*6d60*/  IMAD.IADD R13, R11, 0x1, R13 ;  /* 0x000000010b0d7824 */ /* 0x000fca00078e020d */
[----:B------:R-:W-:-:S05]  /*6d70*/  LEA.HI.X R13, R10, c[0x0][0x294], R13, 0x1, P5 ;  /* 0x0000a5000a0d7a11 */ /* 0x000fca00028f0c0d */
[----:B------:R0:W-:Y:S01]  /*6d80*/  STG.E.U16 [R12.64], R15 ;  /* 0x0000000f0c007986 */ /* 0x0001e2000c101504 */
[----:B------:R-:W-:Y:S05]  /*6d90*/  BRA `(.L_x_7515) ;  /* 0x0000030000007947 */ /* 0x000fea0003800000 */
.L_x_7516:
        /* <DEDUP_REMOVED lines=32> */
.L_x_7517:
[----:B------:R0:W5:Y:S02]  /*6fa0*/  LDG.E R11, [R4.64] ;  /* 0x00000004040b7981 */ /* 0x000164000c1e1900 */
.L_x_7518:
[----:B-----5:R-:W-:-:S06]  /*6fb0*/  IMAD.WIDE R10, R11, 0x4, R8 ;  /* 0x000000040b0a7825 */ /* 0x020fcc00078e0208 */
[----:B------:R-:W2:Y:S01]  /*6fc0*/  LDG.E R11, [R10.64] ;  /* 0x000000040a0b7981 */ /* 0x000ea2000c1e1900 */
[----:B------:R-:W-:Y:S01]  /*6fd0*/  IMAD R106, R106, c[0x0][0x240], RZ ;  /* 0x000090006a6a7a24 */ /* 0x000fe200078e02ff */
[----:B------:R-:W-:Y:S02]  /*6fe0*/  F2FP.BF16.PACK_AB R15, RZ, R15 ;  /* 0x0000000fff0f723e */ /* 0x000fe400000010ff */
        /* <DEDUP_REMOVED lines=11> */
.L_x_7515:
[----:B------:R-:W-:Y:S05]  /*70a0*/  BSYNC B0 ;  /* 0x0000000000007941 */ /* 0x000fea0003800000 */
.L_x_7514:
        /* <DEDUP_REMOVED lines=20> */
.L_x_7511:
        /* <DEDUP_REMOVED lines=75> */
.L_x_7521:
[----:B------:R-:W-:Y:S05]  /*76a0*/  BSYNC B0 ;  /* 0x0000000000007941 */ /* 0x000fea0003800000 */
.L_x_7520:
        /* <DEDUP_REMOVED lines=65> */
.L_x_7522:
[----:B------:R-:W-:Y:S05]  /*7ac0*/  EXIT ;  /* 0x000000000000794d */ /* 0x000fea0003800000 */
.L_x_7524:
        /* <DEDUP_REMOVED lines=11> */
.L_x_8978:


//--------------------- .text._Z25selective_scan_fwd_kernelI32Selective_Scan_fwd_kernel_traitsILi32ELi16ELi1ELb0ELb1ELb1ELb0ELb1EN3c108BFloat16EfS2_EEv13SSMParamsBase --------------------------
	.section	.text._Z25selective_scan_fwd_kernelI32Selective_Scan_fwd_kernel_traitsILi32ELi16ELi1ELb0ELb1ELb1ELb0ELb1EN3c108BFloat16EfS2_EEv13SSMParamsBase,"ax",@progbits
	.sectioninfo	@"SHI_REGISTERS=179"
	.align	128
        .global         _Z25selective_scan_fwd_kernelI32Selective_Scan_fwd_kernel_traitsILi32ELi16ELi1ELb0ELb1ELb1ELb0ELb1EN3c108BFloat16EfS2_EEv13SSMParamsBase
        .type           _Z25selective_scan_fwd_kernelI32Selective_Scan_fwd_kernel_traitsILi32ELi16ELi1ELb0ELb1ELb1ELb0ELb1EN3c108BFloat16EfS2_EEv13SSMParamsBase,@function
        .size           _Z25selective_scan_fwd_kernelI32Selective_Scan_fwd_kernel_traitsILi32ELi16ELi1ELb0ELb1ELb1ELb0ELb1EN3c108BFloat16EfS2_EEv13SSMParamsBase,(.L_x_8979 - _Z25selective_scan_fwd_kernelI32Selective_Scan_fwd_kernel_traitsILi32ELi16ELi1ELb0ELb1ELb1ELb0ELb1EN3c108BFloat16EfS2_EEv13SSMParamsBase)
        .other          _Z25selective_scan_fwd_kernelI32Selective_Scan_fwd_kernel_traitsILi32ELi16ELi1ELb0ELb1ELb1ELb0ELb1EN3c108BFloat16EfS2_EEv13SSMParamsBase,@"STO_CUDA_ENTRY STV_DEFAULT"
_Z25selective_scan_fwd_kernelI32Selective_Scan_fwd_kernel_traitsILi32ELi16ELi1ELb0ELb1ELb1ELb0ELb1EN3c108BFloat16EfS2_EEv13SSMParamsBase:
.text._Z25selective_scan_fwd_kernelI32Selective_Scan_fwd_kernel_traitsILi32ELi16ELi1ELb0ELb1ELb1ELb0ELb1EN3c108BFloat16EfS2_EEv13SSMParamsBase:
        /* <DEDUP_REMOVED lines=35> */
.L_x_7525:
        /* <DEDUP_REMOVED lines=30> */
.L_x_7526:
        /* <DEDUP_REMOVED lines=11> */
.L_x_7527:
        /* <DEDUP_REMOVED lines=75> */
[----:B------:R-:W-:Y:S02]  /*0970*/  IMAD R11, R22, c[0x0][0x1e4], R7 ;  /* 0x00007900160b7a24 */ /* 0x000fe400078e0207 */
[----:B------:R-:W-:Y:S01]  /*0980*/  IMAD.IADD R7, R5, 0x1, R13 ;  /* 0x0000000105077824 */ /* 0x000fe200078e020d */
[----:B------:R-:W-:Y:S01]  /*0990*/  MOV R13, R10 ;  /* 0x0000000a000d7202 */ /* 0x000fe20000000f00 */
[----:B------:R-:W-:Y:S02]  /*09a0*/  IMAD R27, R160, c[0x0][0x1c0], RZ ;  /* 0x00007000a01b7a24 */ /* 0x000fe400078e02ff */
[----:B------:R-:W-:-:S04]  /*09b0*/  IMAD.WIDE.U32 R2, R22, c[0x0][0x1e0], RZ ;  /* 0x0000780016027a25 */ /* 0x000fc800078e00ff */
[----:B------:R-:W-:Y:S02]  /*09c0*/  IMAD R31, R22, c[0x0][0x1c4], R27 ;  /* 0x00007100161f7a24 */ /* 0x000fe400078e021b */
        /* <DEDUP_REMOVED lines=95> */
.L_x_7528:
        /* <DEDUP_REMOVED lines=18> */
.L_x_7529:
[----:B------:R-:W-:-:S13]  /*10e0*/  ISETP.GE.AND P0, PT, R33, 0x1, PT ;  /* 0x000000012100780c */ /* 0x000fda0003f06270 */
[----:B------:R-:W-:Y:S05]  /*10f0*/  @!P0 EXIT ;  /* 0x000000000000894d */ /* 0x000fea0003800000 */
[----:B------:R-:W0:Y:S01]  /*1100*/  S2R R34, SR_LANEID ;  /* 0x0000000000227919 */ /* 0x000e220000000000 */
[----:B------:R-:W-:Y:S01]  /*1110*/  LEA R4, P0, R35, R12, 0x2 ;  /* 0x0000000c23047211 */ /* 0x000fe200078010ff */
[----:B------:R-:W-:-:S03]  /*1120*/  IMAD.MOV.U32 R36, RZ, RZ, RZ ;  /* 0x000000ffff247224 */ /* 0x000fc600078e00ff */
[----:B------:R-:W-:Y:S01]  /*1130*/  LEA.HI.X R5, R35, R13, R14, 0x2, P0 ;  /* 0x0000000d23057211 */ /* 0x000fe200000f140e */
[----:B------:R-:W-:Y:S02]  /*1140*/  IMAD.MOV.U32 R35, RZ, RZ, RZ ;  /* 0x000000ffff237224 */ /* 0x000fe400078e00ff */
.L_x_7574:
[----:B------:R-:W-:-:S04]  /*1150*/  ISETP.NE.U32.AND P0, PT, R161, RZ, PT ;  /* 0x000000ffa100720c */ /* 0x000fc80003f05070 */
[----:B------:R-:W-:-:S13]  /*1160*/  ISETP.NE.AND.EX P0, PT, R162, RZ, PT, P0 ;  /* 0x000000ffa200720c */ /* 0x000fda0003f05300 */
[----:B------:R-:W-:-:S04]  /*1170*/  @P0 IMAD.IADD R3, R36, 0x1, R31 ;  /* 0x0000000124030824 */ /* 0x000fc800078e021f */
[----:B------:R-:W-:-:S05]  /*1180*/  @P0 IMAD.WIDE R2, R3, 0x4, R6 ;  /* 0x0000000403020825 */ /* 0x000fca00078e0206 */
[----:B------:R-:W2:Y:S04]  /*1190*/  @P0 LDG.E R37, [R2.64] ;  /* 0x0000000402250981 */ /* 0x000ea8000c1e1900 */
[----:B0-----:R-:W2:Y:S01]  /*11a0*/  @P0 LDG.E R10, [R2.64+0x4] ;  /* 0x00000404020a0981 */ /* 0x001ea2000c1e1900 */
[----:B------:R-:W-:Y:S01]  /*11b0*/  @!P0 IADD3 R11, R25, -R35, RZ ;  /* 0x80000023190b8210 */ /* 0x000fe20007ffe0ff */
        /* <DEDUP_REMOVED lines=91> */
[----:B------:R-:W-:Y:S02]  /*1770*/  LEA.HI.SX32 R57, R57, R34, 0x1b ;  /* 0x0000002239397211 */ /* 0x000fe400078fdaff */
[C---:B------:R-:W-:Y:S01]  /*1780*/  IADD3 R59, R34.reuse, 0xa0, RZ ;  /* 0x000000a0223b7810 */ /* 0x040fe20007ffe0ff */
[----:B------:R-:W-:Y:S01]  /*1790*/  IMAD.SHL.U32 R42, R39, 0x2, RZ ;  /* 0x00000002272a7824 */ /* 0x000fe200078e00ff */
[----:B-1----:R-:W-:Y:S01]  /*17a0*/  IADD3 R11, R34, 0xc0, RZ ;  /* 0x000000c0220b7810 */ /* 0x002fe20007ffe0ff */
[----:B------:R-:W-:Y:S01]  /*17b0*/  IMAD.SHL.U32 R40, R45, 0x2, RZ ;  /* 0x000000022d287824 */ /* 0x000fe200078e00ff */
[----:B------:R-:W-:Y:S01]  /*17c0*/  P2R R163, PR, RZ, 0x40 ;  /* 0x00000040ffa37803 */ /* 0x000fe20000000000 */
[----:B------:R-:W-:Y:S01]  /*17d0*/  IMAD.SHL.U32 R44, R55, 0x2, RZ ;  /* 0x00000002372c7824 */ /* 0x000fe200078e00ff */
[----:B------:R-:W-:Y:S01]  /*17e0*/  P2R R96, PR, RZ, 0x40 ;  /* 0x00000040ff607803 */ /* 0x000fe20000000000 */
[----:B------:R-:W-:Y:S01]  /*17f0*/  IMAD.SHL.U32 R39, R57, 0x2, RZ ;  /* 0x0000000239277824 */ /* 0x000fe200078e00ff */
[----:B------:R-:W-:-:S02]  /*1800*/  ISETP.NE.AND P6, PT, R166, RZ, PT ;  /* 0x000000ffa600720c */ /* 0x000fc40003fc5270 */
[-C--:B------:R-:W-:Y:S02]  /*1810*/  LEA.HI.SX32 R59, R59, R34.reuse, 0x1b ;  /* 0x000000223b3b7211 */ /* 0x080fe400078fdaff */
[C---:B------:R-:W-:Y:S02]  /*1820*/  IADD3 R55, R34.reuse, 0x100, RZ ;  /* 0x0000010022377810 */ /* 0x040fe40007ffe0ff */
[----:B------:R-:W-:Y:S02]  /*1830*/  IADD3 R57, R34, 0x120, RZ ;  /* 0x0000012022397810 */ /* 0x000fe40007ffe0ff */
[----:B------:R-:W-:Y:S02]  /*1840*/  LEA.HI.SX32 R11, R11, R34, 0x1b ;  /* 0x000000220b0b7211 */ /* 0x000fe400078fdaff */
[----:B------:R-:W-:Y:S01]  /*1850*/  P2R R95, PR, RZ, 0x40 ;  /* 0x00000040ff5f7803 */ /* 0x000fe20000000000 */
[----:B------:R-:W-:Y:S01]  /*1860*/  IMAD.SHL.U32 R45, R59, 0x2, RZ ;  /* 0x000000023b2d7824 */ /* 0x000fe200078e00ff */
[----:B------:R-:W-:-:S02]  /*1870*/  ISETP.NE.AND P6, PT, R165, RZ, PT ;  /* 0x000000ffa500720c */ /* 0x000fc40003fc5270 */
[-C--:B------:R-:W-:Y:S02]  /*1880*/  LEA.HI.SX32 R55, R55, R34.reuse, 0x1b ;  /* 0x0000002237377211 */ /* 0x080fe400078fdaff */
[-C--:B------:R-:W-:Y:S02]  /*1890*/  LEA.HI.SX32 R57, R57, R34.reuse, 0x1b ;  /* 0x0000002239397211 */ /* 0x080fe400078fdaff */
[----:B------:R-:W-:Y:S01]  /*18a0*/  IADD3 R59, R34, 0x140, RZ ;  /* 0x00000140223b7810 */ /* 0x000fe20007ffe0ff */
[----:B------:R-:W-:Y:S01]  /*18b0*/  IMAD.SHL.U32 R62, R55, 0x2, RZ ;  /* 0x00000002373e7824 */ /* 0x000fe200078e00ff */
[----:B------:R-:W-:Y:S01]  /*18c0*/  P2R R94, PR, RZ, 0x40 ;  /* 0x00000040ff5e7803 */ /* 0x000fe20000000000 */
[----:B------:R-:W-:Y:S01]  /*18d0*/  IMAD.SHL.U32 R61, R57, 0x2, RZ ;  /* 0x00000002393d7824 */ /* 0x000fe200078e00ff */
[----:B------:R-:W-:Y:S02]  /*18e0*/  ISETP.NE.AND P6, PT, R167, RZ, PT ;  /* 0x000000ffa700720c */ /* 0x000fe40003fc5270 */
[----:B------:R-:W-:-:S02]  /*18f0*/  LEA.HI.SX32 R59, R59, R34, 0x1b ;  /* 0x000000223b3b7211 */ /* 0x000fc400078fdaff */
[C---:B------:R-:W-:Y:S02]  /*1900*/  IADD3 R55, R34.reuse, 0x1c0, RZ ;  /* 0x000001c022377810 */ /* 0x040fe40007ffe0ff */
[----:B------:R-:W-:Y:S02]  /*1910*/  IADD3 R57, R34, 0x1e0, RZ ;  /* 0x000001e022397810 */ /* 0x000fe40007ffe0ff */
[----:B------:R-:W-:Y:S01]  /*1920*/  P2R R93, PR, RZ, 0x40 ;  /* 0x00000040ff5d7803 */ /* 0x000fe20000000000 */
[----:B------:R-:W-:Y:S01]  /*1930*/  IMAD.SHL.U32 R60, R59, 0x2, RZ ;  /* 0x000000023b3c7824 */ /* 0x000fe200078e00ff */
[----:B------:R-:W-:Y:S02]  /*1940*/  ISETP.NE.AND P6, PT, R173, RZ, PT ;  /* 0x000000ffad00720c */ /* 0x000fe40003fc5270 */
[-C--:B------:R-:W-:Y:S02]  /*1950*/  LEA.HI.SX32 R55, R55, R34.reuse, 0x1b ;  /* 0x0000002237377211 */ /* 0x080fe400078fdaff */
[----:B------:R-:W-:-:S02]  /*1960*/  LEA.HI.SX32 R10, R57, R34, 0x1b ;  /* 0x00000022390a7211 */ /* 0x000fc400078fdaff */
        /* <DEDUP_REMOVED lines=180> */
.L_x_7531:
[----:B---34-:R-:W-:Y:S05]  /*24b0*/  BSYNC B0 ;  /* 0x0000000000007941 */ /* 0x018fea0003800000 */
.L_x_7530:
        /* <DEDUP_REMOVED lines=37> */
.L_x_7533:
[----:B------:R-:W-:Y:S05]  /*2710*/  BSYNC B0 ;  /* 0x0000000000007941 */ /* 0x000fea0003800000 */
.L_x_7532:
        /* <DEDUP_REMOVED lines=37> */
.L_x_7535:
[----:B------:R-:W-:Y:S05]  /*2970*/  BSYNC B0 ;  /* 0x0000000000007941 */ /* 0x000fea0003800000 */
.L_x_7534:
        /* <DEDUP_REMOVED lines=37> */
.L_x_7537:
[----:B------:R-:W-:Y:S05]  /*2bd0*/  BSYNC B0 ;  /* 0x0000000000007941 */ /* 0x000fea0003800000 */
.L_x_7536:
        /* <DEDUP_REMOVED lines=37> */
.L_x_7539:
[----:B------:R-:W-:Y:S05]  /*2e30*/  BSYNC B0 ;  /* 0x0000000000007941 */ /* 0x000fea0003800000 */
.L_x_7538:
        /* <DEDUP_REMOVED lines=37> */
.L_x_7541:
[----:B------:R-:W-:Y:S05]  /*3090*/  BSYNC B0 ;  /* 0x0000000000007941 */ /* 0x000fea0003800000 */
.L_x_7540:
        /* <DEDUP_REMOVED lines=37> */
.L_x_7543:
[----:B------:R-:W-:Y:S05]  /*32f0*/  BSYNC B0 ;  /* 0x0000000000007941 */ /* 0x000fea0003800000 */
.L_x_7542:
        /* <DEDUP_REMOVED lines=37> */
.L_x_7545:
[----:B------:R-:W-:Y:S05]  /*3550*/  BSYNC B0 ;  /* 0x0000000000007941 */ /* 0x000fea0003800000 */
.L_x_7544:
        /* <DEDUP_REMOVED lines=37> */
.L_x_7547:
[----:B------:R-:W-:Y:S05]  /*37b0*/  BSYNC B0 ;  /* 0x0000000000007941 */ /* 0x000fea0003800000 */
.L_x_7546:
        /* <DEDUP_REMOVED lines=37> */
.L_x_7549:
[----:B------:R-:W-:Y:S05]  /*3a10*/  BSYNC B0 ;  /* 0x0000000000007941 */ /* 0x000fea0003800000 */
.L_x_7548:
        /* <DEDUP_REMOVED lines=38> */
.L_x_7551:
[----:B------:R-:W-:Y:S05]  /*3c80*/  BSYNC B0 ;  /* 0x0000000000007941 */ /* 0x000fea0003800000 */
.L_x_7550:
        /* <DEDUP_REMOVED lines=38> */
.L_x_7553:
[----:B------:R-:W-:Y:S05]  /*3ef0*/  BSYNC B0 ;  /* 0x0000000000007941 */ /* 0x000fea0003800000 */
.L_x_7552:
        /* <DEDUP_REMOVED lines=42> */
.L_x_7555:
[----:B------:R-:W-:Y:S05]  /*41a0*/  BSYNC B0 ;  /* 0x0000000000007941 */ /* 0x000fea0003800000 */
.L_x_7554:
        /* <DEDUP_REMOVED lines=43> */
.L_x_7557:
[----:B------:R-:W-:Y:S05]  /*4460*/  BSYNC B0 ;  /* 0x0000000000007941 */ /* 0x000fea0003800000 */
.L_x_7556:
        /* <DEDUP_REMOVED lines=43> */
.L_x_7559:
[----:B------:R-:W-:Y:S05]  /*4720*/  BSYNC B0 ;  /* 0x0000000000007941 */ /* 0x000fea0003800000 */
.L_x_7558:
        /* <DEDUP_REMOVED lines=43> */
.L_x_7561:
[----:B------:R-:W-:Y:S05]  /*49e0*/  BSYNC B0 ;  /* 0x0000000000007941 */ /* 0x000fea0003800000 */
.L_x_7560:
        /* <DEDUP_REMOVED lines=30> */
.L_x_7570:
        /* <DEDUP_REMOVED lines=49> */
[----:B------:R-:W-:Y:S02]  /*4ee0*/  PRMT R110, RZ, 0x7610, R110 ;  /* 0x00007610ff6e7816 */ /* 0x000fe4000000006e */
[----:B------:R-:W-:Y:S01]  /*4ef0*/  PRMT R112, RZ, 0x7610, R112 ;  /* 0x00007610ff707816 */ /* 0x000fe20000000070 */
[----:B------:R0:W3:Y:S01]  /*4f00*/  LDG.E R15, [R14.64] ;  /* 0x000000040e0f7981 */ /* 0x0000e2000c1e1900 */
        /* <DEDUP_REMOVED lines=266> */
[C---:B------:R-:W-:Y:S02]  /*5fb0*/  IADD3 R39, R34.reuse, 0xa0, RZ ;  /* 0x000000a022277810 */ /* 0x040fe40007ffe0ff */
[-C--:B------:R-:W-:Y:S02]  /*5fc0*/  LEA.HI.SX32 R59, R59, R34.reuse, 0x1b ;  /* 0x000000223b3b7211 */ /* 0x080fe400078fdaff */
[-C--:B------:R-:W-:Y:S02]  /*5fd0*/  LEA.HI.SX32 R43, R43, R34.reuse, 0x1b ;  /* 0x000000222b2b7211 */ /* 0x080fe400078fdaff */
[-C--:B------:R-:W-:Y:S02]  /*5fe0*/  LEA.HI.SX32 R11, R11, R34.reuse, 0x1b ;  /* 0x000000220b0b7211 */ /* 0x080fe400078fdaff */
[-C--:B------:R-:W-:Y:S02]  /*5ff0*/  LEA.HI.SX32 R44, R45, R34.reuse, 0x1b ;  /* 0x000000222d2c7211 */ /* 0x080fe400078fdaff */
[C---:B------:R-:W-:Y:S01]  /*6000*/  IADD3 R61, R34.reuse, 0xe0, RZ ;  /* 0x000000e0223d7810 */ /* 0x040fe20007ffe0ff */
[----:B------:R-:W-:Y:S01]  /*6010*/  IMAD.SHL.U32 R40, R59, 0x2, RZ ;  /* 0x000000023b287824 */ /* 0x000fe200078e00ff */
[-C--:B------:R-:W-:Y:S01]  /*6020*/  LEA.HI.SX32 R45, R39, R34.reuse, 0x1b ;  /* 0x00000022272d7211 */ /* 0x080fe200078fdaff */
[----:B------:R-:W-:Y:S01]  /*6030*/  IMAD.SHL.U32 R39, R43, 0x2, RZ ;  /* 0x000000022b277824 */ /* 0x000fe200078e00ff */
[C---:B------:R-:W-:Y:S01]  /*6040*/  IADD3 R59, R34.reuse, 0x100, RZ ;  /* 0x00000100223b7810 */ /* 0x040fe20007ffe0ff */
[----:B------:R-:W-:Y:S01]  /*6050*/  IMAD.SHL.U32 R43, R11, 0x2, RZ ;  /* 0x000000020b2b7824 */ /* 0x000fe200078e00ff */
[----:B------:R-:W-:Y:S01]  /*6060*/  IADD3 R11, R34, 0x160, RZ ;  /* 0x00000160220b7810 */ /* 0x000fe20007ffe0ff */
[----:B------:R-:W-:Y:S01]  /*6070*/  IMAD.SHL.U32 R44, R44, 0x2, RZ ;  /* 0x000000022c2c7824 */ /* 0x000fe200078e00ff */
[----:B------:R-:W-:-:S02]  /*6080*/  LEA.HI.SX32 R61, R61, R34, 0x1b ;  /* 0x000000223d3d7211 */ /* 0x000fc400078fdaff */
[-C--:B------:R-:W-:Y:S01]  /*6090*/  LEA.HI.SX32 R59, R59, R34.reuse, 0x1b ;  /* 0x000000223b3b7211 */ /* 0x080fe200078fdaff */
[----:B------:R-:W-:Y:S01]  /*60a0*/  IMAD.SHL.U32 R45, R45, 0x2, RZ ;  /* 0x000000022d2d7824 */ /* 0x000fe200078e00ff */
[----:B------:R-:W-:Y:S01]  /*60b0*/  LEA.HI.SX32 R11, R11, R34, 0x1b ;  /* 0x000000220b0b7211 */ /* 0x000fe200078fdaff */
[C---:B------:R-:W-:Y:S02]  /*60c0*/  IMAD.SHL.U32 R10, R34.reuse, 0x10, RZ ;  /* 0x00000010220a7824 */ /* 0x040fe400078e00ff */
[----:B------:R-:W-:Y:S02]  /*60d0*/  IMAD.SHL.U32 R62, R59, 0x2, RZ ;  /* 0x000000023b3e7824 */ /* 0x000fe400078e00ff */
[----:B------:R-:W-:Y:S01]  /*60e0*/  IMAD.SHL.U32 R59, R11, 0x2, RZ ;  /* 0x000000020b3b7824 */ /* 0x000fe200078e00ff */
[----:B------:R-:W-:Y:S02]  /*60f0*/  IADD3 R11, R34, 0x1e0, RZ ;  /* 0x000001e0220b7810 */ /* 0x000fe40007ffe0ff */
[----:B------:R-:W-:-:S02]  /*6100*/  LEA.HI.SX32 R10, R10, R10, 0x1b ;  /* 0x0000000a0a0a7211 */ /* 0x000fc400078fdaff */
[-C--:B------:R-:W-:Y:S02]  /*6110*/  LEA.HI.SX32 R11, R11, R34.reuse, 0x1b ;  /* 0x000000220b0b7211 */ /* 0x080fe400078fdaff */
[----:B------:R-:W-:Y:S01]  /*6120*/  ISETP.NE.AND P5, PT, R36, RZ, PT ;  /* 0x000000ff2400720c */ /* 0x000fe20003fa5270 */
[----:B--2---:R0:W-:Y:S02]  /*6130*/  STS.U16 [R38+0x420], R13 ;  /* 0x0004200d26007388 */ /* 0x0041e40000000400 */
[C---:B0-----:R-:W-:Y:S02]  /*6140*/  IADD3 R13, R34.reuse, 0x140, RZ ;  /* 0x00000140220d7810 */ /* 0x041fe40007ffe0ff */
[----:B---3--:R0:W-:Y:S02]  /*6150*/  STS.U16 [R42+0x460], R15 ;  /* 0x0004600f2a007388 */ /* 0x0081e40000000400 */
[----:B------:R-:W-:Y:S02]  /*6160*/  LEA.HI.SX32 R13, R13, R34, 0x1b ;  /* 0x000000220d0d7211 */ /* 0x000fe400078fdaff */
        /* <DEDUP_REMOVED lines=23> */
[----:B------:R-:W-:Y:S01]  /*62e0*/  SHF.L.U32 R55, R11, 0x1, RZ ;  /* 0x000000010b377819 */ /* 0x000fe200000006ff */
        /* <DEDUP_REMOVED lines=62> */
.L_x_7564:
        /* <DEDUP_REMOVED lines=14> */
.L_x_7563:
        /* <DEDUP_REMOVED lines=111> */
.L_x_7567:
        /* <DEDUP_REMOVED lines=32> */
.L_x_7568:
[----:B------:R0:W5:Y:S02]  /*70a0*/  LDG.E R11, [R4.64] ;  /* 0x00000004040b7981 */ /* 0x000164000c1e1900 */
.L_x_7569:
[----:B-----5:R-:W-:-:S05]  /*70b0*/  IMAD.WIDE R10, R11, 0x4, R8 ;  /* 0x000000040b0a7825 */ /* 0x020fca00078e0208 */
[----:B------:R1:W2:Y:S01]  /*70c0*/  LDG.E R111, [R10.64] ;  /* 0x000000040a6f7981 */ /* 0x0002a2000c1e1900 */
[----:B------:R-:W-:Y:S01]  /*70d0*/  IMAD R108, R108, c[0x0][0x240], RZ ;  /* 0x000090006c6c7a24 */ /* 0x000fe200078e02ff */
[----:B------:R-:W-:Y:S01]  /*70e0*/  F2FP.BF16.PACK_AB R15, RZ, R15 ;  /* 0x0000000fff0f723e */ /* 0x000fe200000010ff */
        /* <DEDUP_REMOVED lines=13> */
.L_x_7566:
[----:B------:R-:W-:Y:S05]  /*71c0*/  BSYNC B0 ;  /* 0x0000000000007941 */ /* 0x000fea0003800000 */
.L_x_7565:
        /* <DEDUP_REMOVED lines=20> */
.L_x_7562:
        /* <DEDUP_REMOVED lines=73> */
.L_x_7572:
[----:B------:R-:W-:Y:S05]  /*77a0*/  BSYNC B0 ;  /* 0x0000000000007941 */ /* 0x000fea0003800000 */
.L_x_7571:
        /* <DEDUP_REMOVED lines=65> */
.L_x_7573:
[----:B------:R-:W-:Y:S05]  /*7bc0*/  EXIT ;  /* 0x000000000000794d */ /* 0x000fea0003800000 */
.L_x_7575:
        /* <DEDUP_REMOVED lines=11> */
.L_x_8979:


//--------------------- .text._Z25selective_scan_fwd_kernelI32Selective_Scan_fwd_kernel_traitsILi32ELi16ELi1ELb0ELb1ELb1ELb1ELb0EN3c108BFloat16EfS2_EEv13SSMParamsBase --------------------------
	.section	.text._Z25selective_scan_fwd_kernelI32Selective_Scan_fwd_kernel_traitsILi32ELi16ELi1ELb0ELb1ELb1ELb1ELb0EN3c108BFloat16EfS2_EEv13SSMParamsBase,"ax",@progbits
	.sectioninfo	@"SHI_REGISTERS=176"
	.align	128
        .global         _Z25selective_scan_fwd_kernelI32Selective_Scan_fwd_kernel_traitsILi32ELi16ELi1ELb0ELb1ELb1ELb1ELb0EN3c108BFloat16EfS2_EEv13SSMParamsBase
        .type           _Z25selective_scan_fwd_kernelI32Selective_Scan_fwd_kernel_traitsILi32ELi16ELi1ELb0ELb1ELb1ELb1ELb0EN3c108BFloat16EfS2_EEv13SSMParamsBase,@function
        .size           _Z25selective_scan_fwd_kernelI32Selective_Scan_fwd_kernel_traitsILi32ELi16ELi1ELb0ELb1ELb1ELb1ELb0EN3c108BFloat16EfS2_EEv13SSMParamsBase,(.L_x_8980 - _Z25selective_scan_fwd_kernelI32Selective_Scan_fwd_kernel_traitsILi32ELi16ELi1ELb0ELb1ELb1ELb1ELb0EN3c108BFloat16EfS2_EEv13SSMParamsBase)
        .other          _Z25selective_scan_fwd_kernelI32Selective_Scan_fwd_kernel_traitsILi32ELi16ELi1ELb0ELb1ELb1ELb1ELb0EN3c108BFloat16EfS2_EEv13SSMParamsBase,@"STO_CUDA_ENTRY STV_DEFAULT"
_Z25selective_scan_fwd_kernelI32Selective_Scan_fwd_kernel_traitsILi32ELi16ELi1ELb0ELb1ELb1ELb1ELb0EN3c108BFloat16EfS2_EEv13SSMParamsBase:
.text._Z25selective_scan_fwd_kernelI32Selective_Scan_fwd_kernel_traitsILi32ELi16ELi1ELb0ELb1ELb1ELb1ELb0EN3c108BFloat16EfS2_EEv13SSMParamsBase:
        /* <DEDUP_REMOVED lines=36> */
.L_x_7576:
        /* <DEDUP_REMOVED lines=30> */
.L_x_7577:
        /* <DEDUP_REMOVED lines=11> */
.L_x_7578:
        /* <DEDUP_REMOVED lines=171> */
.L_x_7579:
        /* <DEDUP_REMOVED lines=18> */
.L_x_7580:
[----:B------:R-:W-:-:S13]  /*10a0*/  ISETP.GE.AND P0, PT, R37, 0x1, PT ;  /* 0x000000012500780c */ /* 0x000fda0003f06270 */
[----:B------:R-:W-:Y:S05]  /*10b0*/  @!P0 EXIT ;  /* 0x000000000000894d */ /* 0x000fea0003800000 */
[----:B------:R-:W0:Y:S01]  /*10c0*/  S2R R35, SR_LANEID ;  /* 0x0000000000237919 */ /* 0x000e220000000000 */
[C---:B------:R-:W-:Y:S01]  /*10d0*/  LEA R4, P0, R17.reuse, R10, 0x2 ;  /* 0x0000000a11047211 */ /* 0x040fe200078010ff */
[----:B------:R-:W-:Y:S02]  /*10e0*/  IMAD.MOV.U32 R34, RZ, RZ, RZ ;  /* 0x000000ffff227224 */ /* 0x000fe400078e00ff */
[----:B------:R-:W-:Y:S01]  /*10f0*/  IMAD.MOV.U32 R32, RZ, RZ, RZ ;  /* 0x000000ffff207224 */ /* 0x000fe200078e00ff */
[----:B------:R-:W-:Y:S02]  /*1100*/  LEA.HI.X R5, R17, R12, R16, 0x2, P0 ;  /* 0x0000000c11057211 */ /* 0x000fe400000f1410 */
.L_x_7627:
        /* <DEDUP_REMOVED lines=312> */
.L_x_7582:
[----:B---34-:R-:W-:Y:S05]  /*2490*/  BSYNC B0 ;  /* 0x0000000000007941 */ /* 0x018fea0003800000 */
.L_x_7581:
        /* <DEDUP_REMOVED lines=37> */
.L_x_7584:
[----:B------:R-:W-:Y:S05]  /*26f0*/  BSYNC B0 ;  /* 0x0000000000007941 */ /* 0x000fea0003800000 */
.L_x_7583:
        /* <DEDUP_REMOVED lines=37> */
.L_x_7586:
[----:B------:R-:W-:Y:S05]  /*2950*/  BSYNC B0 ;  /* 0x0000000000007941 */ /* 0x000fea0003800000 */
.L_x_7585:
        /* <DEDUP_REMOVED lines=37> */
.L_x_7588:
[----:B------:R-:W-:Y:S05]  /*2bb0*/  BSYNC B0 ;  /* 0x0000000000007941 */ /* 0x000fea0003800000 */
.L_x_7587:
        /* <DEDUP_REMOVED lines=37> */
.L_x_7590:
[----:B------:R-:W-:Y:S05]  /*2e10*/  BSYNC B0 ;  /* 0x0000000000007941 */ /* 0x000fea0003800000 */
.L_x_7589:
        /* <DEDUP_REMOVED lines=37> */
.L_x_7592:
[----:B------:R-:W-:Y:S05]  /*3070*/  BSYNC B0 ;  /* 0x0000000000007941 */ /* 0x000fea0003800000 */
.L_x_7591:
        /* <DEDUP_REMOVED lines=37> */
.L_x_7594:
[----:B------:R-:W-:Y:S05]  /*32d0*/  BSYNC B0 ;  /* 0x0000000000007941 */ /* 0x000fea0003800000 */
.L_x_7593:
        /* <DEDUP_REMOVED lines=37> */
.L_x_7596:
[----:B------:R-:W-:Y:S05]  /*3530*/  BSYNC B0 ;  /* 0x0000000000007941 */ /* 0x000fea0003800000 */
.L_x_7595:
        /* <DEDUP_REMOVED lines=37> */
.L_x_7598:
[----:B------:R-:W-:Y:S05]  /*3790*/  BSYNC B0 ;  /* 0x0000000000007941 */ /* 0x000fea0003800000 */
.L_x_7597:
        /* <DEDUP_REMOVED lines=37> */
.L_x_7600:
[----:B------:R-:W-:Y:S05]  /*39f0*/  BSYNC B0 ;  /* 0x0000000000007941 */ /* 0x000fea0003800000 */
.L_x_7599:
        /* <DEDUP_REMOVED lines=38> */
.L_x_7602:
[----:B------:R-:W-:Y:S05]  /*3c60*/  BSYNC B0 ;  /* 0x0000000000007941 */ /* 0x000fea0003800000 */
.L_x_7601:
        /* <DEDUP_REMOVED lines=40> */
.L_x_7604:
[----:B------:R-:W-:Y:S05]  /*3ef0*/  BSYNC B0 ;  /* 0x0000000000007941 */ /* 0x000fea0003800000 */
.L_x_7603:
        /* <DEDUP_REMOVED lines=42> */
.L_x_7606:
[----:B------:R-:W-:Y:S05]  /*41a0*/  BSYNC B0 ;  /* 0x0000000000007941 */ /* 0x000fea0003800000 */
.L_x_7605:
        /* <DEDUP_REMOVED lines=43> */
.L_x_7608:
[----:B------:R-:W-:Y:S05]  /*4460*/  BSYNC B0 ;  /* 0x0000000000007941 */ /* 0x000fea0003800000 */
.L_x_7607:
        /* <DEDUP_REMOVED lines=43> */
.L_x_7610:
[----:B------:R-:W-:Y:S05]  /*4720*/  BSYNC B0 ;  /* 0x0000000000007941 */ /* 0x000fea0003800000 */
.L_x_7609:
        /* <DEDUP_REMOVED lines=43> */
.L_x_7612:
[----:B------:R-:W-:Y:S05]  /*49e0*/  BSYNC B0 ;  /* 0x0000000000007941 */ /* 0x000fea0003800000 */
.L_x_7611:
        /* <DEDUP_REMOVED lines=30> */
.L_x_7621:
        /* <DEDUP_REMOVED lines=432> */
.L_x_7615:
        /* <DEDUP_REMOVED lines=14> */
.L_x_7614:
        /* <DEDUP_REMOVED lines=111> */
.L_x_7618:
        /* <DEDUP_REMOVED lines=32> */
.L_x_7619:
[----:B------:R0:W5:Y:S02]  /*70a0*/  LDG.E R11, [R4.64] ;  /* 0x00000004040b7981 */ /* 0x000164000c1e1900 */
.L_x_7620:
        /* <DEDUP_REMOVED lines=17> */
.L_x_7617:
[----:B------:R-:W-:Y:S05]  /*71c0*/  BSYNC B0 ;  /* 0x0000000000007941 */ /* 0x000fea0003800000 */
.L_x_7616:
        /* <DEDUP_REMOVED lines=20> */
.L_x_7613:
        /* <DEDUP_REMOVED lines=111> */
.L_x_7623:
[----:B------:R-:W-:Y:S05]  /*7a00*/  BSYNC B0 ;  /* 0x0000000000007941 */ /* 0x000fea0003800000 */
.L_x_7622:
        /* <DEDUP_REMOVED lines=320> */
.L_x_7625:
[----:B------:R-:W-:Y:S05]  /*8e10*/  BSYNC B0 ;  /* 0x0000000000007941 */ /* 0x000fea0003800000 */
.L_x_7624:
        /* <DEDUP_REMOVED lines=48> */
.L_x_7626:
[----:B------:R-:W-:Y:S05]  /*9120*/  EXIT ;  /* 0x000000000000794d */ /* 0x000fea0003800000 */
.L_x_7628:
        /* <DEDUP_REMOVED lines=13> */
.L_x_8980:


//--------------------- .text._Z25selective_scan_fwd_kernelI32Selective_Scan_fwd_kernel_traitsILi32ELi16ELi1ELb0ELb1ELb1ELb1ELb1EN3c108BFloat16EfS2_EEv13SSMParamsBase --------------------------
	.section	.text._Z25selective_scan_fwd_kernelI32Selective_Scan_fwd_kernel_traitsILi32ELi16ELi1ELb0ELb1ELb1ELb1ELb1EN3c108BFloat16EfS2_EEv13SSMParamsBase,"ax",@progbits
	.sectioninfo	@"SHI_REGISTERS=179"
	.align	128
        .global         _Z25selective_scan_fwd_kernelI32Selective_Scan_fwd_kernel_traitsILi32ELi16ELi1ELb0ELb1ELb1ELb1ELb1EN3c108BFloat16EfS2_EEv13SSMParamsBase
        .type           _Z25selective_scan_fwd_kernelI32Selective_Scan_fwd_kernel_traitsILi32ELi16ELi1ELb0ELb1ELb1ELb1ELb1EN3c108BFloat16EfS2_EEv13SSMParamsBase,@function
        .size           _Z25selective_scan_fwd_kernelI32Selective_Scan_fwd_kernel_traitsILi32ELi16ELi1ELb0ELb1ELb1ELb1ELb1EN3c108BFloat16EfS2_EEv13SSMParamsBase,(.L_x_8981 - _Z25selective_scan_fwd_kernelI32Selective_Scan_fwd_kernel_traitsILi32ELi16ELi1ELb0ELb1ELb1ELb1ELb1EN3c108BFloat16EfS2_EEv13SSMParamsBase)
        .other          _Z25selective_scan_fwd_kernelI32Selective_Scan_fwd_kernel_traitsILi32ELi16ELi1ELb0ELb1ELb1ELb1ELb1EN3c108BFloat16EfS2_EEv13SSMParamsBase,@"STO_CUDA_ENTRY STV_DEFAULT"
_Z25selective_scan_fwd_kernelI32Selective_Scan_fwd_kernel_traitsILi32ELi16ELi1ELb0ELb1ELb1ELb1ELb1EN3c108BFloat16EfS2_EEv13SSMParamsBase:
.text._Z25selective_scan_fwd_kernelI32Selective_Scan_fwd_kernel_traitsILi32ELi16ELi1ELb0ELb1ELb1ELb1ELb1EN3c108BFloat16EfS2_EEv13SSMParamsBase:
        /* <DEDUP_REMOVED lines=35> */
.L_x_7629:
        /* <DEDUP_REMOVED lines=30> */
.L_x_7630:
        /* <DEDUP_REMOVED lines=11> */
.L_x_7631:
        /* <DEDUP_REMOVED lines=177> */
.L_x_7632:
        /* <DEDUP_REMOVED lines=18> */
.L_x_7633:
[----:B------:R-:W-:-:S13]  /*10f0*/  ISETP.GE.AND P0, PT, R37, 0x1, PT ;  /* 0x000000012500780c */ /* 0x000fda0003f06270 */
[----:B------:R-:W-:Y:S05]  /*1100*/  @!P0 EXIT ;  /* 0x000000000000894d */ /* 0x000fea0003800000 */
[----:B------:R-:W0:Y:S01]  /*1110*/  S2R R35, SR_LANEID ;  /* 0x0000000000237919 */ /* 0x000e220000000000 */
[C---:B------:R-:W-:Y:S01]  /*1120*/  LEA R4, P0, R17.reuse, R10, 0x2 ;  /* 0x0000000a11047211 */ /* 0x040fe200078010ff */
[----:B------:R-:W-:Y:S02]  /*1130*/  IMAD.MOV.U32 R34, RZ, RZ, RZ ;  /* 0x000000ffff227224 */ /* 0x000fe400078e00ff */
[----:B------:R-:W-:Y:S01]  /*1140*/  IMAD.MOV.U32 R32, RZ, RZ, RZ ;  /* 0x000000ffff207224 */ /* 0x000fe200078e00ff */
[----:B------:R-:W-:Y:S02]  /*1150*/  LEA.HI.X R5, R17, R12, R14, 0x2, P0 ;  /* 0x0000000c11057211 */ /* 0x000fe400000f140e */
.L_x_7680:
        /* <DEDUP_REMOVED lines=312> */
.L_x_7635:
[----:B---34-:R-:W-:Y:S05]  /*24e0*/  BSYNC B0 ;  /* 0x0000000000007941 */ /* 0x018fea0003800000 */
.L_x_7634:
        /* <DEDUP_REMOVED lines=37> */
.L_x_7637:
[----:B------:R-:W-:Y:S05]  /*2740*/  BSYNC B0 ;  /* 0x0000000000007941 */ /* 0x000fea0003800000 */
.L_x_7636:
        /* <DEDUP_REMOVED lines=37> */
.L_x_7639:
[----:B------:R-:W-:Y:S05]  /*29a0*/  BSYNC B0 ;  /* 0x0000000000007941 */ /* 0x000fea0003800000 */
.L_x_7638:
        /* <DEDUP_REMOVED lines=37> */
.L_x_7641:
[----:B------:R-:W-:Y:S05]  /*2c00*/  BSYNC B0 ;  /* 0x0000000000007941 */ /* 0x000fea0003800000 */
.L_x_7640:
        /* <DEDUP_REMOVED lines=37> */
.L_x_7643:
[----:B------:R-:W-:Y:S05]  /*2e60*/  BSYNC B0 ;  /* 0x0000000000007941 */ /* 0x000fea0003800000 */
.L_x_7642:
        /* <DEDUP_REMOVED lines=37> */
.L_x_7645:
[----:B------:R-:W-:Y:S05]  /*30c0*/  BSYNC B0 ;  /* 0x0000000000007941 */ /* 0x000fea0003800000 */
.L_x_7644:
        /* <DEDUP_REMOVED lines=37> */
.L_x_7647:
[----:B------:R-:W-:Y:S05]  /*3320*/  BSYNC B0 ;  /* 0x0000000000007941 */ /* 0x000fea0003800000 */
.L_x_7646:
        /* <DEDUP_REMOVED lines=37> */
.L_x_7649:
[----:B------:R-:W-:Y:S05]  /*3580*/  BSYNC B0 ;  /* 0x0000000000007941 */ /* 0x000fea0003800000 */
.L_x_7648:
        /* <DEDUP_REMOVED lines=37> */
.L_x_7651:
[----:B------:R-:W-:Y:S05]  /*37e0*/  BSYNC B0 ;  /* 0x0000000000007941 */ /* 0x000fea0003800000 */
.L_x_7650:
        /* <DEDUP_REMOVED lines=37> */
.L_x_7653:
[----:B------:R-:W-:Y:S05]  /*3a40*/  BSYNC B0 ;  /* 0x0000000000007941 */ /* 0x000fea0003800000 */
.L_x_7652:
        /* <DEDUP_REMOVED lines=38> */
.L_x_7655:
[----:B------:R-:W-:Y:S05]  /*3cb0*/  BSYNC B0 ;  /* 0x0000000000007941 */ /* 0x000fea0003800000 */
.L_x_7654:
        /* <DEDUP_REMOVED lines=40> */
.L_x_7657:
[----:B------:R-:W-:Y:S05]  /*3f40*/  BSYNC B0 ;  /* 0x0000000000007941 */ /* 0x000fea0003800000 */
.L_x_7656:
        /* <DEDUP_REMOVED lines=42> */
.L_x_7659:
[----:B------:R-:W-:Y:S05]  /*41f0*/  BSYNC B0 ;  /* 0x0000000000007941 */ /* 0x000fea0003800000 */
.L_x_7658:
        /* <DEDUP_REMOVED lines=43> */
.L_x_7661:
[----:B------:R-:W-:Y:S05]  /*44b0*/  BSYNC B0 ;  /* 0x0000000000007941 */ /* 0x000fea0003800000 */
.L_x_7660:
        /* <DEDUP_REMOVED lines=43> */
.L_x_7663:
[----:B------:R-:W-:Y:S05]  /*4770*/  BSYNC B0 ;  /* 0x0000000000007941 */ /* 0x000fea0003800000 */
.L_x_7662:
        /* <DEDUP_REMOVED lines=43> */
.L_x_7665:
[----:B------:R-:W-:Y:S05]  /*4a30*/  BSYNC B0 ;  /* 0x0000000000007941 */ /* 0x000fea0003800000 */
.L_x_7664:
        /* <DEDUP_REMOVED lines=30> */
.L_x_7674:
        /* <DEDUP_REMOVED lines=432> */
.L_x_7668:
        /* <DEDUP_REMOVED lines=14> */
.L_x_7667:
        /* <DEDUP_REMOVED lines=111> */
.L_x_7671:
        /* <DEDUP_REMOVED lines=32> */
.L_x_7672:
[----:B------:R0:W5:Y:S02]  /*70f0*/  LDG.E R11, [R4.64] ;  /* 0x00000004040b7981 */ /* 0x000164000c1e1900 */
.L_x_7673:
        /* <DEDUP_REMOVED lines=17> */
.L_x_7670:
[----:B------:R-:W-:Y:S05]  /*7210*/  BSYNC B0 ;  /* 0x0000000000007941 */ /* 0x000fea0003800000 */
.L_x_7669:
        /* <DEDUP_REMOVED lines=20> */
.L_x_7666:
        /* <DEDUP_REMOVED lines=109> */
.L_x_7676:
[----:B------:R-:W-:Y:S05]  /*7a30*/  BSYNC B0 ;  /* 0x0000000000007941 */ /* 0x000fea0003800000 */
.L_x_7675:
        /* <DEDUP_REMOVED lines=322> */
.L_x_7678:
[----:B------:R-:W-:Y:S05]  /*8e60*/  BSYNC B0 ;  /* 0x0000000000007941 */ /* 0x000fea0003800000 */
.L_x_7677:
        /* <DEDUP_REMOVED lines=47> */
.L_x_7679:
[----:B------:R-:W-:Y:S05]  /*9160*/  EXIT ;  /* 0x000000000000794d */ /* 0x000fea0003800000 */
.L_x_7681:
        /* <DEDUP_REMOVED lines=9> */
.L_x_8981:


//--------------------- .text._Z25selective_scan_fwd_kernelI32Selective_Scan_fwd_kernel_traitsILi32ELi16ELi1ELb1ELb1ELb1ELb0ELb0EN3c108BFloat16EfS2_EEv13SSMParamsBase --------------------------
	.section	.text._Z25selective_scan_fwd_kernelI32Selective_Scan_fwd_kernel_traitsILi32ELi16ELi1ELb1ELb1ELb1ELb0ELb0EN3c108BFloat16EfS2_EEv13SSMParamsBase,"ax",@progbits
	.sectioninfo	@"SHI_REGISTERS=167"
	.align	128
        .global         _Z25selective_scan_fwd_kernelI32Selective_Scan_fwd_kernel_traitsILi32ELi16ELi1ELb1ELb1ELb1ELb0ELb0EN3c108BFloat16EfS2_EEv13SSMParamsBase
        .type           _Z25selective_scan_fwd_kernelI32Selective_Scan_fwd_kernel_traitsILi32ELi16ELi1ELb1ELb1ELb1ELb0ELb0EN3c108BFloat16EfS2_EEv13SSMParamsBase,@function
        .size           _Z25selective_scan_fwd_kernelI32Selective_Scan_fwd_kernel_traitsILi32ELi16ELi1ELb1ELb1ELb1ELb0ELb0EN3c108BFloat16EfS2_EEv13SSMParamsBase,(.L_x_8982 - _Z25selective_scan_fwd_kernelI32Selective_Scan_fwd_kernel_traitsILi32ELi16ELi1ELb1ELb1ELb1ELb0ELb0EN3c108BFloat16EfS2_EEv13SSMParamsBase)
        .other          _Z25selective_scan_fwd_kernelI32Selective_Scan_fwd_kernel_traitsILi32ELi16ELi1ELb1ELb1ELb1ELb0ELb0EN3c108BFloat16EfS2_EEv13SSMParamsBase,@"STO_CUDA_ENTRY STV_DEFAULT"
_Z25selective_scan_fwd_kernelI32Selective_Scan_fwd_kernel_traitsILi32ELi16ELi1ELb1ELb1ELb1ELb0ELb0EN3c108BFloat16EfS2_EEv13SSMParamsBase:
.text._Z25selective_scan_fwd_kernelI32Selective_Scan_fwd_kernel_traitsILi32ELi16ELi1ELb1ELb1ELb1ELb0ELb0EN3c108BFloat16EfS2_EEv13SSMParamsBase:
        /* <DEDUP_REMOVED lines=34> */
.L_x_7682:
        /* <DEDUP_REMOVED lines=28> */
.L_x_7683:
        /* <DEDUP_REMOVED lines=11> */
.L_x_7684:
[----:B------:R-:W-:Y:S01]  /*0490*/  ISETP.EQ.U32.AND P0, PT, R37, RZ, PT ;  /* 0x000000ff2500720c */ /* 0x000fe20003f02070 */
[----:B------:R-:W-:Y:S01]  /*04a0*/  HFMA2.MMA R2, -RZ, RZ, 0, 0 ;  /* 0x00000000ff027435 */ /* 0x000fe200000001ff */
[----:B------:R-:W-:Y:S01]  /*04b0*/  MOV R5, RZ ;  /* 0x000000ff00057202 */ /* 0x000fe20000000f00 */
[----:B------:R-:W-:Y:S01]  /*04c0*/  @P1 IMAD.MOV.U32 R5, RZ, RZ, c[0x0][0x2d0] ;  /* 0x0000b400ff051624 */ /* 0x000fe200078e00ff */
[----:B------:R-:W-:-:S03]  /*04d0*/  ISETP.EQ.OR.EX P0, PT, R35, RZ, !P6, P0 ;  /* 0x000000ff2300720c */ /* 0x000fc60007702700 */
        /* <DEDUP_REMOVED lines=21> */
[----:B------:R-:W-:Y:S02]  /*0630*/  ISETP.EQ.OR.EX P4, PT, R4, RZ, !P6, P4 ;  /* 0x000000ff0400720c */ /* 0x000fe40007782740 */
[C---:B------:R-:W-:Y:S01]  /*0640*/  @P3 LEA R8, P1, R82.reuse, c[0x0][0x268], 0x2 ;  /* 0x00009a0052083a11 */ /* 0x040fe200078210ff */
[----:B------:R-:W-:Y:S01]  /*0650*/  HFMA2.MMA R2, -RZ, RZ, 0, 0 ;  /* 0x00000000ff027435 */ /* 0x000fe200000001ff */
[----:B------:R-:W-:Y:S02]  /*0660*/  IMAD.MOV.U32 R13, RZ, RZ, RZ ;  /* 0x000000ffff0d7224 */ /* 0x000fe400078e00ff */
[----:B------:R-:W-:-:S02]  /*0670*/  @P3 LEA.HI.X R9, R82, c[0x0][0x26c], R41, 0x2, P1 ;  /* 0x00009b0052093a11 */ /* 0x000fc400008f1429 */
[----:B------:R-:W-:-:S03]  /*0680*/  @P2 MOV R13, c[0x0][0x2c0] ;  /* 0x0000b000000d2a02 */ /* 0x000fc60000000f00 */
        /* <DEDUP_REMOVED lines=42> */
[----:B------:R-:W-:-:S04]  /*0930*/  IMAD.WIDE.U32 R6, R0, c[0x0][0x1f0], RZ ;  /* 0x00007c0000067a25 */ /* 0x000fc800078e00ff */
[C---:B------:R-:W-:Y:S02]  /*0940*/  IMAD R13, R0.reuse, c[0x0][0x1e4], R13 ;  /* 0x00007900000d7a24 */ /* 0x040fe400078e020d */
[----:B------:R-:W-:Y:S02]  /*0950*/  IMAD R15, R0, c[0x0][0x1f4], R15 ;  /* 0x00007d00000f7a24 */ /* 0x000fe400078e020f */
        /* <DEDUP_REMOVED lines=13> */
[----:B------:R-:W-:Y:S02]  /*0a30*/  MOV R27, RZ ;  /* 0x000000ff001b7202 */ /* 0x000fe40000000f00 */
[----:B------:R-:W-:Y:S02]  /*0a40*/  IADD3 R23, R7, R15, RZ ;  /* 0x0000000f07177210 */ /* 0x000fe40007ffe0ff */
[----:B------:R-:W-:Y:S02]  /*0a50*/  LEA R44, P2, R6, c[0x0][0x278], 0x1 ;  /* 0x00009e00062c7a11 */ /* 0x000fe400078408ff */
[----:B------:R-:W-:Y:S01]  /*0a60*/  IADD3 R25, R5, R13, RZ ;  /* 0x0000000d05197210 */ /* 0x000fe20007ffe0ff */
[----:B------:R-:W-:Y:S01]  /*0a70*/  IMAD R19, R3, c[0x0][0x1c0], RZ ;  /* 0x0000700003137a24 */ /* 0x000fe200078e02ff */
[----:B------:R-:W-:Y:S01]  /*0a80*/  LEA R46, P1, R4, c[0x0][0x270], 0x1 ;  /* 0x00009c00042e7a11 */ /* 0x000fe200078208ff */
[----:B------:R0:W5:Y:S01]  /*0a90*/  @P5 LDG.E R27, [R10.64] ;  /* 0x000000040a1b5981 */ /* 0x000162000c1e1900 */
[----:B------:R-:W-:-:S02]  /*0aa0*/  LEA.HI.X R21, R8, c[0x0][0x25c], R21, 0x1, P3 ;  /* 0x0000970008157a11 */ /* 0x000fc400018f0c15 */
[----:B------:R-:W-:Y:S02]  /*0ab0*/  ISETP.NE.U32.AND P3, PT, RZ, c[0x0][0x2d8], PT ;  /* 0x0000b600ff007a0c */ /* 0x000fe40003f65070 */
[----:B------:R-:W-:Y:S02]  /*0ac0*/  LEA.HI.X R23, R6, c[0x0][0x27c], R23, 0x1, P2 ;  /* 0x00009f0006177a11 */ /* 0x000fe400010f0c17 */
[----:B------:R-:W-:Y:S02]  /*0ad0*/  LEA.HI.X R25, R4, c[0x0][0x274], R25, 0x1, P1 ;  /* 0x00009d0004197a11 */ /* 0x000fe400008f0c19 */
[----:B------:R-:W-:Y:S01]  /*0ae0*/  ISETP.NE.U32.AND P2, PT, RZ, c[0x0][0x2c8], PT ;  /* 0x0000b200ff007a0c */ /* 0x000fe20003f45070 */
[C---:B0-----:R-:W-:Y:S01]  /*0af0*/  IMAD.WIDE.U32 R10, R0.reuse, c[0x0][0x1c0], RZ ;  /* 0x00007000000a7a25 */ /* 0x041fe200078e00ff */
[----:B------:R-:W-:Y:S02]  /*0b00*/  ISETP.NE.U32.AND P1, PT, RZ, c[0x0][0x2e0], PT ;  /* 0x0000b800ff007a0c */ /* 0x000fe40003f25070 */
[----:B------:R-:W-:Y:S01]  /*0b10*/  ISETP.NE.AND.EX P3, PT, RZ, c[0x0][0x2dc], PT, P3 ;  /* 0x0000b700ff007a0c */ /* 0x000fe20003f65330 */
[----:B------:R-:W-:Y:S01]  /*0b20*/  IMAD R19, R0, c[0x0][0x1c4], R19 ;  /* 0x0000710000137a24 */ /* 0x000fe200078e0213 */
[----:B------:R-:W-:-:S02]  /*0b30*/  ISETP.NE.AND.EX P2, PT, RZ, c[0x0][0x2cc], PT, P2 ;  /* 0x0000b300ff007a0c */ /* 0x000fc40003f45320 */
[----:B------:R-:W-:Y:S01]  /*0b40*/  ISETP.NE.AND.EX P1, PT, RZ, c[0x0][0x2e4], PT, P1 ;  /* 0x0000b900ff007a0c */ /* 0x000fe20003f25310 */
[----:B------:R-:W-:Y:S02]  /*0b50*/  IMAD.IADD R11, R11, 0x1, R19 ;  /* 0x000000010b0b7824 */ /* 0x000fe400078e0213 */
[----:B------:R-:W-:Y:S01]  /*0b60*/  IMAD R19, R2, c[0x0][0x1d8], RZ ;  /* 0x0000760002137a24 */ /* 0x000fe200078e02ff */
[----:B------:R-:W-:Y:S01]  /*0b70*/  HFMA2.MMA R79, -RZ, RZ, 0, 0 ;  /* 0x00000000ff4f7435 */ /* 0x000fe200000001ff */
[C---:B------:R-:W-:Y:S01]  /*0b80*/  IMAD.WIDE.U32 R10, R12.reuse, c[0x0][0x1d8], R10 ;  /* 0x000076000c0a7a25 */ /* 0x040fe200078e000a */
[----:B------:R-:W-:Y:S01]  /*0b90*/  HFMA2.MMA R15, -RZ, RZ, 0, 0 ;  /* 0x00000000ff0f7435 */ /* 0x000fe200000001ff */
[----:B------:R-:W-:Y:S02]  /*0ba0*/  MOV R17, RZ ;  /* 0x000000ff00117202 */ /* 0x000fe40000000f00 */
[----:B------:R-:W-:Y:S01]  /*0bb0*/  IMAD R19, R12, c[0x0][0x1dc], R19 ;  /* 0x000077000c137a24 */ /* 0x000fe200078e0213 */
[----:B------:R-:W-:Y:S01]  /*0bc0*/  @P3 MOV R17, c[0x0][0x2d8] ;  /* 0x0000b60000113a02 */ /* 0x000fe20000000f00 */
[----:B------:R-:W-:Y:S01]  /*0bd0*/  IMAD.MOV.U32 R8, RZ, RZ, RZ ;  /* 0x000000ffff087224 */ /* 0x000fe200078e00ff */
[----:B------:R-:W-:Y:S01]  /*0be0*/  LEA R40, P4, R10, c[0x0][0x260], 0x1 ;  /* 0x000098000a287a11 */ /* 0x000fe200078808ff */
[----:B------:R-:W-:Y:S01]  /*0bf0*/  @P2 IMAD.MOV.U32 R79, RZ, RZ, c[0x0][0x2c8] ;  /* 0x0000b200ff4f2624 */ /* 0x000fe200078e00ff */
[----:B------:R-:W-:Y:S01]  /*0c00*/  IADD3 R19, R11, R19, RZ ;  /* 0x000000130b137210 */ /* 0x000fe20007ffe0ff */
        /* <DEDUP_REMOVED lines=23> */
[-C--:B------:R-:W-:Y:S01]  /*0d80*/  IABS R7, R13.reuse ;  /* 0x0000000d00077213 */ /* 0x080fe20000000000 */
[----:B------:R-:W-:Y:S01]  /*0d90*/  IMAD.MOV.U32 R38, RZ, RZ, RZ ;  /* 0x000000ffff267224 */ /* 0x000fe200078e00ff */
[----:B------:R-:W-:Y:S02]  /*0da0*/  IADD3 R2, R13, c[0x0][0x168], RZ ;  /* 0x00005a000d027a10 */ /* 0x000fe40007ffe0ff */
        /* <DEDUP_REMOVED lines=28> */
.L_x_7685:
        /* <DEDUP_REMOVED lines=18> */
.L_x_7686:
        /* <DEDUP_REMOVED lines=26> */
.L_x_7729:
        /* <DEDUP_REMOVED lines=92> */
.L_x_7688:
[----:B-12---:R-:W-:Y:S05]  /*17f0*/  BSYNC B0 ;  /* 0x0000000000007941 */ /* 0x006fea0003800000 */
.L_x_7687:
        /* <DEDUP_REMOVED lines=36> */
.L_x_7690:
[----:B------:R-:W-:Y:S05]  /*1a40*/  BSYNC B0 ;  /* 0x0000000000007941 */ /* 0x000fea0003800000 */
.L_x_7689:
        /* <DEDUP_REMOVED lines=38> */
.L_x_7692:
[----:B------:R-:W-:Y:S05]  /*1cb0*/  BSYNC B0 ;  /* 0x0000000000007941 */ /* 0x000fea0003800000 */
.L_x_7691:
[----:B------:R-:W-:Y:S01]  /*1cc0*/  PRMT R64, RZ, 0x7610, R64 ;  /* 0x00007610ff407816 */ /* 0x000fe20000000040 */
        /* <DEDUP_REMOVED lines=35> */
.L_x_7694:
[----:B------:R-:W-:Y:S05]  /*1f00*/  BSYNC B0 ;  /* 0x0000000000007941 */ /* 0x000fea0003800000 */
.L_x_7693:
        /* <DEDUP_REMOVED lines=38> */
.L_x_7696:
[----:B------:R-:W-:Y:S05]  /*2170*/  BSYNC B0 ;  /* 0x0000000000007941 */ /* 0x000fea0003800000 */
.L_x_7695:
        /* <DEDUP_REMOVED lines=36> */
.L_x_7698:
[----:B------:R-:W-:Y:S05]  /*23c0*/  BSYNC B0 ;  /* 0x0000000000007941 */ /* 0x000fea0003800000 */
.L_x_7697:
        /* <DEDUP_REMOVED lines=41> */
.L_x_7700:
[----:B------:R-:W-:Y:S05]  /*2660*/  BSYNC B0 ;  /* 0x0000000000007941 */ /* 0x000fea0003800000 */
.L_x_7699:
[----:B------:R-:W-:Y:S01]  /*2670*/  IMAD.MOV.U32 R46, RZ, RZ, R56 ;  /* 0x000000ffff2e7224 */ /* 0x000fe200078e0038 */
[----:B------:R-:W-:Y:S01]  /*2680*/  MOV R25, R57 ;  /* 0x0000003900197202 */ /* 0x000fe20000000f00 */
[----:B------:R-:W-:Y:S01]  /*2690*/  IMAD.MOV.U32 R57, RZ, RZ, R23 ;  /* 0x000000ffff397224 */ /* 0x000fe200078e0017 */
[----:B------:R-:W-:Y:S01]  /*26a0*/  MOV R56, R44 ;  /* 0x0000002c00387202 */ /* 0x000fe20000000f00 */
[----:B------:R-:W-:Y:S01]  /*26b0*/  BSSY B0, `(.L_x_7701) ;  /* 0x0000025000007945 */ /* 0x000fe20003800000 */
[----:B------:R-:W-:Y:S02]  /*26c0*/  PRMT R66, RZ, 0x7610, R66 ;  /* 0x00007610ff427816 */ /* 0x000fe40000000042 */
[----:B------:R-:W-:Y:S01]  /*26d0*/  FSETP.GTU.FTZ.AND P4, PT, R88, 20, PT ;  /* 0x41a000005800780b */ /* 0x000fe20003f9c000 */
        /* <DEDUP_REMOVED lines=34> */
.L_x_7702:
[----:B------:R-:W-:Y:S05]  /*2900*/  BSYNC B0 ;  /* 0x0000000000007941 */ /* 0x000fea0003800000 */
.L_x_7701:
[----:B------:R-:W-:Y:S01]  /*2910*/  ISETP.EQ.OR P3, PT, RZ, UR6, P3 ;  /* 0x00000006ff007c0c */ /* 0x000fe20009f62670 */
[----:B------:R-:W-:Y:S01]  /*2920*/  BSSY B0, `(.L_x_7703) ;  /* 0x000002a000007945 */ /* 0x000fe20003800000 */
[----:B------:R-:W-:Y:S01]  /*2930*/  MOV R44, R56 ;  /* 0x00000038002c7202 */ /* 0x000fe20000000f00 */
[----:B------:R-:W-:Y:S01]  /*2940*/  IMAD.MOV.U32 R23, RZ, RZ, R57 ;  /* 0x000000ffff177224 */ /* 0x000fe200078e0039 */
[----:B------:R-:W-:Y:S02]  /*2950*/  PRMT R56, RZ, 0x5410, R67 ;  /* 0x00005410ff387816 */ /* 0x000fe40000000043 */
[----:B------:R-:W-:Y:S02]  /*2960*/  PRMT R117, RZ, 0x5410, R52 ;  /* 0x00005410ff757816 */ /* 0x000fe40000000034 */
[----:B------:R-:W-:Y:S01]  /*2970*/  FSETP.GTU.FTZ.AND P5, PT, R90, 20, PT ;  /* 0x41a000005a00780b */ /* 0x000fe20003fbc000 */
[----:B------:R-:W-:Y:S01]  /*2980*/  FADD.FTZ R91, R56, R27 ;  /* 0x0000001b385b7221 */ /* 0x000fe20000010000 */
[----:B------:R-:W-:-:S02]  /*2990*/  ISETP.EQ.OR P2, PT, RZ, UR6, P2 ;  /* 0x00000006ff007c0c */ /* 0x000fc40009742670 */
[----:B------:R-:W-:Y:S02]  /*29a0*/  PRMT R98, RZ, 0x7610, R67 ;  /* 0x00007610ff627816 */ /* 0x000fe40000000043 */
        /* <DEDUP_REMOVED lines=33> */
.L_x_7704:
[----:B------:R-:W-:Y:S05]  /*2bc0*/  BSYNC B0 ;  /* 0x0000000000007941 */ /* 0x000fea0003800000 */
.L_x_7703:
        /* <DEDUP_REMOVED lines=41> */
.L_x_7706:
[----:B------:R-:W-:Y:S05]  /*2e60*/  BSYNC B0 ;  /* 0x0000000000007941 */ /* 0x000fea0003800000 */
.L_x_7705:
        /* <DEDUP_REMOVED lines=47> */
.L_x_7708:
[----:B------:R-:W-:Y:S05]  /*3160*/  BSYNC B0 ;  /* 0x0000000000007941 */ /* 0x000fea0003800000 */
.L_x_7707:
        /* <DEDUP_REMOVED lines=33> */
.L_x_7710:
[----:B------:R-:W-:Y:S05]  /*3380*/  BSYNC B0 ;  /* 0x0000000000007941 */ /* 0x000fea0003800000 */
.L_x_7709:
        /* <DEDUP_REMOVED lines=33> */
.L_x_7712:
[----:B------:R-:W-:Y:S05]  /*35a0*/  BSYNC B0 ;  /* 0x0000000000007941 */ /* 0x000fea0003800000 */
.L_x_7711:
        /* <DEDUP_REMOVED lines=33> */
.L_x_7714:
[----:B------:R-:W-:Y:S05]  /*37c0*/  BSYNC B0 ;  /* 0x0000000000007941 */ /* 0x000fea0003800000 */
.L_x_7713:
        /* <DEDUP_REMOVED lines=33> */
.L_x_7716:
[----:B------:R-:W-:Y:S05]  /*39e0*/  BSYNC B0 ;  /* 0x0000000000007941 */ /* 0x000fea0003800000 */
.L_x_7715:
        /* <DEDUP_REMOVED lines=33> */
.L_x_7718:
[----:B------:R-:W-:Y:S05]  /*3c00*/  BSYNC B0 ;  /* 0x0000000000007941 */ /* 0x000fea0003800000 */
.L_x_7717:
        /* <DEDUP_REMOVED lines=36> */
.L_x_7727:
        /* <DEDUP_REMOVED lines=47> */
[----:B------:R-:W-:Y:S01]  /*4140*/  FMUL.FTZ R151, R130, R70 ;  /* 0x0000004682977220 */ /* 0x000fe20000410000 */
[----:B-1----:R-:W-:-:S02]  /*4150*/  SHF.L.U32 R132, R127, 0x4, RZ ;  /* 0x000000047f847819 */ /* 0x002fc400000006ff */
        /* <DEDUP_REMOVED lines=145> */
[----:B------:R-:W2:Y:S02]  /*4a70*/  LDG.E.U16 R48, [R48.64] ;  /* 0x0000000430307981 */ /* 0x000ea4000c1e1500 */
[----:B--2---:R-:W-:Y:S01]  /*4a80*/  PRMT R53, RZ, 0x5410, R48 ;  /* 0x00005410ff357816 */ /* 0x004fe20000000030 */
[----:B------:R-:W-:Y:S05]  /*4a90*/  BRA `(.L_x_7720) ;  /* 0x000000e000007947 */ /* 0x000fea0003800000 */
.L_x_7721:
        /* <DEDUP_REMOVED lines=14> */
.L_x_7720:
[-C--:B-1-3--:R-:W-:Y:S01]  /*4b80*/  FFMA.FTZ R48, R157, R155.reuse, R156 ;  /* 0x0000009b9d307223 */ /* 0x08afe2000001009c */
        /* <DEDUP_REMOVED lines=100> */
[----:B------:R-:W-:Y:S01]  /*51d0*/  F2FP.BF16.PACK_AB R51, RZ, R51 ;  /* 0x00000033ff33723e */ /* 0x000fe200000010ff */
        /* <DEDUP_REMOVED lines=8> */
.L_x_7724:
        /* <DEDUP_REMOVED lines=31> */
.L_x_7725:
[----:B------:R0:W5:Y:S02]  /*5450*/  LDG.E R131, [R78.64] ;  /* 0x000000044e837981 */ /* 0x000164000c1e1900 */
.L_x_7726:
[----:B-----5:R-:W-:-:S06]  /*5460*/  IMAD.WIDE R130, R131, 0x4, R72 ;  /* 0x0000000483827825 */ /* 0x020fcc00078e0248 */
[----:B------:R-:W2:Y:S01]  /*5470*/  LDG.E R131, [R130.64] ;  /* 0x0000000482837981 */ /* 0x000ea2000c1e1900 */
[----:B------:R-:W-:Y:S01]  /*5480*/  MOV R49, R39 ;  /* 0x0000002700317202 */ /* 0x000fe20000000f00 */
[----:B------:R-:W-:Y:S01]  /*5490*/  IMAD R107, R107, c[0x0][0x240], RZ ;  /* 0x000090006b6b7a24 */ /* 0x000fe200078e02ff */
[----:B------:R-:W-:-:S03]  /*54a0*/  F2FP.BF16.PACK_AB R51, RZ, R51 ;  /* 0x00000033ff33723e */ /* 0x000fc600000010ff */
[----:B------:R-:W-:Y:S01]  /*54b0*/  IMAD R107, R108, c[0x0][0x244], R107 ;  /* 0x000091006c6b7a24 */ /* 0x000fe200078e026b */
[----:B--2---:R-:W-:-:S05]  /*54c0*/  SHF.R.S32.HI R48, RZ, 0x1f, R131 ;  /* 0x0000001fff307819 */ /* 0x004fca0000011483 */
[----:B------:R-:W-:Y:S02]  /*54d0*/  IMAD R50, R48, c[0x0][0x230], RZ ;  /* 0x00008c0030327a24 */ /* 0x000fe400078e02ff */
[----:B------:R-:W-:Y:S02]  /*54e0*/  IMAD.MOV.U32 R48, RZ, RZ, R80 ;  /* 0x000000ffff307224 */ /* 0x000fe400078e0050 */
        /* <DEDUP_REMOVED lines=8> */
.L_x_7723:
[----:B------:R-:W-:Y:S05]  /*5570*/  BSYNC B0 ;  /* 0x0000000000007941 */ /* 0x000fea0003800000 */
.L_x_7722:
        /* <DEDUP_REMOVED lines=20> */
.L_x_7719:
[----:B------:R-:W-:Y:S01]  /*56c0*/  BAR.SYNC.DEFER_BLOCKING 0x0 ;  /* 0x0000000000007b1d */ /* 0x000fe20000010000 */
[----:B01----:R-:W-:Y:S01]  /*56d0*/  F2FP.BF16.PACK_AB R51, R125, R126 ;  /* 0x0000007e7d33723e */ /* 0x003fe200000010ff */
[----:B------:R-:W-:Y:S01]  /*56e0*/  IMAD.IADD R36, R3, 0x1, R36 ;  /* 0x0000000103247824 */ /* 0x000fe200078e0224 */
        /* <DEDUP_REMOVED lines=23> */
[----:B------:R-:W-:Y:S01]  /*5860*/  IMAD R47, R66, c[0x0][0x214], R47 ;  /* 0x00008500422f7a24 */ /* 0x000fe200078e022f */
[----:B------:R-:W-:Y:S01]  /*5870*/  MOV R53, R19 ;  /* 0x0000001300357202 */ /* 0x000fe20000000f00 */
[----:B------:R-:W-:-:S02]  /*5880*/  IMAD R45, R41, c[0x0][0x218], RZ ;  /* 0x00008600292d7a24 */ /* 0x000fc400078e02ff */
[----:B------:R-:W-:Y:S01]  /*5890*/  IMAD.WIDE R50, R3, 0x2, R50 ;  /* 0x0000000203327825 */ /* 0x000fe200078e0232 */
[----:B------:R-:W-:-:S03]  /*58a0*/  IADD3 R65, R65, R47, RZ ;  /* 0x0000002f41417210 */ /* 0x000fc60007ffe0ff */
[C---:B------:R-:W-:Y:S01]  /*58b0*/  IMAD R45, R82.reuse, c[0x0][0x21c], R45 ;  /* 0x00008700522d7a24 */ /* 0x040fe200078e022d */
[----:B------:R-:W-:Y:S01]  /*58c0*/  MOV R42, R50 ;  /* 0x00000032002a7202 */ /* 0x000fe20000000f00 */
[----:B------:R-:W-:-:S04]  /*58d0*/  IMAD.WIDE.U32 R48, R82, c[0x0][0x218], R64 ;  /* 0x0000860052307a25 */ /* 0x000fc800078e0040 */
[----:B------:R-:W-:Y:S01]  /*58e0*/  IMAD.IADD R45, R49, 0x1, R45 ;  /* 0x00000001312d7824 */ /* 0x000fe200078e022d */
[----:B------:R-:W-:Y:S01]  /*58f0*/  LEA R49, P0, R48, c[0x0][0x288], 0x1 ;  /* 0x0000a20030317a11 */ /* 0x000fe200078008ff */
[----:B------:R-:W-:-:S03]  /*5900*/  IMAD.WIDE R52, R3, 0x2, R52 ;  /* 0x0000000203347825 */ /* 0x000fc600078e0234 */
[----:B------:R-:W-:Y:S01]  /*5910*/  LEA.HI.X R45, R48, c[0x0][0x28c], R45, 0x1, P0 ;  /* 0x0000a300302d7a11 */ /* 0x000fe200000f0c2d */
[----:B------:R-:W-:Y:S01]  /*5920*/  IMAD.MOV.U32 R21, RZ, RZ, R51 ;  /* 0x000000ffff157224 */ /* 0x000fe200078e0033 */
[----:B------:R-:W-:Y:S02]  /*5930*/  IADD3 R48, P0, R49, R2, RZ ;  /* 0x0000000231307210 */ /* 0x000fe40007f1e0ff */
[----:B------:R-:W-:Y:S02]  /*5940*/  MOV R40, R52 ;  /* 0x0000003400287202 */ /* 0x000fe40000000f00 */
[----:B------:R-:W-:Y:S02]  /*5950*/  IADD3.X R49, R45, R0, RZ, P0, !PT ;  /* 0x000000002d317210 */ /* 0x000fe400007fe4ff */
[----:B------:R-:W-:Y:S02]  /*5960*/  ISETP.GE.AND P0, PT, R5, R34, PT ;  /* 0x000000220500720c */ /* 0x000fe40003f06270 */
[----:B------:R-:W-:Y:S01]  /*5970*/  MOV R19, R53 ;  /* 0x0000003500137202 */ /* 0x000fe20000000f00 */
[----:B---3--:R1:W-:Y:S04]  /*5980*/  STG.E.128 [R48.64], R56 ;  /* 0x0000003830007986 */ /* 0x0083e8000c101d04 */
[----:B0-----:R1:W-:Y:S06]  /*5990*/  STG.E.128 [R48.64+0x200], R60 ;  /* 0x0002003c30007986 */ /* 0x0013ec000c101d04 */
[----:B------:R-:W-:Y:S01]  /*59a0*/  @P0 CALL.REL.NOINC `(.L_x_7728) ;  /* 0x0000001000000944 */ /* 0x000fe20003c00000 */
[----:B------:R-:W-:Y:S05]  /*59b0*/  BRA `(.L_x_7729) ;  /* 0xffffb87000007947 */ /* 0x000fea000383ffff */
.L_x_7728:
[----:B------:R-:W-:Y:S05]  /*59c0*/  EXIT ;  /* 0x000000000000794d */ /* 0x000fea0003800000 */
.L_x_7730:
        /* <DEDUP_REMOVED lines=11> */
.L_x_8982:


//--------------------- .text._Z25selective_scan_fwd_kernelI32Selective_Scan_fwd_kernel_traitsILi32ELi16ELi1ELb1ELb1ELb1ELb0ELb1EN3c108BFloat16EfS2_EEv13SSMParamsBase --------------------------
	.section	.text._Z25selective_scan_fwd_kernelI32Selective_Scan_fwd_kernel_traitsILi32ELi16ELi1ELb1ELb1ELb1ELb0ELb1EN3c108BFloat16EfS2_EEv13SSMParamsBase,"ax",@progbits
	.sectioninfo	@"SHI_REGISTERS=179"
	.align	128
        .global         _Z25selective_scan_fwd_kernelI32Selective_Scan_fwd_kernel_traitsILi32ELi16ELi1ELb1ELb1ELb1ELb0ELb1EN3c108BFloat16EfS2_EEv13SSMParamsBase
        .type           _Z25selective_scan_fwd_kernelI32Selective_Scan_fwd_kernel_traitsILi32ELi16ELi1ELb1ELb1ELb1ELb0ELb1EN3c108BFloat16EfS2_EEv13SSMParamsBase,@function
        .size           _Z25selective_scan_fwd_kernelI32Selective_Scan_fwd_kernel_traitsILi32ELi16ELi1ELb1ELb1ELb1ELb0ELb1EN3c108BFloat16EfS2_EEv13SSMParamsBase,(.L_x_8983 - _Z25selective_scan_fwd_kernelI32Selective_Scan_fwd_kernel_traitsILi32ELi16ELi1ELb1ELb1ELb1ELb0ELb1EN3c108BFloat16EfS2_EEv13SSMParamsBase)
        .other          _Z25selective_scan_fwd_kernelI32Selective_Scan_fwd_kernel_traitsILi32ELi16ELi1ELb1ELb1ELb1ELb0ELb1EN3c108BFloat16EfS2_EEv13SSMParamsBase,@"STO_CUDA_ENTRY STV_DEFAULT"
_Z25selective_scan_fwd_kernelI32Selective_Scan_fwd_kernel_traitsILi32ELi16ELi1ELb1ELb1ELb1ELb0ELb1EN3c108BFloat16EfS2_EEv13SSMParamsBase:
.text._Z25selective_scan_fwd_kernelI32Selective_Scan_fwd_kernel_traitsILi32ELi16ELi1ELb1ELb1ELb1ELb0ELb1EN3c108BFloat16EfS2_EEv13SSMParamsBase:
        /* <DEDUP_REMOVED lines=35> */
.L_x_7731:
        /* <DEDUP_REMOVED lines=30> */
.L_x_7732:
        /* <DEDUP_REMOVED lines=11> */
.L_x_7733:
        /* <DEDUP_REMOVED lines=176> */
.L_x_7734:
        /* <DEDUP_REMOVED lines=18> */
.L_x_7735:
[----:B------:R-:W-:-:S13]  /*10e0*/  ISETP.GE.AND P0, PT, R33, 0x1, PT ;  /* 0x000000012100780c */ /* 0x000fda0003f06270 */
[----:B------:R-:W-:Y:S05]  /*10f0*/  @!P0 EXIT ;  /* 0x000000000000894d */ /* 0x000fea0003800000 */
[----:B------:R-:W0:Y:S01]  /*1100*/  S2R R34, SR_LANEID ;  /* 0x0000000000227919 */ /* 0x000e220000000000 */
[----:B------:R-:W-:Y:S01]  /*1110*/  LEA R4, P0, R35, R12, 0x2 ;  /* 0x0000000c23047211 */ /* 0x000fe200078010ff */
[----:B------:R-:W-:-:S03]  /*1120*/  IMAD.MOV.U32 R36, RZ, RZ, RZ ;  /* 0x000000ffff247224 */ /* 0x000fc600078e00ff */
[----:B------:R-:W-:Y:S01]  /*1130*/  LEA.HI.X R5, R35, R13, R14, 0x2, P0 ;  /* 0x0000000d23057211 */ /* 0x000fe200000f140e */
[----:B------:R-:W-:Y:S02]  /*1140*/  IMAD.MOV.U32 R35, RZ, RZ, RZ ;  /* 0x000000ffff237224 */ /* 0x000fe400078e00ff */
.L_x_7780:
        /* <DEDUP_REMOVED lines=310> */
.L_x_7737:
[----:B---34-:R-:W-:Y:S05]  /*24b0*/  BSYNC B0 ;  /* 0x0000000000007941 */ /* 0x018fea0003800000 */
.L_x_7736:
        /* <DEDUP_REMOVED lines=37> */
.L_x_7739:
[----:B------:R-:W-:Y:S05]  /*2710*/  BSYNC B0 ;  /* 0x0000000000007941 */ /* 0x000fea0003800000 */
.L_x_7738:
        /* <DEDUP_REMOVED lines=37> */
.L_x_7741:
[----:B------:R-:W-:Y:S05]  /*2970*/  BSYNC B0 ;  /* 0x0000000000007941 */ /* 0x000fea0003800000 */
.L_x_7740:
        /* <DEDUP_REMOVED lines=37> */
.L_x_7743:
[----:B------:R-:W-:Y:S05]  /*2bd0*/  BSYNC B0 ;  /* 0x0000000000007941 */ /* 0x000fea0003800000 */
.L_x_7742:
        /* <DEDUP_REMOVED lines=37> */
.L_x_7745:
[----:B------:R-:W-:Y:S05]  /*2e30*/  BSYNC B0 ;  /* 0x0000000000007941 */ /* 0x000fea0003800000 */
.L_x_7744:
        /* <DEDUP_REMOVED lines=37> */
.L_x_7747:
[----:B------:R-:W-:Y:S05]  /*3090*/  BSYNC B0 ;  /* 0x0000000000007941 */ /* 0x000fea0003800000 */
.L_x_7746:
        /* <DEDUP_REMOVED lines=37> */
.L_x_7749:
[----:B------:R-:W-:Y:S05]  /*32f0*/  BSYNC B0 ;  /* 0x0000000000007941 */ /* 0x000fea0003800000 */
.L_x_7748:
        /* <DEDUP_REMOVED lines=37> */
.L_x_7751:
[----:B------:R-:W-:Y:S05]  /*3550*/  BSYNC B0 ;  /* 0x0000000000007941 */ /* 0x000fea0003800000 */
.L_x_7750:
        /* <DEDUP_REMOVED lines=37> */
.L_x_7753:
[----:B------:R-:W-:Y:S05]  /*37b0*/  BSYNC B0 ;  /* 0x0000000000007941 */ /* 0x000fea0003800000 */
.L_x_7752:
        /* <DEDUP_REMOVED lines=37> */
.L_x_7755:
[----:B------:R-:W-:Y:S05]  /*3a10*/  BSYNC B0 ;  /* 0x0000000000007941 */ /* 0x000fea0003800000 */
.L_x_7754:
        /* <DEDUP_REMOVED lines=38> */
.L_x_7757:
[----:B------:R-:W-:Y:S05]  /*3c80*/  BSYNC B0 ;  /* 0x0000000000007941 */ /* 0x000fea0003800000 */
.L_x_7756:
        /* <DEDUP_REMOVED lines=38> */
.L_x_7759:
[----:B------:R-:W-:Y:S05]  /*3ef0*/  BSYNC B0 ;  /* 0x0000000000007941 */ /* 0x000fea0003800000 */
.L_x_7758:
        /* <DEDUP_REMOVED lines=42> */
.L_x_7761:
[----:B------:R-:W-:Y:S05]  /*41a0*/  BSYNC B0 ;  /* 0x0000000000007941 */ /* 0x000fea0003800000 */
.L_x_7760:
        /* <DEDUP_REMOVED lines=43> */
.L_x_7763:
[----:B------:R-:W-:Y:S05]  /*4460*/  BSYNC B0 ;  /* 0x0000000000007941 */ /* 0x000fea0003800000 */
.L_x_7762:
        /* <DEDUP_REMOVED lines=43> */
.L_x_7765:
[----:B------:R-:W-:Y:S05]  /*4720*/  BSYNC B0 ;  /* 0x0000000000007941 */ /* 0x000fea0003800000 */
.L_x_7764:
        /* <DEDUP_REMOVED lines=43> */
.L_x_7767:
[----:B------:R-:W-:Y:S05]  /*49e0*/  BSYNC B0 ;  /* 0x0000000000007941 */ /* 0x000fea0003800000 */
.L_x_7766:
        /* <DEDUP_REMOVED lines=30> */
.L_x_7776:
        /* <DEDUP_REMOVED lines=432> */
.L_x_7770:
        /* <DEDUP_REMOVED lines=14> */
.L_x_7769:
        /* <DEDUP_REMOVED lines=111> */
.L_x_7773:
        /* <DEDUP_REMOVED lines=32> */
.L_x_7774:
[----:B------:R0:W5:Y:S02]  /*70a0*/  LDG.E R11, [R4.64] ;  /* 0x00000004040b7981 */ /* 0x000164000c1e1900 */
.L_x_7775:
        /* <DEDUP_REMOVED lines=17> */
.L_x_7772:
[----:B------:R-:W-:Y:S05]  /*71c0*/  BSYNC B0 ;  /* 0x0000000000007941 */ /* 0x000fea0003800000 */
.L_x_7771:
        /* <DEDUP_REMOVED lines=20> */
.L_x_7768:
        /* <DEDUP_REMOVED lines=73> */
.L_x_7778:
[----:B------:R-:W-:Y:S05]  /*77a0*/  BSYNC B0 ;  /* 0x0000000000007941 */ /* 0x000fea0003800000 */
.L_x_7777:
        /* <DEDUP_REMOVED lines=65> */
.L_x_7779:
[----:B------:R-:W-:Y:S05]  /*7bc0*/  EXIT ;  /* 0x000000000000794d */ /* 0x000fea0003800000 */
.L_x_7781:
        /* <DEDUP_REMOVED lines=11> */
.L_x_8983:


//--------------------- .text._Z25selective_scan_fwd_kernelI32Selective_Scan_fwd_kernel_traitsILi32ELi16ELi1ELb1ELb1ELb1ELb1ELb0EN3c108BFloat16EfS2_EEv13SSMParamsBase --------------------------
	.section	.text._Z25selective_scan_fwd_kernelI32Selective_Scan_fwd_kernel_traitsILi32ELi16ELi1ELb1ELb1ELb1ELb1ELb0EN3c108BFloat16EfS2_EEv13SSMParamsBase,"ax",@progbits
	.sectioninfo	@"SHI_REGISTERS=167"
	.align	128
        .global         _Z25selective_scan_fwd_kernelI32Selective_Scan_fwd_kernel_traitsILi32ELi16ELi1ELb1ELb1ELb1ELb1ELb0EN3c108BFloat16EfS2_EEv13SSMParamsBase
        .type           _Z25selective_scan_fwd_kernelI32Selective_Scan_fwd_kernel_traitsILi32ELi16ELi1ELb1ELb1ELb1ELb1ELb0EN3c108BFloat16EfS2_EEv13SSMParamsBase,@function
        .size           _Z25selective_scan_fwd_kernelI32Selective_Scan_fwd_kernel_traitsILi32ELi16ELi1ELb1ELb1ELb1ELb1ELb0EN3c108BFloat16EfS2_EEv13SSMParamsBase,(.L_x_8984 - _Z25selective_scan_fwd_kernelI32Selective_Scan_fwd_kernel_traitsILi32ELi16ELi1ELb1ELb1ELb1ELb1ELb0EN3c108BFloat16EfS2_EEv13SSMParamsBase)
        .other          _Z25selective_scan_fwd_kernelI32Selective_Scan_fwd_kernel_traitsILi32ELi16ELi1ELb1ELb1ELb1ELb1ELb0EN3c108BFloat16EfS2_EEv13SSMParamsBase,@"STO_CUDA_ENTRY STV_DEFAULT"
_Z25selective_scan_fwd_kernelI32Selective_Scan_fwd_kernel_traitsILi32ELi16ELi1ELb1ELb1ELb1ELb1ELb0EN3c108BFloat16EfS2_EEv13SSMParamsBase:
.text._Z25selective_scan_fwd_kernelI32Selective_Scan_fwd_kernel_traitsILi32ELi16ELi1ELb1ELb1ELb1ELb1ELb0EN3c108BFloat16EfS2_EEv13SSMParamsBase:
        /* <DEDUP_REMOVED lines=36> */
.L_x_7782:
        /* <DEDUP_REMOVED lines=30> */
.L_x_7783:
        /* <DEDUP_REMOVED lines=11> */
.L_x_7784:
        /* <DEDUP_REMOVED lines=172> */
.L_x_7785:
        /* <DEDUP_REMOVED lines=18> */
.L_x_7786:
        /* <DEDUP_REMOVED lines=26> */
.L_x_7829:
        /* <DEDUP_REMOVED lines=92> */
.L_x_7788:
[----:B-12---:R-:W-:Y:S05]  /*1810*/  BSYNC B0 ;  /* 0x0000000000007941 */ /* 0x006fea0003800000 */
.L_x_7787:
        /* <DEDUP_REMOVED lines=36> */
.L_x_7790:
[----:B------:R-:W-:Y:S05]  /*1a60*/  BSYNC B0 ;  /* 0x0000000000007941 */ /* 0x000fea0003800000 */
.L_x_7789:
        /* <DEDUP_REMOVED lines=38> */
.L_x_7792:
[----:B------:R-:W-:Y:S05]  /*1cd0*/  BSYNC B0 ;  /* 0x0000000000007941 */ /* 0x000fea0003800000 */
.L_x_7791:
        /* <DEDUP_REMOVED lines=36> */
.L_x_7794:
[----:B------:R-:W-:Y:S05]  /*1f20*/  BSYNC B0 ;  /* 0x0000000000007941 */ /* 0x000fea0003800000 */
.L_x_7793:
        /* <DEDUP_REMOVED lines=38> */
.L_x_7796:
[----:B------:R-:W-:Y:S05]  /*2190*/  BSYNC B0 ;  /* 0x0000000000007941 */ /* 0x000fea0003800000 */
.L_x_7795:
        /* <DEDUP_REMOVED lines=36> */
.L_x_7798:
[----:B------:R-:W-:Y:S05]  /*23e0*/  BSYNC B0 ;  /* 0x0000000000007941 */ /* 0x000fea0003800000 */
.L_x_7797:
        /* <DEDUP_REMOVED lines=41> */
.L_x_7800:
[----:B------:R-:W-:Y:S05]  /*2680*/  BSYNC B0 ;  /* 0x0000000000007941 */ /* 0x000fea0003800000 */
.L_x_7799:
        /* <DEDUP_REMOVED lines=41> */
.L_x_7802:
[----:B------:R-:W-:Y:S05]  /*2920*/  BSYNC B0 ;  /* 0x0000000000007941 */ /* 0x000fea0003800000 */
.L_x_7801:
        /* <DEDUP_REMOVED lines=43> */
.L_x_7804:
[----:B------:R-:W-:Y:S05]  /*2be0*/  BSYNC B0 ;  /* 0x0000000000007941 */ /* 0x000fea0003800000 */
.L_x_7803:
        /* <DEDUP_REMOVED lines=41> */
.L_x_7806:
[----:B------:R-:W-:Y:S05]  /*2e80*/  BSYNC B0 ;  /* 0x0000000000007941 */ /* 0x000fea0003800000 */
.L_x_7805:
        /* <DEDUP_REMOVED lines=47> */
.L_x_7808:
[----:B------:R-:W-:Y:S05]  /*3180*/  BSYNC B0 ;  /* 0x0000000000007941 */ /* 0x000fea0003800000 */
.L_x_7807:
        /* <DEDUP_REMOVED lines=33> */
.L_x_7810:
[----:B------:R-:W-:Y:S05]  /*33a0*/  BSYNC B0 ;  /* 0x0000000000007941 */ /* 0x000fea0003800000 */
.L_x_7809:
        /* <DEDUP_REMOVED lines=33> */
.L_x_7812:
[----:B------:R-:W-:Y:S05]  /*35c0*/  BSYNC B0 ;  /* 0x0000000000007941 */ /* 0x000fea0003800000 */
.L_x_7811:
        /* <DEDUP_REMOVED lines=33> */
.L_x_7814:
[----:B------:R-:W-:Y:S05]  /*37e0*/  BSYNC B0 ;  /* 0x0000000000007941 */ /* 0x000fea0003800000 */
.L_x_7813:
        /* <DEDUP_REMOVED lines=33> */
.L_x_7816:
[----:B------:R-:W-:Y:S05]  /*3a00*/  BSYNC B0 ;  /* 0x0000000000007941 */ /* 0x000fea0003800000 */
.L_x_7815:
        /* <DEDUP_REMOVED lines=33> */
.L_x_7818:
[----:B------:R-:W-:Y:S05]  /*3c20*/  BSYNC B0 ;  /* 0x0000000000007941 */ /* 0x000fea0003800000 */
.L_x_7817:
        /* <DEDUP_REMOVED lines=36> */
.L_x_7827:
        /* <DEDUP_REMOVED lines=49> */
[----:B------:R-:W1:Y:S01]  /*4180*/  MUFU.EX2 R158, R158 ;  /* 0x0000009e009e7308 */ /* 0x000e620000000800 */
[----:B-----5:R-:W-:Y:S01]  /*4190*/  SHF.L.U32 R131, R127, 0x4, RZ ;  /* 0x000000047f837819 */ /* 0x020fe200000006ff */
[C---:B------:R-:W-:Y:S02]  /*41a0*/  FMUL.FTZ R141, R130.reuse, R100 ;  /* 0x00000064828d7220 */ /* 0x040fe40000410000 */
[C---:B------:R-:W-:Y:S01]  /*41b0*/  FMUL.FTZ R145, R130.reuse, R93 ;  /* 0x0000005d82917220 */ /* 0x040fe20000410000 */
[C---:B------:R-:W-:Y:S01]  /*41c0*/  IADD3 R129, R131.reuse, 0x7, RZ ;  /* 0x0000000783817810 */ /* 0x040fe20007ffe0ff */
[C---:B------:R-:W-:Y:S01]  /*41d0*/  FMUL.FTZ R139, R130.reuse, R103 ;  /* 0x00000067828b7220 */ /* 0x040fe20000410000 */
[----:B------:R-:W-:Y:S01]  /*41e0*/  ISETP.GE.U32.AND P2, PT, R131, R74, PT ;  /* 0x0000004a8300720c */ /* 0x000fe20003f46070 */
[----:B------:R-:W5:Y:S01]  /*41f0*/  MUFU.EX2 R153, R153 ;  /* 0x0000009900997308 */ /* 0x000f620000000800 */
[----:B----4-:R-:W-:Y:S01]  /*4200*/  FSEL R149, R149, 1, !P6 ;  /* 0x3f80000095957808 */ /* 0x010fe20007000000 */
[C---:B------:R-:W-:Y:S01]  /*4210*/  FMUL.FTZ R137, R130.reuse, R102 ;  /* 0x0000006682897220 */ /* 0x040fe20000410000 */
[----:B------:R-:W-:Y:S01]  /*4220*/  ISETP.GE.U32.AND P0, PT, R129, R74, PT ;  /* 0x0000004a8100720c */ /* 0x000fe20003f06070 */
[----:B------:R-:W-:Y:S01]  /*4230*/  FMUL.FTZ R136, R130, R104 ;  /* 0x0000006882887220 */ /* 0x000fe20000410000 */
[----:B0-----:R-:W-:-:S02]  /*4240*/  PRMT R134, RZ, 0x5410, R48 ;  /* 0x00005410ff867816 */ /* 0x001fc40000000030 */
[----:B-1----:R-:W-:Y:S01]  /*4250*/  PRMT R135, RZ, 0x7610, R52 ;  /* 0x00007610ff877816 */ /* 0x002fe20000000034 */
[----:B------:R-:W0:Y:S01]  /*4260*/  MUFU.EX2 R147, R147 ;  /* 0x0000009300937308 */ /* 0x000e220000000800 */
[----:B------:R-:W-:Y:S01]  /*4270*/  PRMT R129, RZ, 0x7610, R54 ;  /* 0x00007610ff817816 */ /* 0x000fe20000000036 */
[----:B------:R-:W-:Y:S01]  /*4280*/  FMUL.FTZ R134, R119, R134 ;  /* 0x0000008677867220 */ /* 0x000fe20000410000 */
[----:B------:R-:W-:Y:S01]  /*4290*/  PRMT R159, RZ, 0x5410, R49 ;  /* 0x00005410ff9f7816 */ /* 0x000fe20000000031 */
[----:B------:R-:W-:Y:S01]  /*42a0*/  FMUL.FTZ R135, R114, R135 ;  /* 0x0000008772877220 */ /* 0x000fe20000410000 */
[----:B------:R-:W-:Y:S01]  /*42b0*/  PRMT R132, RZ, 0x7610, R51 ;  /* 0x00007610ff847816 */ /* 0x000fe20000000033 */
[----:B------:R-:W-:Y:S01]  /*42c0*/  FMUL.FTZ R129, R112, R129 ;  /* 0x0000008170817220 */ /* 0x000fe20000410000 */
[----:B------:R-:W-:Y:S01]  /*42d0*/  FSEL R157, R134, RZ, !P2 ;  /* 0x000000ff869d7208 */ /* 0x000fe20005000000 */
[----:B------:R-:W1:Y:S01]  /*42e0*/  MUFU.EX2 R155, R155 ;  /* 0x0000009b009b7308 */ /* 0x000e620000000800 */
[----:B------:R-:W-:Y:S01]  /*42f0*/  FMUL.FTZ R134, R130, R107 ;  /* 0x0000006b82867220 */ /* 0x000fe20000410000 */
[----:B------:R-:W-:Y:S01]  /*4300*/  FSEL R158, R158, 1, !P2 ;  /* 0x3f8000009e9e7808 */ /* 0x000fe20005000000 */
[----:B------:R-:W-:Y:S01]  /*4310*/  FMUL.FTZ R154, R120, R159 ;  /* 0x0000009f789a7220 */ /* 0x000fe20000410000 */
[----:B------:R-:W-:Y:S01]  /*4320*/  ISETP.GE.U32.AND P2, PT, R35, R74, PT ;  /* 0x0000004a2300720c */ /* 0x000fe20003f46070 */
[----:B------:R-:W-:Y:S01]  /*4330*/  FMUL.FTZ R132, R115, R132 ;  /* 0x0000008473847220 */ /* 0x000fe20000410000 */
[----:B-----5:R-:W-:-:S02]  /*4340*/  FSEL R153, R153, 1, !P4 ;  /* 0x3f80000099997808 */ /* 0x020fc40006000000 */
[----:B------:R-:W4:Y:S01]  /*4350*/  MUFU.EX2 R151, R151 ;  /* 0x0000009700977308 */ /* 0x000f220000000800 */
[----:B------:R-:W-:Y:S02]  /*4360*/  FSEL R154, R154, RZ, !P4 ;  /* 0x000000ff9a9a7208 */ /* 0x000fe40006000000 */
[--C-:B------:R-:W-:Y:S02]  /*4370*/  PRMT R133, RZ, 0x5410, R53.reuse ;  /* 0x00005410ff857816 */ /* 0x100fe40000000035 */
[----:B------:R-:W-:Y:S02]  /*4380*/  ISETP.GE.U32.AND P4, PT, R67, R74, PT ;  /* 0x0000004a4300720c */ /* 0x000fe40003f86070 */
[----:B0-----:R-:W-:Y:S01]  /*4390*/  FSEL R147, R147, 1, !P2 ;  /* 0x3f80000093937808 */ /* 0x001fe20005000000 */
[----:B------:R-:W0:Y:S01]  /*43a0*/  MUFU.EX2 R143, R143 ;  /* 0x0000008f008f7308 */ /* 0x000e220000000800 */
[----:B-1----:R-:W-:Y:S01]  /*43b0*/  FSEL R155, R155, 1, !P3 ;  /* 0x3f8000009b9b7808 */ /* 0x002fe20005800000 */
[----:B------:R-:W-:Y:S01]  /*43c0*/  FMUL.FTZ R133, R124, R133 ;  /* 0x000000857c857220 */ /* 0x000fe20000410000 */
[----:B------:R-:W-:-:S02]  /*43d0*/  PRMT R128, RZ, 0x7610, R53 ;  /* 0x00007610ff807816 */ /* 0x000fc40000000035 */
        /* <DEDUP_REMOVED lines=110> */
.L_x_7821:
        /* <DEDUP_REMOVED lines=13> */
[----:B--2---:R-:W-:Y:S02]  /*4b90*/  PRMT R45, RZ, 0x5410, R40 ;  /* 0x00005410ff2d7816 */ /* 0x004fe40000000028 */
.L_x_7820:
        /* <DEDUP_REMOVED lines=102> */
[----:B------:R-:W-:Y:S01]  /*5200*/  F2FP.BF16.PACK_AB R43, RZ, R43 ;  /* 0x0000002bff2b723e */ /* 0x000fe200000010ff */
[C---:B------:R-:W-:Y:S02]  /*5210*/  IMAD R109, R110.reuse, c[0x0][0x244], R109 ;  /* 0x000091006e6d7a24 */ /* 0x040fe400078e026d */
[----:B------:R-:W-:-:S05]  /*5220*/  IMAD.WIDE.U32 R44, R110, c[0x0][0x240], R40 ;  /* 0x000090006e2c7a25 */ /* 0x000fca00078e0028 */
[----:B------:R-:W-:Y:S02]  /*5230*/  IADD3 R109, R45, R109, RZ ;  /* 0x0000006d2d6d7210 */ /* 0x000fe40007ffe0ff */
[----:B------:R-:W-:-:S04]  /*5240*/  LEA R40, P0, R44, c[0x0][0x290], 0x1 ;  /* 0x0000a4002c287a11 */ /* 0x000fc800078008ff */
[----:B------:R-:W-:-:S05]  /*5250*/  LEA.HI.X R41, R44, c[0x0][0x294], R109, 0x1, P0 ;  /* 0x0000a5002c297a11 */ /* 0x000fca00000f0c6d */
[----:B------:R0:W-:Y:S01]  /*5260*/  STG.E.U16 [R40.64], R43 ;  /* 0x0000002b28007986 */ /* 0x0001e2000c101504 */
[----:B------:R-:W-:Y:S05]  /*5270*/  BRA `(.L_x_7823) ;  /* 0x0000032000007947 */ /* 0x000fea0003800000 */
.L_x_7824:
        /* <DEDUP_REMOVED lines=32> */
.L_x_7825:
[----:B------:R0:W5:Y:S02]  /*5480*/  LDG.E R131, [R64.64] ;  /* 0x0000000440837981 */ /* 0x000164000c1e1900 */
.L_x_7826:
[----:B-----5:R-:W-:-:S06]  /*5490*/  IMAD.WIDE R130, R131, 0x4, R36 ;  /* 0x0000000483827825 */ /* 0x020fcc00078e0224 */
[----:B------:R-:W2:Y:S01]  /*54a0*/  LDG.E R131, [R130.64] ;  /* 0x0000000482837981 */ /* 0x000ea2000c1e1900 */
[----:B------:R-:W-:Y:S01]  /*54b0*/  MOV R41, R17 ;  /* 0x0000001100297202 */ /* 0x000fe20000000f00 */
[----:B------:R-:W-:Y:S01]  /*54c0*/  IMAD R109, R109, c[0x0][0x240], RZ ;  /* 0x000090006d6d7a24 */ /* 0x000fe200078e02ff */
[----:B------:R-:W-:-:S03]  /*54d0*/  F2FP.BF16.PACK_AB R43, RZ, R43 ;  /* 0x0000002bff2b723e */ /* 0x000fc600000010ff */
        /* <DEDUP_REMOVED lines=12> */
.L_x_7823:
[----:B------:R-:W-:Y:S05]  /*55a0*/  BSYNC B0 ;  /* 0x0000000000007941 */ /* 0x000fea0003800000 */
.L_x_7822:
        /* <DEDUP_REMOVED lines=20> */
.L_x_7819:
        /* <DEDUP_REMOVED lines=207> */
.L_x_7828:
[----:B------:R-:W-:Y:S05]  /*63e0*/  EXIT ;  /* 0x000000000000794d */ /* 0x000fea0003800000 */
.L_x_7830:
        /* <DEDUP_REMOVED lines=9> */
.L_x_8984:


//--------------------- .text._Z25selective_scan_fwd_kernelI32Selective_Scan_fwd_kernel_traitsILi32ELi16ELi1ELb1ELb1ELb1ELb1ELb1EN3c108BFloat16EfS2_EEv13SSMParamsBase --------------------------
	.section	.text._Z25selective_scan_fwd_kernelI32Selective_Scan_fwd_kernel_traitsILi32ELi16ELi1ELb1ELb1ELb1ELb1ELb1EN3c108BFloat16EfS2_EEv13SSMParamsBase,"ax",@progbits
	.sectioninfo	@"SHI_REGISTERS=179"
	.align	128
        .global         _Z25selective_scan_fwd_kernelI32Selective_Scan_fwd_kernel_traitsILi32ELi16ELi1ELb1ELb1ELb1ELb1ELb1EN3c108BFloat16EfS2_EEv13SSMParamsBase
        .type           _Z25selective_scan_fwd_kernelI32Selective_Scan_fwd_kernel_traitsILi32ELi16ELi1ELb1ELb1ELb1ELb1ELb1EN3c108BFloat16EfS2_EEv13SSMParamsBase,@function
        .size           _Z25selective_scan_fwd_kernelI32Selective_Scan_fwd_kernel_traitsILi32ELi16ELi1ELb1ELb1ELb1ELb1ELb1EN3c108BFloat16EfS2_EEv13SSMParamsBase,(.L_x_8985 - _Z25selective_scan_fwd_kernelI32Selective_Scan_fwd_kernel_traitsILi32ELi16ELi1ELb1ELb1ELb1ELb1ELb1EN3c108BFloat16EfS2_EEv13SSMParamsBase)
        .other          _Z25selective_scan_fwd_kernelI32Selective_Scan_fwd_kernel_traitsILi32ELi16ELi1ELb1ELb1ELb1ELb1ELb1EN3c108BFloat16EfS2_EEv13SSMParamsBase,@"STO_CUDA_ENTRY STV_DEFAULT"
_Z25selective_scan_fwd_kernelI32Selective_Scan_fwd_kernel_traitsILi32ELi16ELi1ELb1ELb1ELb1ELb1ELb1EN3c108BFloat16EfS2_EEv13SSMParamsBase:
.text._Z25selective_scan_fwd_kernelI32Selective_Scan_fwd_kernel_traitsILi32ELi16ELi1ELb1ELb1ELb1ELb1ELb1EN3c108BFloat16EfS2_EEv13SSMParamsBase:
        /* <DEDUP_REMOVED lines=35> */
.L_x_7831:
        /* <DEDUP_REMOVED lines=30> */
.L_x_7832:
        /* <DEDUP_REMOVED lines=11> */
.L_x_7833:
        /* <DEDUP_REMOVED lines=177> */
.L_x_7834:
        /* <DEDUP_REMOVED lines=18> */
.L_x_7835:
[----:B------:R-:W-:-:S13]  /*10f0*/  ISETP.GE.AND P0, PT, R37, 0x1, PT ;  /* 0x000000012500780c */ /* 0x000fda0003f06270 */
[----:B------:R-:W-:Y:S05]  /*1100*/  @!P0 EXIT ;  /* 0x000000000000894d */ /* 0x000fea0003800000 */
[----:B------:R-:W0:Y:S01]  /*1110*/  S2R R35, SR_LANEID ;  /* 0x0000000000237919 */ /* 0x000e220000000000 */
[C---:B------:R-:W-:Y:S01]  /*1120*/  LEA R4, P0, R17.reuse, R10, 0x2 ;  /* 0x0000000a11047211 */ /* 0x040fe200078010ff */
[----:B------:R-:W-:Y:S02]  /*1130*/  IMAD.MOV.U32 R34, RZ, RZ, RZ ;  /* 0x000000ffff227224 */ /* 0x000fe400078e00ff */
[----:B------:R-:W-:Y:S01]  /*1140*/  IMAD.MOV.U32 R32, RZ, RZ, RZ ;  /* 0x000000ffff207224 */ /* 0x000fe200078e00ff */
[----:B------:R-:W-:Y:S02]  /*1150*/  LEA.HI.X R5, R17, R12, R14, 0x2, P0 ;  /* 0x0000000c11057211 */ /* 0x000fe400000f140e */
.L_x_7882:
        /* <DEDUP_REMOVED lines=312> */
.L_x_7837:
[----:B---34-:R-:W-:Y:S05]  /*24e0*/  BSYNC B0 ;  /* 0x0000000000007941 */ /* 0x018fea0003800000 */
.L_x_7836:
        /* <DEDUP_REMOVED lines=37> */
.L_x_7839:
[----:B------:R-:W-:Y:S05]  /*2740*/  BSYNC B0 ;  /* 0x0000000000007941 */ /* 0x000fea0003800000 */
.L_x_7838:
        /* <DEDUP_REMOVED lines=37> */
.L_x_7841:
[----:B------:R-:W-:Y:S05]  /*29a0*/  BSYNC B0 ;  /* 0x0000000000007941 */ /* 0x000fea0003800000 */
.L_x_7840:
        /* <DEDUP_REMOVED lines=37> */
.L_x_7843:
[----:B------:R-:W-:Y:S05]  /*2c00*/  BSYNC B0 ;  /* 0x0000000000007941 */ /* 0x000fea0003800000 */
.L_x_7842:
        /* <DEDUP_REMOVED lines=37> */
.L_x_7845:
[----:B------:R-:W-:Y:S05]  /*2e60*/  BSYNC B0 ;  /* 0x0000000000007941 */ /* 0x000fea0003800000 */
.L_x_7844:
        /* <DEDUP_REMOVED lines=37> */
.L_x_7847:
[----:B------:R-:W-:Y:S05]  /*30c0*/  BSYNC B0 ;  /* 0x0000000000007941 */ /* 0x000fea0003800000 */
.L_x_7846:
        /* <DEDUP_REMOVED lines=37> */
.L_x_7849:
[----:B------:R-:W-:Y:S05]  /*3320*/  BSYNC B0 ;  /* 0x0000000000007941 */ /* 0x000fea0003800000 */
.L_x_7848:
        /* <DEDUP_REMOVED lines=37> */
.L_x_7851:
[----:B------:R-:W-:Y:S05]  /*3580*/  BSYNC B0 ;  /* 0x0000000000007941 */ /* 0x000fea0003800000 */
.L_x_7850:
        /* <DEDUP_REMOVED lines=37> */
.L_x_7853:
[----:B------:R-:W-:Y:S05]  /*37e0*/  BSYNC B0 ;  /* 0x0000000000007941 */ /* 0x000fea0003800000 */
.L_x_7852:
        /* <DEDUP_REMOVED lines=37> */
.L_x_7855:
[----:B------:R-:W-:Y:S05]  /*3a40*/  BSYNC B0 ;  /* 0x0000000000007941 */ /* 0x000fea0003800000 */
.L_x_7854:
        /* <DEDUP_REMOVED lines=38> */
.L_x_7857:
[----:B------:R-:W-:Y:S05]  /*3cb0*/  BSYNC B0 ;  /* 0x0000000000007941 */ /* 0x000fea0003800000 */
.L_x_7856:
        /* <DEDUP_REMOVED lines=40> */
.L_x_7859:
[----:B------:R-:W-:Y:S05]  /*3f40*/  BSYNC B0 ;  /* 0x0000000000007941 */ /* 0x000fea0003800000 */
.L_x_7858:
        /* <DEDUP_REMOVED lines=42> */
.L_x_7861:
[----:B------:R-:W-:Y:S05]  /*41f0*/  BSYNC B0 ;  /* 0x0000000000007941 */ /* 0x000fea0003800000 */
.L_x_7860:
        /* <DEDUP_REMOVED lines=43> */
.L_x_7863:
[----:B------:R-:W-:Y:S05]  /*44b0*/  BSYNC B0 ;  /* 0x0000000000007941 */ /* 0x000fea0003800000 */
.L_x_7862:
        /* <DEDUP_REMOVED lines=43> */
.L_x_7865:
[----:B------:R-:W-:Y:S05]  /*4770*/  BSYNC B0 ;  /* 0x0000000000007941 */ /* 0x000fea0003800000 */
.L_x_7864:
        /* <DEDUP_REMOVED lines=43> */
.L_x_7867:
[----:B------:R-:W-:Y:S05]  /*4a30*/  BSYNC B0 ;  /* 0x0000000000007941 */ /* 0x000fea0003800000 */
.L_x_7866:
        /* <DEDUP_REMOVED lines=30> */
.L_x_7876:
        /* <DEDUP_REMOVED lines=432> */
.L_x_7870:
        /* <DEDUP_REMOVED lines=14> */
.L_x_7869:
        /* <DEDUP_REMOVED lines=111> */
.L_x_7873:
        /* <DEDUP_REMOVED lines=32> */
.L_x_7874:
[----:B------:R0:W5:Y:S02]  /*70f0*/  LDG.E R11, [R4.64] ;  /* 0x00000004040b7981 */ /* 0x000164000c1e1900 */
.L_x_7875:
        /* <DEDUP_REMOVED lines=17> */
.L_x_7872:
[----:B------:R-:W-:Y:S05]  /*7210*/  BSYNC B0 ;  /* 0x0000000000007941 */ /* 0x000fea0003800000 */
.L_x_7871:
        /* <DEDUP_REMOVED lines=20> */
.L_x_7868:
        /* <DEDUP_REMOVED lines=109> */
.L_x_7878:
[----:B------:R-:W-:Y:S05]  /*7a30*/  BSYNC B0 ;  /* 0x0000000000007941 */ /* 0x000fea0003800000 */
.L_x_7877:
        /* <DEDUP_REMOVED lines=322> */
.L_x_7880:
[----:B------:R-:W-:Y:S05]  /*8e60*/  BSYNC B0 ;  /* 0x0000000000007941 */ /* 0x000fea0003800000 */
.L_x_7879:
        /* <DEDUP_REMOVED lines=47> */
.L_x_7881:
[----:B------:R-:W-:Y:S05]  /*9160*/  EXIT ;  /* 0x000000000000794d */ /* 0x000fea0003800000 */
.L_x_7883:
        /* <DEDUP_REMOVED lines=9> */
.L_x_8985:


//--------------------- .text._Z25selective_scan_fwd_kernelI32Selective_Scan_fwd_kernel_traitsILi32ELi8ELi1ELb0ELb1ELb1ELb0ELb0EN3c108BFloat16EfS2_EEv13SSMParamsBase --------------------------
	.section	.text._Z25selective_scan_fwd_kernelI32Selective_Scan_fwd_kernel_traitsILi32ELi8ELi1ELb0ELb1ELb1ELb0ELb0EN3c108BFloat16EfS2_EEv13SSMParamsBase,"ax",@progbits
	.sectioninfo	@"SHI_REGISTERS=128"
	.align	128
        .global         _Z25selective_scan_fwd_kernelI32Selective_Scan_fwd_kernel_traitsILi32ELi8ELi1ELb0ELb1ELb1ELb0ELb0EN3c108BFloat16EfS2_EEv13SSMParamsBase
        .type           _Z25selective_scan_fwd_kernelI32Selective_Scan_fwd_kernel_traitsILi32ELi8ELi1ELb0ELb1ELb1ELb0ELb0EN3c108BFloat16EfS2_EEv13SSMParamsBase,@function
        .size           _Z25selective_scan_fwd_kernelI32Selective_Scan_fwd_kernel_traitsILi32ELi8ELi1ELb0ELb1ELb1ELb0ELb0EN3c108BFloat16EfS2_EEv13SSMParamsBase,(.L_x_8986 - _Z25selective_scan_fwd_kernelI32Selective_Scan_fwd_kernel_traitsILi32ELi8ELi1ELb0ELb1ELb1ELb0ELb0EN3c108BFloat16EfS2_EEv13SSMParamsBase)
        .other          _Z25selective_scan_fwd_kernelI32Selective_Scan_fwd_kernel_traitsILi32ELi8ELi1ELb0ELb1ELb1ELb0ELb0EN3c108BFloat16EfS2_EEv13SSMParamsBase,@"STO_CUDA_ENTRY STV_DEFAULT"
_Z25selective_scan_fwd_kernelI32Selective_Scan_fwd_kernel_traitsILi32ELi8ELi1ELb0ELb1ELb1ELb0ELb0EN3c108BFloat16EfS2_EEv13SSMParamsBase:
.text._Z25selective_scan_fwd_kernelI32Selective_Scan_fwd_kernel_traitsILi32ELi8ELi1ELb0ELb1ELb1ELb0ELb0EN3c108BFloat16EfS2_EEv13SSMParamsBase:
        /* <DEDUP_REMOVED lines=34> */
.L_x_7884:
        /* <DEDUP_REMOVED lines=30> */
.L_x_7885:
        /* <DEDUP_REMOVED lines=11> */
.L_x_7886:
        /* <DEDUP_REMOVED lines=135> */
[----:B------:R-:W-:Y:S01]  /*0d20*/  SEL R55, R55, 0x800, P6 ;  /* 0x0000080037377807 */ /* 0x000fe20003000000 */
[----:B------:R-:W-:Y:S01]  /*0d30*/  @P3 IMAD.MOV.U32 R74, RZ, RZ, c[0x0][0x2d8] ;  /* 0x0000b600ff4a3624 */ /* 0x000fe200078e00ff */
        /* <DEDUP_REMOVED lines=37> */
.L_x_7887:
        /* <DEDUP_REMOVED lines=18> */
.L_x_7888:
        /* <DEDUP_REMOVED lines=26> */
.L_x_7917:
        /* <DEDUP_REMOVED lines=166> */
.L_x_7890:
[----:B---34-:R-:W-:Y:S05]  /*1cb0*/  BSYNC B0 ;  /* 0x0000000000007941 */ /* 0x018fea0003800000 */
.L_x_7889:
        /* <DEDUP_REMOVED lines=37> */
.L_x_7892:
[----:B------:R-:W-:Y:S05]  /*1f10*/  BSYNC B0 ;  /* 0x0000000000007941 */ /* 0x000fea0003800000 */
.L_x_7891:
        /* <DEDUP_REMOVED lines=37> */
.L_x_7894:
[----:B------:R-:W-:Y:S05]  /*2170*/  BSYNC B0 ;  /* 0x0000000000007941 */ /* 0x000fea0003800000 */
.L_x_7893:
        /* <DEDUP_REMOVED lines=37> */
.L_x_7896:
[----:B------:R-:W-:Y:S05]  /*23d0*/  BSYNC B0 ;  /* 0x0000000000007941 */ /* 0x000fea0003800000 */
.L_x_7895:
        /* <DEDUP_REMOVED lines=37> */
.L_x_7898:
[----:B------:R-:W-:Y:S05]  /*2630*/  BSYNC B0 ;  /* 0x0000000000007941 */ /* 0x000fea0003800000 */
.L_x_7897:
        /* <DEDUP_REMOVED lines=43> */
.L_x_7900:
[----:B------:R-:W-:Y:S05]  /*28f0*/  BSYNC B0 ;  /* 0x0000000000007941 */ /* 0x000fea0003800000 */
.L_x_7899:
        /* <DEDUP_REMOVED lines=41> */
.L_x_7902:
[----:B------:R-:W-:Y:S05]  /*2b90*/  BSYNC B0 ;  /* 0x0000000000007941 */ /* 0x000fea0003800000 */
.L_x_7901:
        /* <DEDUP_REMOVED lines=42> */
.L_x_7904:
[----:B------:R-:W-:Y:S05]  /*2e40*/  BSYNC B0 ;  /* 0x0000000000007941 */ /* 0x000fea0003800000 */
.L_x_7903:
        /* <DEDUP_REMOVED lines=22> */
.L_x_7913:
        /* <DEDUP_REMOVED lines=215> */
.L_x_7907:
        /* <DEDUP_REMOVED lines=14> */
.L_x_7906:
        /* <DEDUP_REMOVED lines=87> */
.L_x_7910:
        /* <DEDUP_REMOVED lines=31> */
.L_x_7911:
[----:B------:R0:W5:Y:S02]  /*4560*/  LDG.E R125, [R76.64] ;  /* 0x000000044c7d7981 */ /* 0x000164000c1e1900 */
.L_x_7912:
[----:B-----5:R-:W-:-:S06]  /*4570*/  IMAD.WIDE R124, R125, 0x4, R70 ;  /* 0x000000047d7c7825 */ /* 0x020fcc00078e0246 */
[----:B------:R-:W2:Y:S01]  /*4580*/  LDG.E R125, [R124.64] ;  /* 0x000000047c7d7981 */ /* 0x000ea2000c1e1900 */
[----:B------:R-:W-:Y:S01]  /*4590*/  MOV R80, R98 ;  /* 0x0000006200507202 */ /* 0x000fe20000000f00 */
[----:B------:R-:W-:Y:S01]  /*45a0*/  IMAD.MOV.U32 R81, RZ, RZ, R97 ;  /* 0x000000ffff517224 */ /* 0x000fe200078e0061 */
[----:B------:R-:W-:Y:S01]  /*45b0*/  F2FP.BF16.PACK_AB R85, RZ, R85 ;  /* 0x00000055ff55723e */ /* 0x000fe200000010ff */
        /* <DEDUP_REMOVED lines=12> */
.L_x_7909:
[----:B------:R-:W-:Y:S05]  /*4680*/  BSYNC B0 ;  /* 0x0000000000007941 */ /* 0x000fea0003800000 */
.L_x_7908:
        /* <DEDUP_REMOVED lines=12> */
.L_x_7905:
        /* <DEDUP_REMOVED lines=50> */
.L_x_7915:
[----:B------:R-:W-:Y:S05]  /*4a70*/  BSYNC B0 ;  /* 0x0000000000007941 */ /* 0x000fea0003800000 */
.L_x_7914:
        /* <DEDUP_REMOVED lines=41> */
.L_x_7916:
[----:B------:R-:W-:Y:S05]  /*4d10*/  EXIT ;  /* 0x000000000000794d */ /* 0x000fea0003800000 */
.L_x_7918:
        /* <DEDUP_REMOVED lines=14> */
.L_x_8986:


//--------------------- .text._Z25selective_scan_fwd_kernelI32Selective_Scan_fwd_kernel_traitsILi32ELi8ELi1ELb0ELb1ELb1ELb0ELb1EN3c108BFloat16EfS2_EEv13SSMParamsBase --------------------------
	.section	.text._Z25selective_scan_fwd_kernelI32Selective_Scan_fwd_kernel_traitsILi32ELi8ELi1ELb0ELb1ELb1ELb0ELb1EN3c108BFloat16EfS2_EEv13SSMParamsBase,"ax",@progbits
	.sectioninfo	@"SHI_REGISTERS=133"
	.align	128
        .global         _Z25selective_scan_fwd_kernelI32Selective_Scan_fwd_kernel_traitsILi32ELi8ELi1ELb0ELb1ELb1ELb0ELb1EN3c108BFloat16EfS2_EEv13SSMParamsBase
        .type           _Z25selective_scan_fwd_kernelI32Selective_Scan_fwd_kernel_traitsILi32ELi8ELi1ELb0ELb1ELb1ELb0ELb1EN3c108BFloat16EfS2_EEv13SSMParamsBase,@function
        .size           _Z25selective_scan_fwd_kernelI32Selective_Scan_fwd_kernel_traitsILi32ELi8ELi1ELb0ELb1ELb1ELb0ELb1EN3c108BFloat16EfS2_EEv13SSMParamsBase,(.L_x_8987 - _Z25selective_scan_fwd_kernelI32Selective_Scan_fwd_kernel_traitsILi32ELi8ELi1ELb0ELb1ELb1ELb0ELb1EN3c108BFloat16EfS2_EEv13SSMParamsBase)
        .other          _Z25selective_scan_fwd_kernelI32Selective_Scan_fwd_kernel_traitsILi32ELi8ELi1ELb0ELb1ELb1ELb0ELb1EN3c108BFloat16EfS2_EEv13SSMParamsBase,@"STO_CUDA_ENTRY STV_DEFAULT"
_Z25selective_scan_fwd_kernelI32Selective_Scan_fwd_kernel_traitsILi32ELi8ELi1ELb0ELb1ELb1ELb0ELb1EN3c108BFloat16EfS2_EEv13SSMParamsBase:
.text._Z25selective_scan_fwd_kernelI32Selective_Scan_fwd_kernel_traitsILi32ELi8ELi1ELb0ELb1ELb1ELb0ELb1EN3c108BFloat16EfS2_EEv13SSMParamsBase:
        /* <DEDUP_REMOVED lines=35> */
.L_x_7919:
        /* <DEDUP_REMOVED lines=26> */
.L_x_7920:
        /* <DEDUP_REMOVED lines=11> */
.L_x_7921:
        /* <DEDUP_REMOVED lines=18> */
[----:B------:R-:W-:Y:S01]  /*05a0*/  HFMA2.MMA R8, -RZ, RZ, 0, 0 ;  /* 0x00000000ff087435 */ /* 0x000fe200000001ff */
[----:B------:R-:W-:Y:S01]  /*05b0*/  IMAD.MOV.U32 R2, RZ, RZ, RZ ;  /* 0x000000ffff027224 */ /* 0x000fe200078e00ff */
[----:B------:R-:W-:-:S02]  /*05c0*/  ISETP.NE.U32.AND P5, PT, RZ, c[0x0][0x280], PT ;  /* 0x0000a000ff007a0c */ /* 0x000fc40003fa5070 */
[----:B------:R-:W-:-:S04]  /*05d0*/  ISETP.NE.AND.EX P3, PT, RZ, c[0x0][0x26c], PT, P3 ;  /* 0x00009b00ff007a0c */ /* 0x000fc80003f65330 */
        /* <DEDUP_REMOVED lines=12> */
[----:B------:R-:W-:Y:S01]  /*06a0*/  IMAD.MOV.U32 R2, RZ, RZ, RZ ;  /* 0x000000ffff027224 */ /* 0x000fe200078e00ff */
[----:B------:R-:W-:Y:S02]  /*06b0*/  @P2 MOV R2, c[0x0][0x2c4] ;  /* 0x0000b10000022a02 */ /* 0x000fe40000000f00 */
        /* <DEDUP_REMOVED lines=62> */
[----:B------:R-:W-:Y:S01]  /*0aa0*/  LEA R38, P1, R4, c[0x0][0x270], 0x1 ;  /* 0x00009c0004267a11 */ /* 0x000fe200078208ff */
[----:B------:R-:W-:Y:S01]  /*0ab0*/  IMAD.IADD R39, R5, 0x1, R17 ;  /* 0x0000000105277824 */ /* 0x000fe200078e0211 */
[----:B------:R-:W-:Y:S01]  /*0ac0*/  LEA.HI.X R43, R8, c[0x0][0x25c], R43, 0x1, P3 ;  /* 0x00009700082b7a11 */ /* 0x000fe200018f0c2b */
[----:B------:R-:W-:Y:S01]  /*0ad0*/  IMAD R23, R105, c[0x0][0x1c0], RZ ;  /* 0x0000700069177a24 */ /* 0x000fe200078e02ff */
[----:B------:R-:W-:Y:S02]  /*0ae0*/  ISETP.NE.U32.AND P3, PT, RZ, c[0x0][0x2d8], PT ;  /* 0x0000b600ff007a0c */ /* 0x000fe40003f65070 */
[----:B------:R-:W-:Y:S02]  /*0af0*/  LEA.HI.X R71, R6, c[0x0][0x27c], R71, 0x1, P2 ;  /* 0x00009f0006477a11 */ /* 0x000fe400010f0c47 */
[----:B------:R-:W-:-:S02]  /*0b00*/  LEA.HI.X R39, R4, c[0x0][0x274], R39, 0x1, P1 ;  /* 0x00009d0004277a11 */ /* 0x000fc400008f0c27 */
[----:B------:R-:W-:Y:S01]  /*0b10*/  ISETP.NE.U32.AND P2, PT, RZ, c[0x0][0x2c8], PT ;  /* 0x0000b200ff007a0c */ /* 0x000fe20003f45070 */
[C---:B------:R-:W-:Y:S01]  /*0b20*/  IMAD.WIDE.U32 R12, R34.reuse, c[0x0][0x1c0], RZ ;  /* 0x00007000220c7a25 */ /* 0x040fe200078e00ff */
[----:B------:R-:W-:Y:S02]  /*0b30*/  ISETP.NE.U32.AND P1, PT, RZ, c[0x0][0x2e0], PT ;  /* 0x0000b800ff007a0c */ /* 0x000fe40003f25070 */
[----:B------:R-:W-:Y:S01]  /*0b40*/  ISETP.NE.AND.EX P3, PT, RZ, c[0x0][0x2dc], PT, P3 ;  /* 0x0000b700ff007a0c */ /* 0x000fe20003f65330 */
[----:B------:R-:W-:Y:S01]  /*0b50*/  IMAD R23, R34, c[0x0][0x1c4], R23 ;  /* 0x0000710022177a24 */ /* 0x000fe200078e0217 */
[----:B------:R-:W-:Y:S02]  /*0b60*/  ISETP.NE.AND.EX P2, PT, RZ, c[0x0][0x2cc], PT, P2 ;  /* 0x0000b300ff007a0c */ /* 0x000fe40003f45320 */
[----:B------:R-:W-:Y:S01]  /*0b70*/  ISETP.NE.AND.EX P1, PT, RZ, c[0x0][0x2e4], PT, P1 ;  /* 0x0000b900ff007a0c */ /* 0x000fe20003f25310 */
[----:B------:R-:W-:Y:S02]  /*0b80*/  IMAD.IADD R13, R13, 0x1, R23 ;  /* 0x000000010d0d7824 */ /* 0x000fe400078e0217 */
[----:B------:R-:W-:Y:S01]  /*0b90*/  IMAD R23, R2, c[0x0][0x1d8], RZ ;  /* 0x0000760002177a24 */ /* 0x000fe200078e02ff */
[----:B------:R-:W-:Y:S01]  /*0ba0*/  CS2R R106, SRZ ;  /* 0x00000000006a7805 */ /* 0x000fe2000001ff00 */
[----:B------:R-:W-:-:S04]  /*0bb0*/  IMAD.WIDE.U32 R12, R14, c[0x0][0x1d8], R12 ;  /* 0x000076000e0c7a25 */ /* 0x000fc800078e000c */
[----:B------:R-:W-:Y:S01]  /*0bc0*/  IMAD R23, R14, c[0x0][0x1dc], R23 ;  /* 0x000077000e177a24 */ /* 0x000fe200078e0217 */
[----:B------:R-:W-:Y:S01]  /*0bd0*/  @P3 MOV R106, c[0x0][0x2d8] ;  /* 0x0000b600006a3a02 */ /* 0x000fe20000000f00 */
[----:B------:R-:W-:Y:S01]  /*0be0*/  IMAD.MOV.U32 R19, RZ, RZ, RZ ;  /* 0x000000ffff137224 */ /* 0x000fe200078e00ff */
[----:B------:R-:W-:Y:S01]  /*0bf0*/  LEA R44, P4, R12, c[0x0][0x260], 0x1 ;  /* 0x000098000c2c7a11 */ /* 0x000fe200078808ff */
[----:B------:R-:W-:Y:S02]  /*0c00*/  IMAD.IADD R45, R13, 0x1, R23 ;  /* 0x000000010d2d7824 */ /* 0x000fe400078e0217 */
        /* <DEDUP_REMOVED lines=15> */
[----:B----4-:R-:W-:Y:S01]  /*0d00*/  IADD3 R41, -R34, R41, RZ ;  /* 0x0000002922297210 */ /* 0x010fe20007ffe1ff */
[----:B------:R-:W-:Y:S01]  /*0d10*/  IMAD.MOV.U32 R6, RZ, RZ, RZ ;  /* 0x000000ffff067224 */ /* 0x000fe200078e00ff */
        /* <DEDUP_REMOVED lines=10> */
[-C--:B-----5:R-:W-:Y:S01]  /*0dc0*/  IABS R15, R46.reuse ;  /* 0x0000002e000f7213 */ /* 0x0a0fe20000000000 */
[----:B------:R-:W-:Y:S01]  /*0dd0*/  CS2R R48, SRZ ;  /* 0x0000000000307805 */ /* 0x000fe2000001ff00 */
        /* <DEDUP_REMOVED lines=27> */
.L_x_7922:
        /* <DEDUP_REMOVED lines=18> */
.L_x_7923:
        /* <DEDUP_REMOVED lines=25> */
.L_x_7952:
        /* <DEDUP_REMOVED lines=19> */
[--C-:B------:R-:W-:Y:S01]  /*1370*/  IMAD.X R13, R71, 0x1, R0.reuse, P0 ;  /* 0x00000001470d7824 */ /* 0x100fe200000e0600 */
[----:B------:R-:W-:Y:S01]  /*1380*/  ISETP.NE.AND P0, PT, R110, RZ, PT ;  /* 0x000000ff6e00720c */ /* 0x000fe20003f05270 */
[--C-:B------:R-:W-:Y:S01]  /*1390*/  IMAD.X R15, R39, 0x1, R0.reuse, P1 ;  /* 0x00000001270f7824 */ /* 0x100fe200008e0600 */
[----:B------:R-:W-:-:S02]  /*13a0*/  PRMT R0, RZ, 0x7610, R0 ;  /* 0x00007610ff007816 */ /* 0x000fc40000000000 */
[-C--:B------:R-:W-:Y:S02]  /*13b0*/  ISETP.GE.AND P5, PT, R62, R69.reuse, PT ;  /* 0x000000453e00720c */ /* 0x080fe40003fa6270 */
[-C--:B------:R-:W-:Y:S02]  /*13c0*/  ISETP.GE.AND P4, PT, R63, R69.reuse, PT ;  /* 0x000000453f00720c */ /* 0x080fe40003f86270 */
[-C--:B------:R-:W-:Y:S02]  /*13d0*/  ISETP.GE.AND P3, PT, R64, R69.reuse, PT ;  /* 0x000000454000720c */ /* 0x080fe40003f66270 */
[-C--:B------:R-:W-:Y:S02]  /*13e0*/  ISETP.GE.AND P2, PT, R65, R69.reuse, PT ;  /* 0x000000454100720c */ /* 0x080fe40003f46270 */
[-C--:B------:R-:W-:Y:S01]  /*13f0*/  ISETP.GE.AND P1, PT, R66, R69.reuse, PT ;  /* 0x000000454200720c */ /* 0x080fe20003f26270 */
[----:B------:R0:W2:Y:S01]  /*1400*/  @!P0 LDG.E.U16 R0, [R14.64] ;  /* 0x000000040e008981 */ /* 0x0000a2000c1e1500 */
[----:B------:R-:W-:-:S02]  /*1410*/  ISETP.GE.AND P0, PT, R67, R69, PT ;  /* 0x000000454300720c */ /* 0x000fc40003f06270 */
[----:B------:R-:W-:Y:S02]  /*1420*/  PRMT R17, RZ, 0x7610, R17 ;  /* 0x00007610ff117816 */ /* 0x000fe40000000011 */
[----:B------:R-:W-:Y:S02]  /*1430*/  PRMT R16, RZ, 0x7610, R16 ;  /* 0x00007610ff107816 */ /* 0x000fe40000000010 */
[----:B------:R-:W-:Y:S02]  /*1440*/  PRMT R19, RZ, 0x7610, R19 ;  /* 0x00007610ff137816 */ /* 0x000fe40000000013 */
[----:B------:R-:W-:Y:S01]  /*1450*/  PRMT R68, RZ, 0x7610, R68 ;  /* 0x00007610ff447816 */ /* 0x000fe20000000044 */
[----:B------:R0:W3:Y:S01]  /*1460*/  @!P6 LDG.E.U16 R17, [R14.64+0x40] ;  /* 0x000040040e11e981 */ /* 0x0000e2000c1e1500 */
[----:B------:R-:W-:Y:S02]  /*1470*/  PRMT R73, RZ, 0x7610, R73 ;  /* 0x00007610ff497816 */ /* 0x000fe40000000049 */
[----:B------:R-:W-:Y:S01]  /*1480*/  PRMT R70, RZ, 0x7610, R70 ;  /* 0x00007610ff467816 */ /* 0x000fe20000000046 */
[----:B------:R0:W4:Y:S01]  /*1490*/  @!P5 LDG.E.U16 R16, [R14.64+0x80] ;  /* 0x000080040e10d981 */ /* 0x000122000c1e1500 */
[----:B------:R-:W-:-:S02]  /*14a0*/  PRMT R75, RZ, 0x7610, R75 ;  /* 0x00007610ff4b7816 */ /* 0x000fc4000000004b */
[C---:B------:R-:W-:Y:S01]  /*14b0*/  IADD3 R20, R51.reuse, 0x20, RZ ;  /* 0x0000002033147810 */ /* 0x040fe20007ffe0ff */
[----:B------:R0:W5:Y:S01]  /*14c0*/  @!P4 LDG.E.U16 R19, [R14.64+0xc0] ;  /* 0x0000c0040e13c981 */ /* 0x000162000c1e1500 */
[C---:B------:R-:W-:Y:S02]  /*14d0*/  IADD3 R22, R51.reuse, 0x40, RZ ;  /* 0x0000004033167810 */ /* 0x040fe40007ffe0ff */
[C---:B------:R-:W-:Y:S01]  /*14e0*/  LEA.HI.SX32 R27, R51.reuse, R51, 0x1b ;  /* 0x00000033331b7211 */ /* 0x040fe200078fdaff */
[----:B------:R0:W5:Y:S01]  /*14f0*/  @!P3 LDG.E.U16 R68, [R14.64+0x100] ;  /* 0x000100040e44b981 */ /* 0x000162000c1e1500 */
[C---:B------:R-:W-:Y:S02]  /*1500*/  IADD3 R24, R51.reuse, 0xc0, RZ ;  /* 0x000000c033187810 */ /* 0x040fe40007ffe0ff */
[----:B------:R-:W-:Y:S01]  /*1510*/  IADD3 R72, R51, 0xe0, RZ ;  /* 0x000000e033487810 */ /* 0x000fe20007ffe0ff */
[----:B------:R0:W5:Y:S01]  /*1520*/  @!P2 LDG.E.U16 R73, [R14.64+0x140] ;  /* 0x000140040e49a981 */ /* 0x000162000c1e1500 */
[----:B------:R-:W-:-:S02]  /*1530*/  P2R R109, PR, RZ, 0x40 ;  /* 0x00000040ff6d7803 */ /* 0x000fc40000000000 */
[----:B------:R-:W-:Y:S01]  /*1540*/  P2R R82, PR, RZ, 0x40 ;  /* 0x00000040ff527803 */ /* 0x000fe20000000000 */
[----:B------:R0:W5:Y:S01]  /*1550*/  @!P1 LDG.E.U16 R70, [R14.64+0x180] ;  /* 0x000180040e469981 */ /* 0x000162000c1e1500 */
[----:B------:R-:W-:Y:S02]  /*1560*/  PRMT R77, RZ, 0x7610, R77 ;  /* 0x00007610ff4d7816 */ /* 0x000fe4000000004d */
[----:B------:R-:W-:Y:S01]  /*1570*/  PRMT R74, RZ, 0x7610, R74 ;  /* 0x00007610ff4a7816 */ /* 0x000fe2000000004a */
[----:B------:R0:W5:Y:S01]  /*1580*/  @!P0 LDG.E.U16 R75, [R14.64+0x1c0] ;  /* 0x0001c0040e4b8981 */ /* 0x000162000c1e1500 */
[-C--:B------:R-:W-:Y:S02]  /*1590*/  LEA.HI.SX32 R20, R20, R51.reuse, 0x1b ;  /* 0x0000003314147211 */ /* 0x080fe400078fdaff */
[----:B------:R-:W-:Y:S02]  /*15a0*/  LEA.HI.SX32 R22, R22, R51, 0x1b ;  /* 0x0000003316167211 */ /* 0x000fe400078fdaff */
[----:B------:R-:W-:Y:S01]  /*15b0*/  SHF.L.U32 R27, R27, 0x1, RZ ;  /* 0x000000011b1b7819 */ /* 0x000fe200000006ff */
        /* <DEDUP_REMOVED lines=20> */
[----:B------:R-:W-:Y:S01]  /*1700*/  P2R R108, PR, RZ, 0x20 ;  /* 0x00000020ff6c7803 */ /* 0x000fe20000000000 */
[----:B--2---:R0:W-:Y:S02]  /*1710*/  STS.U16 [R27], R0 ;  /* 0x000000001b007388 */ /* 0x0041e40000000400 */
[----:B0-----:R-:W-:Y:S02]  /*1720*/  IMAD.SHL.U32 R0, R51, 0x8, RZ ;  /* 0x0000000833007824 */ /* 0x001fe400078e00ff */
[----:B---3--:R-:W-:Y:S03]  /*1730*/  STS.U16 [R26+0x40], R17 ;  /* 0x000040111a007388 */ /* 0x008fe60000000400 */
[----:B------:R-:W-:Y:S01]  /*1740*/  LEA.HI.SX32 R0, R0, R0, 0x1b ;  /* 0x0000000000007211 */ /* 0x000fe200078fdaff */
[----:B----4-:R-:W-:Y:S04]  /*1750*/  STS.U16 [R25+0x80], R16 ;  /* 0x0000801019007388 */ /* 0x010fe80000000400 */
[----:B-----5:R-:W-:Y:S01]  /*1760*/  STS.U16 [R24+0xc0], R19 ;  /* 0x0000c01318007388 */ /* 0x020fe20000000400 */
[----:B------:R-:W-:-:S03]  /*1770*/  IMAD.SHL.U32 R0, R0, 0x2, RZ ;  /* 0x0000000200007824 */ /* 0x000fc600078e00ff */
        /* <DEDUP_REMOVED lines=82> */
.L_x_7925:
[----:B---34-:R-:W-:Y:S05]  /*1ca0*/  BSYNC B0 ;  /* 0x0000000000007941 */ /* 0x018fea0003800000 */
.L_x_7924:
        /* <DEDUP_REMOVED lines=37> */
.L_x_7927:
[----:B------:R-:W-:Y:S05]  /*1f00*/  BSYNC B0 ;  /* 0x0000000000007941 */ /* 0x000fea0003800000 */
.L_x_7926:
        /* <DEDUP_REMOVED lines=37> */
.L_x_7929:
[----:B------:R-:W-:Y:S05]  /*2160*/  BSYNC B0 ;  /* 0x0000000000007941 */ /* 0x000fea0003800000 */
.L_x_7928:
        /* <DEDUP_REMOVED lines=37> */
.L_x_7931:
[----:B------:R-:W-:Y:S05]  /*23c0*/  BSYNC B0 ;  /* 0x0000000000007941 */ /* 0x000fea0003800000 */
.L_x_7930:
        /* <DEDUP_REMOVED lines=37> */
.L_x_7933:
[----:B------:R-:W-:Y:S05]  /*2620*/  BSYNC B0 ;  /* 0x0000000000007941 */ /* 0x000fea0003800000 */
.L_x_7932:
[----:B------:R-:W-:Y:S01]  /*2630*/  FSETP.GTU.FTZ.AND P5, PT, R75, 20, PT ;  /* 0x41a000004b00780b */ /* 0x000fe20003fbc000 */
[----:B------:R-:W-:Y:S01]  /*2640*/  IMAD.MOV.U32 R13, RZ, RZ, R71 ;  /* 0x000000ffff0d7224 */ /* 0x000fe200078e0047 */
[----:B------:R-:W-:Y:S01]  /*2650*/  MOV R12, R40 ;  /* 0x00000028000c7202 */ /* 0x000fe20000000f00 */
[----:B------:R-:W-:Y:S01]  /*2660*/  BSSY B0, `(.L_x_7934) ;  /* 0x0000026000007945 */ /* 0x000fe20003800000 */
[----:B------:R-:W-:Y:S01]  /*2670*/  ISETP.EQ.OR P5, PT, RZ, UR6, P5 ;  /* 0x00000006ff007c0c */ /* 0x000fe2000afa2670 */
[----:B------:R-:W-:Y:S01]  /*2680*/  IMAD.WIDE R38, R69, 0x2, R38 ;  /* 0x0000000245267825 */ /* 0x000fe200078e0226 */
[----:B------:R-:W-:-:S03]  /*2690*/  PRMT R76, RZ, 0x5410, R76 ;  /* 0x00005410ff4c7816 */ /* 0x000fc6000000004c */
[----:B------:R-:W-:-:S04]  /*26a0*/  IMAD.WIDE R12, R69, 0x2, R12 ;  /* 0x00000002450c7825 */ /* 0x000fc800078e020c */
[----:B------:R-:W-:-:S04]  /*26b0*/  FADD.FTZ R76, R76, R37 ;  /* 0x000000254c4c7221 */ /* 0x000fc80000010000 */
        /* <DEDUP_REMOVED lines=32> */
.L_x_7935:
[----:B------:R-:W-:Y:S05]  /*28c0*/  BSYNC B0 ;  /* 0x0000000000007941 */ /* 0x000fea0003800000 */
.L_x_7934:
        /* <DEDUP_REMOVED lines=39> */
.L_x_7937:
[----:B------:R-:W-:Y:S05]  /*2b40*/  BSYNC B0 ;  /* 0x0000000000007941 */ /* 0x000fea0003800000 */
.L_x_7936:
        /* <DEDUP_REMOVED lines=42> */
.L_x_7939:
[----:B------:R-:W-:Y:S05]  /*2df0*/  BSYNC B0 ;  /* 0x0000000000007941 */ /* 0x000fea0003800000 */
.L_x_7938:
        /* <DEDUP_REMOVED lines=22> */
.L_x_7948:
        /* <DEDUP_REMOVED lines=144> */
[----:B------:R-:W-:Y:S02]  /*3860*/  LEA.HI.SX32 R0, R0, R51, 0x1b ;  /* 0x0000003300007211 */ /* 0x000fe400078fdaff */
[----:B------:R-:W-:Y:S01]  /*3870*/  SHF.L.U32 R26, R22, 0x1, RZ ;  /* 0x00000001161a7819 */ /* 0x000fe200000006ff */
[----:B------:R-:W-:Y:S01]  /*3880*/  IMAD.SHL.U32 R25, R20, 0x2, RZ ;  /* 0x0000000214197824 */ /* 0x000fe200078e00ff */
[C---:B------:R-:W-:Y:S01]  /*3890*/  IADD3 R22, R51.reuse, 0x80, RZ ;  /* 0x0000008033167810 */ /* 0x040fe20007ffe0ff */
[----:B------:R-:W-:Y:S01]  /*38a0*/  IMAD.SHL.U32 R24, R0, 0x2, RZ ;  /* 0x0000000200187824 */ /* 0x000fe200078e00ff */
[----:B------:R-:W-:-:S02]  /*38b0*/  IADD3 R20, R51, 0xa0, RZ ;  /* 0x000000a033147810 */ /* 0x000fc40007ffe0ff */
[CC--:B------:R-:W-:Y:S02]  /*38c0*/  LEA.HI.SX32 R27, R51.reuse, R51.reuse, 0x1b ;  /* 0x00000033331b7211 */ /* 0x0c0fe400078fdaff */
[C---:B------:R-:W-:Y:S02]  /*38d0*/  IADD3 R0, R51.reuse, 0xe0, RZ ;  /* 0x000000e033007810 */ /* 0x040fe40007ffe0ff */
[----:B0-----:R-:W-:Y:S02]  /*38e0*/  IADD3 R14, R51, 0xc0, RZ ;  /* 0x000000c0330e7810 */ /* 0x001fe40007ffe0ff */
[-C--:B------:R-:W-:Y:S02]  /*38f0*/  LEA.HI.SX32 R23, R22, R51.reuse, 0x1b ;  /* 0x0000003316177211 */ /* 0x080fe400078fdaff */
[-C--:B------:R-:W-:Y:S01]  /*3900*/  LEA.HI.SX32 R22, R20, R51.reuse, 0x1b ;  /* 0x0000003314167211 */ /* 0x080fe200078fdaff */
[----:B------:R-:W-:Y:S01]  /*3910*/  IMAD.SHL.U32 R27, R27, 0x2, RZ ;  /* 0x000000021b1b7824 */ /* 0x000fe200078e00ff */
[----:B------:R-:W-:-:S02]  /*3920*/  LEA.HI.SX32 R20, R0, R51, 0x1b ;  /* 0x0000003300147211 */ /* 0x000fc400078fdaff */
[----:B------:R-:W-:Y:S02]  /*3930*/  SHF.L.U32 R0, R51, 0x3, RZ ;  /* 0x0000000333007819 */ /* 0x000fe400000006ff */
[----:B------:R-:W-:Y:S01]  /*3940*/  LEA.HI.SX32 R14, R14, R51, 0x1b ;  /* 0x000000330e0e7211 */ /* 0x000fe200078fdaff */
[----:B------:R-:W-:Y:S01]  /*3950*/  IMAD.SHL.U32 R23, R23, 0x2, RZ ;  /* 0x0000000217177824 */ /* 0x000fe200078e00ff */
[----:B------:R-:W-:Y:S01]  /*3960*/  LEA.HI.SX32 R0, R0, R0, 0x1b ;  /* 0x0000000000007211 */ /* 0x000fe200078fdaff */
[----:B------:R-:W-:Y:S01]  /*3970*/  IMAD.SHL.U32 R22, R22, 0x2, RZ ;  /* 0x0000000216167824 */ /* 0x000fe200078e00ff */
[----:B------:R-:W-:Y:S01]  /*3980*/  ISETP.NE.AND P5, PT, R52, RZ, PT ;  /* 0x000000ff3400720c */ /* 0x000fe20003fa5270 */
[----:B------:R-:W-:Y:S02]  /*3990*/  IMAD.SHL.U32 R21, R14, 0x2, RZ ;  /* 0x000000020e157824 */ /* 0x000fe400078e00ff */
[----:B------:R-:W-:Y:S02]  /*39a0*/  IMAD.SHL.U32 R20, R20, 0x2, RZ ;  /* 0x0000000214147824 */ /* 0x000fe400078e00ff */
[----:B------:R-:W-:-:S02]  /*39b0*/  IMAD.SHL.U32 R0, R0, 0x2, RZ ;  /* 0x0000000200007824 */ /* 0x000fc400078e00ff */
        /* <DEDUP_REMOVED lines=49> */
.L_x_7942:
        /* <DEDUP_REMOVED lines=14> */
.L_x_7941:
        /* <DEDUP_REMOVED lines=87> */
.L_x_7945:
        /* <DEDUP_REMOVED lines=32> */
.L_x_7946:
[----:B------:R0:W5:Y:S02]  /*4520*/  LDG.E R17, [R4.64] ;  /* 0x0000000404117981 */ /* 0x000164000c1e1900 */
.L_x_7947:
[----:B-----5:R-:W-:-:S06]  /*4530*/  IMAD.WIDE R16, R17, 0x4, R10 ;  /* 0x0000000411107825 */ /* 0x020fcc00078e020a */
[----:B------:R-:W2:Y:S01]  /*4540*/  LDG.E R17, [R16.64] ;  /* 0x0000000410117981 */ /* 0x000ea2000c1e1900 */
[----:B------:R-:W-:Y:S01]  /*4550*/  IMAD.MOV.U32 R14, RZ, RZ, R30 ;  /* 0x000000ffff0e7224 */ /* 0x000fe200078e001e */
[----:B------:R-:W-:Y:S01]  /*4560*/  F2FP.BF16.PACK_AB R13, RZ, R13 ;  /* 0x0000000dff0d723e */ /* 0x000fe200000010ff */
        /* <DEDUP_REMOVED lines=13> */
.L_x_7944:
[----:B------:R-:W-:Y:S05]  /*4640*/  BSYNC B0 ;  /* 0x0000000000007941 */ /* 0x000fea0003800000 */
.L_x_7943:
        /* <DEDUP_REMOVED lines=12> */
.L_x_7940:
        /* <DEDUP_REMOVED lines=43> */
[----:B------:R-:W-:-:S04]  /*49c0*/  IMAD.WIDE.U32 R14, R28, c[0x0][0x218], R14 ;  /* 0x000086001c0e7a25 */ /* 0x000fc800078e000e */
[----:B------:R-:W-:Y:S01]  /*49d0*/  IMAD.IADD R15, R15, 0x1, R81 ;  /* 0x000000010f0f7824 */ /* 0x000fe200078e0251 */
[----:B------:R-:W-:-:S04]  /*49e0*/  LEA R16, P0, R14, c[0x0][0x288], 0x1 ;  /* 0x0000a2000e107a11 */ /* 0x000fc800078008ff */
[----:B------:R-:W-:-:S05]  /*49f0*/  LEA.HI.X R17, R14, c[0x0][0x28c], R15, 0x1, P0 ;  /* 0x0000a3000e117a11 */ /* 0x000fca00000f0c0f */
[----:B------:R0:W-:Y:S04]  /*4a00*/  STG.E.U16 [R16.64], R27 ;  /* 0x0000001b10007986 */ /* 0x0001e8000c101504 */
.L_x_7950:
[----:B------:R-:W-:Y:S05]  /*4a10*/  BSYNC B0 ;  /* 0x0000000000007941 */ /* 0x000fea0003800000 */
.L_x_7949:
[----:B------:R-:W-:Y:S01]  /*4a20*/  MOV R15, R79 ;  /* 0x0000004f000f7202 */ /* 0x000fe20000000f00 */
[----:B------:R-:W-:Y:S01]  /*4a30*/  IMAD.MOV.U32 R14, RZ, RZ, R12 ;  /* 0x000000ffff0e7224 */ /* 0x000fe200078e000c */
[----:B0-----:R-:W-:Y:S01]  /*4a40*/  SHF.R.S32.HI R27, RZ, 0x1f, R53 ;  /* 0x0000001fff1b7819 */ /* 0x001fe20000011435 */
[----:B------:R-:W-:Y:S01]  /*4a50*/  IMAD R17, R29, c[0x0][0x218], RZ ;  /* 0x000086001d117a24 */ /* 0x000fe200078e02ff */
[-C--:B------:R-:W-:Y:S01]  /*4a60*/  ISETP.GE.AND P1, PT, R62, R0.reuse, PT ;  /* 0x000000003e00720c */ /* 0x080fe20003f26270 */
[----:B------:R-:W-:Y:S01]  /*4a70*/  IMAD.MOV.U32 R13, RZ, RZ, 0x2 ;  /* 0x00000002ff0d7424 */ /* 0x000fe200078e00ff */
        /* <DEDUP_REMOVED lines=28> */
.L_x_7951:
[----:B------:R-:W-:Y:S05]  /*4c40*/  EXIT ;  /* 0x000000000000794d */ /* 0x000fea0003800000 */
.L_x_7953:
        /* <DEDUP_REMOVED lines=11> */
.L_x_8987:


//--------------------- .text._Z25selective_scan_fwd_kernelI32Selective_Scan_fwd_kernel_traitsILi32ELi8ELi1ELb0ELb1ELb1ELb1ELb0EN3c108BFloat16EfS2_EEv13SSMParamsBase --------------------------
	.section	.text._Z25selective_scan_fwd_kernelI32Selective_Scan_fwd_kernel_traitsILi32ELi8ELi1ELb0ELb1ELb1ELb1ELb0EN3c108BFloat16EfS2_EEv13SSMParamsBase,"ax",@progbits
	.sectioninfo	@"SHI_REGISTERS=128"
	.align	128
        .global         _Z25selective_scan_fwd_kernelI32Selective_Scan_fwd_kernel_traitsILi32ELi8ELi1ELb0ELb1ELb1ELb1ELb0EN3c108BFloat16EfS2_EEv13SSMParamsBase
        .type           _Z25selective_scan_fwd_kernelI32Selective_Scan_fwd_kernel_traitsILi32ELi8ELi1ELb0ELb1ELb1ELb1ELb0EN3c108BFloat16EfS2_EEv13SSMParamsBase,@function
        .size           _Z25selective_scan_fwd_kernelI32Selective_Scan_fwd_kernel_traitsILi32ELi8ELi1ELb0ELb1ELb1ELb1ELb0EN3c108BFloat16EfS2_EEv13SSMParamsBase,(.L_x_8988 - _Z25selective_scan_fwd_kernelI32Selective_Scan_fwd_kernel_traitsILi32ELi8ELi1ELb0ELb1ELb1ELb1ELb0EN3c108BFloat16EfS2_EEv13SSMParamsBase)
        .other          _Z25selective_scan_fwd_kernelI32Selective_Scan_fwd_kernel_traitsILi32ELi8ELi1ELb0ELb1ELb1ELb1ELb0EN3c108BFloat16EfS2_EEv13SSMParamsBase,@"STO_CUDA_ENTRY STV_DEFAULT"
_Z25selective_scan_fwd_kernelI32Selective_Scan_fwd_kernel_traitsILi32ELi8ELi1ELb0ELb1ELb1ELb1ELb0EN3c108BFloat16EfS2_EEv13SSMParamsBase:
.text._Z25selective_scan_fwd_kernelI32Selective_Scan_fwd_kernel_traitsILi32ELi8ELi1ELb0ELb1ELb1ELb1ELb0EN3c108BFloat16EfS2_EEv13SSMParamsBase:
        /* <DEDUP_REMOVED lines=34> */
.L_x_7954:
        /* <DEDUP_REMOVED lines=28> */
.L_x_7955:
        /* <DEDUP_REMOVED lines=11> */
.L_x_7956:
        /* <DEDUP_REMOVED lines=77> */
[----:B------:R-:W-:Y:S02]  /*0960*/  IMAD R17, R2, c[0x0][0x1b8], RZ ;  /* 0x00006e0002117a24 */ /* 0x000fe400078e02ff */
[----:B------:R-:W-:Y:S02]  /*0970*/  IMAD.IADD R7, R7, 0x1, R15 ;  /* 0x0000000107077824 */ /* 0x000fe400078e020f */
        /* <DEDUP_REMOVED lines=15> */
[----:B------:R-:W-:Y:S01]  /*0a70*/  LEA R98, P1, R4, c[0x0][0x270], 0x1 ;  /* 0x00009c0004627a11 */ /* 0x000fe200078208ff */
[----:B------:R-:W-:Y:S01]  /*0a80*/  IMAD R19, R3, c[0x0][0x1c0], RZ ;  /* 0x0000700003137a24 */ /* 0x000fe200078e02ff */
[----:B------:R-:W-:Y:S01]  /*0a90*/  LEA.HI.X R61, R8, c[0x0][0x25c], R61, 0x1, P3 ;  /* 0x00009700083d7a11 */ /* 0x000fe200018f0c3d */
[----:B------:R0:W5:Y:S01]  /*0aa0*/  @P5 LDG.E R67, [R10.64] ;  /* 0x000000040a435981 */ /* 0x000162000c1e1900 */
[----:B------:R-:W-:Y:S02]  /*0ab0*/  ISETP.NE.U32.AND P3, PT, RZ, c[0x0][0x2d8], PT ;  /* 0x0000b600ff007a0c */ /* 0x000fe40003f65070 */
[----:B------:R-:W-:Y:S01]  /*0ac0*/  LEA.HI.X R63, R6, c[0x0][0x27c], R63, 0x1, P2 ;  /* 0x00009f00063f7a11 */ /* 0x000fe200010f0c3f */
[----:B------:R-:W-:Y:S01]  /*0ad0*/  IMAD R19, R0, c[0x0][0x1c4], R19 ;  /* 0x0000710000137a24 */ /* 0x000fe200078e0213 */
[----:B------:R-:W-:-:S02]  /*0ae0*/  LEA.HI.X R65, R4, c[0x0][0x274], R65, 0x1, P1 ;  /* 0x00009d0004417a11 */ /* 0x000fc400008f0c41 */
[----:B------:R-:W-:Y:S02]  /*0af0*/  ISETP.NE.U32.AND P2, PT, RZ, c[0x0][0x2c8], PT ;  /* 0x0000b200ff007a0c */ /* 0x000fe40003f45070 */
[----:B------:R-:W-:Y:S01]  /*0b00*/  ISETP.NE.U32.AND P1, PT, RZ, c[0x0][0x2e0], PT ;  /* 0x0000b800ff007a0c */ /* 0x000fe20003f25070 */
[----:B0-----:R-:W-:Y:S01]  /*0b10*/  IMAD.WIDE.U32 R10, R0, c[0x0][0x1c0], RZ ;  /* 0x00007000000a7a25 */ /* 0x001fe200078e00ff */
[----:B------:R-:W-:Y:S02]  /*0b20*/  ISETP.NE.AND.EX P3, PT, RZ, c[0x0][0x2dc], PT, P3 ;  /* 0x0000b700ff007a0c */ /* 0x000fe40003f65330 */
[----:B------:R-:W-:Y:S02]  /*0b30*/  ISETP.NE.AND.EX P2, PT, RZ, c[0x0][0x2cc], PT, P2 ;  /* 0x0000b300ff007a0c */ /* 0x000fe40003f45320 */
[----:B------:R-:W-:Y:S02]  /*0b40*/  ISETP.NE.AND.EX P1, PT, RZ, c[0x0][0x2e4], PT, P1 ;  /* 0x0000b900ff007a0c */ /* 0x000fe40003f25310 */
[----:B------:R-:W-:Y:S01]  /*0b50*/  IADD3 R11, R11, R19, RZ ;  /* 0x000000130b0b7210 */ /* 0x000fe20007ffe0ff */
[----:B------:R-:W-:Y:S01]  /*0b60*/  IMAD R19, R2, c[0x0][0x1d8], RZ ;  /* 0x0000760002137a24 */ /* 0x000fe200078e02ff */
[----:B------:R-:W-:Y:S01]  /*0b70*/  HFMA2.MMA R8, -RZ, RZ, 0, 0 ;  /* 0x00000000ff087435 */ /* 0x000fe200000001ff */
[----:B------:R-:W-:-:S02]  /*0b80*/  IMAD.MOV.U32 R57, RZ, RZ, RZ ;  /* 0x000000ffff397224 */ /* 0x000fc400078e00ff */
[----:B------:R-:W-:-:S04]  /*0b90*/  IMAD.WIDE.U32 R10, R12, c[0x0][0x1d8], R10 ;  /* 0x000076000c0a7a25 */ /* 0x000fc800078e000a */
[----:B------:R-:W-:Y:S01]  /*0ba0*/  IMAD R19, R12, c[0x0][0x1dc], R19 ;  /* 0x000077000c137a24 */ /* 0x000fe200078e0213 */
[----:B------:R-:W-:Y:S01]  /*0bb0*/  @P3 MOV R57, c[0x0][0x2d8] ;  /* 0x0000b60000393a02 */ /* 0x000fe20000000f00 */
[----:B------:R-:W-:Y:S01]  /*0bc0*/  IMAD.MOV.U32 R77, RZ, RZ, RZ ;  /* 0x000000ffff4d7224 */ /* 0x000fe200078e00ff */
[C---:B------:R-:W-:Y:S01]  /*0bd0*/  LEA R92, P4, R10.reuse, c[0x0][0x260], 0x1 ;  /* 0x000098000a5c7a11 */ /* 0x040fe200078808ff */
        /* <DEDUP_REMOVED lines=57> */
.L_x_7957:
        /* <DEDUP_REMOVED lines=18> */
.L_x_7958:
        /* <DEDUP_REMOVED lines=26> */
.L_x_7989:
        /* <DEDUP_REMOVED lines=166> */
.L_x_7960:
[----:B---34-:R-:W-:Y:S05]  /*1c90*/  BSYNC B0 ;  /* 0x0000000000007941 */ /* 0x018fea0003800000 */
.L_x_7959:
        /* <DEDUP_REMOVED lines=37> */
.L_x_7962:
[----:B------:R-:W-:Y:S05]  /*1ef0*/  BSYNC B0 ;  /* 0x0000000000007941 */ /* 0x000fea0003800000 */
.L_x_7961:
        /* <DEDUP_REMOVED lines=37> */
.L_x_7964:
[----:B------:R-:W-:Y:S05]  /*2150*/  BSYNC B0 ;  /* 0x0000000000007941 */ /* 0x000fea0003800000 */
.L_x_7963:
        /* <DEDUP_REMOVED lines=37> */
.L_x_7966:
[----:B------:R-:W-:Y:S05]  /*23b0*/  BSYNC B0 ;  /* 0x0000000000007941 */ /* 0x000fea0003800000 */
.L_x_7965:
        /* <DEDUP_REMOVED lines=37> */
.L_x_7968:
[----:B------:R-:W-:Y:S05]  /*2610*/  BSYNC B0 ;  /* 0x0000000000007941 */ /* 0x000fea0003800000 */
.L_x_7967:
        /* <DEDUP_REMOVED lines=43> */
.L_x_7970:
[----:B------:R-:W-:Y:S05]  /*28d0*/  BSYNC B0 ;  /* 0x0000000000007941 */ /* 0x000fea0003800000 */
.L_x_7969:
        /* <DEDUP_REMOVED lines=41> */
.L_x_7972:
[----:B------:R-:W-:Y:S05]  /*2b70*/  BSYNC B0 ;  /* 0x0000000000007941 */ /* 0x000fea0003800000 */
.L_x_7971:
        /* <DEDUP_REMOVED lines=42> */
.L_x_7974:
[----:B------:R-:W-:Y:S05]  /*2e20*/  BSYNC B0 ;  /* 0x0000000000007941 */ /* 0x000fea0003800000 */
.L_x_7973:
        /* <DEDUP_REMOVED lines=22> */
.L_x_7983:
        /* <DEDUP_REMOVED lines=215> */
.L_x_7977:
        /* <DEDUP_REMOVED lines=13> */
[----:B--2---:R-:W-:Y:S02]  /*3dd0*/  PRMT R81, RZ, 0x5410, R82 ;  /* 0x00005410ff517816 */ /* 0x004fe40000000052 */
.L_x_7976:
        /* <DEDUP_REMOVED lines=78> */
[----:B------:R-:W-:-:S03]  /*42c0*/  F2FP.BF16.PACK_AB R85, RZ, R85 ;  /* 0x00000055ff55723e */ /* 0x000fc600000010ff */
[C---:B------:R-:W-:Y:S02]  /*42d0*/  IMAD R3, R7.reuse, c[0x0][0x244], R4 ;  /* 0x0000910007037a24 */ /* 0x040fe400078e0204 */
[----:B------:R-:W-:-:S04]  /*42e0*/  IMAD.WIDE.U32 R82, R7, c[0x0][0x240], R100 ;  /* 0x0000900007527a25 */ /* 0x000fc800078e0064 */
[----:B------:R-:W-:Y:S01]  /*42f0*/  IMAD.IADD R3, R83, 0x1, R3 ;  /* 0x0000000153037824 */ /* 0x000fe200078e0203 */
[----:B------:R-:W-:-:S04]  /*4300*/  LEA R80, P5, R82, c[0x0][0x290], 0x1 ;  /* 0x0000a40052507a11 */ /* 0x000fc800078a08ff */
[----:B------:R-:W-:-:S05]  /*4310*/  LEA.HI.X R81, R82, c[0x0][0x294], R3, 0x1, P5 ;  /* 0x0000a50052517a11 */ /* 0x000fca00028f0c03 */
[----:B------:R0:W-:Y:S01]  /*4320*/  STG.E.U16 [R80.64], R85 ;  /* 0x0000005550007986 */ /* 0x0001e2000c101504 */
[----:B------:R-:W-:Y:S05]  /*4330*/  BRA `(.L_x_7979) ;  /* 0x0000030000007947 */ /* 0x000fea0003800000 */
.L_x_7980:
        /* <DEDUP_REMOVED lines=31> */
.L_x_7981:
[----:B------:R0:W5:Y:S02]  /*4530*/  LDG.E R125, [R76.64] ;  /* 0x000000044c7d7981 */ /* 0x000164000c1e1900 */
.L_x_7982:
[----:B-----5:R-:W-:-:S06]  /*4540*/  IMAD.WIDE R124, R125, 0x4, R70 ;  /* 0x000000047d7c7825 */ /* 0x020fcc00078e0246 */
[----:B------:R-:W2:Y:S01]  /*4550*/  LDG.E R125, [R124.64] ;  /* 0x000000047c7d7981 */ /* 0x000ea2000c1e1900 */
        /* <DEDUP_REMOVED lines=14> */
.L_x_7979:
[----:B------:R-:W-:Y:S05]  /*4640*/  BSYNC B0 ;  /* 0x0000000000007941 */ /* 0x000fea0003800000 */
.L_x_7978:
        /* <DEDUP_REMOVED lines=12> */
.L_x_7975:
        /* <DEDUP_REMOVED lines=81> */
.L_x_7985:
[----:B------:R-:W-:Y:S05]  /*4c20*/  BSYNC B0 ;  /* 0x0000000000007941 */ /* 0x000fea0003800000 */
.L_x_7984:
        /* <DEDUP_REMOVED lines=154> */
.L_x_7987:
[----:B------:R-:W-:Y:S05]  /*55d0*/  BSYNC B0 ;  /* 0x0000000000007941 */ /* 0x000fea0003800000 */
.L_x_7986:
        /* <DEDUP_REMOVED lines=40> */
.L_x_7988:
[----:B------:R-:W-:Y:S05]  /*5860*/  EXIT ;  /* 0x000000000000794d */ /* 0x000fea0003800000 */
.L_x_7990:
        /* <DEDUP_REMOVED lines=9> */
.L_x_8988:


//--------------------- .text._Z25selective_scan_fwd_kernelI32Selective_Scan_fwd_kernel_traitsILi32ELi8ELi1ELb0ELb1ELb1ELb1ELb1EN3c108BFloat16EfS2_EEv13SSMParamsBase --------------------------
	.section	.text._Z25selective_scan_fwd_kernelI32Selective_Scan_fwd_kernel_traitsILi32ELi8ELi1ELb0ELb1ELb1ELb1ELb1EN3c108BFloat16EfS2_EEv13SSMParamsBase,"ax",@progbits
	.sectioninfo	@"SHI_REGISTERS=133"
	.align	128
        .global         _Z25selective_scan_fwd_kernelI32Selective_Scan_fwd_kernel_traitsILi32ELi8ELi1ELb0ELb1ELb1ELb1ELb1EN3c108BFloat16EfS2_EEv13SSMParamsBase
        .type           _Z25selective_scan_fwd_kernelI32Selective_Scan_fwd_kernel_traitsILi32ELi8ELi1ELb0ELb1ELb1ELb1ELb1EN3c108BFloat16EfS2_EEv13SSMParamsBase,@function
        .size           _Z25selective_scan_fwd_kernelI32Selective_Scan_fwd_kernel_traitsILi32ELi8ELi1ELb0ELb1ELb1ELb1ELb1EN3c108BFloat16EfS2_EEv13SSMParamsBase,(.L_x_8989 - _Z25selective_scan_fwd_kernelI32Selective_Scan_fwd_kernel_traitsILi32ELi8ELi1ELb0ELb1ELb1ELb1ELb1EN3c108BFloat16EfS2_EEv13SSMParamsBase)
        .other          _Z25selective_scan_fwd_kernelI32Selective_Scan_fwd_kernel_traitsILi32ELi8ELi1ELb0ELb1ELb1ELb1ELb1EN3c108BFloat16EfS2_EEv13SSMParamsBase,@"STO_CUDA_ENTRY STV_DEFAULT"
_Z25selective_scan_fwd_kernelI32Selective_Scan_fwd_kernel_traitsILi32ELi8ELi1ELb0ELb1ELb1ELb1ELb1EN3c108BFloat16EfS2_EEv13SSMParamsBase:
.text._Z25selective_scan_fwd_kernelI32Selective_Scan_fwd_kernel_traitsILi32ELi8ELi1ELb0ELb1ELb1ELb1ELb1EN3c108BFloat16EfS2_EEv13SSMParamsBase:
        /* <DEDUP_REMOVED lines=35> */
.L_x_7991:
        /* <DEDUP_REMOVED lines=28> */
.L_x_7992:
        /* <DEDUP_REMOVED lines=11> */
.L_x_7993:
[----:B------:R-:W-:Y:S01]  /*04a0*/  ISETP.EQ.U32.AND P0, PT, R59, RZ, PT ;  /* 0x000000ff3b00720c */ /* 0x000fe20003f02070 */
[----:B0-----:R-:W-:Y:S01]  /*04b0*/  IMAD.MOV.U32 R5, RZ, RZ, RZ ;  /* 0x000000ffff057224 */ /* 0x001fe200078e00ff */
[----:B------:R-:W-:Y:S01]  /*04c0*/  @P1 MOV R5, c[0x0][0x2d0] ;  /* 0x0000b40000051a02 */ /* 0x000fe20000000f00 */
[----:B------:R-:W-:Y:S01]  /*04d0*/  IMAD.MOV.U32 R2, RZ, RZ, RZ ;  /* 0x000000ffff027224 */ /* 0x000fe200078e00ff */
        /* <DEDUP_REMOVED lines=10> */
[----:B0-----:R-:W-:Y:S01]  /*0580*/  HFMA2.MMA R4, -RZ, RZ, 0, 0 ;  /* 0x00000000ff047435 */ /* 0x001fe200000001ff */
        /* <DEDUP_REMOVED lines=39> */
[----:B0-----:R-:W-:Y:S01]  /*0800*/  HFMA2.MMA R4, -RZ, RZ, 0, 0 ;  /* 0x00000000ff047435 */ /* 0x001fe200000001ff */
[----:B-1----:R-:W-:-:S04]  /*0810*/  IMAD.MOV R15, RZ, RZ, -R5 ;  /* 0x000000ffff0f7224 */ /* 0x002fc800078e0a05 */
[----:B------:R-:W-:-:S05]  /*0820*/  IMAD R11, R15, R16, RZ ;  /* 0x000000100f0b7224 */ /* 0x000fca00078e02ff */
        /* <DEDUP_REMOVED lines=123> */
.L_x_7994:
        /* <DEDUP_REMOVED lines=18> */
.L_x_7995:
        /* <DEDUP_REMOVED lines=26> */
.L_x_8026:
        /* <DEDUP_REMOVED lines=166> */
.L_x_7997:
[----:B---34-:R-:W-:Y:S05]  /*1d00*/  BSYNC B0 ;  /* 0x0000000000007941 */ /* 0x018fea0003800000 */
.L_x_7996:
        /* <DEDUP_REMOVED lines=37> */
.L_x_7999:
[----:B------:R-:W-:Y:S05]  /*1f60*/  BSYNC B0 ;  /* 0x0000000000007941 */ /* 0x000fea0003800000 */
.L_x_7998:
        /* <DEDUP_REMOVED lines=37> */
.L_x_8001:
[----:B------:R-:W-:Y:S05]  /*21c0*/  BSYNC B0 ;  /* 0x0000000000007941 */ /* 0x000fea0003800000 */
.L_x_8000:
        /* <DEDUP_REMOVED lines=37> */
.L_x_8003:
[----:B------:R-:W-:Y:S05]  /*2420*/  BSYNC B0 ;  /* 0x0000000000007941 */ /* 0x000fea0003800000 */
.L_x_8002:
        /* <DEDUP_REMOVED lines=37> */
.L_x_8005:
[----:B------:R-:W-:Y:S05]  /*2680*/  BSYNC B0 ;  /* 0x0000000000007941 */ /* 0x000fea0003800000 */
.L_x_8004:
        /* <DEDUP_REMOVED lines=42> */
.L_x_8007:
[----:B------:R-:W-:Y:S05]  /*2930*/  BSYNC B0 ;  /* 0x0000000000007941 */ /* 0x000fea0003800000 */
.L_x_8006:
        /* <DEDUP_REMOVED lines=40> */
.L_x_8009:
[----:B------:R-:W-:Y:S05]  /*2bc0*/  BSYNC B0 ;  /* 0x0000000000007941 */ /* 0x000fea0003800000 */
.L_x_8008:
        /* <DEDUP_REMOVED lines=42> */
.L_x_8011:
[----:B------:R-:W-:Y:S05]  /*2e70*/  BSYNC B0 ;  /* 0x0000000000007941 */ /* 0x000fea0003800000 */
.L_x_8010:
        /* <DEDUP_REMOVED lines=22> */
.L_x_8020:
        /* <DEDUP_REMOVED lines=215> */
.L_x_8014:
        /* <DEDUP_REMOVED lines=14> */
.L_x_8013:
        /* <DEDUP_REMOVED lines=87> */
.L_x_8017:
        /* <DEDUP_REMOVED lines=31> */
.L_x_8018:
[----:B------:R0:W5:Y:S02]  /*4590*/  LDG.E R17, [R8.64] ;  /* 0x0000000408117981 */ /* 0x000164000c1e1900 */
.L_x_8019:
[----:B-----5:R-:W-:-:S06]  /*45a0*/  IMAD.WIDE R16, R17, 0x4, R2 ;  /* 0x0000000411107825 */ /* 0x020fcc00078e0202 */
[----:B------:R-:W2:Y:S01]  /*45b0*/  LDG.E R17, [R16.64] ;  /* 0x0000000410117981 */ /* 0x000ea2000c1e1900 */
[----:B------:R-:W-:Y:S01]  /*45c0*/  MOV R14, R70 ;  /* 0x00000046000e7202 */ /* 0x000fe20000000f00 */
[----:B------:R-:W-:Y:S01]  /*45d0*/  IMAD.MOV.U32 R15, RZ, RZ, R61 ;  /* 0x000000ffff0f7224 */ /* 0x000fe200078e003d */
[----:B------:R-:W-:Y:S02]  /*45e0*/  F2FP.BF16.PACK_AB R13, RZ, R13 ;  /* 0x0000000dff0d723e */ /* 0x000fe400000010ff */
[----:B--2---:R-:W-:Y:S01]  /*45f0*/  SHF.R.S32.HI R12, RZ, 0x1f, R17 ;  /* 0x0000001fff0c7819 */ /* 0x004fe20000011411 */
        /* <DEDUP_REMOVED lines=11> */
.L_x_8016:
[----:B------:R-:W-:Y:S05]  /*46b0*/  BSYNC B0 ;  /* 0x0000000000007941 */ /* 0x000fea0003800000 */
.L_x_8015:
        /* <DEDUP_REMOVED lines=12> */
.L_x_8012:
        /* <DEDUP_REMOVED lines=81> */
.L_x_8022:
[----:B------:R-:W-:Y:S05]  /*4c90*/  BSYNC B0 ;  /* 0x0000000000007941 */ /* 0x000fea0003800000 */
.L_x_8021:
        /* <DEDUP_REMOVED lines=156> */
.L_x_8024:
[----:B------:R-:W-:Y:S05]  /*5660*/  BSYNC B0 ;  /* 0x0000000000007941 */ /* 0x000fea0003800000 */
.L_x_8023:
        /* <DEDUP_REMOVED lines=38> */
.L_x_8025:
[----:B------:R-:W-:Y:S05]  /*58d0*/  EXIT ;  /* 0x000000000000794d */ /* 0x000fea0003800000 */
.L_x_8027:
        /* <DEDUP_REMOVED lines=10> */
.L_x_8989:


//--------------------- .text._Z25selective_scan_fwd_kernelI32Selective_Scan_fwd_kernel_traitsILi32ELi8ELi1ELb1ELb1ELb1ELb0ELb0EN3c108BFloat16EfS2_EEv13SSMParamsBase --------------------------
	.section	.text._Z25selective_scan_fwd_kernelI32Selective_Scan_fwd_kernel_traitsILi32ELi8ELi1ELb1ELb1ELb1ELb0ELb0EN3c108BFloat16EfS2_EEv13SSMParamsBase,"ax",@progbits
	.sectioninfo	@"SHI_REGISTERS=105"
	.align	128
        .global         _Z25selective_scan_fwd_kernelI32Selective_Scan_fwd_kernel_traitsILi32ELi8ELi1ELb1ELb1ELb1ELb0ELb0EN3c108BFloat16EfS2_EEv13SSMParamsBase
        .type           _Z25selective_scan_fwd_kernelI32Selective_Scan_fwd_kernel_traitsILi32ELi8ELi1ELb1ELb1ELb1ELb0ELb0EN3c108BFloat16EfS2_EEv13SSMParamsBase,@function
        .size           _Z25selective_scan_fwd_kernelI32Selective_Scan_fwd_kernel_traitsILi32ELi8ELi1ELb1ELb1ELb1ELb0ELb0EN3c108BFloat16EfS2_EEv13SSMParamsBase,(.L_x_8990 - _Z25selective_scan_fwd_kernelI32Selective_Scan_fwd_kernel_traitsILi32ELi8ELi1ELb1ELb1ELb1ELb0ELb0EN3c108BFloat16EfS2_EEv13SSMParamsBase)
        .other          _Z25selective_scan_fwd_kernelI32Selective_Scan_fwd_kernel_traitsILi32ELi8ELi1ELb1ELb1ELb1ELb0ELb0EN3c108BFloat16EfS2_EEv13SSMParamsBase,@"STO_CUDA_ENTRY STV_DEFAULT"
_Z25selective_scan_fwd_kernelI32Selective_Scan_fwd_kernel_traitsILi32ELi8ELi1ELb1ELb1ELb1ELb0ELb0EN3c108BFloat16EfS2_EEv13SSMParamsBase:
.text._Z25selective_scan_fwd_kernelI32Selective_Scan_fwd_kernel_traitsILi32ELi8ELi1ELb1ELb1ELb1ELb0ELb0EN3c108BFloat16EfS2_EEv13SSMParamsBase:
[----:B------:R-:W-:Y:S02]  /*0000*/  IMAD.MOV.U32 R1, RZ, RZ, c[0x0][0x28] ;  /* 0x00000a00ff017624 */ /* 0x000fe400078e00ff */
        /* <DEDUP_REMOVED lines=34> */
.L_x_8028:
        /* <DEDUP_REMOVED lines=27> */
.L_x_8029:
        /* <DEDUP_REMOVED lines=11> */
.L_x_8030:
        /* <DEDUP_REMOVED lines=168> */
.L_x_8031:
        /* <DEDUP_REMOVED lines=18> */
.L_x_8032:
        /* <DEDUP_REMOVED lines=15> */
.L_x_8059:
        /* <DEDUP_REMOVED lines=78> */
.L_x_8034:
[----:B------:R-:W-:Y:S05]  /*1600*/  BSYNC B0 ;  /* 0x0000000000007941 */ /* 0x000fea0003800000 */
.L_x_8033:
        /* <DEDUP_REMOVED lines=37> */
.L_x_8036:
[----:B------:R-:W-:Y:S05]  /*1860*/  BSYNC B0 ;  /* 0x0000000000007941 */ /* 0x000fea0003800000 */
.L_x_8035:
        /* <DEDUP_REMOVED lines=42> */
.L_x_8038:
[----:B------:R-:W-:Y:S05]  /*1b10*/  BSYNC B0 ;  /* 0x0000000000007941 */ /* 0x000fea0003800000 */
.L_x_8037:
        /* <DEDUP_REMOVED lines=33> */
.L_x_8040:
[----:B------:R-:W-:Y:S05]  /*1d30*/  BSYNC B0 ;  /* 0x0000000000007941 */ /* 0x000fea0003800000 */
.L_x_8039:
        /* <DEDUP_REMOVED lines=33> */
.L_x_8042:
[----:B------:R-:W-:Y:S05]  /*1f50*/  BSYNC B0 ;  /* 0x0000000000007941 */ /* 0x000fea0003800000 */
.L_x_8041:
        /* <DEDUP_REMOVED lines=33> */
.L_x_8044:
[----:B------:R-:W-:Y:S05]  /*2170*/  BSYNC B0 ;  /* 0x0000000000007941 */ /* 0x000fea0003800000 */
.L_x_8043:
        /* <DEDUP_REMOVED lines=33> */
.L_x_8046:
[----:B------:R-:W-:Y:S05]  /*2390*/  BSYNC B0 ;  /* 0x0000000000007941 */ /* 0x000fea0003800000 */
.L_x_8045:
        /* <DEDUP_REMOVED lines=33> */
.L_x_8048:
[----:B------:R-:W-:Y:S05]  /*25b0*/  BSYNC B0 ;  /* 0x0000000000007941 */ /* 0x000fea0003800000 */
.L_x_8047:
        /* <DEDUP_REMOVED lines=28> */
.L_x_8057:
        /* <DEDUP_REMOVED lines=121> */
.L_x_8051:
        /* <DEDUP_REMOVED lines=11> */
[----:B--2---:R-:W-:Y:S02]  /*2fc0*/  PRMT R33, RZ, 0x5410, R36 ;  /* 0x00005410ff217816 */ /* 0x004fe40000000024 */
.L_x_8050:
[-C--:B---3--:R-:W-:Y:S01]  /*2fd0*/  FFMA.FTZ R34, R88, R86.reuse, R87 ;  /* 0x0000005658227223 */ /* 0x088fe20000010057 */
        /* <DEDUP_REMOVED lines=78> */
[----:B------:R-:W-:-:S04]  /*34c0*/  LEA R34, P0, R32, c[0x0][0x290], 0x1 ;  /* 0x0000a40020227a11 */ /* 0x000fc800078008ff */
[----:B------:R-:W-:-:S04]  /*34d0*/  IADD3 R35, R33, R35, RZ ;  /* 0x0000002321237210 */ /* 0x000fc80007ffe0ff */
[----:B------:R-:W-:-:S05]  /*34e0*/  LEA.HI.X R35, R32, c[0x0][0x294], R35, 0x1, P0 ;  /* 0x0000a50020237a11 */ /* 0x000fca00000f0c23 */
[----:B------:R0:W-:Y:S01]  /*34f0*/  STG.E.U16 [R34.64], R37 ;  /* 0x0000002522007986 */ /* 0x0001e2000c101504 */
[----:B------:R-:W-:Y:S05]  /*3500*/  BRA `(.L_x_8053) ;  /* 0x0000030000007947 */ /* 0x000fea0003800000 */
.L_x_8054:
        /* <DEDUP_REMOVED lines=32> */
.L_x_8055:
[----:B------:R0:W5:Y:S02]  /*3710*/  LDG.E R35, [R58.64] ;  /* 0x000000043a237981 */ /* 0x000164000c1e1900 */
.L_x_8056:
        /* <DEDUP_REMOVED lines=15> */
.L_x_8053:
[----:B------:R-:W-:Y:S05]  /*3810*/  BSYNC B0 ;  /* 0x0000000000007941 */ /* 0x000fea0003800000 */
.L_x_8052:
        /* <DEDUP_REMOVED lines=12> */
.L_x_8049:
[----:B01----:R-:W0:Y:S01]  /*38e0*/  S2R R35, SR_CTAID.X ;  /* 0x0000000000237919 */ /* 0x003e220000002500 */
[--C-:B------:R-:W-:Y:S01]  /*38f0*/  SHF.R.S32.HI R33, RZ, 0x1f, R40.reuse ;  /* 0x0000001fff217819 */ /* 0x100fe20000011428 */
[----:B------:R-:W-:Y:S01]  /*3900*/  IMAD.MOV.U32 R32, RZ, RZ, R40 ;  /* 0x000000ffff207224 */ /* 0x000fe200078e0028 */
[----:B------:R-:W-:Y:S01]  /*3910*/  IADD3 R30, R30, 0x1, RZ ;  /* 0x000000011e1e7810 */ /* 0x000fe20007ffe0ff */
[----:B------:R-:W-:Y:S01]  /*3920*/  IMAD R37, R3, c[0x0][0x218], RZ ;  /* 0x0000860003257a24 */ /* 0x000fe200078e02ff */
[----:B------:R-:W-:Y:S01]  /*3930*/  BAR.SYNC.DEFER_BLOCKING 0x0 ;  /* 0x0000000000007b1d */ /* 0x000fe20000010000 */
[C---:B------:R-:W-:Y:S01]  /*3940*/  IMAD.WIDE R16, R45.reuse, 0x2, R16 ;  /* 0x000000022d107825 */ /* 0x040fe200078e0210 */
[----:B------:R-:W-:-:S03]  /*3950*/  IADD3 R24, R45, R24, RZ ;  /* 0x000000182d187210 */ /* 0x000fc60007ffe0ff */
[----:B------:R-:W-:Y:S02]  /*3960*/  IMAD R37, R2, c[0x0][0x21c], R37 ;  /* 0x0000870002257a24 */ /* 0x000fe400078e0225 */
[----:B------:R-:W-:-:S04]  /*3970*/  IMAD.WIDE R18, R45, 0x2, R18 ;  /* 0x000000022d127825 */ /* 0x000fc800078e0212 */
[----:B------:R-:W-:Y:S01]  /*3980*/  IMAD.IADD R40, R45, 0x1, R40 ;  /* 0x000000012d287824 */ /* 0x000fe200078e0228 */
[----:B0-----:R-:W-:Y:S01]  /*3990*/  SHF.R.S32.HI R34, RZ, 0x1f, R35 ;  /* 0x0000001fff227819 */ /* 0x001fe20000011423 */
        /* <DEDUP_REMOVED lines=18> */
.L_x_8058:
[----:B------:R-:W-:Y:S05]  /*3ac0*/  EXIT ;  /* 0x000000000000794d */ /* 0x000fea0003800000 */
.L_x_8060:
        /* <DEDUP_REMOVED lines=11> */
.L_x_8990:


//--------------------- .text._Z25selective_scan_fwd_kernelI32Selective_Scan_fwd_kernel_traitsILi32ELi8ELi1ELb1ELb1ELb1ELb0ELb1EN3c108BFloat16EfS2_EEv13SSMParamsBase --------------------------
	.section	.text._Z25selective_scan_fwd_kernelI32Selective_Scan_fwd_kernel_traitsILi32ELi8ELi1ELb1ELb1ELb1ELb0ELb1EN3c108BFloat16EfS2_EEv13SSMParamsBase,"ax",@progbits
	.sectioninfo	@"SHI_REGISTERS=133"
	.align	128
        .global         _Z25selective_scan_fwd_kernelI32Selective_Scan_fwd_kernel_traitsILi32ELi8ELi1ELb1ELb1ELb1ELb0ELb1EN3c108BFloat16EfS2_EEv13SSMParamsBase
        .type           _Z25selective_scan_fwd_kernelI32Selective_Scan_fwd_kernel_traitsILi32ELi8ELi1ELb1ELb1ELb1ELb0ELb1EN3c108BFloat16EfS2_EEv13SSMParamsBase,@function
        .size           _Z25selective_scan_fwd_kernelI32Selective_Scan_fwd_kernel_traitsILi32ELi8ELi1ELb1ELb1ELb1ELb0ELb1EN3c108BFloat16EfS2_EEv13SSMParamsBase,(.L_x_8991 - _Z25selective_scan_fwd_kernelI32Selective_Scan_fwd_kernel_traitsILi32ELi8ELi1ELb1ELb1ELb1ELb0ELb1EN3c108BFloat16EfS2_EEv13SSMParamsBase)
        .other          _Z25selective_scan_fwd_kernelI32Selective_Scan_fwd_kernel_traitsILi32ELi8ELi1ELb1ELb1ELb1ELb0ELb1EN3c108BFloat16EfS2_EEv13SSMParamsBase,@"STO_CUDA_ENTRY STV_DEFAULT"
_Z25selective_scan_fwd_kernelI32Selective_Scan_fwd_kernel_traitsILi32ELi8ELi1ELb1ELb1ELb1ELb0ELb1EN3c108BFloat16EfS2_EEv13SSMParamsBase:
.text._Z25selective_scan_fwd_kernelI32Selective_Scan_fwd_kernel_traitsILi32ELi8ELi1ELb1ELb1ELb1ELb0ELb1EN3c108BFloat16EfS2_EEv13SSMParamsBase:
        /* <DEDUP_REMOVED lines=35> */
.L_x_8061:
        /* <DEDUP_REMOVED lines=26> */
.L_x_8062:
        /* <DEDUP_REMOVED lines=11> */
.L_x_8063:
        /* <DEDUP_REMOVED lines=177> */
.L_x_8064:
        /* <DEDUP_REMOVED lines=18> */
.L_x_8065:
        /* <DEDUP_REMOVED lines=25> */
.L_x_8094:
        /* <DEDUP_REMOVED lines=166> */
.L_x_8067:
[----:B---34-:R-:W-:Y:S05]  /*1ca0*/  BSYNC B0 ;  /* 0x0000000000007941 */ /* 0x018fea0003800000 */
.L_x_8066:
        /* <DEDUP_REMOVED lines=37> */
.L_x_8069:
[----:B------:R-:W-:Y:S05]  /*1f00*/  BSYNC B0 ;  /* 0x0000000000007941 */ /* 0x000fea0003800000 */
.L_x_8068:
        /* <DEDUP_REMOVED lines=37> */
.L_x_8071:
[----:B------:R-:W-:Y:S05]  /*2160*/  BSYNC B0 ;  /* 0x0000000000007941 */ /* 0x000fea0003800000 */
.L_x_8070:
        /* <DEDUP_REMOVED lines=37> */
.L_x_8073:
[----:B------:R-:W-:Y:S05]  /*23c0*/  BSYNC B0 ;  /* 0x0000000000007941 */ /* 0x000fea0003800000 */
.L_x_8072:
        /* <DEDUP_REMOVED lines=37> */
.L_x_8075:
[----:B------:R-:W-:Y:S05]  /*2620*/  BSYNC B0 ;  /* 0x0000000000007941 */ /* 0x000fea0003800000 */
.L_x_8074:
        /* <DEDUP_REMOVED lines=41> */
.L_x_8077:
[----:B------:R-:W-:Y:S05]  /*28c0*/  BSYNC B0 ;  /* 0x0000000000007941 */ /* 0x000fea0003800000 */
.L_x_8076:
        /* <DEDUP_REMOVED lines=39> */
.L_x_8079:
[----:B------:R-:W-:Y:S05]  /*2b40*/  BSYNC B0 ;  /* 0x0000000000007941 */ /* 0x000fea0003800000 */
.L_x_8078:
        /* <DEDUP_REMOVED lines=42> */
.L_x_8081:
[----:B------:R-:W-:Y:S05]  /*2df0*/  BSYNC B0 ;  /* 0x0000000000007941 */ /* 0x000fea0003800000 */
.L_x_8080:
        /* <DEDUP_REMOVED lines=22> */
.L_x_8090:
        /* <DEDUP_REMOVED lines=215> */
.L_x_8084:
        /* <DEDUP_REMOVED lines=14> */
.L_x_8083:
        /* <DEDUP_REMOVED lines=87> */
.L_x_8087:
        /* <DEDUP_REMOVED lines=32> */
.L_x_8088:
[----:B------:R0:W5:Y:S02]  /*4520*/  LDG.E R17, [R4.64] ;  /* 0x0000000404117981 */ /* 0x000164000c1e1900 */
.L_x_8089:
        /* <DEDUP_REMOVED lines=17> */
.L_x_8086:
[----:B------:R-:W-:Y:S05]  /*4640*/  BSYNC B0 ;  /* 0x0000000000007941 */ /* 0x000fea0003800000 */
.L_x_8085:
        /* <DEDUP_REMOVED lines=12> */
.L_x_8082:
        /* <DEDUP_REMOVED lines=48> */
.L_x_8092:
[----:B------:R-:W-:Y:S05]  /*4a10*/  BSYNC B0 ;  /* 0x0000000000007941 */ /* 0x000fea0003800000 */
.L_x_8091:
        /* <DEDUP_REMOVED lines=34> */
.L_x_8093:
[----:B------:R-:W-:Y:S05]  /*4c40*/  EXIT ;  /* 0x000000000000794d */ /* 0x000fea0003800000 */
.L_x_8095:
        /* <DEDUP_REMOVED lines=11> */
.L_x_8991:


//--------------------- .text._Z25selective_scan_fwd_kernelI32Selective_Scan_fwd_kernel_traitsILi32ELi8ELi1ELb1ELb1ELb1ELb1ELb0EN3c108BFloat16EfS2_EEv13SSMParamsBase --------------------------
	.section	.text._Z25selective_scan_fwd_kernelI32Selective_Scan_fwd_kernel_traitsILi32ELi8ELi1ELb1ELb1ELb1ELb1ELb0EN3c108BFloat16EfS2_EEv13SSMParamsBase,"ax",@progbits
	.sectioninfo	@"SHI_REGISTERS=107"
	.align	128
        .global         _Z25selective_scan_fwd_kernelI32Selective_Scan_fwd_kernel_traitsILi32ELi8ELi1ELb1ELb1ELb1ELb1ELb0EN3c108BFloat16EfS2_EEv13SSMParamsBase
        .type           _Z25selective_scan_fwd_kernelI32Selective_Scan_fwd_kernel_traitsILi32ELi8ELi1ELb1ELb1ELb1ELb1ELb0EN3c108BFloat16EfS2_EEv13SSMParamsBase,@function
        .size           _Z25selective_scan_fwd_kernelI32Selective_Scan_fwd_kernel_traitsILi32ELi8ELi1ELb1ELb1ELb1ELb1ELb0EN3c108BFloat16EfS2_EEv13SSMParamsBase,(.L_x_8992 - _Z25selective_scan_fwd_kernelI32Selective_Scan_fwd_kernel_traitsILi32ELi8ELi1ELb1ELb1ELb1ELb1ELb0EN3c108BFloat16EfS2_EEv13SSMParamsBase)
        .other          _Z25selective_scan_fwd_kernelI32Selective_Scan_fwd_kernel_traitsILi32ELi8ELi1ELb1ELb1ELb1ELb1ELb0EN3c108BFloat16EfS2_EEv13SSMParamsBase,@"STO_CUDA_ENTRY STV_DEFAULT"
_Z25selective_scan_fwd_kernelI32Selective_Scan_fwd_kernel_traitsILi32ELi8ELi1ELb1ELb1ELb1ELb1ELb0EN3c108BFloat16EfS2_EEv13SSMParamsBase:
.text._Z25selective_scan_fwd_kernelI32Selective_Scan_fwd_kernel_traitsILi32ELi8ELi1ELb1ELb1ELb1ELb1ELb0EN3c108BFloat16EfS2_EEv13SSMParamsBase:
        /* <DEDUP_REMOVED lines=35> */
.L_x_8096:
        /* <DEDUP_REMOVED lines=27> */
.L_x_8097:
        /* <DEDUP_REMOVED lines=11> */
.L_x_8098:
        /* <DEDUP_REMOVED lines=168> */
.L_x_8099:
        /* <DEDUP_REMOVED lines=18> */
.L_x_8100:
        /* <DEDUP_REMOVED lines=15> */
.L_x_8127:
        /* <DEDUP_REMOVED lines=78> */
.L_x_8102:
[----:B------:R-:W-:Y:S05]  /*1600*/  BSYNC B0 ;  /* 0x0000000000007941 */ /* 0x000fea0003800000 */
.L_x_8101:
        /* <DEDUP_REMOVED lines=37> */
.L_x_8104:
[----:B------:R-:W-:Y:S05]  /*1860*/  BSYNC B0 ;  /* 0x0000000000007941 */ /* 0x000fea0003800000 */
.L_x_8103:
        /* <DEDUP_REMOVED lines=42> */
.L_x_8106:
[----:B------:R-:W-:Y:S05]  /*1b10*/  BSYNC B0 ;  /* 0x0000000000007941 */ /* 0x000fea0003800000 */
.L_x_8105:
        /* <DEDUP_REMOVED lines=33> */
.L_x_8108:
[----:B------:R-:W-:Y:S05]  /*1d30*/  BSYNC B0 ;  /* 0x0000000000007941 */ /* 0x000fea0003800000 */
.L_x_8107:
        /* <DEDUP_REMOVED lines=33> */
.L_x_8110:
[----:B------:R-:W-:Y:S05]  /*1f50*/  BSYNC B0 ;  /* 0x0000000000007941 */ /* 0x000fea0003800000 */
.L_x_8109:
        /* <DEDUP_REMOVED lines=33> */
.L_x_8112:
[----:B------:R-:W-:Y:S05]  /*2170*/  BSYNC B0 ;  /* 0x0000000000007941 */ /* 0x000fea0003800000 */
.L_x_8111:
        /* <DEDUP_REMOVED lines=33> */
.L_x_8114:
[----:B------:R-:W-:Y:S05]  /*2390*/  BSYNC B0 ;  /* 0x0000000000007941 */ /* 0x000fea0003800000 */
.L_x_8113:
        /* <DEDUP_REMOVED lines=33> */
.L_x_8116:
[----:B------:R-:W-:Y:S05]  /*25b0*/  BSYNC B0 ;  /* 0x0000000000007941 */ /* 0x000fea0003800000 */
.L_x_8115:
        /* <DEDUP_REMOVED lines=28> */
.L_x_8125:
        /* <DEDUP_REMOVED lines=121> */
.L_x_8119:
        /* <DEDUP_REMOVED lines=11> */
[----:B--2---:R-:W-:Y:S02]  /*2fc0*/  PRMT R33, RZ, 0x5410, R36 ;  /* 0x00005410ff217816 */ /* 0x004fe40000000024 */
.L_x_8118:
[-C--:B------:R-:W-:Y:S01]  /*2fd0*/  FFMA.FTZ R34, R91, R89.reuse, R90 ;  /* 0x000000595b227223 */ /* 0x080fe2000001005a */
        /* <DEDUP_REMOVED lines=83> */
.L_x_8122:
        /* <DEDUP_REMOVED lines=32> */
.L_x_8123:
[----:B------:R0:W5:Y:S02]  /*3710*/  LDG.E R35, [R54.64] ;  /* 0x0000000436237981 */ /* 0x000164000c1e1900 */
.L_x_8124:
[----:B-----5:R-:W-:-:S06]  /*3720*/  IMAD.WIDE R34, R35, 0x4, R58 ;  /* 0x0000000423227825 */ /* 0x020fcc00078e023a */
[----:B------:R-:W2:Y:S01]  /*3730*/  LDG.E R35, [R34.64] ;  /* 0x0000000422237981 */ /* 0x000ea2000c1e1900 */
[----:B------:R-:W-:Y:S01]  /*3740*/  IMAD R78, R78, c[0x0][0x240], RZ ;  /* 0x000090004e4e7a24 */ /* 0x000fe200078e02ff */
[----:B------:R-:W-:Y:S02]  /*3750*/  F2FP.BF16.PACK_AB R37, RZ, R37 ;  /* 0x00000025ff25723e */ /* 0x000fe400000010ff */
        /* <DEDUP_REMOVED lines=11> */
.L_x_8121:
[----:B------:R-:W-:Y:S05]  /*3810*/  BSYNC B0 ;  /* 0x0000000000007941 */ /* 0x000fea0003800000 */
.L_x_8120:
        /* <DEDUP_REMOVED lines=12> */
.L_x_8117:
        /* <DEDUP_REMOVED lines=118> */
.L_x_8126:
[----:B------:R-:W-:Y:S05]  /*4040*/  EXIT ;  /* 0x000000000000794d */ /* 0x000fea0003800000 */
.L_x_8128:
        /* <DEDUP_REMOVED lines=11> */
.L_x_8992:


//--------------------- .text._Z25selective_scan_fwd_kernelI32Selective_Scan_fwd_kernel_traitsILi32ELi8ELi1ELb1ELb1ELb1ELb1ELb1EN3c108BFloat16EfS2_EEv13SSMParamsBase --------------------------
	.section	.text._Z25selective_scan_fwd_kernelI32Selective_Scan_fwd_kernel_traitsILi32ELi8ELi1ELb1ELb1ELb1ELb1ELb1EN3c108BFloat16EfS2_EEv13SSMParamsBase,"ax",@progbits
	.sectioninfo	@"SHI_REGISTERS=133"
	.align	128
        .global         _Z25selective_scan_fwd_kernelI32Selective_Scan_fwd_kernel_traitsILi32ELi8ELi1ELb1ELb1ELb1ELb1ELb1EN3c108BFloat16EfS2_EEv13SSMParamsBase
        .type           _Z25selective_scan_fwd_kernelI32Selective_Scan_fwd_kernel_traitsILi32ELi8ELi1ELb1ELb1ELb1ELb1ELb1EN3c108BFloat16EfS2_EEv13SSMParamsBase,@function
        .size           _Z25selective_scan_fwd_kernelI32Selective_Scan_fwd_kernel_traitsILi32ELi8ELi1ELb1ELb1ELb1ELb1ELb1EN3c108BFloat16EfS2_EEv13SSMParamsBase,(.L_x_8993 - _Z25selective_scan_fwd_kernelI32Selective_Scan_fwd_kernel_traitsILi32ELi8ELi1ELb1ELb1ELb1ELb1ELb1EN3c108BFloat16EfS2_EEv13SSMParamsBase)
        .other          _Z25selective_scan_fwd_kernelI32Selective_Scan_fwd_kernel_traitsILi32ELi8ELi1ELb1ELb1ELb1ELb1ELb1EN3c108BFloat16EfS2_EEv13SSMParamsBase,@"STO_CUDA_ENTRY STV_DEFAULT"
_Z25selective_scan_fwd_kernelI32Selective_Scan_fwd_kernel_traitsILi32ELi8ELi1ELb1ELb1ELb1ELb1ELb1EN3c108BFloat16EfS2_EEv13SSMParamsBase:
.text._Z25selective_scan_fwd_kernelI32Selective_Scan_fwd_kernel_traitsILi32ELi8ELi1ELb1ELb1ELb1ELb1ELb1EN3c108BFloat16EfS2_EEv13SSMParamsBase:
        /* <DEDUP_REMOVED lines=35> */
.L_x_8129:
        /* <DEDUP_REMOVED lines=28> */
.L_x_8130:
        /* <DEDUP_REMOVED lines=11> */
.L_x_8131:
        /* <DEDUP_REMOVED lines=180> */
.L_x_8132:
        /* <DEDUP_REMOVED lines=18> */
.L_x_8133:
        /* <DEDUP_REMOVED lines=26> */
.L_x_8164:
        /* <DEDUP_REMOVED lines=166> */
.L_x_8135:
[----:B---34-:R-:W-:Y:S05]  /*1d00*/  BSYNC B0 ;  /* 0x0000000000007941 */ /* 0x018fea0003800000 */
.L_x_8134:
        /* <DEDUP_REMOVED lines=37> */
.L_x_8137:
[----:B------:R-:W-:Y:S05]  /*1f60*/  BSYNC B0 ;  /* 0x0000000000007941 */ /* 0x000fea0003800000 */
.L_x_8136:
        /* <DEDUP_REMOVED lines=37> */
.L_x_8139:
[----:B------:R-:W-:Y:S05]  /*21c0*/  BSYNC B0 ;  /* 0x0000000000007941 */ /* 0x000fea0003800000 */
.L_x_8138:
        /* <DEDUP_REMOVED lines=37> */
.L_x_8141:
[----:B------:R-:W-:Y:S05]  /*2420*/  BSYNC B0 ;  /* 0x0000000000007941 */ /* 0x000fea0003800000 */
.L_x_8140:
        /* <DEDUP_REMOVED lines=37> */
.L_x_8143:
[----:B------:R-:W-:Y:S05]  /*2680*/  BSYNC B0 ;  /* 0x0000000000007941 */ /* 0x000fea0003800000 */
.L_x_8142:
        /* <DEDUP_REMOVED lines=42> */
.L_x_8145:
[----:B------:R-:W-:Y:S05]  /*2930*/  BSYNC B0 ;  /* 0x0000000000007941 */ /* 0x000fea0003800000 */
.L_x_8144:
        /* <DEDUP_REMOVED lines=40> */
.L_x_8147:
[----:B------:R-:W-:Y:S05]  /*2bc0*/  BSYNC B0 ;  /* 0x0000000000007941 */ /* 0x000fea0003800000 */
.L_x_8146:
        /* <DEDUP_REMOVED lines=42> */
.L_x_8149:
[----:B------:R-:W-:Y:S05]  /*2e70*/  BSYNC B0 ;  /* 0x0000000000007941 */ /* 0x000fea0003800000 */
.L_x_8148:
        /* <DEDUP_REMOVED lines=22> */
.L_x_8158:
        /* <DEDUP_REMOVED lines=215> */
.L_x_8152:
        /* <DEDUP_REMOVED lines=14> */
.L_x_8151:
        /* <DEDUP_REMOVED lines=87> */
.L_x_8155:
        /* <DEDUP_REMOVED lines=31> */
.L_x_8156:
[----:B------:R0:W5:Y:S02]  /*4590*/  LDG.E R17, [R8.64] ;  /* 0x0000000408117981 */ /* 0x000164000c1e1900 */
.L_x_8157:
        /* <DEDUP_REMOVED lines=17> */
.L_x_8154:
[----:B------:R-:W-:Y:S05]  /*46b0*/  BSYNC B0 ;  /* 0x0000000000007941 */ /* 0x000fea0003800000 */
.L_x_8153:
        /* <DEDUP_REMOVED lines=12> */
.L_x_8150:
        /* <DEDUP_REMOVED lines=81> */
.L_x_8160:
[----:B------:R-:W-:Y:S05]  /*4c90*/  BSYNC B0 ;  /* 0x0000000000007941 */ /* 0x000fea0003800000 */
.L_x_8159:
        /* <DEDUP_REMOVED lines=156> */
.L_x_8162:
[----:B------:R-:W-:Y:S05]  /*5660*/  BSYNC B0 ;  /* 0x0000000000007941 */ /* 0x000fea0003800000 */
.L_x_8161:
        /* <DEDUP_REMOVED lines=38> */
.L_x_8163:
[----:B------:R-:W-:Y:S05]  /*58d0*/  EXIT ;  /* 0x000000000000794d */ /* 0x000fea0003800000 */
.L_x_8165:
        /* <DEDUP_REMOVED lines=10> */
.L_x_8993:


//--------------------- .text._Z25selective_scan_fwd_kernelI32Selective_Scan_fwd_kernel_traitsILi32ELi4ELi1ELb0ELb1ELb1ELb0ELb0EN3c108BFloat16EfS2_EEv13SSMParamsBase --------------------------
	.section	.text._Z25selective_scan_fwd_kernelI32Selective_Scan_fwd_kernel_traitsILi32ELi4ELi1ELb0ELb1ELb1ELb0ELb0EN3c108BFloat16EfS2_EEv13SSMParamsBase,"ax",@progbits
	.sectioninfo	@"SHI_REGISTERS=88"
	.align	128
        .global         _Z25selective_scan_fwd_kernelI32Selective_Scan_fwd_kernel_traitsILi32ELi4ELi1ELb0ELb1ELb1ELb0ELb0EN3c108BFloat16EfS2_EEv13SSMParamsBase
        .type           _Z25selective_scan_fwd_kernelI32Selective_Scan_fwd_kernel_traitsILi32ELi4ELi1ELb0ELb1ELb1ELb0ELb0EN3c108BFloat16EfS2_EEv13SSMParamsBase,@function
        .size           _Z25selective_scan_fwd_kernelI32Selective_Scan_fwd_kernel_traitsILi32ELi4ELi1ELb0ELb1ELb1ELb0ELb0EN3c108BFloat16EfS2_EEv13SSMParamsBase,(.L_x_8994 - _Z25selective_scan_fwd_kernelI32Selective_Scan_fwd_kernel_traitsILi32ELi4ELi1ELb0ELb1ELb1ELb0ELb0EN3c108BFloat16EfS2_EEv13SSMParamsBase)
        .other          _Z25selective_scan_fwd_kernelI32Selective_Scan_fwd_kernel_traitsILi32ELi4ELi1ELb0ELb1ELb1ELb0ELb0EN3c108BFloat16EfS2_EEv13SSMParamsBase,@"STO_CUDA_ENTRY STV_DEFAULT"
_Z25selective_scan_fwd_kernelI32Selective_Scan_fwd_kernel_traitsILi32ELi4ELi1ELb0ELb1ELb1ELb0ELb0EN3c108BFloat16EfS2_EEv13SSMParamsBase:
.text._Z25selective_scan_fwd_kernelI32Selective_Scan_fwd_kernel_traitsILi32ELi4ELi1ELb0ELb1ELb1ELb0ELb0EN3c108BFloat16EfS2_EEv13SSMParamsBase:
        /* <DEDUP_REMOVED lines=35> */
.L_x_8166:
        /* <DEDUP_REMOVED lines=30> */
.L_x_8167:
        /* <DEDUP_REMOVED lines=11> */
.L_x_8168:
        /* <DEDUP_REMOVED lines=174> */
.L_x_8169:
        /* <DEDUP_REMOVED lines=18> */
.L_x_8170:
        /* <DEDUP_REMOVED lines=18> */
.L_x_8191:
        /* <DEDUP_REMOVED lines=98> */
.L_x_8172:
[----:B------:R-:W-:Y:S05]  /*1800*/  BSYNC B0 ;  /* 0x0000000000007941 */ /* 0x000fea0003800000 */
.L_x_8171:
        /* <DEDUP_REMOVED lines=38> */
.L_x_8174:
[----:B------:R-:W-:Y:S05]  /*1a70*/  BSYNC B0 ;  /* 0x0000000000007941 */ /* 0x000fea0003800000 */
.L_x_8173:
        /* <DEDUP_REMOVED lines=33> */
.L_x_8176:
[----:B------:R-:W-:Y:S05]  /*1c90*/  BSYNC B0 ;  /* 0x0000000000007941 */ /* 0x000fea0003800000 */
.L_x_8175:
        /* <DEDUP_REMOVED lines=33> */
.L_x_8178:
[----:B------:R-:W-:Y:S05]  /*1eb0*/  BSYNC B0 ;  /* 0x0000000000007941 */ /* 0x000fea0003800000 */
.L_x_8177:
        /* <DEDUP_REMOVED lines=18> */
.L_x_8187:
        /* <DEDUP_REMOVED lines=107> */
[----:B--2---:R-:W-:Y:S01]  /*2690*/  PRMT R51, RZ, 0x5410, R54 ;  /* 0x00005410ff337816 */ /* 0x004fe20000000036 */
[----:B------:R-:W-:Y:S05]  /*26a0*/  BRA `(.L_x_8180) ;  /* 0x000000e000007947 */ /* 0x000fea0003800000 */
.L_x_8181:
        /* <DEDUP_REMOVED lines=14> */
.L_x_8180:
        /* <DEDUP_REMOVED lines=74> */
.L_x_8184:
        /* <DEDUP_REMOVED lines=32> */
.L_x_8185:
[----:B------:R0:W5:Y:S02]  /*2e30*/  LDG.E R83, [R46.64] ;  /* 0x000000042e537981 */ /* 0x000164000c1e1900 */
.L_x_8186:
[----:B-----5:R-:W-:-:S06]  /*2e40*/  IMAD.WIDE R82, R83, 0x4, R40 ;  /* 0x0000000453527825 */ /* 0x020fcc00078e0228 */
[----:B------:R-:W2:Y:S01]  /*2e50*/  LDG.E R83, [R82.64] ;  /* 0x0000000452537981 */ /* 0x000ea2000c1e1900 */
[----:B------:R-:W-:Y:S01]  /*2e60*/  IMAD.MOV.U32 R51, RZ, RZ, R35 ;  /* 0x000000ffff337224 */ /* 0x000fe200078e0023 */
[----:B------:R-:W-:Y:S02]  /*2e70*/  F2FP.BF16.PACK_AB R55, RZ, R55 ;  /* 0x00000037ff37723e */ /* 0x000fe400000010ff */
        /* <DEDUP_REMOVED lines=13> */
.L_x_8183:
[----:B------:R-:W-:Y:S05]  /*2f50*/  BSYNC B0 ;  /* 0x0000000000007941 */ /* 0x000fea0003800000 */
.L_x_8182:
        /* <DEDUP_REMOVED lines=8> */
.L_x_8179:
        /* <DEDUP_REMOVED lines=33> */
.L_x_8189:
[----:B------:R-:W-:Y:S05]  /*31f0*/  BSYNC B0 ;  /* 0x0000000000007941 */ /* 0x000fea0003800000 */
.L_x_8188:
        /* <DEDUP_REMOVED lines=25> */
.L_x_8190:
[----:B------:R-:W-:Y:S05]  /*3390*/  EXIT ;  /* 0x000000000000794d */ /* 0x000fea0003800000 */
.L_x_8192:
        /* <DEDUP_REMOVED lines=14> */
.L_x_8994:


//--------------------- .text._Z25selective_scan_fwd_kernelI32Selective_Scan_fwd_kernel_traitsILi32ELi4ELi1ELb0ELb1ELb1ELb0ELb1EN3c108BFloat16EfS2_EEv13SSMParamsBase --------------------------
	.section	.text._Z25selective_scan_fwd_kernelI32Selective_Scan_fwd_kernel_traitsILi32ELi4ELi1ELb0ELb1ELb1ELb0ELb1EN3c108BFloat16EfS2_EEv13SSMParamsBase,"ax",@progbits
	.sectioninfo	@"SHI_REGISTERS=91"
	.align	128
        .global         _Z25selective_scan_fwd_kernelI32Selective_Scan_fwd_kernel_traitsILi32ELi4ELi1ELb0ELb1ELb1ELb0ELb1EN3c108BFloat16EfS2_EEv13SSMParamsBase
        .type           _Z25selective_scan_fwd_kernelI32Selective_Scan_fwd_kernel_traitsILi32ELi4ELi1ELb0ELb1ELb1ELb0ELb1EN3c108BFloat16EfS2_EEv13SSMParamsBase,@function
        .size           _Z25selective_scan_fwd_kernelI32Selective_Scan_fwd_kernel_traitsILi32ELi4ELi1ELb0ELb1ELb1ELb0ELb1EN3c108BFloat16EfS2_EEv13SSMParamsBase,(.L_x_8995 - _Z25selective_scan_fwd_kernelI32Selective_Scan_fwd_kernel_traitsILi32ELi4ELi1ELb0ELb1ELb1ELb0ELb1EN3c108BFloat16EfS2_EEv13SSMParamsBase)
        .other          _Z25selective_scan_fwd_kernelI32Selective_Scan_fwd_kernel_traitsILi32ELi4ELi1ELb0ELb1ELb1ELb0ELb1EN3c108BFloat16EfS2_EEv13SSMParamsBase,@"STO_CUDA_ENTRY STV_DEFAULT"
_Z25selective_scan_fwd_kernelI32Selective_Scan_fwd_kernel_traitsILi32ELi4ELi1ELb0ELb1ELb1ELb0ELb1EN3c108BFloat16EfS2_EEv13SSMParamsBase:
.text._Z25selective_scan_fwd_kernelI32Selective_Scan_fwd_kernel_traitsILi32ELi4ELi1ELb0ELb1ELb1ELb0ELb1EN3c108BFloat16EfS2_EEv13SSMParamsBase:
        /* <DEDUP_REMOVED lines=35> */
.L_x_8193:
        /* <DEDUP_REMOVED lines=26> */
.L_x_8194:
        /* <DEDUP_REMOVED lines=11> */
.L_x_8195:
        /* <DEDUP_REMOVED lines=178> */
.L_x_8196:
        /* <DEDUP_REMOVED lines=18> */
.L_x_8197:
        /* <DEDUP_REMOVED lines=18> */
.L_x_8218:
        /* <DEDUP_REMOVED lines=98> */
.L_x_8199:
[----:B------:R-:W-:Y:S05]  /*1800*/  BSYNC B0 ;  /* 0x0000000000007941 */ /* 0x000fea0003800000 */
.L_x_8198:
        /* <DEDUP_REMOVED lines=38> */
.L_x_8201:
[----:B------:R-:W-:Y:S05]  /*1a70*/  BSYNC B0 ;  /* 0x0000000000007941 */ /* 0x000fea0003800000 */
.L_x_8200:
        /* <DEDUP_REMOVED lines=33> */
.L_x_8203:
[----:B------:R-:W-:Y:S05]  /*1c90*/  BSYNC B0 ;  /* 0x0000000000007941 */ /* 0x000fea0003800000 */
.L_x_8202:
        /* <DEDUP_REMOVED lines=33> */
.L_x_8205:
[----:B------:R-:W-:Y:S05]  /*1eb0*/  BSYNC B0 ;  /* 0x0000000000007941 */ /* 0x000fea0003800000 */
.L_x_8204:
        /* <DEDUP_REMOVED lines=18> */
.L_x_8214:
        /* <DEDUP_REMOVED lines=106> */
.L_x_8208:
        /* <DEDUP_REMOVED lines=12> */
.L_x_8207:
[-C--:B----4-:R-:W-:Y:S01]  /*2740*/  FFMA.FTZ R52, R80, R82.reuse, R83 ;  /* 0x0000005250347223 */ /* 0x090fe20000010053 */
        /* <DEDUP_REMOVED lines=71> */
.L_x_8211:
        /* <DEDUP_REMOVED lines=32> */
.L_x_8212:
[----:B------:R0:W5:Y:S02]  /*2dc0*/  LDG.E R75, [R46.64] ;  /* 0x000000042e4b7981 */ /* 0x000164000c1e1900 */
.L_x_8213:
[----:B-----5:R-:W-:-:S06]  /*2dd0*/  IMAD.WIDE R74, R75, 0x4, R40 ;  /* 0x000000044b4a7825 */ /* 0x020fcc00078e0228 */
[----:B------:R-:W2:Y:S01]  /*2de0*/  LDG.E R75, [R74.64] ;  /* 0x000000044a4b7981 */ /* 0x000ea2000c1e1900 */
[----:B------:R-:W-:Y:S01]  /*2df0*/  IMAD R66, R66, c[0x0][0x240], RZ ;  /* 0x0000900042427a24 */ /* 0x000fe200078e02ff */
[----:B------:R-:W-:-:S03]  /*2e00*/  F2FP.BF16.PACK_AB R55, RZ, R55 ;  /* 0x00000037ff37723e */ /* 0x000fc600000010ff */
        /* <DEDUP_REMOVED lines=11> */
.L_x_8210:
[----:B------:R-:W-:Y:S05]  /*2ec0*/  BSYNC B0 ;  /* 0x0000000000007941 */ /* 0x000fea0003800000 */
.L_x_8209:
        /* <DEDUP_REMOVED lines=8> */
.L_x_8206:
        /* <DEDUP_REMOVED lines=31> */
.L_x_8216:
[----:B------:R-:W-:Y:S05]  /*3140*/  BSYNC B0 ;  /* 0x0000000000007941 */ /* 0x000fea0003800000 */
.L_x_8215:
        /* <DEDUP_REMOVED lines=26> */
.L_x_8217:
[----:B------:R-:W-:Y:S05]  /*32f0*/  EXIT ;  /* 0x000000000000794d */ /* 0x000fea0003800000 */
.L_x_8219:
        /* <DEDUP_REMOVED lines=16> */
.L_x_8995:


//--------------------- .text._Z25selective_scan_fwd_kernelI32Selective_Scan_fwd_kernel_traitsILi32ELi4ELi1ELb0ELb1ELb1ELb1ELb0EN3c108BFloat16EfS2_EEv13SSMParamsBase --------------------------
	.section	.text._Z25selective_scan_fwd_kernelI32Selective_Scan_fwd_kernel_traitsILi32ELi4ELi1ELb0ELb1ELb1ELb1ELb0EN3c108BFloat16EfS2_EEv13SSMParamsBase,"ax",@progbits
	.sectioninfo	@"SHI_REGISTERS=87"
	.align	128
        .global         _Z25selective_scan_fwd_kernelI32Selective_Scan_fwd_kernel_traitsILi32ELi4ELi1ELb0ELb1ELb1ELb1ELb0EN3c108BFloat16EfS2_EEv13SSMParamsBase
        .type           _Z25selective_scan_fwd_kernelI32Selective_Scan_fwd_kernel_traitsILi32ELi4ELi1ELb0ELb1ELb1ELb1ELb0EN3c108BFloat16EfS2_EEv13SSMParamsBase,@function
        .size           _Z25selective_scan_fwd_kernelI32Selective_Scan_fwd_kernel_traitsILi32ELi4ELi1ELb0ELb1ELb1ELb1ELb0EN3c108BFloat16EfS2_EEv13SSMParamsBase,(.L_x_8996 - _Z25selective_scan_fwd_kernelI32Selective_Scan_fwd_kernel_traitsILi32ELi4ELi1ELb0ELb1ELb1ELb1ELb0EN3c108BFloat16EfS2_EEv13SSMParamsBase)
        .other          _Z25selective_scan_fwd_kernelI32Selective_Scan_fwd_kernel_traitsILi32ELi4ELi1ELb0ELb1ELb1ELb1ELb0EN3c108BFloat16EfS2_EEv13SSMParamsBase,@"STO_CUDA_ENTRY STV_DEFAULT"
_Z25selective_scan_fwd_kernelI32Selective_Scan_fwd_kernel_traitsILi32ELi4ELi1ELb0ELb1ELb1ELb1ELb0EN3c108BFloat16EfS2_EEv13SSMParamsBase:
.text._Z25selective_scan_fwd_kernelI32Selective_Scan_fwd_kernel_traitsILi32ELi4ELi1ELb0ELb1ELb1ELb1ELb0EN3c108BFloat16EfS2_EEv13SSMParamsBase:
        /* <DEDUP_REMOVED lines=34> */
.L_x_8220:
        /* <DEDUP_REMOVED lines=27> */
.L_x_8221:
        /* <DEDUP_REMOVED lines=11> */
.L_x_8222:
        /* <DEDUP_REMOVED lines=68> */
[C---:B------:R-:W-:Y:S02]  /*08c0*/  IMAD R19, R0.reuse, c[0x0][0x1a4], R15 ;  /* 0x0000690000137a24 */ /* 0x040fe400078e020f */
[----:B------:R-:W-:Y:S01]  /*08d0*/  IMAD R15, R3, c[0x0][0x1f0], RZ ;  /* 0x00007c00030f7a24 */ /* 0x000fe200078e02ff */
[----:B------:R-:W-:Y:S01]  /*08e0*/  SHF.R.S32.HI R2, RZ, 0x1f, R12 ;  /* 0x0000001fff027819 */ /* 0x000fe2000001140c */
[----:B------:R-:W-:-:S04]  /*08f0*/  IMAD.WIDE.U32 R4, R0, c[0x0][0x1e0], RZ ;  /* 0x0000780000047a25 */ /* 0x000fc800078e00ff */
[C---:B------:R-:W-:Y:S02]  /*0900*/  IMAD R13, R0.reuse, c[0x0][0x1e4], R13 ;  /* 0x00007900000d7a24 */ /* 0x040fe400078e020d */
[----:B------:R-:W-:-:S04]  /*0910*/  IMAD.WIDE.U32 R8, R0, c[0x0][0x1a0], RZ ;  /* 0x0000680000087a25 */ /* 0x000fc800078e00ff */
[----:B------:R-:W-:-:S04]  /*0920*/  IMAD.WIDE.U32 R6, R0, c[0x0][0x1f0], RZ ;  /* 0x00007c0000067a25 */ /* 0x000fc800078e00ff */
[----:B------:R-:W-:Y:S02]  /*0930*/  IMAD R15, R0, c[0x0][0x1f4], R15 ;  /* 0x00007d00000f7a24 */ /* 0x000fe400078e020f */
[----:B------:R-:W-:Y:S02]  /*0940*/  IMAD.IADD R5, R5, 0x1, R13 ;  /* 0x0000000105057824 */ /* 0x000fe400078e020d */
[----:B------:R-:W-:Y:S02]  /*0950*/  IMAD.IADD R9, R9, 0x1, R19 ;  /* 0x0000000109097824 */ /* 0x000fe400078e0213 */
[----:B------:R-:W-:Y:S01]  /*0960*/  IMAD R13, R2, c[0x0][0x1b8], RZ ;  /* 0x00006e00020d7a24 */ /* 0x000fe200078e02ff */
[----:B------:R-:W-:Y:S01]  /*0970*/  IADD3 R7, R7, R15, RZ ;  /* 0x0000000f07077210 */ /* 0x000fe20007ffe0ff */
[----:B------:R-:W-:Y:S02]  /*0980*/  IMAD R16, R36, c[0x0][0x1f8], RZ ;  /* 0x00007e0024107a24 */ /* 0x000fe400078e02ff */
[----:B------:R-:W-:-:S04]  /*0990*/  IMAD.WIDE.U32 R8, R12, c[0x0][0x1b8], R8 ;  /* 0x00006e000c087a25 */ /* 0x000fc800078e0008 */
[----:B------:R-:W-:Y:S02]  /*09a0*/  IMAD R13, R12, c[0x0][0x1bc], R13 ;  /* 0x00006f000c0d7a24 */ /* 0x000fe400078e020d */
[----:B------:R-:W-:Y:S02]  /*09b0*/  IMAD R14, R36, c[0x0][0x1e8], RZ ;  /* 0x00007a00240e7a24 */ /* 0x000fe400078e02ff */
[----:B------:R-:W-:Y:S01]  /*09c0*/  IMAD.MOV.U32 R18, RZ, RZ, RZ ;  /* 0x000000ffff127224 */ /* 0x000fe200078e00ff */
[----:B------:R-:W-:Y:S01]  /*09d0*/  LEA R24, P3, R8, c[0x0][0x258], 0x1 ;  /* 0x0000960008187a11 */ /* 0x000fe200078608ff */
[----:B------:R-:W-:Y:S01]  /*09e0*/  IMAD R27, R37, c[0x0][0x1fc], R16 ;  /* 0x00007f00251b7a24 */ /* 0x000fe200078e0210 */
        /* <DEDUP_REMOVED lines=17> */
[----:B------:R-:W-:Y:S01]  /*0b00*/  ISETP.NE.AND.EX P3, PT, RZ, c[0x0][0x2dc], PT, P3 ;  /* 0x0000b700ff007a0c */ /* 0x000fe20003f65330 */
[----:B------:R-:W-:Y:S01]  /*0b10*/  IMAD R15, R2, c[0x0][0x1d8], RZ ;  /* 0x00007600020f7a24 */ /* 0x000fe200078e02ff */
[----:B------:R-:W-:Y:S02]  /*0b20*/  IADD3 R11, R11, R21, RZ ;  /* 0x000000150b0b7210 */ /* 0x000fe40007ffe0ff */
        /* <DEDUP_REMOVED lines=67> */
.L_x_8223:
        /* <DEDUP_REMOVED lines=18> */
.L_x_8224:
        /* <DEDUP_REMOVED lines=18> */
.L_x_8247:
        /* <DEDUP_REMOVED lines=98> */
.L_x_8226:
[----:B------:R-:W-:Y:S05]  /*17c0*/  BSYNC B0 ;  /* 0x0000000000007941 */ /* 0x000fea0003800000 */
.L_x_8225:
        /* <DEDUP_REMOVED lines=38> */
.L_x_8228:
[----:B------:R-:W-:Y:S05]  /*1a30*/  BSYNC B0 ;  /* 0x0000000000007941 */ /* 0x000fea0003800000 */
.L_x_8227:
        /* <DEDUP_REMOVED lines=33> */
.L_x_8230:
[----:B------:R-:W-:Y:S05]  /*1c50*/  BSYNC B0 ;  /* 0x0000000000007941 */ /* 0x000fea0003800000 */
.L_x_8229:
        /* <DEDUP_REMOVED lines=33> */
.L_x_8232:
[----:B------:R-:W-:Y:S05]  /*1e70*/  BSYNC B0 ;  /* 0x0000000000007941 */ /* 0x000fea0003800000 */
.L_x_8231:
        /* <DEDUP_REMOVED lines=18> */
.L_x_8241:
        /* <DEDUP_REMOVED lines=26> */
[----:B------:R-:W-:-:S03]  /*2140*/  LEA R50, P0, R52, R22, 0x1 ;  /* 0x0000001634327211 */ /* 0x000fc600078008ff */
[----:B------:R-:W-:Y:S01]  /*2150*/  IMAD.IADD R10, R53, 0x1, R79 ;  /* 0x00000001350a7824 */ /* 0x000fe200078e024f */
[----:B0-----:R-:W-:Y:S01]  /*2160*/  PRMT R71, RZ, 0x7610, R71 ;  /* 0x00007610ff477816 */ /* 0x001fe20000000047 */
[----:B------:R-:W5:Y:S01]  /*2170*/  LDG.E R54, [R54.64] ;  /* 0x0000000436367981 */ /* 0x000f62000c1e1900 */
[----:B------:R-:W-:Y:S02]  /*2180*/  PRMT R79, RZ, 0x7610, R79 ;  /* 0x00007610ff4f7816 */ /* 0x000fe4000000004f */
[----:B------:R-:W-:Y:S02]  /*2190*/  PRMT R81, RZ, 0x7610, R81 ;  /* 0x00007610ff517816 */ /* 0x000fe40000000051 */
        /* <DEDUP_REMOVED lines=14> */
[----:B------:R-:W-:Y:S01]  /*2280*/  FMUL.FTZ R70, R54, 1.4426950216293334961 ;  /* 0x3fb8aa3b36467820 */ /* 0x000fe20000410000 */
[----:B0-----:R-:W-:-:S03]  /*2290*/  SHF.L.U32 R63, R65, 0x3, RZ ;  /* 0x00000003413f7819 */ /* 0x001fc600000006ff */
        /* <DEDUP_REMOVED lines=60> */
.L_x_8235:
        /* <DEDUP_REMOVED lines=12> */
.L_x_8234:
        /* <DEDUP_REMOVED lines=72> */
.L_x_8238:
        /* <DEDUP_REMOVED lines=32> */
.L_x_8239:
[----:B------:R0:W5:Y:S02]  /*2da0*/  LDG.E R71, [R46.64] ;  /* 0x000000042e477981 */ /* 0x000164000c1e1900 */
.L_x_8240:
        /* <DEDUP_REMOVED lines=15> */
.L_x_8237:
[----:B------:R-:W-:Y:S05]  /*2ea0*/  BSYNC B0 ;  /* 0x0000000000007941 */ /* 0x000fea0003800000 */
.L_x_8236:
        /* <DEDUP_REMOVED lines=8> */
.L_x_8233:
[----:B------:R-:W-:Y:S01]  /*2f30*/  BAR.SYNC.DEFER_BLOCKING 0x0 ;  /* 0x0000000000007b1d */ /* 0x000fe20000010000 */
[----:B------:R-:W-:Y:S02]  /*2f40*/  ISETP.NE.AND P0, PT, R10, RZ, PT ;  /* 0x000000ff0a00720c */ /* 0x000fe40003f05270 */
[----:B01----:R-:W-:Y:S02]  /*2f50*/  F2FP.BF16.PACK_AB R50, R57, R58 ;  /* 0x0000003a3932723e */ /* 0x003fe400000010ff */
[----:B------:R-:W-:Y:S01]  /*2f60*/  F2FP.BF16.PACK_AB R51, R39, R56 ;  /* 0x000000382733723e */ /* 0x000fe200000010ff */
[----:B------:R-:W0:Y:S01]  /*2f70*/  S2R R59, SR_CTAID.X ;  /* 0x00000000003b7919 */ /* 0x000e220000002500 */
[----:B------:R-:W-:Y:S01]  /*2f80*/  MOV R67, 0x2 ;  /* 0x0000000200437802 */ /* 0x000fe20000000f00 */
[----:B------:R-:W-:Y:S01]  /*2f90*/  BSSY B0, `(.L_x_8242) ;  /* 0x000002b000007945 */ /* 0x000fe20003800000 */
[----:B------:R-:W-:-:S03]  /*2fa0*/  SHF.R.S32.HI R53, RZ, 0x1f, R4 ;  /* 0x0000001fff357819 */ /* 0x000fc60000011404 */
[----:B------:R-:W-:Y:S01]  /*2fb0*/  IMAD.WIDE R54, R48, R67, c[0x0][0x288] ;  /* 0x0000a20030367625 */ /* 0x000fe200078e0243 */
        /* <DEDUP_REMOVED lines=10> */
[----:B------:R-:W-:Y:S02]  /*3060*/  IMAD R63, R59, c[0x0][0x214], R52 ;  /* 0x000085003b3f7a24 */ /* 0x000fe400078e0234 */
[----:B------:R-:W-:Y:S01]  /*3070*/  IMAD R52, R36, c[0x0][0x218], RZ ;  /* 0x0000860024347a24 */ /* 0x000fe200078e02ff */
[----:B------:R-:W-:Y:S01]  /*3080*/  @!P0 STS [0x100], R2 ;  /* 0x00010002ff008388 */ /* 0x000fe20000000800 */
[----:B------:R-:W-:Y:S02]  /*3090*/  IMAD.IADD R51, R51, 0x1, R63 ;  /* 0x0000000133337824 */ /* 0x000fe400078e023f */
[C---:B------:R-:W-:Y:S01]  /*30a0*/  IMAD R65, R37.reuse, c[0x0][0x21c], R52 ;  /* 0x0000870025417a24 */ /* 0x040fe200078e0234 */
[----:B------:R-:W-:Y:S01]  /*30b0*/  BAR.SYNC.DEFER_BLOCKING 0x0 ;  /* 0x0000000000007b1d */ /* 0x000fe20000010000 */
[----:B------:R-:W-:-:S04]  /*30c0*/  IMAD.WIDE.U32 R50, R37, c[0x0][0x218], R50 ;  /* 0x0000860025327a25 */ /* 0x000fc800078e0032 */
[----:B------:R-:W-:Y:S01]  /*30d0*/  @!P6 IMAD.MOV.U32 R52, RZ, RZ, R4 ;  /* 0x000000ffff34e224 */ /* 0x000fe200078e0004 */
[----:B------:R-:W-:Y:S01]  /*30e0*/  IADD3 R61, P1, R4, R50, RZ ;  /* 0x00000032043d7210 */ /* 0x000fe20007f3e0ff */
[----:B------:R-:W-:-:S03]  /*30f0*/  IMAD R77, R59, c[0x0][0x204], R62 ;  /* 0x000081003b4d7a24 */ /* 0x000fc600078e023e */
[----:B------:R-:W-:Y:S02]  /*3100*/  IADD3.X R51, R53, R65, R51, P1, !PT ;  /* 0x0000004135337210 */ /* 0x000fe40000ffe433 */
[----:B------:R-:W-:-:S04]  /*3110*/  LEA R50, P1, R61, R54, 0x1 ;  /* 0x000000363d327211 */ /* 0x000fc800078208ff */
[----:B------:R-:W-:Y:S01]  /*3120*/  LEA.HI.X R51, R61, R55, R51, 0x1, P1 ;  /* 0x000000373d337211 */ /* 0x000fe200008f0c33 */
[----:B------:R-:W-:Y:S01]  /*3130*/  @!P6 IMAD.WIDE.U32 R60, R59, c[0x0][0x200], R52 ;  /* 0x000080003b3cea25 */ /* 0x000fe200078e0034 */
[----:B------:R-:W-:-:S04]  /*3140*/  IADD3 R54, P1, R48, R4, RZ ;  /* 0x0000000430367210 */ /* 0x000fc80007f3e0ff */
[----:B------:R-:W-:Y:S01]  /*3150*/  @!P6 IADD3 R61, R77, R61, RZ ;  /* 0x0000003d4d3de210 */ /* 0x000fe20007ffe0ff */
[----:B------:R-:W-:Y:S01]  /*3160*/  IMAD.X R55, R49, 0x1, R53, P1 ;  /* 0x0000000131377824 */ /* 0x000fe200008e0635 */
[----:B------:R-:W0:Y:S02]  /*3170*/  LDS R68, [0x100] ;  /* 0x00010000ff447984 */ /* 0x000e240000000800 */
[-C--:B0-----:R-:W-:Y:S02]  /*3180*/  ISETP.GE.AND P2, PT, R48, R68.reuse, PT ;  /* 0x000000443000720c */ /* 0x081fe40003f46270 */
[----:B------:R-:W-:-:S11]  /*3190*/  ISETP.GE.AND P1, PT, R5, R68, PT ;  /* 0x000000440500720c */ /* 0x000fd60003f26270 */
        /* <DEDUP_REMOVED lines=10> */
.L_x_8243:
[----:B------:R-:W-:Y:S05]  /*3240*/  BSYNC B0 ;  /* 0x0000000000007941 */ /* 0x000fea0003800000 */
.L_x_8242:
        /* <DEDUP_REMOVED lines=91> */
.L_x_8245:
[----:B------:R-:W-:Y:S05]  /*3800*/  BSYNC B0 ;  /* 0x0000000000007941 */ /* 0x000fea0003800000 */
.L_x_8244:
[----:B0-----:R-:W-:Y:S01]  /*3810*/  IMAD.MOV.U32 R50, RZ, RZ, R56 ;  /* 0x000000ffff327224 */ /* 0x001fe200078e0038 */
[-C--:B------:R-:W-:Y:S01]  /*3820*/  ISETP.GE.AND P1, PT, R5, R58.reuse, PT ;  /* 0x0000003a0500720c */ /* 0x080fe20003f26270 */
[----:B------:R-:W-:Y:S01]  /*3830*/  IMAD.MOV.U32 R51, RZ, RZ, R69 ;  /* 0x000000ffff337224 */ /* 0x000fe200078e0045 */
[-C--:B------:R-:W-:Y:S01]  /*3840*/  ISETP.GE.AND P2, PT, R3, R58.reuse, PT ;  /* 0x0000003a0300720c */ /* 0x080fe20003f46270 */
[----:B------:R-:W-:Y:S01]  /*3850*/  IMAD R0, R36, c[0x0][0x228], RZ ;  /* 0x00008a0024007a24 */ /* 0x000fe200078e02ff */
[----:B------:R-:W-:Y:S01]  /*3860*/  ISETP.GE.AND P0, PT, R7, R58, PT ;  /* 0x0000003a0700720c */ /* 0x000fe20003f06270 */
[C---:B------:R-:W-:Y:S01]  /*3870*/  IMAD.WIDE.U32 R50, R37.reuse, c[0x0][0x228], R50 ;  /* 0x00008a0025327a25 */ /* 0x040fe200078e0032 */
[----:B------:R-:W-:Y:S02]  /*3880*/  IADD3 R6, R6, 0x1, RZ ;  /* 0x0000000106067810 */ /* 0x000fe40007ffe0ff */
[----:B------:R-:W-:Y:S01]  /*3890*/  IADD3 R17, R2, R17, RZ ;  /* 0x0000001102117210 */ /* 0x000fe20007ffe0ff */
[----:B------:R-:W-:Y:S01]  /*38a0*/  IMAD R57, R37, c[0x0][0x22c], R0 ;  /* 0x00008b0025397a24 */ /* 0x000fe200078e0200 */
[----:B------:R-:W-:Y:S01]  /*38b0*/  IADD3 R39, P3, R4, R50, RZ ;  /* 0x0000003204277210 */ /* 0x000fe20007f7e0ff */
[----:B------:R-:W-:-:S03]  /*38c0*/  IMAD.WIDE R54, R48, R67, c[0x0][0x2a0] ;  /* 0x0000a80030367625 */ /* 0x000fc600078e0243 */
        /* <DEDUP_REMOVED lines=12> */
.L_x_8246:
[----:B------:R-:W-:Y:S05]  /*3990*/  EXIT ;  /* 0x000000000000794d */ /* 0x000fea0003800000 */
.L_x_8248:
        /* <DEDUP_REMOVED lines=14> */
.L_x_8996:


//--------------------- .text._Z25selective_scan_fwd_kernelI32Selective_Scan_fwd_kernel_traitsILi32ELi4ELi1ELb0ELb1ELb1ELb1ELb1EN3c108BFloat16EfS2_EEv13SSMParamsBase --------------------------
	.section	.text._Z25selective_scan_fwd_kernelI32Selective_Scan_fwd_kernel_traitsILi32ELi4ELi1ELb0ELb1ELb1ELb1ELb1EN3c108BFloat16EfS2_EEv13SSMParamsBase,"ax",@progbits
	.sectioninfo	@"SHI_REGISTERS=90"
	.align	128
        .global         _Z25selective_scan_fwd_kernelI32Selective_Scan_fwd_kernel_traitsILi32ELi4ELi1ELb0ELb1ELb1ELb1ELb1EN3c108BFloat16EfS2_EEv13SSMParamsBase
        .type           _Z25selective_scan_fwd_kernelI32Selective_Scan_fwd_kernel_traitsILi32ELi4ELi1ELb0ELb1ELb1ELb1ELb1EN3c108BFloat16EfS2_EEv13SSMParamsBase,@function
        .size           _Z25selective_scan_fwd_kernelI32Selective_Scan_fwd_kernel_traitsILi32ELi4ELi1ELb0ELb1ELb1ELb1ELb1EN3c108BFloat16EfS2_EEv13SSMParamsBase,(.L_x_8997 - _Z25selective_scan_fwd_kernelI32Selective_Scan_fwd_kernel_traitsILi32ELi4ELi1ELb0ELb1ELb1ELb1ELb1EN3c108BFloat16EfS2_EEv13SSMParamsBase)
        .other          _Z25selective_scan_fwd_kernelI32Selective_Scan_fwd_kernel_traitsILi32ELi4ELi1ELb0ELb1ELb1ELb1ELb1EN3c108BFloat16EfS2_EEv13SSMParamsBase,@"STO_CUDA_ENTRY STV_DEFAULT"
_Z25selective_scan_fwd_kernelI32Selective_Scan_fwd_kernel_traitsILi32ELi4ELi1ELb0ELb1ELb1ELb1ELb1EN3c108BFloat16EfS2_EEv13SSMParamsBase:
.text._Z25selective_scan_fwd_kernelI32Selective_Scan_fwd_kernel_traitsILi32ELi4ELi1ELb0ELb1ELb1ELb1ELb1EN3c108BFloat16EfS2_EEv13SSMParamsBase:
[----:B------:R-:W-:Y:S02]  /*0000*/  IMAD.MOV.U32 R1, RZ, RZ, c[0x0][0x28] ;  /* 0x00000a00ff017624 */ /* 0x000fe400078e00ff */
[----:B------:R-:W-:Y:S01]  /*0010*/  ISETP.NE.U32.AND P2, PT, RZ, c[0x0][0x2b0], PT ;  /* 0x0000ac00ff007a0c */ /* 0x000fe20003f45070 */
[----:B------:R-:W0:Y:S01]  /*0020*/  S2R R0, SR_CTAID.X ;  /* 0x0000000000007919 */ /* 0x000e220000002500 */
[----:B------:R-:W-:Y:S01]  /*0030*/  IMAD.MOV.U32 R11, RZ, RZ, RZ ;  /* 0x000000ffff0b7224 */ /* 0x000fe200078e00ff */
[----:B------:R-:W-:Y:S01]  /*0040*/  HFMA2.MMA R17, -RZ, RZ, 0, 0 ;  /* 0x00000000ff117435 */ /* 0x000fe200000001ff */
[----:B------:R-:W-:Y:S01]  /*0050*/  ISETP.NE.AND.EX P2, PT, RZ, c[0x0][0x2b4], PT, P2 ;  /* 0x0000ad00ff007a0c */ /* 0x000fe20003f45320 */
[----:B------:R-:W-:Y:S01]  /*0060*/  IMAD.MOV.U32 R13, RZ, RZ, RZ ;  /* 0x000000ffff0d7224 */ /* 0x000fe200078e00ff */
[----:B------:R-:W-:Y:S01]  /*0070*/  ULDC.64 UR4, c[0x0][0x118] ;  /* 0x0000460000047ab9 */ /* 0x000fe20000000a00 */
[----:B------:R-:W-:-:S10]  /*0080*/  IMAD.MOV.U32 R15, RZ, RZ, RZ ;  /* 0x000000ffff0f7224 */ /* 0x000fd400078e00ff */
[----:B------:R-:W-:Y:S01]  /*0090*/  @P2 MOV R11, c[0x0][0x2b0] ;  /* 0x0000ac00000b2a02 */ /* 0x000fe20000000f00 */
[----:B------:R-:W-:Y:S01]  /*00a0*/  @P2 IMAD.MOV.U32 R13, RZ, RZ, c[0x0][0x2b4] ;  /* 0x0000ad00ff0d2624 */ /* 0x000fe200078e00ff */
[----:B------:R-:W-:Y:S01]  /*00b0*/  @P2 MOV R17, c[0x0][0x2b4] ;  /* 0x0000ad0000112a02 */ /* 0x000fe20000000f00 */
        /* <DEDUP_REMOVED lines=23> */
.L_x_8249:
        /* <DEDUP_REMOVED lines=9> */
[----:B------:R-:W-:Y:S02]  /*02c0*/  IMAD.MOV.U32 R36, RZ, RZ, RZ ;  /* 0x000000ffff247224 */ /* 0x000fe400078e00ff */
[----:B------:R-:W-:Y:S01]  /*02d0*/  ISETP.NE.AND.EX P1, PT, RZ, c[0x0][0x2d4], PT, P1 ;  /* 0x0000b500ff007a0c */ /* 0x000fe20003f25310 */
[----:B------:R-:W-:Y:S01]  /*02e0*/  IMAD.MOV.U32 R35, RZ, RZ, RZ ;  /* 0x000000ffff237224 */ /* 0x000fe200078e00ff */
        /* <DEDUP_REMOVED lines=17> */
.L_x_8250:
        /* <DEDUP_REMOVED lines=11> */
.L_x_8251:
        /* <DEDUP_REMOVED lines=36> */
[----:B------:R-:W-:Y:S01]  /*06f0*/  HFMA2.MMA R22, -RZ, RZ, 0, 0 ;  /* 0x00000000ff167435 */ /* 0x000fe200000001ff */
[----:B------:R-:W-:Y:S01]  /*0700*/  IMAD.MOV.U32 R17, RZ, RZ, RZ ;  /* 0x000000ffff117224 */ /* 0x000fe200078e00ff */
        /* <DEDUP_REMOVED lines=51> */
[----:B------:R-:W-:Y:S02]  /*0a40*/  IMAD.MOV.U32 R20, RZ, RZ, RZ ;  /* 0x000000ffff147224 */ /* 0x000fe400078e00ff */
[C---:B------:R-:W-:Y:S02]  /*0a50*/  IMAD R19, R56.reuse, c[0x0][0x1fc], R19 ;  /* 0x00007f0038137a24 */ /* 0x040fe400078e0213 */
[----:B------:R-:W-:Y:S02]  /*0a60*/  IMAD.WIDE.U32 R6, R56, c[0x0][0x1f8], R6 ;  /* 0x00007e0038067a25 */ /* 0x000fe400078e0006 */
[----:B------:R0:W5:Y:S02]  /*0a70*/  @P5 LDG.E R20, [R10.64] ;  /* 0x000000040a145981 */ /* 0x000164000c1e1900 */
[----:B------:R-:W-:-:S02]  /*0a80*/  IMAD.IADD R27, R9, 0x1, R27 ;  /* 0x00000001091b7824 */ /* 0x000fc400078e021b */
[C---:B------:R-:W-:Y:S02]  /*0a90*/  IMAD R15, R56.reuse, c[0x0][0x1ec], R15 ;  /* 0x00007b00380f7a24 */ /* 0x040fe400078e020f */
[----:B------:R-:W-:Y:S01]  /*0aa0*/  IMAD.WIDE.U32 R4, R56, c[0x0][0x1e8], R4 ;  /* 0x00007a0038047a25 */ /* 0x000fe200078e0004 */
[----:B------:R-:W-:-:S03]  /*0ab0*/  LEA R28, P2, R6, c[0x0][0x278], 0x1 ;  /* 0x00009e00061c7a11 */ /* 0x000fc600078408ff */
[----:B------:R-:W-:Y:S01]  /*0ac0*/  IMAD R16, R18, c[0x0][0x1c0], RZ ;  /* 0x0000700012107a24 */ /* 0x000fe200078e02ff */
[----:B------:R-:W-:Y:S01]  /*0ad0*/  LEA.HI.X R27, R8, c[0x0][0x25c], R27, 0x1, P3 ;  /* 0x00009700081b7a11 */ /* 0x000fe200018f0c1b */
[----:B------:R-:W-:Y:S01]  /*0ae0*/  IMAD.IADD R29, R7, 0x1, R19 ;  /* 0x00000001071d7824 */ /* 0x000fe200078e0213 */
[----:B------:R-:W-:Y:S01]  /*0af0*/  IADD3 R31, R5, R15, RZ ;  /* 0x0000000f051f7210 */ /* 0x000fe20007ffe0ff */
[C---:B0-----:R-:W-:Y:S01]  /*0b00*/  IMAD.WIDE.U32 R10, R33.reuse, c[0x0][0x1c0], RZ ;  /* 0x00007000210a7a25 */ /* 0x041fe200078e00ff */
[----:B------:R-:W-:Y:S02]  /*0b10*/  LEA R30, P1, R4, c[0x0][0x270], 0x1 ;  /* 0x00009c00041e7a11 */ /* 0x000fe400078208ff */
[----:B------:R-:W-:Y:S01]  /*0b20*/  ISETP.NE.U32.AND P3, PT, RZ, c[0x0][0x2d8], PT ;  /* 0x0000b600ff007a0c */ /* 0x000fe20003f65070 */
[----:B------:R-:W-:Y:S01]  /*0b30*/  IMAD R21, R33, c[0x0][0x1c4], R16 ;  /* 0x0000710021157a24 */ /* 0x000fe200078e0210 */
[----:B------:R-:W-:Y:S01]  /*0b40*/  LEA.HI.X R29, R6, c[0x0][0x27c], R29, 0x1, P2 ;  /* 0x00009f00061d7a11 */ /* 0x000fe200010f0c1d */
[----:B------:R-:W-:Y:S01]  /*0b50*/  IMAD R12, R12, c[0x0][0x1d8], RZ ;  /* 0x000076000c0c7a24 */ /* 0x000fe200078e02ff */
[----:B------:R-:W-:Y:S01]  /*0b60*/  LEA.HI.X R31, R4, c[0x0][0x274], R31, 0x1, P1 ;  /* 0x00009d00041f7a11 */ /* 0x000fe200008f0c1f */
[----:B------:R-:W-:Y:S01]  /*0b70*/  IMAD.IADD R11, R11, 0x1, R21 ;  /* 0x000000010b0b7824 */ /* 0x000fe200078e0215 */
[----:B------:R-:W-:-:S02]  /*0b80*/  ISETP.NE.U32.AND P2, PT, RZ, c[0x0][0x2c8], PT ;  /* 0x0000b200ff007a0c */ /* 0x000fc40003f45070 */
[----:B------:R-:W-:Y:S02]  /*0b90*/  ISETP.NE.AND.EX P3, PT, RZ, c[0x0][0x2dc], PT, P3 ;  /* 0x0000b700ff007a0c */ /* 0x000fe40003f65330 */
[----:B------:R-:W-:Y:S01]  /*0ba0*/  ISETP.NE.U32.AND P1, PT, RZ, c[0x0][0x2e0], PT ;  /* 0x0000b800ff007a0c */ /* 0x000fe20003f25070 */
[C---:B------:R-:W-:Y:S01]  /*0bb0*/  IMAD R25, R13.reuse, c[0x0][0x1dc], R12 ;  /* 0x000077000d197a24 */ /* 0x040fe200078e020c */
[----:B------:R-:W-:Y:S01]  /*0bc0*/  ISETP.NE.AND.EX P2, PT, RZ, c[0x0][0x2cc], PT, P2 ;  /* 0x0000b300ff007a0c */ /* 0x000fe20003f45320 */
[----:B------:R-:W-:Y:S01]  /*0bd0*/  IMAD.WIDE.U32 R10, R13, c[0x0][0x1d8], R10 ;  /* 0x000076000d0a7a25 */ /* 0x000fe200078e000a */
[----:B------:R-:W-:-:S04]  /*0be0*/  ISETP.NE.AND.EX P1, PT, RZ, c[0x0][0x2e4], PT, P1 ;  /* 0x0000b900ff007a0c */ /* 0x000fc80003f25310 */
[----:B------:R-:W-:Y:S01]  /*0bf0*/  IADD3 R25, R11, R25, RZ ;  /* 0x000000190b197210 */ /* 0x000fe20007ffe0ff */
[----:B------:R-:W-:Y:S01]  /*0c00*/  HFMA2.MMA R11, -RZ, RZ, 0, 0 ;  /* 0x00000000ff0b7435 */ /* 0x000fe200000001ff */
[----:B------:R-:W-:Y:S02]  /*0c10*/  IMAD.MOV.U32 R16, RZ, RZ, RZ ;  /* 0x000000ffff107224 */ /* 0x000fe400078e00ff */
        /* <DEDUP_REMOVED lines=59> */
.L_x_8252:
        /* <DEDUP_REMOVED lines=18> */
.L_x_8253:
        /* <DEDUP_REMOVED lines=18> */
.L_x_8276:
        /* <DEDUP_REMOVED lines=98> */
.L_x_8255:
[----:B------:R-:W-:Y:S05]  /*1830*/  BSYNC B0 ;  /* 0x0000000000007941 */ /* 0x000fea0003800000 */
.L_x_8254:
        /* <DEDUP_REMOVED lines=38> */
.L_x_8257:
[----:B------:R-:W-:Y:S05]  /*1aa0*/  BSYNC B0 ;  /* 0x0000000000007941 */ /* 0x000fea0003800000 */
.L_x_8256:
        /* <DEDUP_REMOVED lines=33> */
.L_x_8259:
[----:B------:R-:W-:Y:S05]  /*1cc0*/  BSYNC B0 ;  /* 0x0000000000007941 */ /* 0x000fea0003800000 */
.L_x_8258:
        /* <DEDUP_REMOVED lines=33> */
.L_x_8261:
[----:B------:R-:W-:Y:S05]  /*1ee0*/  BSYNC B0 ;  /* 0x0000000000007941 */ /* 0x000fea0003800000 */
.L_x_8260:
        /* <DEDUP_REMOVED lines=18> */
.L_x_8270:
        /* <DEDUP_REMOVED lines=55> */
[----:B--2---:R-:W-:-:S05]  /*2380*/  IMAD.SHL.U32 R79, R10, 0x4, RZ ;  /* 0x000000040a4f7824 */ /* 0x004fca00078e00ff */
        /* <DEDUP_REMOVED lines=54> */
.L_x_8264:
        /* <DEDUP_REMOVED lines=14> */
.L_x_8263:
        /* <DEDUP_REMOVED lines=66> */
[----:B------:R-:W-:Y:S01]  /*2bf0*/  F2FP.BF16.PACK_AB R55, RZ, R55 ;  /* 0x00000037ff37723e */ /* 0x000fe200000010ff */
[C---:B------:R-:W-:Y:S02]  /*2c00*/  IMAD R67, R69.reuse, c[0x0][0x244], R52 ;  /* 0x0000910045437a24 */ /* 0x040fe400078e0234 */
[----:B------:R-:W-:-:S04]  /*2c10*/  IMAD.WIDE.U32 R52, R69, c[0x0][0x240], R50 ;  /* 0x0000900045347a25 */ /* 0x000fc800078e0032 */
[----:B------:R-:W-:Y:S01]  /*2c20*/  IMAD.IADD R67, R53, 0x1, R67 ;  /* 0x0000000135437824 */ /* 0x000fe200078e0243 */
[----:B------:R-:W-:-:S04]  /*2c30*/  LEA R50, P0, R52, c[0x0][0x290], 0x1 ;  /* 0x0000a40034327a11 */ /* 0x000fc800078008ff */
[----:B------:R-:W-:-:S05]  /*2c40*/  LEA.HI.X R51, R52, c[0x0][0x294], R67, 0x1, P0 ;  /* 0x0000a50034337a11 */ /* 0x000fca00000f0c43 */
[----:B------:R0:W-:Y:S01]  /*2c50*/  STG.E.U16 [R50.64], R55 ;  /* 0x0000003732007986 */ /* 0x0001e2000c101504 */
[----:B------:R-:W-:Y:S05]  /*2c60*/  BRA `(.L_x_8266) ;  /* 0x0000032000007947 */ /* 0x000fea0003800000 */
.L_x_8267:
        /* <DEDUP_REMOVED lines=32> */
.L_x_8268:
[----:B------:R0:W5:Y:S02]  /*2e70*/  LDG.E R85, [R46.64] ;  /* 0x000000042e557981 */ /* 0x000164000c1e1900 */
.L_x_8269:
[----:B-----5:R-:W-:-:S06]  /*2e80*/  IMAD.WIDE R84, R85, 0x4, R40 ;  /* 0x0000000455547825 */ /* 0x020fcc00078e0228 */
[----:B------:R-:W2:Y:S01]  /*2e90*/  LDG.E R85, [R84.64] ;  /* 0x0000000454557981 */ /* 0x000ea2000c1e1900 */
[----:B------:R-:W-:Y:S01]  /*2ea0*/  IMAD.MOV.U32 R51, RZ, RZ, R37 ;  /* 0x000000ffff337224 */ /* 0x000fe200078e0025 */
[----:B------:R-:W-:Y:S02]  /*2eb0*/  F2FP.BF16.PACK_AB R55, RZ, R55 ;  /* 0x00000037ff37723e */ /* 0x000fe400000010ff */
[----:B--2---:R-:W-:-:S05]  /*2ec0*/  SHF.R.S32.HI R50, RZ, 0x1f, R85 ;  /* 0x0000001fff327819 */ /* 0x004fca0000011455 */
        /* <DEDUP_REMOVED lines=12> */
.L_x_8266:
[----:B------:R-:W-:Y:S05]  /*2f90*/  BSYNC B0 ;  /* 0x0000000000007941 */ /* 0x000fea0003800000 */
.L_x_8265:
        /* <DEDUP_REMOVED lines=8> */
.L_x_8262:
        /* <DEDUP_REMOVED lines=16> */
[----:B0-----:R-:W-:Y:S01]  /*3120*/  MOV R50, R52 ;  /* 0x0000003400327202 */ /* 0x001fe20000000f00 */
[----:B------:R-:W-:Y:S01]  /*3130*/  IMAD.IADD R51, R53, 0x1, R65 ;  /* 0x0000000135337824 */ /* 0x000fe200078e0241 */
        /* <DEDUP_REMOVED lines=30> */
.L_x_8272:
[----:B------:R-:W-:Y:S05]  /*3320*/  BSYNC B0 ;  /* 0x0000000000007941 */ /* 0x000fea0003800000 */
.L_x_8271:
        /* <DEDUP_REMOVED lines=91> */
.L_x_8274:
[----:B------:R-:W-:Y:S05]  /*38e0*/  BSYNC B0 ;  /* 0x0000000000007941 */ /* 0x000fea0003800000 */
.L_x_8273:
[----:B------:R-:W-:Y:S01]  /*38f0*/  IMAD.MOV.U32 R59, RZ, RZ, R71 ;  /* 0x000000ffff3b7224 */ /* 0x000fe200078e0047 */
[-C--:B------:R-:W-:Y:S01]  /*3900*/  ISETP.GE.AND P1, PT, R5, R60.reuse, PT ;  /* 0x0000003c0500720c */ /* 0x080fe20003f26270 */
[----:B------:R-:W-:Y:S01]  /*3910*/  IMAD R55, R39, c[0x0][0x228], RZ ;  /* 0x00008a0027377a24 */ /* 0x000fe200078e02ff */
[-C--:B------:R-:W-:Y:S01]  /*3920*/  ISETP.GE.AND P2, PT, R3, R60.reuse, PT ;  /* 0x0000003c0300720c */ /* 0x080fe20003f46270 */
[----:B------:R-:W-:Y:S01]  /*3930*/  IMAD.WIDE.U32 R58, R56, c[0x0][0x228], R58 ;  /* 0x00008a00383a7a25 */ /* 0x000fe200078e003a */
[----:B------:R-:W-:Y:S02]  /*3940*/  ISETP.GE.AND P0, PT, R7, R60, PT ;  /* 0x0000003c0700720c */ /* 0x000fe40003f06270 */
[----:B------:R-:W-:Y:S01]  /*3950*/  IADD3 R6, R6, 0x1, RZ ;  /* 0x0000000106067810 */ /* 0x000fe20007ffe0ff */
[----:B0-----:R-:W-:Y:S01]  /*3960*/  IMAD R61, R56, c[0x0][0x22c], R55 ;  /* 0x00008b00383d7a24 */ /* 0x001fe200078e0237 */
        /* <DEDUP_REMOVED lines=15> */
.L_x_8275:
[----:B------:R-:W-:Y:S05]  /*3a60*/  EXIT ;  /* 0x000000000000794d */ /* 0x000fea0003800000 */
.L_x_8277:
        /* <DEDUP_REMOVED lines=9> */
.L_x_8997:


//--------------------- .text._Z25selective_scan_fwd_kernelI32Selective_Scan_fwd_kernel_traitsILi32ELi4ELi1ELb1ELb1ELb1ELb0ELb0EN3c108BFloat16EfS2_EEv13SSMParamsBase --------------------------
	.section	.text._Z25selective_scan_fwd_kernelI32Selective_Scan_fwd_kernel_traitsILi32ELi4ELi1ELb1ELb1ELb1ELb0ELb0EN3c108BFloat16EfS2_EEv13SSMParamsBase,"ax",@progbits
	.sectioninfo	@"SHI_REGISTERS=80"
	.align	128
        .global         _Z25selective_scan_fwd_kernelI32Selective_Scan_fwd_kernel_traitsILi32ELi4ELi1ELb1ELb1ELb1ELb0ELb0EN3c108BFloat16EfS2_EEv13SSMParamsBase
        .type           _Z25selective_scan_fwd_kernelI32Selective_Scan_fwd_kernel_traitsILi32ELi4ELi1ELb1ELb1ELb1ELb0ELb0EN3c108BFloat16EfS2_EEv13SSMParamsBase,@function
        .size           _Z25selective_scan_fwd_kernelI32Selective_Scan_fwd_kernel_traitsILi32ELi4ELi1ELb1ELb1ELb1ELb0ELb0EN3c108BFloat16EfS2_EEv13SSMParamsBase,(.L_x_8998 - _Z25selective_scan_fwd_kernelI32Selective_Scan_fwd_kernel_traitsILi32ELi4ELi1ELb1ELb1ELb1ELb0ELb0EN3c108BFloat16EfS2_EEv13SSMParamsBase)
        .other          _Z25selective_scan_fwd_kernelI32Selective_Scan_fwd_kernel_traitsILi32ELi4ELi1ELb1ELb1ELb1ELb0ELb0EN3c108BFloat16EfS2_EEv13SSMParamsBase,@"STO_CUDA_ENTRY STV_DEFAULT"
_Z25selective_scan_fwd_kernelI32Selective_Scan_fwd_kernel_traitsILi32ELi4ELi1ELb1ELb1ELb1ELb0ELb0EN3c108BFloat16EfS2_EEv13SSMParamsBase:
.text._Z25selective_scan_fwd_kernelI32Selective_Scan_fwd_kernel_traitsILi32ELi4ELi1ELb1ELb1ELb1ELb0ELb0EN3c108BFloat16EfS2_EEv13SSMParamsBase:
        /* <DEDUP_REMOVED lines=34> */
.L_x_8278:
        /* <DEDUP_REMOVED lines=27> */
.L_x_8279:
        /* <DEDUP_REMOVED lines=11> */
.L_x_8280:
        /* <DEDUP_REMOVED lines=174> */
.L_x_8281:
        /* <DEDUP_REMOVED lines=18> */
.L_x_8282:
        /* <DEDUP_REMOVED lines=13> */
.L_x_8301:
        /* <DEDUP_REMOVED lines=78> */
.L_x_8284:
[----:B------:R-:W-:Y:S05]  /*1630*/  BSYNC B0 ;  /* 0x0000000000007941 */ /* 0x000fea0003800000 */
.L_x_8283:
        /* <DEDUP_REMOVED lines=33> */
.L_x_8286:
[----:B------:R-:W-:Y:S05]  /*1850*/  BSYNC B0 ;  /* 0x0000000000007941 */ /* 0x000fea0003800000 */
.L_x_8285:
        /* <DEDUP_REMOVED lines=33> */
.L_x_8288:
[----:B------:R-:W-:Y:S05]  /*1a70*/  BSYNC B0 ;  /* 0x0000000000007941 */ /* 0x000fea0003800000 */
.L_x_8287:
        /* <DEDUP_REMOVED lines=33> */
.L_x_8290:
[----:B------:R-:W-:Y:S05]  /*1c90*/  BSYNC B0 ;  /* 0x0000000000007941 */ /* 0x000fea0003800000 */
.L_x_8289:
[----:B------:R-:W-:Y:S01]  /*1ca0*/  IMAD.MOV.U32 R27, RZ, RZ, R43 ;  /* 0x000000ffff1b7224 */ /* 0x000fe200078e002b */
[--C-:B-----5:R-:W-:Y:S01]  /*1cb0*/  SHF.R.U64 R44, R32, 0x10, R33.reuse ;  /* 0x00000010202c7819 */ /* 0x120fe20000001221 */
[----:B------:R-:W-:Y:S01]  /*1cc0*/  IMAD.MOV.U32 R42, RZ, RZ, R32 ;  /* 0x000000ffff2a7224 */ /* 0x000fe200078e0020 */
[----:B------:R-:W-:Y:S01]  /*1cd0*/  MOV R43, R33 ;  /* 0x00000021002b7202 */ /* 0x000fe20000000f00 */
[----:B------:R-:W-:Y:S01]  /*1ce0*/  BAR.SYNC.DEFER_BLOCKING 0x0 ;  /* 0x0000000000007b1d */ /* 0x000fe20000010000 */
[----:B------:R-:W-:Y:S01]  /*1cf0*/  SHF.R.U32.HI R32, RZ, 0x10, R33 ;  /* 0x00000010ff207819 */ /* 0x000fe20000011621 */
[----:B------:R-:W-:Y:S01]  /*1d00*/  IMAD.WIDE R24, R0, 0x2, R24 ;  /* 0x0000000200187825 */ /* 0x000fe200078e0218 */
[----:B------:R-:W-:Y:S02]  /*1d10*/  PRMT R57, RZ, 0x5410, R42 ;  /* 0x00005410ff397816 */ /* 0x000fe4000000002a */
[----:B------:R-:W-:Y:S02]  /*1d20*/  PRMT R44, RZ, 0x5410, R44 ;  /* 0x00005410ff2c7816 */ /* 0x000fe4000000002c */
        /* <DEDUP_REMOVED lines=12> */
.L_x_8299:
        /* <DEDUP_REMOVED lines=8> */
[----:B------:R-:W-:Y:S02]  /*1e70*/  IMAD.IADD R43, R43, 0x1, R45 ;  /* 0x000000012b2b7824 */ /* 0x000fe400078e022d */
[----:B------:R-:W-:-:S03]  /*1e80*/  IMAD.WIDE.U32 R32, R54, c[0x0][0x1b0], RZ ;  /* 0x00006c0036207a25 */ /* 0x000fc600078e00ff */
        /* <DEDUP_REMOVED lines=75> */
.L_x_8293:
        /* <DEDUP_REMOVED lines=12> */
.L_x_8292:
        /* <DEDUP_REMOVED lines=72> */
.L_x_8296:
        /* <DEDUP_REMOVED lines=32> */
.L_x_8297:
[----:B------:R0:W5:Y:S02]  /*2a80*/  LDG.E R75, [R34.64] ;  /* 0x00000004224b7981 */ /* 0x000164000c1e1900 */
.L_x_8298:
        /* <DEDUP_REMOVED lines=15> */
.L_x_8295:
[----:B------:R-:W-:Y:S05]  /*2b80*/  BSYNC B0 ;  /* 0x0000000000007941 */ /* 0x000fea0003800000 */
.L_x_8294:
[----:B------:R-:W-:Y:S01]  /*2b90*/  IADD3 R54, R54, 0x1, RZ ;  /* 0x0000000136367810 */ /* 0x000fe20007ffe0ff */
[----:B------:R-:W-:Y:S02]  /*2ba0*/  FFMA.FTZ R60, R65, R71, R60 ;  /* 0x00000047413c7223 */ /* 0x000fe4000001003c */
[----:B------:R-:W-:Y:S01]  /*2bb0*/  FFMA.FTZ R59, R68, R72, R59 ;  /* 0x00000048443b7223 */ /* 0x000fe2000001003b */
[----:B------:R-:W-:Y:S01]  /*2bc0*/  ISETP.GE.AND P0, PT, R54, c[0x0][0x16c], PT ;  /* 0x00005b0036007a0c */ /* 0x000fe20003f06270 */
[----:B------:R-:W-:Y:S02]  /*2bd0*/  FFMA.FTZ R52, R69, R73, R52 ;  /* 0x0000004945347223 */ /* 0x000fe40000010034 */
[----:B------:R-:W-:-:S10]  /*2be0*/  FFMA.FTZ R51, R70, R66, R51 ;  /* 0x0000004246337223 */ /* 0x000fd40000010033 */
[----:B------:R-:W-:Y:S05]  /*2bf0*/  @!P0 BRA `(.L_x_8299) ;  /* 0xfffff1f000008947 */ /* 0x000fea000383ffff */
.L_x_8291:
        /* <DEDUP_REMOVED lines=28> */
.L_x_8300:
[----:B------:R-:W-:Y:S05]  /*2dc0*/  EXIT ;  /* 0x000000000000794d */ /* 0x000fea0003800000 */
.L_x_8302:
        /* <DEDUP_REMOVED lines=11> */
.L_x_8998:


//--------------------- .text._Z25selective_scan_fwd_kernelI32Selective_Scan_fwd_kernel_traitsILi32ELi4ELi1ELb1ELb1ELb1ELb0ELb1EN3c108BFloat16EfS2_EEv13SSMParamsBase --------------------------
	.section	.text._Z25selective_scan_fwd_kernelI32Selective_Scan_fwd_kernel_traitsILi32ELi4ELi1ELb1ELb1ELb1ELb0ELb1EN3c108BFloat16EfS2_EEv13SSMParamsBase,"ax",@progbits
	.sectioninfo	@"SHI_REGISTERS=91"
	.align	128
        .global         _Z25selective_scan_fwd_kernelI32Selective_Scan_fwd_kernel_traitsILi32ELi4ELi1ELb1ELb1ELb1ELb0ELb1EN3c108BFloat16EfS2_EEv13SSMParamsBase
        .type           _Z25selective_scan_fwd_kernelI32Selective_Scan_fwd_kernel_traitsILi32ELi4ELi1ELb1ELb1ELb1ELb0ELb1EN3c108BFloat16EfS2_EEv13SSMParamsBase,@function
        .size           _Z25selective_scan_fwd_kernelI32Selective_Scan_fwd_kernel_traitsILi32ELi4ELi1ELb1ELb1ELb1ELb0ELb1EN3c108BFloat16EfS2_EEv13SSMParamsBase,(.L_x_8999 - _Z25selective_scan_fwd_kernelI32Selective_Scan_fwd_kernel_traitsILi32ELi4ELi1ELb1ELb1ELb1ELb0ELb1EN3c108BFloat16EfS2_EEv13SSMParamsBase)
        .other          _Z25selective_scan_fwd_kernelI32Selective_Scan_fwd_kernel_traitsILi32ELi4ELi1ELb1ELb1ELb1ELb0ELb1EN3c108BFloat16EfS2_EEv13SSMParamsBase,@"STO_CUDA_ENTRY STV_DEFAULT"
_Z25selective_scan_fwd_kernelI32Selective_Scan_fwd_kernel_traitsILi32ELi4ELi1ELb1ELb1ELb1ELb0ELb1EN3c108BFloat16EfS2_EEv13SSMParamsBase:
.text._Z25selective_scan_fwd_kernelI32Selective_Scan_fwd_kernel_traitsILi32ELi4ELi1ELb1ELb1ELb1ELb0ELb1EN3c108BFloat16EfS2_EEv13SSMParamsBase:
        /* <DEDUP_REMOVED lines=35> */
.L_x_8303:
        /* <DEDUP_REMOVED lines=26> */
.L_x_8304:
        /* <DEDUP_REMOVED lines=11> */
.L_x_8305:
        /* <DEDUP_REMOVED lines=178> */
.L_x_8306:
        /* <DEDUP_REMOVED lines=18> */
.L_x_8307:
        /* <DEDUP_REMOVED lines=18> */
.L_x_8328:
        /* <DEDUP_REMOVED lines=98> */
.L_x_8309:
[----:B------:R-:W-:Y:S05]  /*1800*/  BSYNC B0 ;  /* 0x0000000000007941 */ /* 0x000fea0003800000 */
.L_x_8308:
        /* <DEDUP_REMOVED lines=38> */
.L_x_8311:
[----:B------:R-:W-:Y:S05]  /*1a70*/  BSYNC B0 ;  /* 0x0000000000007941 */ /* 0x000fea0003800000 */
.L_x_8310:
        /* <DEDUP_REMOVED lines=33> */
.L_x_8313:
[----:B------:R-:W-:Y:S05]  /*1c90*/  BSYNC B0 ;  /* 0x0000000000007941 */ /* 0x000fea0003800000 */
.L_x_8312:
        /* <DEDUP_REMOVED lines=33> */
.L_x_8315:
[----:B------:R-:W-:Y:S05]  /*1eb0*/  BSYNC B0 ;  /* 0x0000000000007941 */ /* 0x000fea0003800000 */
.L_x_8314:
        /* <DEDUP_REMOVED lines=18> */
.L_x_8324:
        /* <DEDUP_REMOVED lines=106> */
.L_x_8318:
        /* <DEDUP_REMOVED lines=12> */
.L_x_8317:
        /* <DEDUP_REMOVED lines=72> */
.L_x_8321:
        /* <DEDUP_REMOVED lines=32> */
.L_x_8322:
[----:B------:R0:W5:Y:S02]  /*2dc0*/  LDG.E R75, [R46.64] ;  /* 0x000000042e4b7981 */ /* 0x000164000c1e1900 */
.L_x_8323:
        /* <DEDUP_REMOVED lines=15> */
.L_x_8320:
[----:B------:R-:W-:Y:S05]  /*2ec0*/  BSYNC B0 ;  /* 0x0000000000007941 */ /* 0x000fea0003800000 */
.L_x_8319:
        /* <DEDUP_REMOVED lines=8> */
.L_x_8316:
        /* <DEDUP_REMOVED lines=31> */
.L_x_8326:
[----:B------:R-:W-:Y:S05]  /*3140*/  BSYNC B0 ;  /* 0x0000000000007941 */ /* 0x000fea0003800000 */
.L_x_8325:
        /* <DEDUP_REMOVED lines=26> */
.L_x_8327:
[----:B------:R-:W-:Y:S05]  /*32f0*/  EXIT ;  /* 0x000000000000794d */ /* 0x000fea0003800000 */
.L_x_8329:
        /* <DEDUP_REMOVED lines=16> */
.L_x_8999:


//--------------------- .text._Z25selective_scan_fwd_kernelI32Selective_Scan_fwd_kernel_traitsILi32ELi4ELi1ELb1ELb1ELb1ELb1ELb0EN3c108BFloat16EfS2_EEv13SSMParamsBase --------------------------
	.section	.text._Z25selective_scan_fwd_kernelI32Selective_Scan_fwd_kernel_traitsILi32ELi4ELi1ELb1ELb1ELb1ELb1ELb0EN3c108BFloat16EfS2_EEv13SSMParamsBase,"ax",@progbits
	.sectioninfo	@"SHI_REGISTERS=84"
	.align	128
        .global         _Z25selective_scan_fwd_kernelI32Selective_Scan_fwd_kernel_traitsILi32ELi4ELi1ELb1ELb1ELb1ELb1ELb0EN3c108BFloat16EfS2_EEv13SSMParamsBase
        .type           _Z25selective_scan_fwd_kernelI32Selective_Scan_fwd_kernel_traitsILi32ELi4ELi1ELb1ELb1ELb1ELb1ELb0EN3c108BFloat16EfS2_EEv13SSMParamsBase,@function
        .size           _Z25selective_scan_fwd_kernelI32Selective_Scan_fwd_kernel_traitsILi32ELi4ELi1ELb1ELb1ELb1ELb1ELb0EN3c108BFloat16EfS2_EEv13SSMParamsBase,(.L_x_9000 - _Z25selective_scan_fwd_kernelI32Selective_Scan_fwd_kernel_traitsILi32ELi4ELi1ELb1ELb1ELb1ELb1ELb0EN3c108BFloat16EfS2_EEv13SSMParamsBase)
        .other          _Z25selective_scan_fwd_kernelI32Selective_Scan_fwd_kernel_traitsILi32ELi4ELi1ELb1ELb1ELb1ELb1ELb0EN3c108BFloat16EfS2_EEv13SSMParamsBase,@"STO_CUDA_ENTRY STV_DEFAULT"
_Z25selective_scan_fwd_kernelI32Selective_Scan_fwd_kernel_traitsILi32ELi4ELi1ELb1ELb1ELb1ELb1ELb0EN3c108BFloat16EfS2_EEv13SSMParamsBase:
.text._Z25selective_scan_fwd_kernelI32Selective_Scan_fwd_kernel_traitsILi32ELi4ELi1ELb1ELb1ELb1ELb1ELb0EN3c108BFloat16EfS2_EEv13SSMParamsBase:
        /* <DEDUP_REMOVED lines=34> */
.L_x_8330:
        /* <DEDUP_REMOVED lines=27> */
.L_x_8331:
        /* <DEDUP_REMOVED lines=11> */
.L_x_8332:
        /* <DEDUP_REMOVED lines=174> */
.L_x_8333:
        /* <DEDUP_REMOVED lines=18> */
.L_x_8334:
        /* <DEDUP_REMOVED lines=13> */
.L_x_8353:
        /* <DEDUP_REMOVED lines=80> */
.L_x_8336:
[----:B------:R-:W-:Y:S05]  /*1650*/  BSYNC B0 ;  /* 0x0000000000007941 */ /* 0x000fea0003800000 */
.L_x_8335:
        /* <DEDUP_REMOVED lines=33> */
.L_x_8338:
[----:B------:R-:W-:Y:S05]  /*1870*/  BSYNC B0 ;  /* 0x0000000000007941 */ /* 0x000fea0003800000 */
.L_x_8337:
        /* <DEDUP_REMOVED lines=33> */
.L_x_8340:
[----:B------:R-:W-:Y:S05]  /*1a90*/  BSYNC B0 ;  /* 0x0000000000007941 */ /* 0x000fea0003800000 */
.L_x_8339:
        /* <DEDUP_REMOVED lines=33> */
.L_x_8342:
[----:B------:R-:W-:Y:S05]  /*1cb0*/  BSYNC B0 ;  /* 0x0000000000007941 */ /* 0x000fea0003800000 */
.L_x_8341:
        /* <DEDUP_REMOVED lines=25> */
.L_x_8351:
        /* <DEDUP_REMOVED lines=85> */
.L_x_8345:
        /* <DEDUP_REMOVED lines=12> */
.L_x_8344:
        /* <DEDUP_REMOVED lines=72> */
.L_x_8348:
        /* <DEDUP_REMOVED lines=31> */
.L_x_8349:
[----:B------:R0:W5:Y:S02]  /*2ad0*/  LDG.E R75, [R46.64] ;  /* 0x000000042e4b7981 */ /* 0x000164000c1e1900 */
.L_x_8350:
[----:B-----5:R-:W-:-:S06]  /*2ae0*/  IMAD.WIDE R74, R75, 0x4, R40 ;  /* 0x000000044b4a7825 */ /* 0x020fcc00078e0228 */
[----:B------:R-:W2:Y:S01]  /*2af0*/  LDG.E R75, [R74.64] ;  /* 0x000000044a4b7981 */ /* 0x000ea2000c1e1900 */
[----:B------:R-:W-:Y:S02]  /*2b00*/  F2FP.BF16.PACK_AB R53, RZ, R53 ;  /* 0x00000035ff35723e */ /* 0x000fe400000010ff */
        /* <DEDUP_REMOVED lines=12> */
.L_x_8347:
[----:B------:R-:W-:Y:S05]  /*2bd0*/  BSYNC B0 ;  /* 0x0000000000007941 */ /* 0x000fea0003800000 */
.L_x_8346:
[----:B------:R-:W-:Y:S01]  /*2be0*/  IADD3 R59, R59, 0x1, RZ ;  /* 0x000000013b3b7810 */ /* 0x000fe20007ffe0ff */
[----:B------:R-:W-:Y:S02]  /*2bf0*/  FFMA.FTZ R5, R68, R73, R5 ;  /* 0x0000004944057223 */ /* 0x000fe40000010005 */
[----:B------:R-:W-:Y:S01]  /*2c00*/  FFMA.FTZ R2, R69, R77, R2 ;  /* 0x0000004d45027223 */ /* 0x000fe20000010002 */
[----:B------:R-:W-:Y:S01]  /*2c10*/  ISETP.GE.AND P0, PT, R59, c[0x0][0x16c], PT ;  /* 0x00005b003b007a0c */ /* 0x000fe20003f06270 */
[----:B------:R-:W-:Y:S02]  /*2c20*/  FFMA.FTZ R3, R72, R78, R3 ;  /* 0x0000004e48037223 */ /* 0x000fe40000010003 */
[----:B------:R-:W-:-:S10]  /*2c30*/  FFMA.FTZ R0, R71, R67, R0 ;  /* 0x0000004347007223 */ /* 0x000fd40000010000 */
[----:B------:R-:W-:Y:S05]  /*2c40*/  @!P0 BRA `(.L_x_8351) ;  /* 0xfffff20000008947 */ /* 0x000fea000383ffff */
.L_x_8343:
        /* <DEDUP_REMOVED lines=96> */
.L_x_8352:
[----:B------:R-:W-:Y:S05]  /*3250*/  EXIT ;  /* 0x000000000000794d */ /* 0x000fea0003800000 */
.L_x_8354:
        /* <DEDUP_REMOVED lines=10> */
.L_x_9000:


//--------------------- .text._Z25selective_scan_fwd_kernelI32Selective_Scan_fwd_kernel_traitsILi32ELi4ELi1ELb1ELb1ELb1ELb1ELb1EN3c108BFloat16EfS2_EEv13SSMParamsBase --------------------------
	.section	.text._Z25selective_scan_fwd_kernelI32Selective_Scan_fwd_kernel_traitsILi32ELi4ELi1ELb1ELb1ELb1ELb1ELb1EN3c108BFloat16EfS2_EEv13SSMParamsBase,"ax",@progbits
	.sectioninfo	@"SHI_REGISTERS=90"
	.align	128
        .global         _Z25selective_scan_fwd_kernelI32Selective_Scan_fwd_kernel_traitsILi32ELi4ELi1ELb1ELb1ELb1ELb1ELb1EN3c108BFloat16EfS2_EEv13SSMParamsBase
        .type           _Z25selective_scan_fwd_kernelI32Selective_Scan_fwd_kernel_traitsILi32ELi4ELi1ELb1ELb1ELb1ELb1ELb1EN3c108BFloat16EfS2_EEv13SSMParamsBase,@function
        .size           _Z25selective_scan_fwd_kernelI32Selective_Scan_fwd_kernel_traitsILi32ELi4ELi1ELb1ELb1ELb1ELb1ELb1EN3c108BFloat16EfS2_EEv13SSMParamsBase,(.L_x_9001 - _Z25selective_scan_fwd_kernelI32Selective_Scan_fwd_kernel_traitsILi32ELi4ELi1ELb1ELb1ELb1ELb1ELb1EN3c108BFloat16EfS2_EEv13SSMParamsBase)
        .other          _Z25selective_scan_fwd_kernelI32Selective_Scan_fwd_kernel_traitsILi32ELi4ELi1ELb1ELb1ELb1ELb1ELb1EN3c108BFloat16EfS2_EEv13SSMParamsBase,@"STO_CUDA_ENTRY STV_DEFAULT"
_Z25selective_scan_fwd_kernelI32Selective_Scan_fwd_kernel_traitsILi32ELi4ELi1ELb1ELb1ELb1ELb1ELb1EN3c108BFloat16EfS2_EEv13SSMParamsBase:
.text._Z25selective_scan_fwd_kernelI32Selective_Scan_fwd_kernel_traitsILi32ELi4ELi1ELb1ELb1ELb1ELb1ELb1EN3c108BFloat16EfS2_EEv13SSMParamsBase:
        /* <DEDUP_REMOVED lines=35> */
.L_x_8355:
        /* <DEDUP_REMOVED lines=29> */
.L_x_8356:
        /* <DEDUP_REMOVED lines=11> */
.L_x_8357:
        /* <DEDUP_REMOVED lines=178> */
.L_x_8358:
        /* <DEDUP_REMOVED lines=18> */
.L_x_8359:
        /* <DEDUP_REMOVED lines=18> */
.L_x_8382:
        /* <DEDUP_REMOVED lines=98> */
.L_x_8361:
[----:B------:R-:W-:Y:S05]  /*1830*/  BSYNC B0 ;  /* 0x0000000000007941 */ /* 0x000fea0003800000 */
.L_x_8360:
        /* <DEDUP_REMOVED lines=38> */
.L_x_8363:
[----:B------:R-:W-:Y:S05]  /*1aa0*/  BSYNC B0 ;  /* 0x0000000000007941 */ /* 0x000fea0003800000 */
.L_x_8362:
        /* <DEDUP_REMOVED lines=33> */
.L_x_8365:
[----:B------:R-:W-:Y:S05]  /*1cc0*/  BSYNC B0 ;  /* 0x0000000000007941 */ /* 0x000fea0003800000 */
.L_x_8364:
        /* <DEDUP_REMOVED lines=33> */
.L_x_8367:
[----:B------:R-:W-:Y:S05]  /*1ee0*/  BSYNC B0 ;  /* 0x0000000000007941 */ /* 0x000fea0003800000 */
.L_x_8366:
        /* <DEDUP_REMOVED lines=18> */
.L_x_8376:
        /* <DEDUP_REMOVED lines=110> */
.L_x_8370:
        /* <DEDUP_REMOVED lines=14> */
.L_x_8369:
        /* <DEDUP_REMOVED lines=74> */
.L_x_8373:
        /* <DEDUP_REMOVED lines=32> */
.L_x_8374:
[----:B------:R0:W5:Y:S02]  /*2e70*/  LDG.E R85, [R46.64] ;  /* 0x000000042e557981 */ /* 0x000164000c1e1900 */
.L_x_8375:
        /* <DEDUP_REMOVED lines=17> */
.L_x_8372:
[----:B------:R-:W-:Y:S05]  /*2f90*/  BSYNC B0 ;  /* 0x0000000000007941 */ /* 0x000fea0003800000 */
.L_x_8371:
        /* <DEDUP_REMOVED lines=8> */
.L_x_8368:
        /* <DEDUP_REMOVED lines=48> */
.L_x_8378:
[----:B------:R-:W-:Y:S05]  /*3320*/  BSYNC B0 ;  /* 0x0000000000007941 */ /* 0x000fea0003800000 */
.L_x_8377:
        /* <DEDUP_REMOVED lines=91> */
.L_x_8380:
[----:B------:R-:W-:Y:S05]  /*38e0*/  BSYNC B0 ;  /* 0x0000000000007941 */ /* 0x000fea0003800000 */
.L_x_8379:
        /* <DEDUP_REMOVED lines=23> */
.L_x_8381:
[----:B------:R-:W-:Y:S05]  /*3a60*/  EXIT ;  /* 0x000000000000794d */ /* 0x000fea0003800000 */
.L_x_8383:
        /* <DEDUP_REMOVED lines=9> */
.L_x_9001:


//--------------------- .text._Z25selective_scan_fwd_kernelI32Selective_Scan_fwd_kernel_traitsILi64ELi16ELi1ELb0ELb1ELb1ELb0ELb0EN3c108BFloat16EfS2_EEv13SSMParamsBase --------------------------
	.section	.text._Z25selective_scan_fwd_kernelI32Selective_Scan_fwd_kernel_traitsILi64ELi16ELi1ELb0ELb1ELb1ELb0ELb0EN3c108BFloat16EfS2_EEv13SSMParamsBase,"ax",@progbits
	.sectioninfo	@"SHI_REGISTERS=168"
	.align	128
        .global         _Z25selective_scan_fwd_kernelI32Selective_Scan_fwd_kernel_traitsILi64ELi16ELi1ELb0ELb1ELb1ELb0ELb0EN3c108BFloat16EfS2_EEv13SSMParamsBase
        .type           _Z25selective_scan_fwd_kernelI32Selective_Scan_fwd_kernel_traitsILi64ELi16ELi1ELb0ELb1ELb1ELb0ELb0EN3c108BFloat16EfS2_EEv13SSMParamsBase,@function
        .size           _Z25selective_scan_fwd_kernelI32Selective_Scan_fwd_kernel_traitsILi64ELi16ELi1ELb0ELb1ELb1ELb0ELb0EN3c108BFloat16EfS2_EEv13SSMParamsBase,(.L_x_9002 - _Z25selective_scan_fwd_kernelI32Selective_Scan_fwd_kernel_traitsILi64ELi16ELi1ELb0ELb1ELb1ELb0ELb0EN3c108BFloat16EfS2_EEv13SSMParamsBase)
        .other          _Z25selective_scan_fwd_kernelI32Selective_Scan_fwd_kernel_traitsILi64ELi16ELi1ELb0ELb1ELb1ELb0ELb0EN3c108BFloat16EfS2_EEv13SSMParamsBase,@"STO_CUDA_ENTRY STV_DEFAULT"
_Z25selective_scan_fwd_kernelI32Selective_Scan_fwd_kernel_traitsILi64ELi16ELi1ELb0ELb1ELb1ELb0ELb0EN3c108BFloat16EfS2_EEv13SSMParamsBase:
.text._Z25selective_scan_fwd_kernelI32Selective_Scan_fwd_kernel_traitsILi64ELi16ELi1ELb0ELb1ELb1ELb0ELb0EN3c108BFloat16EfS2_EEv13SSMParamsBase:
        /* <DEDUP_REMOVED lines=35> */
.L_x_8384:
        /* <DEDUP_REMOVED lines=27> */
.L_x_8385:
        /* <DEDUP_REMOVED lines=11> */
.L_x_8386:
        /* <DEDUP_REMOVED lines=168> */
.L_x_8387:
        /* <DEDUP_REMOVED lines=18> */
.L_x_8388:
[----:B------:R-:W-:-:S13]  /*1030*/  ISETP.GE.AND P0, PT, R25, 0x1, PT ;  /* 0x000000011900780c */ /* 0x000fda0003f06270 */
[----:B------:R-:W-:Y:S05]  /*1040*/  @!P0 EXIT ;  /* 0x000000000000894d */ /* 0x000fea0003800000 */
[----:B------:R-:W0:Y:S01]  /*1050*/  S2R R26, SR_LANEID ;  /* 0x00000000001a7919 */ /* 0x000e220000000000 */
[----:B------:R-:W-:Y:S01]  /*1060*/  LEA R82, P0, R27, R82, 0x2 ;  /* 0x000000521b527211 */ /* 0x000fe200078010ff */
[----:B------:R-:W-:-:S03]  /*1070*/  IMAD.MOV.U32 R28, RZ, RZ, RZ ;  /* 0x000000ffff1c7224 */ /* 0x000fc600078e00ff */
[----:B------:R-:W-:Y:S01]  /*1080*/  LEA.HI.X R83, R27, R34, R30, 0x2, P0 ;  /* 0x000000221b537211 */ /* 0x000fe200000f141e */
[----:B------:R-:W-:Y:S02]  /*1090*/  IMAD.MOV.U32 R27, RZ, RZ, RZ ;  /* 0x000000ffff1b7224 */ /* 0x000fe400078e00ff */
.L_x_8435:
        /* <DEDUP_REMOVED lines=321> */
.L_x_8390:
[----:B---34-:R-:W-:Y:S05]  /*24b0*/  BSYNC B0 ;  /* 0x0000000000007941 */ /* 0x018fea0003800000 */
.L_x_8389:
        /* <DEDUP_REMOVED lines=37> */
.L_x_8392:
[----:B------:R-:W-:Y:S05]  /*2710*/  BSYNC B0 ;  /* 0x0000000000007941 */ /* 0x000fea0003800000 */
.L_x_8391:
        /* <DEDUP_REMOVED lines=37> */
.L_x_8394:
[----:B------:R-:W-:Y:S05]  /*2970*/  BSYNC B0 ;  /* 0x0000000000007941 */ /* 0x000fea0003800000 */
.L_x_8393:
        /* <DEDUP_REMOVED lines=37> */
.L_x_8396:
[----:B------:R-:W-:Y:S05]  /*2bd0*/  BSYNC B0 ;  /* 0x0000000000007941 */ /* 0x000fea0003800000 */
.L_x_8395:
        /* <DEDUP_REMOVED lines=37> */
.L_x_8398:
[----:B------:R-:W-:Y:S05]  /*2e30*/  BSYNC B0 ;  /* 0x0000000000007941 */ /* 0x000fea0003800000 */
.L_x_8397:
        /* <DEDUP_REMOVED lines=37> */
.L_x_8400:
[----:B------:R-:W-:Y:S05]  /*3090*/  BSYNC B0 ;  /* 0x0000000000007941 */ /* 0x000fea0003800000 */
.L_x_8399:
        /* <DEDUP_REMOVED lines=37> */
.L_x_8402:
[----:B------:R-:W-:Y:S05]  /*32f0*/  BSYNC B0 ;  /* 0x0000000000007941 */ /* 0x000fea0003800000 */
.L_x_8401:
        /* <DEDUP_REMOVED lines=37> */
.L_x_8404:
[----:B------:R-:W-:Y:S05]  /*3550*/  BSYNC B0 ;  /* 0x0000000000007941 */ /* 0x000fea0003800000 */
.L_x_8403:
        /* <DEDUP_REMOVED lines=37> */
.L_x_8406:
[----:B------:R-:W-:Y:S05]  /*37b0*/  BSYNC B0 ;  /* 0x0000000000007941 */ /* 0x000fea0003800000 */
.L_x_8405:
        /* <DEDUP_REMOVED lines=37> */
.L_x_8408:
[----:B------:R-:W-:Y:S05]  /*3a10*/  BSYNC B0 ;  /* 0x0000000000007941 */ /* 0x000fea0003800000 */
.L_x_8407:
        /* <DEDUP_REMOVED lines=38> */
.L_x_8410:
[----:B------:R-:W-:Y:S05]  /*3c80*/  BSYNC B0 ;  /* 0x0000000000007941 */ /* 0x000fea0003800000 */
.L_x_8409:
        /* <DEDUP_REMOVED lines=38> */
.L_x_8412:
[----:B------:R-:W-:Y:S05]  /*3ef0*/  BSYNC B0 ;  /* 0x0000000000007941 */ /* 0x000fea0003800000 */
.L_x_8411:
        /* <DEDUP_REMOVED lines=40> */
.L_x_8414:
[----:B------:R-:W-:Y:S05]  /*4180*/  BSYNC B0 ;  /* 0x0000000000007941 */ /* 0x000fea0003800000 */
.L_x_8413:
        /* <DEDUP_REMOVED lines=43> */
.L_x_8416:
[----:B------:R-:W-:Y:S05]  /*4440*/  BSYNC B0 ;  /* 0x0000000000007941 */ /* 0x000fea0003800000 */
.L_x_8415:
        /* <DEDUP_REMOVED lines=43> */
.L_x_8418:
[----:B------:R-:W-:Y:S05]  /*4700*/  BSYNC B0 ;  /* 0x0000000000007941 */ /* 0x000fea0003800000 */
.L_x_8417:
        /* <DEDUP_REMOVED lines=43> */
.L_x_8420:
[----:B------:R-:W-:Y:S05]  /*49c0*/  BSYNC B0 ;  /* 0x0000000000007941 */ /* 0x000fea0003800000 */
.L_x_8419:
        /* <DEDUP_REMOVED lines=30> */
.L_x_8431:
        /* <DEDUP_REMOVED lines=383> */
.L_x_8423:
        /* <DEDUP_REMOVED lines=12> */
.L_x_8422:
        /* <DEDUP_REMOVED lines=84> */
.L_x_8425:
[----:B------:R-:W-:Y:S05]  /*69a0*/  BSYNC B0 ;  /* 0x0000000000007941 */ /* 0x000fea0003800000 */
.L_x_8424:
        /* <DEDUP_REMOVED lines=43> */
.L_x_8428:
        /* <DEDUP_REMOVED lines=32> */
.L_x_8429:
[----:B0-----:R0:W5:Y:S02]  /*6e60*/  LDG.E R89, [R82.64] ;  /* 0x0000000452597981 */ /* 0x001164000c1e1900 */
.L_x_8430:
        /* <DEDUP_REMOVED lines=15> */
.L_x_8427:
[----:B------:R-:W-:Y:S05]  /*6f60*/  BSYNC B0 ;  /* 0x0000000000007941 */ /* 0x000fea0003800000 */
.L_x_8426:
        /* <DEDUP_REMOVED lines=20> */
.L_x_8421:
        /* <DEDUP_REMOVED lines=75> */
.L_x_8433:
[----:B------:R-:W-:Y:S05]  /*7560*/  BSYNC B0 ;  /* 0x0000000000007941 */ /* 0x000fea0003800000 */
.L_x_8432:
        /* <DEDUP_REMOVED lines=65> */
.L_x_8434:
[----:B------:R-:W-:Y:S05]  /*7980*/  EXIT ;  /* 0x000000000000794d */ /* 0x000fea0003800000 */
.L_x_8436:
        /* <DEDUP_REMOVED lines=15> */
.L_x_9002:


//--------------------- .text._Z25selective_scan_fwd_kernelI32Selective_Scan_fwd_kernel_traitsILi64ELi16ELi1ELb0ELb1ELb1ELb0ELb1EN3c108BFloat16EfS2_EEv13SSMParamsBase --------------------------
	.section	.text._Z25selective_scan_fwd_kernelI32Selective_Scan_fwd_kernel_traitsILi64ELi16ELi1ELb0ELb1ELb1ELb0ELb1EN3c108BFloat16EfS2_EEv13SSMParamsBase,"ax",@progbits
	.sectioninfo	@"SHI_REGISTERS=168"
	.align	128
        .global         _Z25selective_scan_fwd_kernelI32Selective_Scan_fwd_kernel_traitsILi64ELi16ELi1ELb0ELb1ELb1ELb0ELb1EN3c108BFloat16EfS2_EEv13SSMParamsBase
        .type           _Z25selective_scan_fwd_kernelI32Selective_Scan_fwd_kernel_traitsILi64ELi16ELi1ELb0ELb1ELb1ELb0ELb1EN3c108BFloat16EfS2_EEv13SSMParamsBase,@function
        .size           _Z25selective_scan_fwd_kernelI32Selective_Scan_fwd_kernel_traitsILi64ELi16ELi1ELb0ELb1ELb1ELb0ELb1EN3c108BFloat16EfS2_EEv13SSMParamsBase,(.L_x_9003 - _Z25selective_scan_fwd_kernelI32Selective_Scan_fwd_kernel_traitsILi64ELi16ELi1ELb0ELb1ELb1ELb0ELb1EN3c108BFloat16EfS2_EEv13SSMParamsBase)
        .other          _Z25selective_scan_fwd_kernelI32Selective_Scan_fwd_kernel_traitsILi64ELi16ELi1ELb0ELb1ELb1ELb0ELb1EN3c108BFloat16EfS2_EEv13SSMParamsBase,@"STO_CUDA_ENTRY STV_DEFAULT"
_Z25selective_scan_fwd_kernelI32Selective_Scan_fwd_kernel_traitsILi64ELi16ELi1ELb0ELb1ELb1ELb0ELb1EN3c108BFloat16EfS2_EEv13SSMParamsBase:
.text._Z25selective_scan_fwd_kernelI32Selective_Scan_fwd_kernel_traitsILi64ELi16ELi1ELb0ELb1ELb1ELb0ELb1EN3c108BFloat16EfS2_EEv13SSMParamsBase:
        /* <DEDUP_REMOVED lines=35> */
.L_x_8437:
        /* <DEDUP_REMOVED lines=28> */
.L_x_8438:
        /* <DEDUP_REMOVED lines=11> */
.L_x_8439:
        /* <DEDUP_REMOVED lines=120> */
[C---:B------:R-:W-:Y:S01]  /*0c20*/  LEA R78, P4, R6.reuse, c[0x0][0x260], 0x1 ;  /* 0x00009800064e7a11 */ /* 0x040fe200078808ff */
[----:B------:R-:W-:Y:S02]  /*0c30*/  IMAD.IADD R77, R7, 0x1, R77 ;  /* 0x00000001074d7824 */ /* 0x000fe400078e024d */
[----:B------:R-:W-:Y:S01]  /*0c40*/  IMAD.MOV.U32 R83, RZ, RZ, RZ ;  /* 0x000000ffff537224 */ /* 0x000fe200078e00ff */
        /* <DEDUP_REMOVED lines=16> */
[----:B------:R-:W-:-:S02]  /*0d50*/  IMAD.MOV.U32 R2, RZ, RZ, RZ ;  /* 0x000000ffff027224 */ /* 0x000fc400078e00ff */
        /* <DEDUP_REMOVED lines=36> */
.L_x_8440:
        /* <DEDUP_REMOVED lines=18> */
.L_x_8441:
[----:B------:R-:W-:-:S13]  /*10c0*/  ISETP.GE.AND P0, PT, R74, 0x1, PT ;  /* 0x000000014a00780c */ /* 0x000fda0003f06270 */
[----:B------:R-:W-:Y:S05]  /*10d0*/  @!P0 EXIT ;  /* 0x000000000000894d */ /* 0x000fea0003800000 */
[----:B------:R-:W0:Y:S01]  /*10e0*/  S2R R73, SR_LANEID ;  /* 0x0000000000497919 */ /* 0x000e220000000000 */
[C---:B------:R-:W-:Y:S01]  /*10f0*/  LEA R82, P0, R0.reuse, R83, 0x2 ;  /* 0x0000005300527211 */ /* 0x040fe200078010ff */
[----:B------:R-:W-:Y:S02]  /*1100*/  IMAD.MOV.U32 R72, RZ, RZ, RZ ;  /* 0x000000ffff487224 */ /* 0x000fe400078e00ff */
[----:B------:R-:W-:Y:S01]  /*1110*/  IMAD.MOV.U32 R151, RZ, RZ, RZ ;  /* 0x000000ffff977224 */ /* 0x000fe200078e00ff */
[----:B------:R-:W-:Y:S02]  /*1120*/  LEA.HI.X R83, R0, R8, R3, 0x2, P0 ;  /* 0x0000000800537211 */ /* 0x000fe400000f1403 */
.L_x_8488:
        /* <DEDUP_REMOVED lines=327> */
.L_x_8443:
[----:B---34-:R-:W-:Y:S05]  /*25a0*/  BSYNC B0 ;  /* 0x0000000000007941 */ /* 0x018fea0003800000 */
.L_x_8442:
        /* <DEDUP_REMOVED lines=37> */
.L_x_8445:
[----:B------:R-:W-:Y:S05]  /*2800*/  BSYNC B0 ;  /* 0x0000000000007941 */ /* 0x000fea0003800000 */
.L_x_8444:
        /* <DEDUP_REMOVED lines=37> */
.L_x_8447:
[----:B------:R-:W-:Y:S05]  /*2a60*/  BSYNC B0 ;  /* 0x0000000000007941 */ /* 0x000fea0003800000 */
.L_x_8446:
        /* <DEDUP_REMOVED lines=37> */
.L_x_8449:
[----:B------:R-:W-:Y:S05]  /*2cc0*/  BSYNC B0 ;  /* 0x0000000000007941 */ /* 0x000fea0003800000 */
.L_x_8448:
        /* <DEDUP_REMOVED lines=37> */
.L_x_8451:
[----:B------:R-:W-:Y:S05]  /*2f20*/  BSYNC B0 ;  /* 0x0000000000007941 */ /* 0x000fea0003800000 */
.L_x_8450:
        /* <DEDUP_REMOVED lines=37> */
.L_x_8453:
[----:B------:R-:W-:Y:S05]  /*3180*/  BSYNC B0 ;  /* 0x0000000000007941 */ /* 0x000fea0003800000 */
.L_x_8452:
        /* <DEDUP_REMOVED lines=37> */
.L_x_8455:
[----:B------:R-:W-:Y:S05]  /*33e0*/  BSYNC B0 ;  /* 0x0000000000007941 */ /* 0x000fea0003800000 */
.L_x_8454:
        /* <DEDUP_REMOVED lines=37> */
.L_x_8457:
[----:B------:R-:W-:Y:S05]  /*3640*/  BSYNC B0 ;  /* 0x0000000000007941 */ /* 0x000fea0003800000 */
.L_x_8456:
        /* <DEDUP_REMOVED lines=37> */
.L_x_8459:
[----:B------:R-:W-:Y:S05]  /*38a0*/  BSYNC B0 ;  /* 0x0000000000007941 */ /* 0x000fea0003800000 */
.L_x_8458:
        /* <DEDUP_REMOVED lines=37> */
.L_x_8461:
[----:B------:R-:W-:Y:S05]  /*3b00*/  BSYNC B0 ;  /* 0x0000000000007941 */ /* 0x000fea0003800000 */
.L_x_8460:
        /* <DEDUP_REMOVED lines=38> */
.L_x_8463:
[----:B------:R-:W-:Y:S05]  /*3d70*/  BSYNC B0 ;  /* 0x0000000000007941 */ /* 0x000fea0003800000 */
.L_x_8462:
        /* <DEDUP_REMOVED lines=40> */
.L_x_8465:
[----:B------:R-:W-:Y:S05]  /*4000*/  BSYNC B0 ;  /* 0x0000000000007941 */ /* 0x000fea0003800000 */
.L_x_8464:
        /* <DEDUP_REMOVED lines=42> */
.L_x_8467:
[----:B------:R-:W-:Y:S05]  /*42b0*/  BSYNC B0 ;  /* 0x0000000000007941 */ /* 0x000fea0003800000 */
.L_x_8466:
        /* <DEDUP_REMOVED lines=43> */
.L_x_8469:
[----:B------:R-:W-:Y:S05]  /*4570*/  BSYNC B0 ;  /* 0x0000000000007941 */ /* 0x000fea0003800000 */
.L_x_8468:
        /* <DEDUP_REMOVED lines=43> */
.L_x_8471:
[----:B------:R-:W-:Y:S05]  /*4830*/  BSYNC B0 ;  /* 0x0000000000007941 */ /* 0x000fea0003800000 */
.L_x_8470:
        /* <DEDUP_REMOVED lines=43> */
.L_x_8473:
[----:B------:R-:W-:Y:S05]  /*4af0*/  BSYNC B0 ;  /* 0x0000000000007941 */ /* 0x000fea0003800000 */
.L_x_8472:
        /* <DEDUP_REMOVED lines=30> */
.L_x_8484:
        /* <DEDUP_REMOVED lines=385> */
.L_x_8476:
        /* <DEDUP_REMOVED lines=14> */
.L_x_8475:
        /* <DEDUP_REMOVED lines=82> */
.L_x_8478:
[----:B------:R-:W-:Y:S05]  /*6af0*/  BSYNC B0 ;  /* 0x0000000000007941 */ /* 0x000fea0003800000 */
.L_x_8477:
        /* <DEDUP_REMOVED lines=45> */
.L_x_8481:
        /* <DEDUP_REMOVED lines=32> */
.L_x_8482:
[----:B------:R0:W5:Y:S02]  /*6fd0*/  LDG.E R41, [R82.64] ;  /* 0x0000000452297981 */ /* 0x000164000c1e1900 */
.L_x_8483:
        /* <DEDUP_REMOVED lines=17> */
.L_x_8480:
[----:B------:R-:W-:Y:S05]  /*70f0*/  BSYNC B0 ;  /* 0x0000000000007941 */ /* 0x000fea0003800000 */
.L_x_8479:
        /* <DEDUP_REMOVED lines=20> */
.L_x_8474:
        /* <DEDUP_REMOVED lines=74> */
.L_x_8486:
[----:B------:R-:W-:Y:S05]  /*76e0*/  BSYNC B0 ;  /* 0x0000000000007941 */ /* 0x000fea0003800000 */
.L_x_8485:
        /* <DEDUP_REMOVED lines=72> */
.L_x_8487:
[----:B------:R-:W-:Y:S05]  /*7b70*/  EXIT ;  /* 0x000000000000794d */ /* 0x000fea0003800000 */
.L_x_8489:
        /* <DEDUP_REMOVED lines=16> */
.L_x_9003:


//--------------------- .text._Z25selective_scan_fwd_kernelI32Selective_Scan_fwd_kernel_traitsILi64ELi16ELi1ELb0ELb1ELb1ELb1ELb0EN3c108BFloat16EfS2_EEv13SSMParamsBase --------------------------
	.section	.text._Z25selective_scan_fwd_kernelI32Selective_Scan_fwd_kernel_traitsILi64ELi16ELi1ELb0ELb1ELb1ELb1ELb0EN3c108BFloat16EfS2_EEv13SSMParamsBase,"ax",@progbits
	.sectioninfo	@"SHI_REGISTERS=168"
	.align	128
        .global         _Z25selective_scan_fwd_kernelI32Selective_Scan_fwd_kernel_traitsILi64ELi16ELi1ELb0ELb1ELb1ELb1ELb0EN3c108BFloat16EfS2_EEv13SSMParamsBase
        .type           _Z25selective_scan_fwd_kernelI32Selective_Scan_fwd_kernel_traitsILi64ELi16ELi1ELb0ELb1ELb1ELb1ELb0EN3c108BFloat16EfS2_EEv13SSMParamsBase,@function
        .size           _Z25selective_scan_fwd_kernelI32Selective_Scan_fwd_kernel_traitsILi64ELi16ELi1ELb0ELb1ELb1ELb1ELb0EN3c108BFloat16EfS2_EEv13SSMParamsBase,(.L_x_9004 - _Z25selective_scan_fwd_kernelI32Selective_Scan_fwd_kernel_traitsILi64ELi16ELi1ELb0ELb1ELb1ELb1ELb0EN3c108BFloat16EfS2_EEv13SSMParamsBase)
        .other          _Z25selective_scan_fwd_kernelI32Selective_Scan_fwd_kernel_traitsILi64ELi16ELi1ELb0ELb1ELb1ELb1ELb0EN3c108BFloat16EfS2_EEv13SSMParamsBase,@"STO_CUDA_ENTRY STV_DEFAULT"
_Z25selective_scan_fwd_kernelI32Selective_Scan_fwd_kernel_traitsILi64ELi16ELi1ELb0ELb1ELb1ELb1ELb0EN3c108BFloat16EfS2_EEv13SSMParamsBase:
.text._Z25selective_scan_fwd_kernelI32Selective_Scan_fwd_kernel_traitsILi64ELi16ELi1ELb0ELb1ELb1ELb1ELb0EN3c108BFloat16EfS2_EEv13SSMParamsBase:
        /* <DEDUP_REMOVED lines=35> */
.L_x_8490:
        /* <DEDUP_REMOVED lines=27> */
.L_x_8491:
        /* <DEDUP_REMOVED lines=11> */
.L_x_8492:
        /* <DEDUP_REMOVED lines=168> */
.L_x_8493:
        /* <DEDUP_REMOVED lines=18> */
.L_x_8494:
[----:B------:R-:W-:-:S13]  /*1030*/  ISETP.GE.AND P0, PT, R25, 0x1, PT ;  /* 0x000000011900780c */ /* 0x000fda0003f06270 */
[----:B------:R-:W-:Y:S05]  /*1040*/  @!P0 EXIT ;  /* 0x000000000000894d */ /* 0x000fea0003800000 */
[----:B------:R-:W0:Y:S01]  /*1050*/  S2R R26, SR_LANEID ;  /* 0x00000000001a7919 */ /* 0x000e220000000000 */
[----:B------:R-:W-:Y:S01]  /*1060*/  LEA R82, P0, R27, R82, 0x2 ;  /* 0x000000521b527211 */ /* 0x000fe200078010ff */
[----:B------:R-:W-:-:S03]  /*1070*/  IMAD.MOV.U32 R28, RZ, RZ, RZ ;  /* 0x000000ffff1c7224 */ /* 0x000fc600078e00ff */
[----:B------:R-:W-:Y:S01]  /*1080*/  LEA.HI.X R83, R27, R34, R30, 0x2, P0 ;  /* 0x000000221b537211 */ /* 0x000fe200000f141e */
[----:B------:R-:W-:Y:S02]  /*1090*/  IMAD.MOV.U32 R30, RZ, RZ, RZ ;  /* 0x000000ffff1e7224 */ /* 0x000fe400078e00ff */
.L_x_8543:
        /* <DEDUP_REMOVED lines=321> */
.L_x_8496:
[----:B---34-:R-:W-:Y:S05]  /*24b0*/  BSYNC B0 ;  /* 0x0000000000007941 */ /* 0x018fea0003800000 */
.L_x_8495:
        /* <DEDUP_REMOVED lines=37> */
.L_x_8498:
[----:B------:R-:W-:Y:S05]  /*2710*/  BSYNC B0 ;  /* 0x0000000000007941 */ /* 0x000fea0003800000 */
.L_x_8497:
        /* <DEDUP_REMOVED lines=37> */
.L_x_8500:
[----:B------:R-:W-:Y:S05]  /*2970*/  BSYNC B0 ;  /* 0x0000000000007941 */ /* 0x000fea0003800000 */
.L_x_8499:
        /* <DEDUP_REMOVED lines=37> */
.L_x_8502:
[----:B------:R-:W-:Y:S05]  /*2bd0*/  BSYNC B0 ;  /* 0x0000000000007941 */ /* 0x000fea0003800000 */
.L_x_8501:
        /* <DEDUP_REMOVED lines=37> */
.L_x_8504:
[----:B------:R-:W-:Y:S05]  /*2e30*/  BSYNC B0 ;  /* 0x0000000000007941 */ /* 0x000fea0003800000 */
.L_x_8503:
        /* <DEDUP_REMOVED lines=37> */
.L_x_8506:
[----:B------:R-:W-:Y:S05]  /*3090*/  BSYNC B0 ;  /* 0x0000000000007941 */ /* 0x000fea0003800000 */
.L_x_8505:
        /* <DEDUP_REMOVED lines=37> */
.L_x_8508:
[----:B------:R-:W-:Y:S05]  /*32f0*/  BSYNC B0 ;  /* 0x0000000000007941 */ /* 0x000fea0003800000 */
.L_x_8507:
        /* <DEDUP_REMOVED lines=37> */
.L_x_8510:
[----:B------:R-:W-:Y:S05]  /*3550*/  BSYNC B0 ;  /* 0x0000000000007941 */ /* 0x000fea0003800000 */
.L_x_8509:
        /* <DEDUP_REMOVED lines=37> */
.L_x_8512:
[----:B------:R-:W-:Y:S05]  /*37b0*/  BSYNC B0 ;  /* 0x0000000000007941 */ /* 0x000fea0003800000 */
.L_x_8511:
        /* <DEDUP_REMOVED lines=37> */
.L_x_8514:
[----:B------:R-:W-:Y:S05]  /*3a10*/  BSYNC B0 ;  /* 0x0000000000007941 */ /* 0x000fea0003800000 */
.L_x_8513:
        /* <DEDUP_REMOVED lines=38> */
.L_x_8516:
[----:B------:R-:W-:Y:S05]  /*3c80*/  BSYNC B0 ;  /* 0x0000000000007941 */ /* 0x000fea0003800000 */
.L_x_8515:
        /* <DEDUP_REMOVED lines=38> */
.L_x_8518:
[----:B------:R-:W-:Y:S05]  /*3ef0*/  BSYNC B0 ;  /* 0x0000000000007941 */ /* 0x000fea0003800000 */
.L_x_8517:
        /* <DEDUP_REMOVED lines=40> */
.L_x_8520:
[----:B------:R-:W-:Y:S05]  /*4180*/  BSYNC B0 ;  /* 0x0000000000007941 */ /* 0x000fea0003800000 */
.L_x_8519:
        /* <DEDUP_REMOVED lines=43> */
.L_x_8522:
[----:B------:R-:W-:Y:S05]  /*4440*/  BSYNC B0 ;  /* 0x0000000000007941 */ /* 0x000fea0003800000 */
.L_x_8521:
        /* <DEDUP_REMOVED lines=43> */
.L_x_8524:
[----:B------:R-:W-:Y:S05]  /*4700*/  BSYNC B0 ;  /* 0x0000000000007941 */ /* 0x000fea0003800000 */
.L_x_8523:
        /* <DEDUP_REMOVED lines=43> */
.L_x_8526:
[----:B------:R-:W-:Y:S05]  /*49c0*/  BSYNC B0 ;  /* 0x0000000000007941 */ /* 0x000fea0003800000 */
.L_x_8525:
        /* <DEDUP_REMOVED lines=30> */
.L_x_8537:
        /* <DEDUP_REMOVED lines=383> */
.L_x_8529:
        /* <DEDUP_REMOVED lines=12> */
.L_x_8528:
        /* <DEDUP_REMOVED lines=84> */
.L_x_8531:
[----:B------:R-:W-:Y:S05]  /*69a0*/  BSYNC B0 ;  /* 0x0000000000007941 */ /* 0x000fea0003800000 */
.L_x_8530:
        /* <DEDUP_REMOVED lines=43> */
.L_x_8534:
        /* <DEDUP_REMOVED lines=32> */
.L_x_8535:
[----:B0-----:R0:W5:Y:S02]  /*6e60*/  LDG.E R89, [R82.64] ;  /* 0x0000000452597981 */ /* 0x001164000c1e1900 */
.L_x_8536:
        /* <DEDUP_REMOVED lines=15> */
.L_x_8533:
[----:B------:R-:W-:Y:S05]  /*6f60*/  BSYNC B0 ;  /* 0x0000000000007941 */ /* 0x000fea0003800000 */
.L_x_8532:
        /* <DEDUP_REMOVED lines=20> */
.L_x_8527:
        /* <DEDUP_REMOVED lines=110> */
.L_x_8539:
[----:B------:R-:W-:Y:S05]  /*7790*/  BSYNC B0 ;  /* 0x0000000000007941 */ /* 0x000fea0003800000 */
.L_x_8538:
        /* <DEDUP_REMOVED lines=324> */
.L_x_8541:
[----:B------:R-:W-:Y:S05]  /*8be0*/  BSYNC B0 ;  /* 0x0000000000007941 */ /* 0x000fea0003800000 */
.L_x_8540:
        /* <DEDUP_REMOVED lines=47> */
.L_x_8542:
[----:B------:R-:W-:Y:S05]  /*8ee0*/  EXIT ;  /* 0x000000000000794d */ /* 0x000fea0003800000 */
.L_x_8544:
        /* <DEDUP_REMOVED lines=9> */
.L_x_9004:


//--------------------- .text._Z25selective_scan_fwd_kernelI32Selective_Scan_fwd_kernel_traitsILi64ELi16ELi1ELb0ELb1ELb1ELb1ELb1EN3c108BFloat16EfS2_EEv13SSMParamsBase --------------------------
	.section	.text._Z25selective_scan_fwd_kernelI32Selective_Scan_fwd_kernel_traitsILi64ELi16ELi1ELb0ELb1ELb1ELb1ELb1EN3c108BFloat16EfS2_EEv13SSMParamsBase,"ax",@progbits
	.sectioninfo	@"SHI_REGISTERS=168"
	.align	128
        .global         _Z25selective_scan_fwd_kernelI32Selective_Scan_fwd_kernel_traitsILi64ELi16ELi1ELb0ELb1ELb1ELb1ELb1EN3c108BFloat16EfS2_EEv13SSMParamsBase
        .type           _Z25selective_scan_fwd_kernelI32Selective_Scan_fwd_kernel_traitsILi64ELi16ELi1ELb0ELb1ELb1ELb1ELb1EN3c108BFloat16EfS2_EEv13SSMParamsBase,@function
        .size           _Z25selective_scan_fwd_kernelI32Selective_Scan_fwd_kernel_traitsILi64ELi16ELi1ELb0ELb1ELb1ELb1ELb1EN3c108BFloat16EfS2_EEv13SSMParamsBase,(.L_x_9005 - _Z25selective_scan_fwd_kernelI32Selective_Scan_fwd_kernel_traitsILi64ELi16ELi1ELb0ELb1ELb1ELb1ELb1EN3c108BFloat16EfS2_EEv13SSMParamsBase)
        .other          _Z25selective_scan_fwd_kernelI32Selective_Scan_fwd_kernel_traitsILi64ELi16ELi1ELb0ELb1ELb1ELb1ELb1EN3c108BFloat16EfS2_EEv13SSMParamsBase,@"STO_CUDA_ENTRY STV_DEFAULT"
_Z25selective_scan_fwd_kernelI32Selective_Scan_fwd_kernel_traitsILi64ELi16ELi1ELb0ELb1ELb1ELb1ELb1EN3c108BFloat16EfS2_EEv13SSMParamsBase:
.text._Z25selective_scan_fwd_kernelI32Selective_Scan_fwd_kernel_traitsILi64ELi16ELi1ELb0ELb1ELb1ELb1ELb1EN3c108BFloat16EfS2_EEv13SSMParamsBase:
        /* <DEDUP_REMOVED lines=35> */
.L_x_8545:
        /* <DEDUP_REMOVED lines=28> */
.L_x_8546:
        /* <DEDUP_REMOVED lines=11> */
.L_x_8547:
        /* <DEDUP_REMOVED lines=177> */
.L_x_8548:
        /* <DEDUP_REMOVED lines=18> */
.L_x_8549:
[----:B------:R-:W-:-:S13]  /*10d0*/  ISETP.GE.AND P0, PT, R74, 0x1, PT ;  /* 0x000000014a00780c */ /* 0x000fda0003f06270 */
[----:B------:R-:W-:Y:S05]  /*10e0*/  @!P0 EXIT ;  /* 0x000000000000894d */ /* 0x000fea0003800000 */
[----:B------:R-:W0:Y:S01]  /*10f0*/  S2R R73, SR_LANEID ;  /* 0x0000000000497919 */ /* 0x000e220000000000 */
[C---:B------:R-:W-:Y:S01]  /*1100*/  LEA R82, P0, R0.reuse, R83, 0x2 ;  /* 0x0000005300527211 */ /* 0x040fe200078010ff */
[----:B------:R-:W-:Y:S02]  /*1110*/  IMAD.MOV.U32 R72, RZ, RZ, RZ ;  /* 0x000000ffff487224 */ /* 0x000fe400078e00ff */
[----:B------:R-:W-:Y:S01]  /*1120*/  IMAD.MOV.U32 R152, RZ, RZ, RZ ;  /* 0x000000ffff987224 */ /* 0x000fe200078e00ff */
[----:B------:R-:W-:Y:S02]  /*1130*/  LEA.HI.X R83, R0, R8, R3, 0x2, P0 ;  /* 0x0000000800537211 */ /* 0x000fe400000f1403 */
.L_x_8598:
        /* <DEDUP_REMOVED lines=327> */
.L_x_8551:
[----:B---34-:R-:W-:Y:S05]  /*25b0*/  BSYNC B0 ;  /* 0x0000000000007941 */ /* 0x018fea0003800000 */
.L_x_8550:
        /* <DEDUP_REMOVED lines=37> */
.L_x_8553:
[----:B------:R-:W-:Y:S05]  /*2810*/  BSYNC B0 ;  /* 0x0000000000007941 */ /* 0x000fea0003800000 */
.L_x_8552:
        /* <DEDUP_REMOVED lines=37> */
.L_x_8555:
[----:B------:R-:W-:Y:S05]  /*2a70*/  BSYNC B0 ;  /* 0x0000000000007941 */ /* 0x000fea0003800000 */
.L_x_8554:
        /* <DEDUP_REMOVED lines=37> */
.L_x_8557:
[----:B------:R-:W-:Y:S05]  /*2cd0*/  BSYNC B0 ;  /* 0x0000000000007941 */ /* 0x000fea0003800000 */
.L_x_8556:
        /* <DEDUP_REMOVED lines=37> */
.L_x_8559:
[----:B------:R-:W-:Y:S05]  /*2f30*/  BSYNC B0 ;  /* 0x0000000000007941 */ /* 0x000fea0003800000 */
.L_x_8558:
        /* <DEDUP_REMOVED lines=37> */
.L_x_8561:
[----:B------:R-:W-:Y:S05]  /*3190*/  BSYNC B0 ;  /* 0x0000000000007941 */ /* 0x000fea0003800000 */
.L_x_8560:
        /* <DEDUP_REMOVED lines=37> */
.L_x_8563:
[----:B------:R-:W-:Y:S05]  /*33f0*/  BSYNC B0 ;  /* 0x0000000000007941 */ /* 0x000fea0003800000 */
.L_x_8562:
        /* <DEDUP_REMOVED lines=37> */
.L_x_8565:
[----:B------:R-:W-:Y:S05]  /*3650*/  BSYNC B0 ;  /* 0x0000000000007941 */ /* 0x000fea0003800000 */
.L_x_8564:
        /* <DEDUP_REMOVED lines=37> */
.L_x_8567:
[----:B------:R-:W-:Y:S05]  /*38b0*/  BSYNC B0 ;  /* 0x0000000000007941 */ /* 0x000fea0003800000 */
.L_x_8566:
        /* <DEDUP_REMOVED lines=37> */
.L_x_8569:
[----:B------:R-:W-:Y:S05]  /*3b10*/  BSYNC B0 ;  /* 0x0000000000007941 */ /* 0x000fea0003800000 */
.L_x_8568:
        /* <DEDUP_REMOVED lines=38> */
.L_x_8571:
[----:B------:R-:W-:Y:S05]  /*3d80*/  BSYNC B0 ;  /* 0x0000000000007941 */ /* 0x000fea0003800000 */
.L_x_8570:
        /* <DEDUP_REMOVED lines=40> */
.L_x_8573:
[----:B------:R-:W-:Y:S05]  /*4010*/  BSYNC B0 ;  /* 0x0000000000007941 */ /* 0x000fea0003800000 */
.L_x_8572:
        /* <DEDUP_REMOVED lines=42> */
.L_x_8575:
[----:B------:R-:W-:Y:S05]  /*42c0*/  BSYNC B0 ;  /* 0x0000000000007941 */ /* 0x000fea0003800000 */
.L_x_8574:
        /* <DEDUP_REMOVED lines=43> */
.L_x_8577:
[----:B------:R-:W-:Y:S05]  /*4580*/  BSYNC B0 ;  /* 0x0000000000007941 */ /* 0x000fea0003800000 */
.L_x_8576:
        /* <DEDUP_REMOVED lines=43> */
.L_x_8579:
[----:B------:R-:W-:Y:S05]  /*4840*/  BSYNC B0 ;  /* 0x0000000000007941 */ /* 0x000fea0003800000 */
.L_x_8578:
        /* <DEDUP_REMOVED lines=43> */
.L_x_8581:
[----:B------:R-:W-:Y:S05]  /*4b00*/  BSYNC B0 ;  /* 0x0000000000007941 */ /* 0x000fea0003800000 */
.L_x_8580:
        /* <DEDUP_REMOVED lines=30> */
.L_x_8592:
        /* <DEDUP_REMOVED lines=385> */
.L_x_8584:
        /* <DEDUP_REMOVED lines=14> */
.L_x_8583:
        /* <DEDUP_REMOVED lines=82> */
.L_x_8586:
[----:B------:R-:W-:Y:S05]  /*6b00*/  BSYNC B0 ;  /* 0x0000000000007941 */ /* 0x000fea0003800000 */
.L_x_8585:
        /* <DEDUP_REMOVED lines=45> */
.L_x_8589:
        /* <DEDUP_REMOVED lines=32> */
.L_x_8590:
[----:B------:R0:W5:Y:S02]  /*6fe0*/  LDG.E R41, [R82.64] ;  /* 0x0000000452297981 */ /* 0x000164000c1e1900 */
.L_x_8591:
        /* <DEDUP_REMOVED lines=17> */
.L_x_8588:
[----:B------:R-:W-:Y:S05]  /*7100*/  BSYNC B0 ;  /* 0x0000000000007941 */ /* 0x000fea0003800000 */
.L_x_8587:
        /* <DEDUP_REMOVED lines=20> */
.L_x_8582:
        /* <DEDUP_REMOVED lines=110> */
.L_x_8594:
[----:B------:R-:W-:Y:S05]  /*7930*/  BSYNC B0 ;  /* 0x0000000000007941 */ /* 0x000fea0003800000 */
.L_x_8593:
        /* <DEDUP_REMOVED lines=320> */
.L_x_8596:
[----:B------:R-:W-:Y:S05]  /*8d40*/  BSYNC B0 ;  /* 0x0000000000007941 */ /* 0x000fea0003800000 */
.L_x_8595:
        /* <DEDUP_REMOVED lines=55> */
.L_x_8597:
[----:B------:R-:W-:Y:S05]  /*90c0*/  EXIT ;  /* 0x000000000000794d */ /* 0x000fea0003800000 */
.L_x_8599:
        /* <DEDUP_REMOVED lines=11> */
.L_x_9005:


//--------------------- .text._Z25selective_scan_fwd_kernelI32Selective_Scan_fwd_kernel_traitsILi64ELi16ELi1ELb1ELb1ELb1ELb0ELb0EN3c108BFloat16EfS2_EEv13SSMParamsBase --------------------------
	.section	.text._Z25selective_scan_fwd_kernelI32Selective_Scan_fwd_kernel_traitsILi64ELi16ELi1ELb1ELb1ELb1ELb0ELb0EN3c108BFloat16EfS2_EEv13SSMParamsBase,"ax",@progbits
	.sectioninfo	@"SHI_REGISTERS=168"
	.align	128
        .global         _Z25selective_scan_fwd_kernelI32Selective_Scan_fwd_kernel_traitsILi64ELi16ELi1ELb1ELb1ELb1ELb0ELb0EN3c108BFloat16EfS2_EEv13SSMParamsBase
        .type           _Z25selective_scan_fwd_kernelI32Selective_Scan_fwd_kernel_traitsILi64ELi16ELi1ELb1ELb1ELb1ELb0ELb0EN3c108BFloat16EfS2_EEv13SSMParamsBase,@function
        .size           _Z25selective_scan_fwd_kernelI32Selective_Scan_fwd_kernel_traitsILi64ELi16ELi1ELb1ELb1ELb1ELb0ELb0EN3c108BFloat16EfS2_EEv13SSMParamsBase,(.L_x_9006 - _Z25selective_scan_fwd_kernelI32Selective_Scan_fwd_kernel_traitsILi64ELi16ELi1ELb1ELb1ELb1ELb0ELb0EN3c108BFloat16EfS2_EEv13SSMParamsBase)
        .other          _Z25selective_scan_fwd_kernelI32Selective_Scan_fwd_kernel_traitsILi64ELi16ELi1ELb1ELb1ELb1ELb0ELb0EN3c108BFloat16EfS2_EEv13SSMParamsBase,@"STO_CUDA_ENTRY STV_DEFAULT"
_Z25selective_scan_fwd_kernelI32Selective_Scan_fwd_kernel_traitsILi64ELi16ELi1ELb1ELb1ELb1ELb0ELb0EN3c108BFloat16EfS2_EEv13SSMParamsBase:
.text._Z25selective_scan_fwd_kernelI32Selective_Scan_fwd_kernel_traitsILi64ELi16ELi1ELb1ELb1ELb1ELb0ELb0EN3c108BFloat16EfS2_EEv13SSMParamsBase:
        /* <DEDUP_REMOVED lines=34> */
.L_x_8600:
        /* <DEDUP_REMOVED lines=27> */
.L_x_8601:
        /* <DEDUP_REMOVED lines=11> */
.L_x_8602:
        /* <DEDUP_REMOVED lines=173> */
.L_x_8603:
        /* <DEDUP_REMOVED lines=18> */
.L_x_8604:
        /* <DEDUP_REMOVED lines=25> */
.L_x_8649:
        /* <DEDUP_REMOVED lines=93> */
.L_x_8606:
[----:B-12---:R-:W-:Y:S05]  /*17d0*/  BSYNC B0 ;  /* 0x0000000000007941 */ /* 0x006fea0003800000 */
.L_x_8605:
        /* <DEDUP_REMOVED lines=36> */
.L_x_8608:
[----:B------:R-:W-:Y:S05]  /*1a20*/  BSYNC B0 ;  /* 0x0000000000007941 */ /* 0x000fea0003800000 */
.L_x_8607:
        /* <DEDUP_REMOVED lines=38> */
.L_x_8610:
[----:B------:R-:W-:Y:S05]  /*1c90*/  BSYNC B0 ;  /* 0x0000000000007941 */ /* 0x000fea0003800000 */
.L_x_8609:
        /* <DEDUP_REMOVED lines=36> */
.L_x_8612:
[----:B------:R-:W-:Y:S05]  /*1ee0*/  BSYNC B0 ;  /* 0x0000000000007941 */ /* 0x000fea0003800000 */
.L_x_8611:
        /* <DEDUP_REMOVED lines=38> */
.L_x_8614:
[----:B------:R-:W-:Y:S05]  /*2150*/  BSYNC B0 ;  /* 0x0000000000007941 */ /* 0x000fea0003800000 */
.L_x_8613:
        /* <DEDUP_REMOVED lines=36> */
.L_x_8616:
[----:B------:R-:W-:Y:S05]  /*23a0*/  BSYNC B0 ;  /* 0x0000000000007941 */ /* 0x000fea0003800000 */
.L_x_8615:
        /* <DEDUP_REMOVED lines=41> */
.L_x_8618:
[----:B------:R-:W-:Y:S05]  /*2640*/  BSYNC B0 ;  /* 0x0000000000007941 */ /* 0x000fea0003800000 */
.L_x_8617:
        /* <DEDUP_REMOVED lines=40> */
.L_x_8620:
[----:B------:R-:W-:Y:S05]  /*28d0*/  BSYNC B0 ;  /* 0x0000000000007941 */ /* 0x000fea0003800000 */
.L_x_8619:
        /* <DEDUP_REMOVED lines=42> */
.L_x_8622:
[----:B------:R-:W-:Y:S05]  /*2b80*/  BSYNC B0 ;  /* 0x0000000000007941 */ /* 0x000fea0003800000 */
.L_x_8621:
        /* <DEDUP_REMOVED lines=41> */
.L_x_8624:
[----:B------:R-:W-:Y:S05]  /*2e20*/  BSYNC B0 ;  /* 0x0000000000007941 */ /* 0x000fea0003800000 */
.L_x_8623:
        /* <DEDUP_REMOVED lines=47> */
.L_x_8626:
[----:B------:R-:W-:Y:S05]  /*3120*/  BSYNC B0 ;  /* 0x0000000000007941 */ /* 0x000fea0003800000 */
.L_x_8625:
        /* <DEDUP_REMOVED lines=33> */
.L_x_8628:
[----:B------:R-:W-:Y:S05]  /*3340*/  BSYNC B0 ;  /* 0x0000000000007941 */ /* 0x000fea0003800000 */
.L_x_8627:
        /* <DEDUP_REMOVED lines=33> */
.L_x_8630:
[----:B------:R-:W-:Y:S05]  /*3560*/  BSYNC B0 ;  /* 0x0000000000007941 */ /* 0x000fea0003800000 */
.L_x_8629:
        /* <DEDUP_REMOVED lines=33> */
.L_x_8632:
[----:B------:R-:W-:Y:S05]  /*3780*/  BSYNC B0 ;  /* 0x0000000000007941 */ /* 0x000fea0003800000 */
.L_x_8631:
        /* <DEDUP_REMOVED lines=33> */
.L_x_8634:
[----:B------:R-:W-:Y:S05]  /*39a0*/  BSYNC B0 ;  /* 0x0000000000007941 */ /* 0x000fea0003800000 */
.L_x_8633:
        /* <DEDUP_REMOVED lines=33> */
.L_x_8636:
[----:B------:R-:W-:Y:S05]  /*3bc0*/  BSYNC B0 ;  /* 0x0000000000007941 */ /* 0x000fea0003800000 */
.L_x_8635:
        /* <DEDUP_REMOVED lines=36> */
.L_x_8647:
        /* <DEDUP_REMOVED lines=196> */
.L_x_8639:
        /* <DEDUP_REMOVED lines=12> */
.L_x_8638:
        /* <DEDUP_REMOVED lines=84> */
.L_x_8641:
[----:B------:R-:W-:Y:S05]  /*5050*/  BSYNC B0 ;  /* 0x0000000000007941 */ /* 0x000fea0003800000 */
.L_x_8640:
        /* <DEDUP_REMOVED lines=33> */
[----:B------:R-:W-:-:S03]  /*5270*/  F2FP.BF16.PACK_AB R47, RZ, R47 ;  /* 0x0000002fff2f723e */ /* 0x000fc600000010ff */
[C---:B------:R-:W-:Y:S02]  /*5280*/  IMAD R43, R99.reuse, c[0x0][0x244], R40 ;  /* 0x00009100632b7a24 */ /* 0x040fe400078e0228 */
[----:B------:R-:W-:-:S05]  /*5290*/  IMAD.WIDE.U32 R40, R99, c[0x0][0x240], R2 ;  /* 0x0000900063287a25 */ /* 0x000fca00078e0002 */
[----:B------:R-:W-:Y:S02]  /*52a0*/  IADD3 R43, R41, R43, RZ ;  /* 0x0000002b292b7210 */ /* 0x000fe40007ffe0ff */
[----:B------:R-:W-:-:S04]  /*52b0*/  LEA R42, P0, R40, c[0x0][0x290], 0x1 ;  /* 0x0000a400282a7a11 */ /* 0x000fc800078008ff */
[----:B------:R-:W-:-:S05]  /*52c0*/  LEA.HI.X R43, R40, c[0x0][0x294], R43, 0x1, P0 ;  /* 0x0000a500282b7a11 */ /* 0x000fca00000f0c2b */
[----:B------:R1:W-:Y:S01]  /*52d0*/  STG.E.U16 [R42.64], R47 ;  /* 0x0000002f2a007986 */ /* 0x0003e2000c101504 */
[----:B------:R-:W-:Y:S05]  /*52e0*/  BRA `(.L_x_8643) ;  /* 0x0000030000007947 */ /* 0x000fea0003800000 */
.L_x_8644:
        /* <DEDUP_REMOVED lines=32> */
.L_x_8645:
[----:B------:R1:W5:Y:S02]  /*54f0*/  LDG.E R41, [R74.64] ;  /* 0x000000044a297981 */ /* 0x000364000c1e1900 */
.L_x_8646:
[----:B-----5:R-:W-:-:S05]  /*5500*/  IMAD.WIDE R40, R41, 0x4, R70 ;  /* 0x0000000429287825 */ /* 0x020fca00078e0246 */
[----:B------:R-:W2:Y:S01]  /*5510*/  LDG.E R43, [R40.64] ;  /* 0x00000004282b7981 */ /* 0x000ea2000c1e1900 */
[----:B------:R-:W-:Y:S02]  /*5520*/  F2FP.BF16.PACK_AB R47, RZ, R47 ;  /* 0x0000002fff2f723e */ /* 0x000fe400000010ff */
        /* <DEDUP_REMOVED lines=12> */
.L_x_8643:
[----:B------:R-:W-:Y:S05]  /*55f0*/  BSYNC B0 ;  /* 0x0000000000007941 */ /* 0x000fea0003800000 */
.L_x_8642:
        /* <DEDUP_REMOVED lines=20> */
.L_x_8637:
        /* <DEDUP_REMOVED lines=50> */
.L_x_8648:
[----:B------:R-:W-:Y:S05]  /*5a60*/  EXIT ;  /* 0x000000000000794d */ /* 0x000fea0003800000 */
.L_x_8650:
        /* <DEDUP_REMOVED lines=9> */
.L_x_9006:


//--------------------- .text._Z25selective_scan_fwd_kernelI32Selective_Scan_fwd_kernel_traitsILi64ELi16ELi1ELb1ELb1ELb1ELb0ELb1EN3c108BFloat16EfS2_EEv13SSMParamsBase --------------------------
	.section	.text._Z25selective_scan_fwd_kernelI32Selective_Scan_fwd_kernel_traitsILi64ELi16ELi1ELb1ELb1ELb1ELb0ELb1EN3c108BFloat16EfS2_EEv13SSMParamsBase,"ax",@progbits
	.sectioninfo	@"SHI_REGISTERS=168"
	.align	128
        .global         _Z25selective_scan_fwd_kernelI32Selective_Scan_fwd_kernel_traitsILi64ELi16ELi1ELb1ELb1ELb1ELb0ELb1EN3c108BFloat16EfS2_EEv13SSMParamsBase
        .type           _Z25selective_scan_fwd_kernelI32Selective_Scan_fwd_kernel_traitsILi64ELi16ELi1ELb1ELb1ELb1ELb0ELb1EN3c108BFloat16EfS2_EEv13SSMParamsBase,@function
        .size           _Z25selective_scan_fwd_kernelI32Selective_Scan_fwd_kernel_traitsILi64ELi16ELi1ELb1ELb1ELb1ELb0ELb1EN3c108BFloat16EfS2_EEv13SSMParamsBase,(.L_x_9007 - _Z25selective_scan_fwd_kernelI32Selective_Scan_fwd_kernel_traitsILi64ELi16ELi1ELb1ELb1ELb1ELb0ELb1EN3c108BFloat16EfS2_EEv13SSMParamsBase)
        .other          _Z25selective_scan_fwd_kernelI32Selective_Scan_fwd_kernel_traitsILi64ELi16ELi1ELb1ELb1ELb1ELb0ELb1EN3c108BFloat16EfS2_EEv13SSMParamsBase,@"STO_CUDA_ENTRY STV_DEFAULT"
_Z25selective_scan_fwd_kernelI32Selective_Scan_fwd_kernel_traitsILi64ELi16ELi1ELb1ELb1ELb1ELb0ELb1EN3c108BFloat16EfS2_EEv13SSMParamsBase:
.text._Z25selective_scan_fwd_kernelI32Selective_Scan_fwd_kernel_traitsILi64ELi16ELi1ELb1ELb1ELb1ELb0ELb1EN3c108BFloat16EfS2_EEv13SSMParamsBase:
        /* <DEDUP_REMOVED lines=35> */
.L_x_8651:
        /* <DEDUP_REMOVED lines=28> */
.L_x_8652:
        /* <DEDUP_REMOVED lines=11> */
.L_x_8653:
        /* <DEDUP_REMOVED lines=176> */
.L_x_8654:
        /* <DEDUP_REMOVED lines=18> */
.L_x_8655:
[----:B------:R-:W-:-:S13]  /*10c0*/  ISETP.GE.AND P0, PT, R74, 0x1, PT ;  /* 0x000000014a00780c */ /* 0x000fda0003f06270 */
[----:B------:R-:W-:Y:S05]  /*10d0*/  @!P0 EXIT ;  /* 0x000000000000894d */ /* 0x000fea0003800000 */
[----:B------:R-:W0:Y:S01]  /*10e0*/  S2R R73, SR_LANEID ;  /* 0x0000000000497919 */ /* 0x000e220000000000 */
[C---:B------:R-:W-:Y:S01]  /*10f0*/  LEA R82, P0, R0.reuse, R83, 0x2 ;  /* 0x0000005300527211 */ /* 0x040fe200078010ff */
[----:B------:R-:W-:Y:S02]  /*1100*/  IMAD.MOV.U32 R72, RZ, RZ, RZ ;  /* 0x000000ffff487224 */ /* 0x000fe400078e00ff */
[----:B------:R-:W-:Y:S01]  /*1110*/  IMAD.MOV.U32 R151, RZ, RZ, RZ ;  /* 0x000000ffff977224 */ /* 0x000fe200078e00ff */
[----:B------:R-:W-:Y:S02]  /*1120*/  LEA.HI.X R83, R0, R8, R3, 0x2, P0 ;  /* 0x0000000800537211 */ /* 0x000fe400000f1403 */
.L_x_8702:
        /* <DEDUP_REMOVED lines=327> */
.L_x_8657:
[----:B---34-:R-:W-:Y:S05]  /*25a0*/  BSYNC B0 ;  /* 0x0000000000007941 */ /* 0x018fea0003800000 */
.L_x_8656:
        /* <DEDUP_REMOVED lines=37> */
.L_x_8659:
[----:B------:R-:W-:Y:S05]  /*2800*/  BSYNC B0 ;  /* 0x0000000000007941 */ /* 0x000fea0003800000 */
.L_x_8658:
        /* <DEDUP_REMOVED lines=37> */
.L_x_8661:
[----:B------:R-:W-:Y:S05]  /*2a60*/  BSYNC B0 ;  /* 0x0000000000007941 */ /* 0x000fea0003800000 */
.L_x_8660:
        /* <DEDUP_REMOVED lines=37> */
.L_x_8663:
[----:B------:R-:W-:Y:S05]  /*2cc0*/  BSYNC B0 ;  /* 0x0000000000007941 */ /* 0x000fea0003800000 */
.L_x_8662:
        /* <DEDUP_REMOVED lines=37> */
.L_x_8665:
[----:B------:R-:W-:Y:S05]  /*2f20*/  BSYNC B0 ;  /* 0x0000000000007941 */ /* 0x000fea0003800000 */
.L_x_8664:
        /* <DEDUP_REMOVED lines=37> */
.L_x_8667:
[----:B------:R-:W-:Y:S05]  /*3180*/  BSYNC B0 ;  /* 0x0000000000007941 */ /* 0x000fea0003800000 */
.L_x_8666:
        /* <DEDUP_REMOVED lines=37> */
.L_x_8669:
[----:B------:R-:W-:Y:S05]  /*33e0*/  BSYNC B0 ;  /* 0x0000000000007941 */ /* 0x000fea0003800000 */
.L_x_8668:
        /* <DEDUP_REMOVED lines=37> */
.L_x_8671:
[----:B------:R-:W-:Y:S05]  /*3640*/  BSYNC B0 ;  /* 0x0000000000007941 */ /* 0x000fea0003800000 */
.L_x_8670:
        /* <DEDUP_REMOVED lines=37> */
.L_x_8673:
[----:B------:R-:W-:Y:S05]  /*38a0*/  BSYNC B0 ;  /* 0x0000000000007941 */ /* 0x000fea0003800000 */
.L_x_8672:
        /* <DEDUP_REMOVED lines=37> */
.L_x_8675:
[----:B------:R-:W-:Y:S05]  /*3b00*/  BSYNC B0 ;  /* 0x0000000000007941 */ /* 0x000fea0003800000 */
.L_x_8674:
        /* <DEDUP_REMOVED lines=38> */
.L_x_8677:
[----:B------:R-:W-:Y:S05]  /*3d70*/  BSYNC B0 ;  /* 0x0000000000007941 */ /* 0x000fea0003800000 */
.L_x_8676:
        /* <DEDUP_REMOVED lines=40> */
.L_x_8679:
[----:B------:R-:W-:Y:S05]  /*4000*/  BSYNC B0 ;  /* 0x0000000000007941 */ /* 0x000fea0003800000 */
.L_x_8678:
        /* <DEDUP_REMOVED lines=42> */
.L_x_8681:
[----:B------:R-:W-:Y:S05]  /*42b0*/  BSYNC B0 ;  /* 0x0000000000007941 */ /* 0x000fea0003800000 */
.L_x_8680:
        /* <DEDUP_REMOVED lines=43> */
.L_x_8683:
[----:B------:R-:W-:Y:S05]  /*4570*/  BSYNC B0 ;  /* 0x0000000000007941 */ /* 0x000fea0003800000 */
.L_x_8682:
        /* <DEDUP_REMOVED lines=43> */
.L_x_8685:
[----:B------:R-:W-:Y:S05]  /*4830*/  BSYNC B0 ;  /* 0x0000000000007941 */ /* 0x000fea0003800000 */
.L_x_8684:
        /* <DEDUP_REMOVED lines=43> */
.L_x_8687:
[----:B------:R-:W-:Y:S05]  /*4af0*/  BSYNC B0 ;  /* 0x0000000000007941 */ /* 0x000fea0003800000 */
.L_x_8686:
        /* <DEDUP_REMOVED lines=30> */
.L_x_8698:
        /* <DEDUP_REMOVED lines=385> */
.L_x_8690:
        /* <DEDUP_REMOVED lines=14> */
.L_x_8689:
        /* <DEDUP_REMOVED lines=82> */
.L_x_8692:
[----:B------:R-:W-:Y:S05]  /*6af0*/  BSYNC B0 ;  /* 0x0000000000007941 */ /* 0x000fea0003800000 */
.L_x_8691:
        /* <DEDUP_REMOVED lines=45> */
.L_x_8695:
        /* <DEDUP_REMOVED lines=32> */
.L_x_8696:
[----:B------:R0:W5:Y:S02]  /*6fd0*/  LDG.E R41, [R82.64] ;  /* 0x0000000452297981 */ /* 0x000164000c1e1900 */
.L_x_8697:
        /* <DEDUP_REMOVED lines=17> */
.L_x_8694:
[----:B------:R-:W-:Y:S05]  /*70f0*/  BSYNC B0 ;  /* 0x0000000000007941 */ /* 0x000fea0003800000 */
.L_x_8693:
        /* <DEDUP_REMOVED lines=20> */
.L_x_8688:
        /* <DEDUP_REMOVED lines=74> */
.L_x_8700:
[----:B------:R-:W-:Y:S05]  /*76e0*/  BSYNC B0 ;  /* 0x0000000000007941 */ /* 0x000fea0003800000 */
.L_x_8699:
        /* <DEDUP_REMOVED lines=72> */
.L_x_8701:
[----:B------:R-:W-:Y:S05]  /*7b70*/  EXIT ;  /* 0x000000000000794d */ /* 0x000fea0003800000 */
.L_x_8703:
        /* <DEDUP_REMOVED lines=16> */
.L_x_9007:


//--------------------- .text._Z25selective_scan_fwd_kernelI32Selective_Scan_fwd_kernel_traitsILi64ELi16ELi1ELb1ELb1ELb1ELb1ELb0EN3c108BFloat16EfS2_EEv13SSMParamsBase --------------------------
	.section	.text._Z25selective_scan_fwd_kernelI32Selective_Scan_fwd_kernel_traitsILi64ELi16ELi1ELb1ELb1ELb1ELb1ELb0EN3c108BFloat16EfS2_EEv13SSMParamsBase,"ax",@progbits
	.sectioninfo	@"SHI_REGISTERS=168"
	.align	128
        .global         _Z25selective_scan_fwd_kernelI32Selective_Scan_fwd_kernel_traitsILi64ELi16ELi1ELb1ELb1ELb1ELb1ELb0EN3c108BFloat16EfS2_EEv13SSMParamsBase
        .type           _Z25selective_scan_fwd_kernelI32Selective_Scan_fwd_kernel_traitsILi64ELi16ELi1ELb1ELb1ELb1ELb1ELb0EN3c108BFloat16EfS2_EEv13SSMParamsBase,@function
        .size           _Z25selective_scan_fwd_kernelI32Selective_Scan_fwd_kernel_traitsILi64ELi16ELi1ELb1ELb1ELb1ELb1ELb0EN3c108BFloat16EfS2_EEv13SSMParamsBase,(.L_x_9008 - _Z25selective_scan_fwd_kernelI32Selective_Scan_fwd_kernel_traitsILi64ELi16ELi1ELb1ELb1ELb1ELb1ELb0EN3c108BFloat16EfS2_EEv13SSMParamsBase)
        .other          _Z25selective_scan_fwd_kernelI32Selective_Scan_fwd_kernel_traitsILi64ELi16ELi1ELb1ELb1ELb1ELb1ELb0EN3c108BFloat16EfS2_EEv13SSMParamsBase,@"STO_CUDA_ENTRY STV_DEFAULT"
_Z25selective_scan_fwd_kernelI32Selective_Scan_fwd_kernel_traitsILi64ELi16ELi1ELb1ELb1ELb1ELb1ELb0EN3c108BFloat16EfS2_EEv13SSMParamsBase:
.text._Z25selective_scan_fwd_kernelI32Selective_Scan_fwd_kernel_traitsILi64ELi16ELi1ELb1ELb1ELb1ELb1ELb0EN3c108BFloat16EfS2_EEv13SSMParamsBase:
        /* <DEDUP_REMOVED lines=34> */
.L_x_8704:
        /* <DEDUP_REMOVED lines=27> */
.L_x_8705:
        /* <DEDUP_REMOVED lines=11> */
.L_x_8706:
        /* <DEDUP_REMOVED lines=173> */
.L_x_8707:
        /* <DEDUP_REMOVED lines=18> */
.L_x_8708:
        /* <DEDUP_REMOVED lines=25> */
.L_x_8753:
        /* <DEDUP_REMOVED lines=93> */
.L_x_8710:
[----:B-12---:R-:W-:Y:S05]  /*17d0*/  BSYNC B0 ;  /* 0x0000000000007941 */ /* 0x006fea0003800000 */
.L_x_8709:
        /* <DEDUP_REMOVED lines=36> */
.L_x_8712:
[----:B------:R-:W-:Y:S05]  /*1a20*/  BSYNC B0 ;  /* 0x0000000000007941 */ /* 0x000fea0003800000 */
.L_x_8711:
        /* <DEDUP_REMOVED lines=38> */
.L_x_8714:
[----:B------:R-:W-:Y:S05]  /*1c90*/  BSYNC B0 ;  /* 0x0000000000007941 */ /* 0x000fea0003800000 */
.L_x_8713:
        /* <DEDUP_REMOVED lines=36> */
.L_x_8716:
[----:B------:R-:W-:Y:S05]  /*1ee0*/  BSYNC B0 ;  /* 0x0000000000007941 */ /* 0x000fea0003800000 */
.L_x_8715:
        /* <DEDUP_REMOVED lines=38> */
.L_x_8718:
[----:B------:R-:W-:Y:S05]  /*2150*/  BSYNC B0 ;  /* 0x0000000000007941 */ /* 0x000fea0003800000 */
.L_x_8717:
        /* <DEDUP_REMOVED lines=36> */
.L_x_8720:
[----:B------:R-:W-:Y:S05]  /*23a0*/  BSYNC B0 ;  /* 0x0000000000007941 */ /* 0x000fea0003800000 */
.L_x_8719:
        /* <DEDUP_REMOVED lines=41> */
.L_x_8722:
[----:B------:R-:W-:Y:S05]  /*2640*/  BSYNC B0 ;  /* 0x0000000000007941 */ /* 0x000fea0003800000 */
.L_x_8721:
        /* <DEDUP_REMOVED lines=40> */
.L_x_8724:
[----:B------:R-:W-:Y:S05]  /*28d0*/  BSYNC B0 ;  /* 0x0000000000007941 */ /* 0x000fea0003800000 */
.L_x_8723:
[----:B------:R-:W-:Y:S01]  /*28e0*/  ISETP.EQ.OR P3, PT, RZ, UR6, P3 ;  /* 0x00000006ff007c0c */ /* 0x000fe20009f62670 */
[----:B------:R-:W-:Y:S01]  /*28f0*/  BSSY B0, `(.L_x_8725) ;  /* 0x0000029000007945 */ /* 0x000fe20003800000 */
[----:B------:R-:W-:Y:S01]  /*2900*/  PRMT R28, RZ, 0x5410, R31 ;  /* 0x00005410ff1c7816 */ /* 0x000fe2000000001f */
[----:B------:R-:W-:Y:S01]  /*2910*/  IMAD.MOV.U32 R100, RZ, RZ, R103 ;  /* 0x000000ffff647224 */ /* 0x000fe200078e0067 */
[----:B------:R-:W-:Y:S02]  /*2920*/  FSETP.GTU.FTZ.AND P5, PT, R80, 20, PT ;  /* 0x41a000005000780b */ /* 0x000fe40003fbc000 */
[----:B------:R-:W-:Y:S01]  /*2930*/  ISETP.EQ.OR P2, PT, RZ, UR6, P2 ;  /* 0x00000006ff007c0c */ /* 0x000fe20009742670 */
[----:B------:R-:W-:Y:S01]  /*2940*/  FADD.FTZ R81, R28, R9 ;  /* 0x000000091c517221 */ /* 0x000fe20000010000 */
        /* <DEDUP_REMOVED lines=35> */
.L_x_8726:
[----:B------:R-:W-:Y:S05]  /*2b80*/  BSYNC B0 ;  /* 0x0000000000007941 */ /* 0x000fea0003800000 */
.L_x_8725:
        /* <DEDUP_REMOVED lines=41> */
.L_x_8728:
[----:B------:R-:W-:Y:S05]  /*2e20*/  BSYNC B0 ;  /* 0x0000000000007941 */ /* 0x000fea0003800000 */
.L_x_8727:
        /* <DEDUP_REMOVED lines=47> */
.L_x_8730:
[----:B------:R-:W-:Y:S05]  /*3120*/  BSYNC B0 ;  /* 0x0000000000007941 */ /* 0x000fea0003800000 */
.L_x_8729:
        /* <DEDUP_REMOVED lines=33> */
.L_x_8732:
[----:B------:R-:W-:Y:S05]  /*3340*/  BSYNC B0 ;  /* 0x0000000000007941 */ /* 0x000fea0003800000 */
.L_x_8731:
        /* <DEDUP_REMOVED lines=33> */
.L_x_8734:
[----:B------:R-:W-:Y:S05]  /*3560*/  BSYNC B0 ;  /* 0x0000000000007941 */ /* 0x000fea0003800000 */
.L_x_8733:
        /* <DEDUP_REMOVED lines=33> */
.L_x_8736:
[----:B------:R-:W-:Y:S05]  /*3780*/  BSYNC B0 ;  /* 0x0000000000007941 */ /* 0x000fea0003800000 */
.L_x_8735:
        /* <DEDUP_REMOVED lines=33> */
.L_x_8738:
[----:B------:R-:W-:Y:S05]  /*39a0*/  BSYNC B0 ;  /* 0x0000000000007941 */ /* 0x000fea0003800000 */
.L_x_8737:
        /* <DEDUP_REMOVED lines=33> */
.L_x_8740:
[----:B------:R-:W-:Y:S05]  /*3bc0*/  BSYNC B0 ;  /* 0x0000000000007941 */ /* 0x000fea0003800000 */
.L_x_8739:
        /* <DEDUP_REMOVED lines=36> */
.L_x_8751:
        /* <DEDUP_REMOVED lines=196> */
.L_x_8743:
        /* <DEDUP_REMOVED lines=12> */
.L_x_8742:
        /* <DEDUP_REMOVED lines=84> */
.L_x_8745:
[----:B------:R-:W-:Y:S05]  /*5050*/  BSYNC B0 ;  /* 0x0000000000007941 */ /* 0x000fea0003800000 */
.L_x_8744:
        /* <DEDUP_REMOVED lines=41> */
.L_x_8748:
        /* <DEDUP_REMOVED lines=32> */
.L_x_8749:
[----:B------:R1:W5:Y:S02]  /*54f0*/  LDG.E R41, [R62.64] ;  /* 0x000000043e297981 */ /* 0x000364000c1e1900 */
.L_x_8750:
        /* <DEDUP_REMOVED lines=15> */
.L_x_8747:
[----:B------:R-:W-:Y:S05]  /*55f0*/  BSYNC B0 ;  /* 0x0000000000007941 */ /* 0x000fea0003800000 */
.L_x_8746:
        /* <DEDUP_REMOVED lines=20> */
.L_x_8741:
        /* <DEDUP_REMOVED lines=211> */
.L_x_8752:
[----:B------:R-:W-:Y:S05]  /*6470*/  EXIT ;  /* 0x000000000000794d */ /* 0x000fea0003800000 */
.L_x_8754:
        /* <DEDUP_REMOVED lines=16> */
.L_x_9008:


//--------------------- .text._Z25selective_scan_fwd_kernelI32Selective_Scan_fwd_kernel_traitsILi64ELi16ELi1ELb1ELb1ELb1ELb1ELb1EN3c108BFloat16EfS2_EEv13SSMParamsBase --------------------------
	.section	.text._Z25selective_scan_fwd_kernelI32Selective_Scan_fwd_kernel_traitsILi64ELi16ELi1ELb1ELb1ELb1ELb1ELb1EN3c108BFloat16EfS2_EEv13SSMParamsBase,"ax",@progbits
	.sectioninfo	@"SHI_REGISTERS=168"
	.align	128
        .global         _Z25selective_scan_fwd_kernelI32Selective_Scan_fwd_kernel_traitsILi64ELi16ELi1ELb1ELb1ELb1ELb1ELb1EN3c108BFloat16EfS2_EEv13SSMParamsBase
        .type           _Z25selective_scan_fwd_kernelI32Selective_Scan_fwd_kernel_traitsILi64ELi16ELi1ELb1ELb1ELb1ELb1ELb1EN3c108BFloat16EfS2_EEv13SSMParamsBase,@function
        .size           _Z25selective_scan_fwd_kernelI32Selective_Scan_fwd_kernel_traitsILi64ELi16ELi1ELb1ELb1ELb1ELb1ELb1EN3c108BFloat16EfS2_EEv13SSMParamsBase,(.L_x_9009 - _Z25selective_scan_fwd_kernelI32Selective_Scan_fwd_kernel_traitsILi64ELi16ELi1ELb1ELb1ELb1ELb1ELb1EN3c108BFloat16EfS2_EEv13SSMParamsBase)
        .other          _Z25selective_scan_fwd_kernelI32Selective_Scan_fwd_kernel_traitsILi64ELi16ELi1ELb1ELb1ELb1ELb1ELb1EN3c108BFloat16EfS2_EEv13SSMParamsBase,@"STO_CUDA_ENTRY STV_DEFAULT"
_Z25selective_scan_fwd_kernelI32Selective_Scan_fwd_kernel_traitsILi64ELi16ELi1ELb1ELb1ELb1ELb1ELb1EN3c108BFloat16EfS2_EEv13SSMParamsBase:
.text._Z25selective_scan_fwd_kernelI32Selective_Scan_fwd_kernel_traitsILi64ELi16ELi1ELb1ELb1ELb1ELb1ELb1EN3c108BFloat16EfS2_EEv13SSMParamsBase:
        /* <DEDUP_REMOVED lines=35> */
.L_x_8755:
        /* <DEDUP_REMOVED lines=28> */
.L_x_8756:
        /* <DEDUP_REMOVED lines=11> */
.L_x_8757:
        /* <DEDUP_REMOVED lines=177> */
.L_x_8758:
        /* <DEDUP_REMOVED lines=18> */
.L_x_8759:
[----:B------:R-:W-:-:S13]  /*10d0*/  ISETP.GE.AND P0, PT, R74, 0x1, PT ;  /* 0x000000014a00780c */ /* 0x000fda0003f06270 */
[----:B------:R-:W-:Y:S05]  /*10e0*/  @!P0 EXIT ;  /* 0x000000000000894d */ /* 0x000fea0003800000 */
[----:B------:R-:W0:Y:S01]  /*10f0*/  S2R R73, SR_LANEID ;  /* 0x0000000000497919 */ /* 0x000e220000000000 */
[C---:B------:R-:W-:Y:S01]  /*1100*/  LEA R82, P0, R0.reuse, R83, 0x2 ;  /* 0x0000005300527211 */ /* 0x040fe200078010ff */
[----:B------:R-:W-:Y:S02]  /*1110*/  IMAD.MOV.U32 R72, RZ, RZ, RZ ;  /* 0x000000ffff487224 */ /* 0x000fe400078e00ff */
[----:B------:R-:W-:Y:S01]  /*1120*/  IMAD.MOV.U32 R152, RZ, RZ, RZ ;  /* 0x000000ffff987224 */ /* 0x000fe200078e00ff */
[----:B------:R-:W-:Y:S02]  /*1130*/  LEA.HI.X R83, R0, R8, R3, 0x2, P0 ;  /* 0x0000000800537211 */ /* 0x000fe400000f1403 */
.L_x_8808:
        /* <DEDUP_REMOVED lines=327> */
.L_x_8761:
[----:B---34-:R-:W-:Y:S05]  /*25b0*/  BSYNC B0 ;  /* 0x0000000000007941 */ /* 0x018fea0003800000 */
.L_x_8760:
        /* <DEDUP_REMOVED lines=37> */
.L_x_8763:
[----:B------:R-:W-:Y:S05]  /*2810*/  BSYNC B0 ;  /* 0x0000000000007941 */ /* 0x000fea0003800000 */
.L_x_8762:
        /* <DEDUP_REMOVED lines=37> */
.L_x_8765:
[----:B------:R-:W-:Y:S05]  /*2a70*/  BSYNC B0 ;  /* 0x0000000000007941 */ /* 0x000fea0003800000 */
.L_x_8764:
        /* <DEDUP_REMOVED lines=37> */
.L_x_8767:
[----:B------:R-:W-:Y:S05]  /*2cd0*/  BSYNC B0 ;  /* 0x0000000000007941 */ /* 0x000fea0003800000 */
.L_x_8766:
        /* <DEDUP_REMOVED lines=37> */
.L_x_8769:
[----:B------:R-:W-:Y:S05]  /*2f30*/  BSYNC B0 ;  /* 0x0000000000007941 */ /* 0x000fea0003800000 */
.L_x_8768:
        /* <DEDUP_REMOVED lines=37> */
.L_x_8771:
[----:B------:R-:W-:Y:S05]  /*3190*/  BSYNC B0 ;  /* 0x0000000000007941 */ /* 0x000fea0003800000 */
.L_x_8770:
        /* <DEDUP_REMOVED lines=37> */
.L_x_8773:
[----:B------:R-:W-:Y:S05]  /*33f0*/  BSYNC B0 ;  /* 0x0000000000007941 */ /* 0x000fea0003800000 */
.L_x_8772:
        /* <DEDUP_REMOVED lines=37> */
.L_x_8775:
[----:B------:R-:W-:Y:S05]  /*3650*/  BSYNC B0 ;  /* 0x0000000000007941 */ /* 0x000fea0003800000 */
.L_x_8774:
        /* <DEDUP_REMOVED lines=37> */
.L_x_8777:
[----:B------:R-:W-:Y:S05]  /*38b0*/  BSYNC B0 ;  /* 0x0000000000007941 */ /* 0x000fea0003800000 */
.L_x_8776:
        /* <DEDUP_REMOVED lines=37> */
.L_x_8779:
[----:B------:R-:W-:Y:S05]  /*3b10*/  BSYNC B0 ;  /* 0x0000000000007941 */ /* 0x000fea0003800000 */
.L_x_8778:
        /* <DEDUP_REMOVED lines=38> */
.L_x_8781:
[----:B------:R-:W-:Y:S05]  /*3d80*/  BSYNC B0 ;  /* 0x0000000000007941 */ /* 0x000fea0003800000 */
.L_x_8780:
        /* <DEDUP_REMOVED lines=40> */
.L_x_8783:
[----:B------:R-:W-:Y:S05]  /*4010*/  BSYNC B0 ;  /* 0x0000000000007941 */ /* 0x000fea0003800000 */
.L_x_8782:
        /* <DEDUP_REMOVED lines=42> */
.L_x_8785:
[----:B------:R-:W-:Y:S05]  /*42c0*/  BSYNC B0 ;  /* 0x0000000000007941 */ /* 0x000fea0003800000 */
.L_x_8784:
        /* <DEDUP_REMOVED lines=43> */
.L_x_8787:
[----:B------:R-:W-:Y:S05]  /*4580*/  BSYNC B0 ;  /* 0x0000000000007941 */ /* 0x000fea0003800000 */
.L_x_8786:
        /* <DEDUP_REMOVED lines=43> */
.L_x_8789:
[----:B------:R-:W-:Y:S05]  /*4840*/  BSYNC B0 ;  /* 0x0000000000007941 */ /* 0x000fea0003800000 */
.L_x_8788:
        /* <DEDUP_REMOVED lines=43> */
.L_x_8791:
[----:B------:R-:W-:Y:S05]  /*4b00*/  BSYNC B0 ;  /* 0x0000000000007941 */ /* 0x000fea0003800000 */
.L_x_8790:
        /* <DEDUP_REMOVED lines=30> */
.L_x_8802:
        /* <DEDUP_REMOVED lines=385> */
.L_x_8794:
        /* <DEDUP_REMOVED lines=14> */
.L_x_8793:
        /* <DEDUP_REMOVED lines=82> */
.L_x_8796:
[----:B------:R-:W-:Y:S05]  /*6b00*/  BSYNC B0 ;  /* 0x0000000000007941 */ /* 0x000fea0003800000 */
.L_x_8795:
        /* <DEDUP_REMOVED lines=45> */
.L_x_8799:
        /* <DEDUP_REMOVED lines=32> */
.L_x_8800:
[----:B------:R0:W5:Y:S02]  /*6fe0*/  LDG.E R41, [R82.64] ;  /* 0x0000000452297981 */ /* 0x000164000c1e1900 */
.L_x_8801:
        /* <DEDUP_REMOVED lines=17> */
.L_x_8798:
[----:B------:R-:W-:Y:S05]  /*7100*/  BSYNC B0 ;  /* 0x0000000000007941 */ /* 0x000fea0003800000 */
.L_x_8797:
        /* <DEDUP_REMOVED lines=20> */
.L_x_8792:
        /* <DEDUP_REMOVED lines=110> */
.L_x_8804:
[----:B------:R-:W-:Y:S05]  /*7930*/  BSYNC B0 ;  /* 0x0000000000007941 */ /* 0x000fea0003800000 */
.L_x_8803:
        /* <DEDUP_REMOVED lines=320> */
.L_x_8806:
[----:B------:R-:W-:Y:S05]  /*8d40*/  BSYNC B0 ;  /* 0x0000000000007941 */ /* 0x000fea0003800000 */
.L_x_8805:
        /* <DEDUP_REMOVED lines=55> */
.L_x_8807:
[----:B------:R-:W-:Y:S05]  /*90c0*/  EXIT ;  /* 0x000000000000794d */ /* 0x000fea0003800000 */
.L_x_8809:
        /* <DEDUP_REMOVED lines=11> */
.L_x_9009:


//--------------------- .nv.shared._Z25selective_scan_fwd_kernelI32Selective_Scan_fwd_kernel_traitsILi128ELi16ELi1ELb0ELb1ELb1ELb0ELb0EfffEEv13SSMParamsBase --------------------------
	.section	.nv.shared._Z25selective_scan_fwd_kernelI32Selective_Scan_fwd_kernel_traitsILi128ELi16ELi1ELb0ELb1ELb1ELb0ELb0EfffEEv13SSMParamsBase,"aw",@nobits
	.sectionflags	@""
	.align	16


//--------------------- .nv.global                --------------------------
	.section	.nv.global,"aw",@nobits
.nv.global:
	.type		_ZN52_INTERNAL_8d0413da_21_selective_scan_fwd_cu_9934c4754cuda3std3__48in_placeE,@object
	.size		_ZN52_INTERNAL_8d0413da_21_selective_scan_fwd_cu_9934c4754cuda3std3__48in_placeE,(_ZN52_INTERNAL_8d0413da_21_selective_scan_fwd_cu_9934c4754cuda3std6ranges3__45__cpo8distanceE - _ZN52_INTERNAL_8d0413da_21_selective_scan_fwd_cu_9934c4754cuda3std3__48in_placeE)
_ZN52_INTERNAL_8d0413da_21_selective_scan_fwd_cu_9934c4754cuda3std3__48in_placeE:
	.zero		1
	.type		_ZN52_INTERNAL_8d0413da_21_selective_scan_fwd_cu_9934c4754cuda3std6ranges3__45__cpo8distanceE,@object
	.size		_ZN52_INTERNAL_8d0413da_21_selective_scan_fwd_cu_9934c4754cuda3std6ranges3__45__cpo8distanceE,(_ZN52_INTERNAL_8d0413da_21_selective_scan_fwd_cu_9934c4754cuda3std3__45__cpo6cbeginE - _ZN52_INTERNAL_8d0413da_21_selective_scan_fwd_cu_9934c4754cuda3std6ranges3__45__cpo8distanceE)
_ZN52_INTERNAL_8d0413da_21_selective_scan_fwd_cu_9934c4754cuda3std6ranges3__45__cpo8distanceE:
	.zero		1
	.type		_ZN52_INTERNAL_8d0413da_21_selective_scan_fwd_cu_9934c4754cuda3std3__45__cpo6cbeginE,@object
	.size		_ZN52_INTERNAL_8d0413da_21_selective_scan_fwd_cu_9934c4754cuda3std3__45__cpo6cbeginE,(_ZN52_INTERNAL_8d0413da_21_selective_scan_fwd_cu_9934c4754cuda3std6ranges3__45__cpo7advanceE - _ZN52_INTERNAL_8d0413da_21_selective_scan_fwd_cu_9934c4754cuda3std3__45__cpo6cbeginE)
_ZN52_INTERNAL_8d0413da_21_selective_scan_fwd_cu_9934c4754cuda3std3__45__cpo6cbeginE:
	.zero		1
	.type		_ZN52_INTERNAL_8d0413da_21_selective_scan_fwd_cu_9934c4754cuda3std6ranges3__45__cpo7advanceE,@object
	.size		_ZN52_INTERNAL_8d0413da_21_selective_scan_fwd_cu_9934c4754cuda3std6ranges3__45__cpo7advanceE,(_ZN52_INTERNAL_8d0413da_21_selective_scan_fwd_cu_9934c4754cuda3std3__45__cpo7crbeginE - _ZN52_INTERNAL_8d0413da_21_selective_scan_fwd_cu_9934c4754cuda3std6ranges3__45__cpo7advanceE)
_ZN52_INTERNAL_8d0413da_21_selective_scan_fwd_cu_9934c4754cuda3std6ranges3__45__cpo7advanceE:
	.zero		1
	.type		_ZN52_INTERNAL_8d0413da_21_selective_scan_fwd_cu_9934c4754cuda3std3__45__cpo7crbeginE,@object
	.size		_ZN52_INTERNAL_8d0413da_21_selective_scan_fwd_cu_9934c4754cuda3std3__45__cpo7crbeginE,(_ZN52_INTERNAL_8d0413da_21_selective_scan_fwd_cu_9934c4754cuda3std6ranges3__45__cpo4dataE - _ZN52_INTERNAL_8d0413da_21_selective_scan_fwd_cu_9934c4754cuda3std3__45__cpo7crbeginE)
_ZN52_INTERNAL_8d0413da_21_selective_scan_fwd_cu_9934c4754cuda3std3__45__cpo7crbeginE:
	.zero		1
	.type		_ZN52_INTERNAL_8d0413da_21_selective_scan_fwd_cu_9934c4754cuda3std6ranges3__45__cpo4dataE,@object
	.size		_ZN52_INTERNAL_8d0413da_21_selective_scan_fwd_cu_9934c4754cuda3std6ranges3__45__cpo4dataE,(_ZN52_INTERNAL_8d0413da_21_selective_scan_fwd_cu_9934c4754cuda3std6ranges3__45__cpo5beginE - _ZN52_INTERNAL_8d0413da_21_selective_scan_fwd_cu_9934c4754cuda3std6ranges3__45__cpo4dataE)
_ZN52_INTERNAL_8d0413da_21_selective_scan_fwd_cu_9934c4754cuda3std6ranges3__45__cpo4dataE:
	.zero		1
	.type		_ZN52_INTERNAL_8d0413da_21_selective_scan_fwd_cu_9934c4754cuda3std6ranges3__45__cpo5beginE,@object
	.size		_ZN52_INTERNAL_8d0413da_21_selective_scan_fwd_cu_9934c4754cuda3std6ranges3__45__cpo5beginE,(_ZN52_INTERNAL_8d0413da_21_selective_scan_fwd_cu_9934c4754cuda3std3__454_GLOBAL__N__8d0413da_21_selective_scan_fwd_cu_9934c4756ignoreE - _ZN52_INTERNAL_8d0413da_21_selective_scan_fwd_cu_9934c4754cuda3std6ranges3__45__cpo5beginE)
_ZN52_INTERNAL_8d0413da_21_selective_scan_fwd_cu_9934c4754cuda3std6ranges3__45__cpo5beginE:
	.zero		1
	.type		_ZN52_INTERNAL_8d0413da_21_selective_scan_fwd_cu_9934c4754cuda3std3__454_GLOBAL__N__8d0413da_21_selective_scan_fwd_cu_9934c4756ignoreE,@object
	.size		_ZN52_INTERNAL_8d0413da_21_selective_scan_fwd_cu_9934c4754cuda3std3__454_GLOBAL__N__8d0413da_21_selective_scan_fwd_cu_9934c4756ignoreE,(_ZN52_INTERNAL_8d0413da_21_selective_scan_fwd_cu_9934c4754cuda3std6ranges3__45__cpo4sizeE - _ZN52_INTERNAL_8d0413da_21_selective_scan_fwd_cu_9934c4754cuda3std3__454_GLOBAL__N__8d0413da_21_selective_scan_fwd_cu_9934c4756ignoreE)
_ZN52_INTERNAL_8d0413da_21_selective_scan_fwd_cu_9934c4754cuda3std3__454_GLOBAL__N__8d0413da_21_selective_scan_fwd_cu_9934c4756ignoreE:
	.zero		1
	.type		_ZN52_INTERNAL_8d0413da_21_selective_scan_fwd_cu_9934c4754cuda3std6ranges3__45__cpo4sizeE,@object
	.size		_ZN52_INTERNAL_8d0413da_21_selective_scan_fwd_cu_9934c4754cuda3std6ranges3__45__cpo4sizeE,(_ZN52_INTERNAL_8d0413da_21_selective_scan_fwd_cu_9934c4754cuda3std3__45__cpo5beginE - _ZN52_INTERNAL_8d0413da_21_selective_scan_fwd_cu_9934c4754cuda3std6ranges3__45__cpo4sizeE)
_ZN52_INTERNAL_8d0413da_21_selective_scan_fwd_cu_9934c4754cuda3std6ranges3__45__cpo4sizeE:
	.zero		1
	.type		_ZN52_INTERNAL_8d0413da_21_selective_scan_fwd_cu_9934c4754cuda3std3__45__cpo5beginE,@object
	.size		_ZN52_INTERNAL_8d0413da_21_selective_scan_fwd_cu_9934c4754cuda3std3__45__cpo5beginE,(_ZN52_INTERNAL_8d0413da_21_selective_scan_fwd_cu_9934c4754cuda3std6ranges3__45__cpo6cbeginE - _ZN52_INTERNAL_8d0413da_21_selective_scan_fwd_cu_9934c4754cuda3std3__45__cpo5beginE)
_ZN52_INTERNAL_8d0413da_21_selective_scan_fwd_cu_9934c4754cuda3std3__45__cpo5beginE:
	.zero		1
	.type		_ZN52_INTERNAL_8d0413da_21_selective_scan_fwd_cu_9934c4754cuda3std6ranges3__45__cpo6cbeginE,@object
	.size		_ZN52_INTERNAL_8d0413da_21_selective_scan_fwd_cu_9934c4754cuda3std6ranges3__45__cpo6cbeginE,(_ZN52_INTERNAL_8d0413da_21_selective_scan_fwd_cu_9934c4754cuda3std3__45__cpo6rbeginE - _ZN52_INTERNAL_8d0413da_21_selective_scan_fwd_cu_9934c4754cuda3std6ranges3__45__cpo6cbeginE)
_ZN52_INTERNAL_8d0413da_21_selective_scan_fwd_cu_9934c4754cuda3std6ranges3__45__cpo6cbeginE:
	.zero		1
	.type		_ZN52_INTERNAL_8d0413da_21_selective_scan_fwd_cu_9934c4754cuda3std3__45__cpo6rbeginE,@object
	.size		_ZN52_INTERNAL_8d0413da_21_selective_scan_fwd_cu_9934c4754cuda3std3__45__cpo6rbeginE,(_ZN52_INTERNAL_8d0413da_21_selective_scan_fwd_cu_9934c4754cuda3std6ranges3__45__cpo4nextE - _ZN52_INTERNAL_8d0413da_21_selective_scan_fwd_cu_9934c4754cuda3std3__45__cpo6rbeginE)
_ZN52_INTERNAL_8d0413da_21_selective_scan_fwd_cu_9934c4754cuda3std3__45__cpo6rbeginE:
	.zero		1
	.type		_ZN52_INTERNAL_8d0413da_21_selective_scan_fwd_cu_9934c4754cuda3std6ranges3__45__cpo4nextE,@object
	.size		_ZN52_INTERNAL_8d0413da_21_selective_scan_fwd_cu_9934c4754cuda3std6ranges3__45__cpo4nextE,(_ZN52_INTERNAL_8d0413da_21_selective_scan_fwd_cu_9934c4754cuda3std6ranges3__45__cpo4swapE - _ZN52_INTERNAL_8d0413da_21_selective_scan_fwd_cu_9934c4754cuda3std6ranges3__45__cpo4nextE)
_ZN52_INTERNAL_8d0413da_21_selective_scan_fwd_cu_9934c4754cuda3std6ranges3__45__cpo4nextE:
	.zero		1
	.type		_ZN52_INTERNAL_8d0413da_21_selective_scan_fwd_cu_9934c4754cuda3std6ranges3__45__cpo4swapE,@object
	.size		_ZN52_INTERNAL_8d0413da_21_selective_scan_fwd_cu_9934c4754cuda3std6ranges3__45__cpo4swapE,(_ZN52_INTERNAL_8d0413da_21_selective_scan_fwd_cu_9934c4754cuda3std3__420unreachable_sentinelE - _ZN52_INTERNAL_8d0413da_21_selective_scan_fwd_cu_9934c4754cuda3std6ranges3__45__cpo4swapE)
_ZN52_INTERNAL_8d0413da_21_selective_scan_fwd_cu_9934c4754cuda3std6ranges3__45__cpo4swapE:
	.zero		1
	.type		_ZN52_INTERNAL_8d0413da_21_selective_scan_fwd_cu_9934c4754cuda3std3__420unreachable_sentinelE,@object
	.size		_ZN52_INTERNAL_8d0413da_21_selective_scan_fwd_cu_9934c4754cuda3std3__420unreachable_sentinelE,(_ZN52_INTERNAL_8d0413da_21_selective_scan_fwd_cu_9934c4756thrust23THRUST_300001_SM_800_NS6system6detail10sequential3seqE - _ZN52_INTERNAL_8d0413da_21_selective_scan_fwd_cu_9934c4754cuda3std3__420unreachable_sentinelE)
_ZN52_INTERNAL_8d0413da_21_selective_scan_fwd_cu_9934c4754cuda3std3__420unreachable_sentinelE:
	.zero		1
	.type		_ZN52_INTERNAL_8d0413da_21_selective_scan_fwd_cu_9934c4756thrust23THRUST_300001_SM_800_NS6system6detail10sequential3seqE,@object
	.size		_ZN52_INTERNAL_8d0413da_21_selective_scan_fwd_cu_9934c4756thrust23THRUST_300001_SM_800_NS6system6detail10sequential3seqE,(_ZN52_INTERNAL_8d0413da_21_selective_scan_fwd_cu_9934c4754cuda3std3__45__cpo4cendE - _ZN52_INTERNAL_8d0413da_21_selective_scan_fwd_cu_9934c4756thrust23THRUST_300001_SM_800_NS6system6detail10sequential3seqE)
_ZN52_INTERNAL_8d0413da_21_selective_scan_fwd_cu_9934c4756thrust23THRUST_300001_SM_800_NS6system6detail10sequential3seqE:
	.zero		1
	.type		_ZN52_INTERNAL_8d0413da_21_selective_scan_fwd_cu_9934c4754cuda3std3__45__cpo4cendE,@object
	.size		_ZN52_INTERNAL_8d0413da_21_selective_scan_fwd_cu_9934c4754cuda3std3__45__cpo4cendE,(_ZN52_INTERNAL_8d0413da_21_selective_scan_fwd_cu_9934c4754cuda3std6ranges3__45__cpo9iter_swapE - _ZN52_INTERNAL_8d0413da_21_selective_scan_fwd_cu_9934c4754cuda3std3__45__cpo4cendE)
_ZN52_INTERNAL_8d0413da_21_selective_scan_fwd_cu_9934c4754cuda3std3__45__cpo4cendE:
	.zero		1
	.type		_ZN52_INTERNAL_8d0413da_21_selective_scan_fwd_cu_9934c4754cuda3std6ranges3__45__cpo9iter_swapE,@object
	.size		_ZN52_INTERNAL_8d0413da_21_selective_scan_fwd_cu_9934c4754cuda3std6ranges3__45__cpo9iter_swapE,(_ZN52_INTERNAL_8d0413da_21_selective_scan_fwd_cu_9934c4754cuda3std3__45__cpo5crendE - _ZN52_INTERNAL_8d0413da_21_selective_scan_fwd_cu_9934c4754cuda3std6ranges3__45__cpo9iter_swapE)
_ZN52_INTERNAL_8d0413da_21_selective_scan_fwd_cu_9934c4754cuda3std6ranges3__45__cpo9iter_swapE:
	.zero		1
	.type		_ZN52_INTERNAL_8d0413da_21_selective_scan_fwd_cu_9934c4754cuda3std3__45__cpo5crendE,@object
	.size		_ZN52_INTERNAL_8d0413da_21_selective_scan_fwd_cu_9934c4754cuda3std3__45__cpo5crendE,(_ZN52_INTERNAL_8d0413da_21_selective_scan_fwd_cu_9934c4754cuda3std6ranges3__45__cpo5cdataE - _ZN52_INTERNAL_8d0413da_21_selective_scan_fwd_cu_9934c4754cuda3std3__45__cpo5crendE)
_ZN52_INTERNAL_8d0413da_21_selective_scan_fwd_cu_9934c4754cuda3std3__45__cpo5crendE:
	.zero		1
	.type		_ZN52_INTERNAL_8d0413da_21_selective_scan_fwd_cu_9934c4754cuda3std6ranges3__45__cpo5cdataE,@object
	.size		_ZN52_INTERNAL_8d0413da_21_selective_scan_fwd_cu_9934c4754cuda3std6ranges3__45__cpo5cdataE,(_ZN52_INTERNAL_8d0413da_21_selective_scan_fwd_cu_9934c4754cuda3std6ranges3__45__cpo3endE - _ZN52_INTERNAL_8d0413da_21_selective_scan_fwd_cu_9934c4754cuda3std6ranges3__45__cpo5cdataE)
_ZN52_INTERNAL_8d0413da_21_selective_scan_fwd_cu_9934c4754cuda3std6ranges3__45__cpo5cdataE:
	.zero		1
	.type		_ZN52_INTERNAL_8d0413da_21_selective_scan_fwd_cu_9934c4754cuda3std6ranges3__45__cpo3endE,@object
	.size		_ZN52_INTERNAL_8d0413da_21_selective_scan_fwd_cu_9934c4754cuda3std6ranges3__45__cpo3endE,(_ZN52_INTERNAL_8d0413da_21_selective_scan_fwd_cu_9934c4754cuda3std3__419piecewise_constructE - _ZN52_INTERNAL_8d0413da_21_selective_scan_fwd_cu_9934c4754cuda3std6ranges3__45__cpo3endE)
_ZN52_INTERNAL_8d0413da_21_selective_scan_fwd_cu_9934c4754cuda3std6ranges3__45__cpo3endE:
	.zero		1
	.type		_ZN52_INTERNAL_8d0413da_21_selective_scan_fwd_cu_9934c4754cuda3std3__419piecewise_constructE,@object
	.size		_ZN52_INTERNAL_8d0413da_21_selective_scan_fwd_cu_9934c4754cuda3std3__419piecewise_constructE,(_ZN52_INTERNAL_8d0413da_21_selective_scan_fwd_cu_9934c4754cuda3std6ranges3__45__cpo5ssizeE - _ZN52_INTERNAL_8d0413da_21_selective_scan_fwd_cu_9934c4754cuda3std3__419piecewise_constructE)
_ZN52_INTERNAL_8d0413da_21_selective_scan_fwd_cu_9934c4754cuda3std3__419piecewise_constructE:
	.zero		1
	.type		_ZN52_INTERNAL_8d0413da_21_selective_scan_fwd_cu_9934c4754cuda3std6ranges3__45__cpo5ssizeE,@object
	.size		_ZN52_INTERNAL_8d0413da_21_selective_scan_fwd_cu_9934c4754cuda3std6ranges3__45__cpo5ssizeE,(_ZN52_INTERNAL_8d0413da_21_selective_scan_fwd_cu_9934c4754cuda3std3__45__cpo3endE - _ZN52_INTERNAL_8d0413da_21_selective_scan_fwd_cu_9934c4754cuda3std6ranges3__45__cpo5ssizeE)
_ZN52_INTERNAL_8d0413da_21_selective_scan_fwd_cu_9934c4754cuda3std6ranges3__45__cpo5ssizeE:
	.zero		1
	.type		_ZN52_INTERNAL_8d0413da_21_selective_scan_fwd_cu_9934c4754cuda3std3__45__cpo3endE,@object
	.size		_ZN52_INTERNAL_8d0413da_21_selective_scan_fwd_cu_9934c4754cuda3std3__45__cpo3endE,(_ZN52_INTERNAL_8d0413da_21_selective_scan_fwd_cu_9934c4754cuda3std6ranges3__45__cpo4cendE - _ZN52_INTERNAL_8d0413da_21_selective_scan_fwd_cu_9934c4754cuda3std3__45__cpo3endE)
_ZN52_INTERNAL_8d0413da_21_selective_scan_fwd_cu_9934c4754cuda3std3__45__cpo3endE:
	.zero		1
	.type		_ZN52_INTERNAL_8d0413da_21_selective_scan_fwd_cu_9934c4754cuda3std6ranges3__45__cpo4cendE,@object
	.size		_ZN52_INTERNAL_8d0413da_21_selective_scan_fwd_cu_9934c4754cuda3std6ranges3__45__cpo4cendE,(_ZN52_INTERNAL_8d0413da_21_selective_scan_fwd_cu_9934c4754cuda3std3__45__cpo4rendE - _ZN52_INTERNAL_8d0413da_21_selective_scan_fwd_cu_9934c4754cuda3std6ranges3__45__cpo4cendE)
_ZN52_INTERNAL_8d0413da_21_selective_scan_fwd_cu_9934c4754cuda3std6ranges3__45__cpo4cendE:
	.zero		1
	.type		_ZN52_INTERNAL_8d0413da_21_selective_scan_fwd_cu_9934c4754cuda3std3__45__cpo4rendE,@object
	.size		_ZN52_INTERNAL_8d0413da_21_selective_scan_fwd_cu_9934c4754cuda3std3__45__cpo4rendE,(_ZN52_INTERNAL_8d0413da_21_selective_scan_fwd_cu_9934c4754cuda3std6ranges3__45__cpo4prevE - _ZN52_INTERNAL_8d0413da_21_selective_scan_fwd_cu_9934c4754cuda3std3__45__cpo4rendE)
_ZN52_INTERNAL_8d0413da_21_selective_scan_fwd_cu_9934c4754cuda3std3__45__cpo4rendE:
	.zero		1
	.type		_ZN52_INTERNAL_8d0413da_21_selective_scan_fwd_cu_9934c4754cuda3std6ranges3__45__cpo4prevE,@object
	.size		_ZN52_INTERNAL_8d0413da_21_selective_scan_fwd_cu_9934c4754cuda3std6ranges3__45__cpo4prevE,(_ZN52_INTERNAL_8d0413da_21_selective_scan_fwd_cu_9934c4754cuda3std6ranges3__45__cpo9iter_moveE - _ZN52_INTERNAL_8d0413da_21_selective_scan_fwd_cu_9934c4754cuda3std6ranges3__45__cpo4prevE)
_ZN52_INTERNAL_8d0413da_21_selective_scan_fwd_cu_9934c4754cuda3std6ranges3__45__cpo4prevE:
	.zero		1
	.type		_ZN52_INTERNAL_8d0413da_21_selective_scan_fwd_cu_9934c4754cuda3std6ranges3__45__cpo9iter_moveE,@object
	.size		_ZN52_INTERNAL_8d0413da_21_selective_scan_fwd_cu_9934c4754cuda3std6ranges3__45__cpo9iter_moveE,(.L_13 - _ZN52_INTERNAL_8d0413da_21_selective_scan_fwd_cu_9934c4754cuda3std6ranges3__45__cpo9iter_moveE)
_ZN52_INTERNAL_8d0413da_21_selective_scan_fwd_cu_9934c4754cuda3std6ranges3__45__cpo9iter_moveE:
	.zero		1
.L_13:


//--------------------- .nv.shared._Z25selective_scan_fwd_kernelI32Selective_Scan_fwd_kernel_traitsILi128ELi16ELi1ELb0ELb1ELb1ELb0ELb1EfffEEv13SSMParamsBase --------------------------
	.section	.nv.shared._Z25selective_scan_fwd_kernelI32Selective_Scan_fwd_kernel_traitsILi128ELi16ELi1ELb0ELb1ELb1ELb0ELb1EfffEEv13SSMParamsBase,"aw",@nobits
	.sectionflags	@""
	.align	16


//--------------------- .nv.shared._Z25selective_scan_fwd_kernelI32Selective_Scan_fwd_kernel_traitsILi128ELi16ELi1ELb0ELb1ELb1ELb1ELb0EfffEEv13SSMParamsBase --------------------------
	.section	.nv.shared._Z25selective_scan_fwd_kernelI32Selective_Scan_fwd_kernel_traitsILi128ELi16ELi1ELb0ELb1ELb1ELb1ELb0EfffEEv13SSMParamsBase,"aw",@nobits
	.sectionflags	@""
	.align	16


//--------------------- .nv.shared._Z25selective_scan_fwd_kernelI32Selective_Scan_fwd_kernel_traitsILi128ELi16ELi1ELb0ELb1ELb1ELb1ELb1EfffEEv13SSMParamsBase --------------------------
	.section	.nv.shared._Z25selective_scan_fwd_kernelI32Selective_Scan_fwd_kernel_traitsILi128ELi16ELi1ELb0ELb1ELb1ELb1ELb1EfffEEv13SSMParamsBase,"aw",@nobits
	.sectionflags	@""
	.align	16


//--------------------- .nv.shared._Z25selective_scan_fwd_kernelI32Selective_Scan_fwd_kernel_traitsILi128ELi16ELi1ELb1ELb1ELb1ELb0ELb0EfffEEv13SSMParamsBase --------------------------
	.section	.nv.shared._Z25selective_scan_fwd_kernelI32Selective_Scan_fwd_kernel_traitsILi128ELi16ELi1ELb1ELb1ELb1ELb0ELb0EfffEEv13SSMParamsBase,"aw",@nobits
	.sectionflags	@""
	.align	16


//--------------------- .nv.shared._Z25selective_scan_fwd_kernelI32Selective_Scan_fwd_kernel_traitsILi128ELi16ELi1ELb1ELb1ELb1ELb0ELb1EfffEEv13SSMParamsBase --------------------------
	.section	.nv.shared._Z25selective_scan_fwd_kernelI32Selective_Scan_fwd_kernel_traitsILi128ELi16ELi1ELb1ELb1ELb1ELb0ELb1EfffEEv13SSMParamsBase,"aw",@nobits
	.sectionflags	@""
	.align	16


//--------------------- .nv.shared._Z25selective_scan_fwd_kernelI32Selective_Scan_fwd_kernel_traitsILi128ELi16ELi1ELb1ELb1ELb1ELb1ELb0EfffEEv13SSMParamsBase --------------------------
	.section	.nv.shared._Z25selective_scan_fwd_kernelI32Selective_Scan_fwd_kernel_traitsILi128ELi16ELi1ELb1ELb1ELb1ELb1ELb0EfffEEv13SSMParamsBase,"aw",@nobits
	.sectionflags	@""
	.align	16


//--------------------- .nv.shared._Z25selective_scan_fwd_kernelI32Selective_Scan_fwd_kernel_traitsILi128ELi16ELi1ELb1ELb1ELb1ELb1ELb1EfffEEv13SSMParamsBase --------------------------
	.section	.nv.shared._Z25selective_scan_fwd_kernelI32Selective_Scan_fwd_kernel_traitsILi128ELi16ELi1ELb1ELb1ELb1ELb1ELb1EfffEEv13SSMParamsBase,"aw",@nobits
	.sectionflags	@""
	.align	16


//--------------------- .nv.shared._Z25selective_scan_fwd_kernelI32Selective_Scan_fwd_kernel_traitsILi32ELi16ELi1ELb0ELb1ELb1ELb0ELb0EfffEEv13SSMParamsBase --------------------------
	.section	.nv.shared._Z25selective_scan_fwd_kernelI32Selective_Scan_fwd_kernel_traitsILi32ELi16ELi1ELb0ELb1ELb1ELb0ELb0EfffEEv13SSMParamsBase,"aw",@nobits
	.sectionflags	@""
	.align	16


//--------------------- .nv.shared._Z25selective_scan_fwd_kernelI32Selective_Scan_fwd_kernel_traitsILi32ELi16ELi1ELb0ELb1ELb1ELb0ELb1EfffEEv13SSMParamsBase --------------------------
	.section	.nv.shared._Z25selective_scan_fwd_kernelI32Selective_Scan_fwd_kernel_traitsILi32ELi16ELi1ELb0ELb1ELb1ELb0ELb1EfffEEv13SSMParamsBase,"aw",@nobits
	.sectionflags	@""
	.align	16


//--------------------- .nv.shared._Z25selective_scan_fwd_kernelI32Selective_Scan_fwd_kernel_traitsILi32ELi16ELi1ELb0ELb1ELb1ELb1ELb0EfffEEv13SSMParamsBase --------------------------
	.section	.nv.shared._Z25selective_scan_fwd_kernelI32Selective_Scan_fwd_kernel_traitsILi32ELi16ELi1ELb0ELb1ELb1ELb1ELb0EfffEEv13SSMParamsBase,"aw",@nobits
	.sectionflags	@""
	.align	16


//--------------------- .nv.shared._Z25selective_scan_fwd_kernelI32Selective_Scan_fwd_kernel_traitsILi32ELi16ELi1ELb0ELb1ELb1ELb1ELb1EfffEEv13SSMParamsBase --------------------------
	.section	.nv.shared._Z25selective_scan_fwd_kernelI32Selective_Scan_fwd_kernel_traitsILi32ELi16ELi1ELb0ELb1ELb1ELb1ELb1EfffEEv13SSMParamsBase,"aw",@nobits
	.sectionflags	@""
	.align	16


//--------------------- .nv.shared._Z25selective_scan_fwd_kernelI32Selective_Scan_fwd_kernel_traitsILi32ELi16ELi1ELb1ELb1ELb1ELb0ELb0EfffEEv13SSMParamsBase --------------------------
	.section	.nv.shared._Z25selective_scan_fwd_kernelI32Selective_Scan_fwd_kernel_traitsILi32ELi16ELi1ELb1ELb1ELb1ELb0ELb0EfffEEv13SSMParamsBase,"aw",@nobits
	.sectionflags	@""
	.align	16


//--------------------- .nv.shared._Z25selective_scan_fwd_kernelI32Selective_Scan_fwd_kernel_traitsILi32ELi16ELi1ELb1ELb1ELb1ELb0ELb1EfffEEv13SSMParamsBase --------------------------
	.section	.nv.shared._Z25selective_scan_fwd_kernelI32Selective_Scan_fwd_kernel_traitsILi32ELi16ELi1ELb1ELb1ELb1ELb0ELb1EfffEEv13SSMParamsBase,"aw",@nobits
	.sectionflags	@""
	.align	16


//--------------------- .nv.shared._Z25selective_scan_fwd_kernelI32Selective_Scan_fwd_kernel_traitsILi32ELi16ELi1ELb1ELb1ELb1ELb1ELb0EfffEEv13SSMParamsBase --------------------------
	.section	.nv.shared._Z25selective_scan_fwd_kernelI32Selective_Scan_fwd_kernel_traitsILi32ELi16ELi1ELb1ELb1ELb1ELb1ELb0EfffEEv13SSMParamsBase,"aw",@nobits
	.sectionflags	@""
	.align	16


//--------------------- .nv.shared._Z25selective_scan_fwd_kernelI32Selective_Scan_fwd_kernel_traitsILi32ELi16ELi1ELb1ELb1ELb1ELb1ELb1EfffEEv13SSMParamsBase --------------------------
	.section	.nv.shared._Z25selective_scan_fwd_kernelI32Selective_Scan_fwd_kernel_traitsILi32ELi16ELi1ELb1ELb1ELb1ELb1ELb1EfffEEv13SSMParamsBase,"aw",@nobits
	.sectionflags	@""
	.align	16


//--------------------- .nv.shared._Z25selective_scan_fwd_kernelI32Selective_Scan_fwd_kernel_traitsILi32ELi8ELi1ELb0ELb1ELb1ELb0ELb0EfffEEv13SSMParamsBase --------------------------
	.section	.nv.shared._Z25selective_scan_fwd_kernelI32Selective_Scan_fwd_kernel_traitsILi32ELi8ELi1ELb0ELb1ELb1ELb0ELb0EfffEEv13SSMParamsBase,"aw",@nobits
	.sectionflags	@""
	.align	16


//--------------------- .nv.shared._Z25selective_scan_fwd_kernelI32Selective_Scan_fwd_kernel_traitsILi32ELi8ELi1ELb0ELb1ELb1ELb0ELb1EfffEEv13SSMParamsBase --------------------------
	.section	.nv.shared._Z25selective_scan_fwd_kernelI32Selective_Scan_fwd_kernel_traitsILi32ELi8ELi1ELb0ELb1ELb1ELb0ELb1EfffEEv13SSMParamsBase,"aw",@nobits
	.sectionflags	@""
	.align	16


//--------------------- .nv.shared._Z25selective_scan_fwd_kernelI32Selective_Scan_fwd_kernel_traitsILi32ELi8ELi1ELb0ELb1ELb1ELb1ELb0EfffEEv13SSMParamsBase --------------------------
	.section	.nv.shared._Z25selective_scan_fwd_kernelI32Selective_Scan_fwd_kernel_traitsILi32ELi8ELi1ELb0ELb1ELb1ELb1ELb0EfffEEv13SSMParamsBase,"aw",@nobits
	.sectionflags	@""
	.align	16


//--------------------- .nv.shared._Z25selective_scan_fwd_kernelI32Selective_Scan_fwd_kernel_traitsILi32ELi8ELi1ELb0ELb1ELb1ELb1ELb1EfffEEv13SSMParamsBase --------------------------
	.section	.nv.shared._Z25selective_scan_fwd_kernelI32Selective_Scan_fwd_kernel_traitsILi32ELi8ELi1ELb0ELb1ELb1ELb1ELb1EfffEEv13SSMParamsBase,"aw",@nobits
	.sectionflags	@""
	.align	16


//--------------------- .nv.shared._Z25selective_scan_fwd_kernelI32Selective_Scan_fwd_kernel_traitsILi32ELi8ELi1ELb1ELb1ELb1ELb0ELb0EfffEEv13SSMParamsBase --------------------------
	.section	.nv.shared._Z25selective_scan_fwd_kernelI32Selective_Scan_fwd_kernel_traitsILi32ELi8ELi1ELb1ELb1ELb1ELb0ELb0EfffEEv13SSMParamsBase,"aw",@nobits
	.sectionflags	@""
	.align	16


//--------------------- .nv.shared._Z25selective_scan_fwd_kernelI32Selective_Scan_fwd_kernel_traitsILi32ELi8ELi1ELb1ELb1ELb1ELb0ELb1EfffEEv13SSMParamsBase --------------------------
	.section	.nv.shared._Z25selective_scan_fwd_kernelI32Selective_Scan_fwd_kernel_traitsILi32ELi8ELi1ELb1ELb1ELb1ELb0ELb1EfffEEv13SSMParamsBase,"aw",@nobits
	.sectionflags	@""
	.align	16


//--------------------- .nv.shared._Z25selective_scan_fwd_kernelI32Selective_Scan_fwd_kernel_traitsILi32ELi8ELi1ELb1ELb1ELb1ELb1ELb0EfffEEv13SSMParamsBase --------------------------
	.section	.nv.shared._Z25selective_scan_fwd_kernelI32Selective_Scan_fwd_kernel_traitsILi32ELi8ELi1ELb1ELb1ELb1ELb1ELb0EfffEEv13SSMParamsBase,"aw",@nobits
	.sectionflags	@""
	.align	16


//--------------------- .nv.shared._Z25selective_scan_fwd_kernelI32Selective_Scan_fwd_kernel_traitsILi32ELi8ELi1ELb1ELb1ELb1ELb1ELb1EfffEEv13SSMParamsBase --------------------------
	.section	.nv.shared._Z25selective_scan_fwd_kernelI32Selective_Scan_fwd_kernel_traitsILi32ELi8ELi1ELb1ELb1ELb1ELb1ELb1EfffEEv13SSMParamsBase,"aw",@nobits
	.sectionflags	@""
	.align	16


//--------------------- .nv.shared._Z25selective_scan_fwd_kernelI32Selective_Scan_fwd_kernel_traitsILi32ELi4ELi1ELb0ELb1ELb1ELb0ELb0EfffEEv13SSMParamsBase --------------------------
	.section	.nv.shared._Z25selective_scan_fwd_kernelI32Selective_Scan_fwd_kernel_traitsILi32ELi4ELi1ELb0ELb1ELb1ELb0ELb0EfffEEv13SSMParamsBase,"aw",@nobits
	.sectionflags	@""
	.align	16


//--------------------- .nv.shared._Z25selective_scan_fwd_kernelI32Selective_Scan_fwd_kernel_traitsILi32ELi4ELi1ELb0ELb1ELb1ELb0ELb1EfffEEv13SSMParamsBase --------------------------
	.section	.nv.shared._Z25selective_scan_fwd_kernelI32Selective_Scan_fwd_kernel_traitsILi32ELi4ELi1ELb0ELb1ELb1ELb0ELb1EfffEEv13SSMParamsBase,"aw",@nobits
	.sectionflags	@""
	.align	16


//--------------------- .nv.shared._Z25selective_scan_fwd_kernelI32Selective_Scan_fwd_kernel_traitsILi32ELi4ELi1ELb0ELb1ELb1ELb1ELb0EfffEEv13SSMParamsBase --------------------------
	.section	.nv.shared._Z25selective_scan_fwd_kernelI32Selective_Scan_fwd_kernel_traitsILi32ELi4ELi1ELb0ELb1ELb1ELb1ELb0EfffEEv13SSMParamsBase,"aw",@nobits
	.sectionflags	@""
	.align	16


//--------------------- .nv.shared._Z25selective_scan_fwd_kernelI32Selective_Scan_fwd_kernel_traitsILi32ELi4ELi1ELb0ELb1ELb1ELb1ELb1EfffEEv13SSMParamsBase --------------------------
	.section	.nv.shared._Z25selective_scan_fwd_kernelI32Selective_Scan_fwd_kernel_traitsILi32ELi4ELi1ELb0ELb1ELb1ELb1ELb1EfffEEv13SSMParamsBase,"aw",@nobits
	.sectionflags	@""
	.align	16


//--------------------- .nv.shared._Z25selective_scan_fwd_kernelI32Selective_Scan_fwd_kernel_traitsILi32ELi4ELi1ELb1ELb1ELb1ELb0ELb0EfffEEv13SSMParamsBase --------------------------
	.section	.nv.shared._Z25selective_scan_fwd_kernelI32Selective_Scan_fwd_kernel_traitsILi32ELi4ELi1ELb1ELb1ELb1ELb0ELb0EfffEEv13SSMParamsBase,"aw",@nobits
	.sectionflags	@""
	.align	16


//--------------------- .nv.shared._Z25selective_scan_fwd_kernelI32Selective_Scan_fwd_kernel_traitsILi32ELi4ELi1ELb1ELb1ELb1ELb0ELb1EfffEEv13SSMParamsBase --------------------------
	.section	.nv.shared._Z25selective_scan_fwd_kernelI32Selective_Scan_fwd_kernel_traitsILi32ELi4ELi1ELb1ELb1ELb1ELb0ELb1EfffEEv13SSMParamsBase,"aw",@nobits
	.sectionflags	@""
	.align	16


//--------------------- .nv.shared._Z25selective_scan_fwd_kernelI32Selective_Scan_fwd_kernel_traitsILi32ELi4ELi1ELb1ELb1ELb1ELb1ELb0EfffEEv13SSMParamsBase --------------------------
	.section	.nv.shared._Z25selective_scan_fwd_kernelI32Selective_Scan_fwd_kernel_traitsILi32ELi4ELi1ELb1ELb1ELb1ELb1ELb0EfffEEv13SSMParamsBase,"aw",@nobits
	.sectionflags	@""
	.align	16


//--------------------- .nv.shared._Z25selective_scan_fwd_kernelI32Selective_Scan_fwd_kernel_traitsILi32ELi4ELi1ELb1ELb1ELb1ELb1ELb1EfffEEv13SSMParamsBase --------------------------
	.section	.nv.shared._Z25selective_scan_fwd_kernelI32Selective_Scan_fwd_kernel_traitsILi32ELi4ELi1ELb1ELb1ELb1ELb1ELb1EfffEEv13SSMParamsBase,"aw",@nobits
	.sectionflags	@""
	.align	16


//--------------------- .nv.shared._Z25selective_scan_fwd_kernelI32Selective_Scan_fwd_kernel_traitsILi64ELi16ELi1ELb0ELb1ELb1ELb0ELb0EfffEEv13SSMParamsBase --------------------------
	.section	.nv.shared._Z25selective_scan_fwd_kernelI32Selective_Scan_fwd_kernel_traitsILi64ELi16ELi1ELb0ELb1ELb1ELb0ELb0EfffEEv13SSMParamsBase,"aw",@nobits
	.sectionflags	@""
	.align	16


//--------------------- .nv.shared._Z25selective_scan_fwd_kernelI32Selective_Scan_fwd_kernel_traitsILi64ELi16ELi1ELb0ELb1ELb1ELb0ELb1EfffEEv13SSMParamsBase --------------------------
	.section	.nv.shared._Z25selective_scan_fwd_kernelI32Selective_Scan_fwd_kernel_traitsILi64ELi16ELi1ELb0ELb1ELb1ELb0ELb1EfffEEv13SSMParamsBase,"aw",@nobits
	.sectionflags	@""
	.align	16


//--------------------- .nv.shared._Z25selective_scan_fwd_kernelI32Selective_Scan_fwd_kernel_traitsILi64ELi16ELi1ELb0ELb1ELb1ELb1ELb0EfffEEv13SSMParamsBase --------------------------
	.section	.nv.shared._Z25selective_scan_fwd_kernelI32Selective_Scan_fwd_kernel_traitsILi64ELi16ELi1ELb0ELb1ELb1ELb1ELb0EfffEEv13SSMParamsBase,"aw",@nobits
	.sectionflags	@""
	.align	16


//--------------------- .nv.shared._Z25selective_scan_fwd_kernelI32Selective_Scan_fwd_kernel_traitsILi64ELi16ELi1ELb0ELb1ELb1ELb1ELb1EfffEEv13SSMParamsBase --------------------------
	.section	.nv.shared._Z25selective_scan_fwd_kernelI32Selective_Scan_fwd_kernel_traitsILi64ELi16ELi1ELb0ELb1ELb1ELb1ELb1EfffEEv13SSMParamsBase,"aw",@nobits
	.sectionflags	@""
	.align	16


//--------------------- .nv.shared._Z25selective_scan_fwd_kernelI32Selective_Scan_fwd_kernel_traitsILi64ELi16ELi1ELb1ELb1ELb1ELb0ELb0EfffEEv13SSMParamsBase --------------------------
	.section	.nv.shared._Z25selective_scan_fwd_kernelI32Selective_Scan_fwd_kernel_traitsILi64ELi16ELi1ELb1ELb1ELb1ELb0ELb0EfffEEv13SSMParamsBase,"aw",@nobits
	.sectionflags	@""
	.align	16


//--------------------- .nv.shared._Z25selective_scan_fwd_kernelI32Selective_Scan_fwd_kernel_traitsILi64ELi16ELi1ELb1ELb1ELb1ELb0ELb1EfffEEv13SSMParamsBase --------------------------
	.section	.nv.shared._Z25selective_scan_fwd_kernelI32Selective_Scan_fwd_kernel_traitsILi64ELi16ELi1ELb1ELb1ELb1ELb0ELb1EfffEEv13SSMParamsBase,"aw",@nobits
	.sectionflags	@""
	.align	16


//--------------------- .nv.shared._Z25selective_scan_fwd_kernelI32Selective_Scan_fwd_kernel_traitsILi64ELi16ELi1ELb1ELb1ELb1ELb1ELb0EfffEEv13SSMParamsBase --------------------------
	.section	.nv.shared._Z25selective_scan_fwd_kernelI32Selective_Scan_fwd_kernel_traitsILi64ELi16ELi1ELb1ELb1ELb1ELb1ELb0EfffEEv13SSMParamsBase,"aw",@nobits
	.sectionflags	@""
	.align	16


//--------------------- .nv.shared._Z25selective_scan_fwd_kernelI32Selective_Scan_fwd_kernel_traitsILi64ELi16ELi1ELb1ELb1ELb1ELb1ELb1EfffEEv13SSMParamsBase --------------------------
	.section	.nv.shared._Z25selective_scan_fwd_kernelI32Selective_Scan_fwd_kernel_traitsILi64ELi16ELi1ELb1ELb1ELb1ELb1ELb1EfffEEv13SSMParamsBase,"aw",@nobits
	.sectionflags	@""
	.align	16


//--------------------- .nv.shared._Z25selective_scan_fwd_kernelI32Selective_Scan_fwd_kernel_traitsILi128ELi16ELi1ELb0ELb1ELb1ELb0ELb0EN3c104HalfEffEEv13SSMParamsBase --------------------------
	.section	.nv.shared._Z25selective_scan_fwd_kernelI32Selective_Scan_fwd_kernel_traitsILi128ELi16ELi1ELb0ELb1ELb1ELb0ELb0EN3c104HalfEffEEv13SSMParamsBase,"aw",@nobits
	.sectionflags	@""
	.align	16


//--------------------- .nv.shared._Z25selective_scan_fwd_kernelI32Selective_Scan_fwd_kernel_traitsILi128ELi16ELi1ELb0ELb1ELb1ELb0ELb1EN3c104HalfEffEEv13SSMParamsBase --------------------------
	.section	.nv.shared._Z25selective_scan_fwd_kernelI32Selective_Scan_fwd_kernel_traitsILi128ELi16ELi1ELb0ELb1ELb1ELb0ELb1EN3c104HalfEffEEv13SSMParamsBase,"aw",@nobits
	.sectionflags	@""
	.align	16


//--------------------- .nv.shared._Z25selective_scan_fwd_kernelI32Selective_Scan_fwd_kernel_traitsILi128ELi16ELi1ELb0ELb1ELb1ELb1ELb0EN3c104HalfEffEEv13SSMParamsBase --------------------------
	.section	.nv.shared._Z25selective_scan_fwd_kernelI32Selective_Scan_fwd_kernel_traitsILi128ELi16ELi1ELb0ELb1ELb1ELb1ELb0EN3c104HalfEffEEv13SSMParamsBase,"aw",@nobits
	.sectionflags	@""
	.align	16


//--------------------- .nv.shared._Z25selective_scan_fwd_kernelI32Selective_Scan_fwd_kernel_traitsILi128ELi16ELi1ELb0ELb1ELb1ELb1ELb1EN3c104HalfEffEEv13SSMParamsBase --------------------------
	.section	.nv.shared._Z25selective_scan_fwd_kernelI32Selective_Scan_fwd_kernel_traitsILi128ELi16ELi1ELb0ELb1ELb1ELb1ELb1EN3c104HalfEffEEv13SSMParamsBase,"aw",@nobits
	.sectionflags	@""
	.align	16


//--------------------- .nv.shared._Z25selective_scan_fwd_kernelI32Selective_Scan_fwd_kernel_traitsILi128ELi16ELi1ELb1ELb1ELb1ELb0ELb0EN3c104HalfEffEEv13SSMParamsBase --------------------------
	.section	.nv.shared._Z25selective_scan_fwd_kernelI32Selective_Scan_fwd_kernel_traitsILi128ELi16ELi1ELb1ELb1ELb1ELb0ELb0EN3c104HalfEffEEv13SSMParamsBase,"aw",@nobits
	.sectionflags	@""
	.align	16


//--------------------- .nv.shared._Z25selective_scan_fwd_kernelI32Selective_Scan_fwd_kernel_traitsILi128ELi16ELi1ELb1ELb1ELb1ELb0ELb1EN3c104HalfEffEEv13SSMParamsBase --------------------------
	.section	.nv.shared._Z25selective_scan_fwd_kernelI32Selective_Scan_fwd_kernel_traitsILi128ELi16ELi1ELb1ELb1ELb1ELb0ELb1EN3c104HalfEffEEv13SSMParamsBase,"aw",@nobits
	.sectionflags	@""
	.align	16


//--------------------- .nv.shared._Z25selective_scan_fwd_kernelI32Selective_Scan_fwd_kernel_traitsILi128ELi16ELi1ELb1ELb1ELb1ELb1ELb0EN3c104HalfEffEEv13SSMParamsBase --------------------------
	.section	.nv.shared._Z25selective_scan_fwd_kernelI32Selective_Scan_fwd_kernel_traitsILi128ELi16ELi1ELb1ELb1ELb1ELb1ELb0EN3c104HalfEffEEv13SSMParamsBase,"aw",@nobits
	.sectionflags	@""
	.align	16


//--------------------- .nv.shared._Z25selective_scan_fwd_kernelI32Selective_Scan_fwd_kernel_traitsILi128ELi16ELi1ELb1ELb1ELb1ELb1ELb1EN3c104HalfEffEEv13SSMParamsBase --------------------------
	.section	.nv.shared._Z25selective_scan_fwd_kernelI32Selective_Scan_fwd_kernel_traitsILi128ELi16ELi1ELb1ELb1ELb1ELb1ELb1EN3c104HalfEffEEv13SSMParamsBase,"aw",@nobits
	.sectionflags	@""
	.align	16


//--------------------- .nv.shared._Z25selective_scan_fwd_kernelI32Selective_Scan_fwd_kernel_traitsILi32ELi16ELi1ELb0ELb1ELb1ELb0ELb0EN3c104HalfEffEEv13SSMParamsBase --------------------------
	.section	.nv.shared._Z25selective_scan_fwd_kernelI32Selective_Scan_fwd_kernel_traitsILi32ELi16ELi1ELb0ELb1ELb1ELb0ELb0EN3c104HalfEffEEv13SSMParamsBase,"aw",@nobits
	.sectionflags	@""
	.align	16


//--------------------- .nv.shared._Z25selective_scan_fwd_kernelI32Selective_Scan_fwd_kernel_traitsILi32ELi16ELi1ELb0ELb1ELb1ELb0ELb1EN3c104HalfEffEEv13SSMParamsBase --------------------------
	.section	.nv.shared._Z25selective_scan_fwd_kernelI32Selective_Scan_fwd_kernel_traitsILi32ELi16ELi1ELb0ELb1ELb1ELb0ELb1EN3c104HalfEffEEv13SSMParamsBase,"aw",@nobits
	.sectionflags	@""
	.align	16


//--------------------- .nv.shared._Z25selective_scan_fwd_kernelI32Selective_Scan_fwd_kernel_traitsILi32ELi16ELi1ELb0ELb1ELb1ELb1ELb0EN3c104HalfEffEEv13SSMParamsBase --------------------------
	.section	.nv.shared._Z25selective_scan_fwd_kernelI32Selective_Scan_fwd_kernel_traitsILi32ELi16ELi1ELb0ELb1ELb1ELb1ELb0EN3c104HalfEffEEv13SSMParamsBase,"aw",@nobits
	.sectionflags	@""
	.align	16


//--------------------- .nv.shared._Z25selective_scan_fwd_kernelI32Selective_Scan_fwd_kernel_traitsILi32ELi16ELi1ELb0ELb1ELb1ELb1ELb1EN3c104HalfEffEEv13SSMParamsBase --------------------------
	.section	.nv.shared._Z25selective_scan_fwd_kernelI32Selective_Scan_fwd_kernel_traitsILi32ELi16ELi1ELb0ELb1ELb1ELb1ELb1EN3c104HalfEffEEv13SSMParamsBase,"aw",@nobits
	.sectionflags	@""
	.align	16


//--------------------- .nv.shared._Z25selective_scan_fwd_kernelI32Selective_Scan_fwd_kernel_traitsILi32ELi16ELi1ELb1ELb1ELb1ELb0ELb0EN3c104HalfEffEEv13SSMParamsBase --------------------------
	.section	.nv.shared._Z25selective_scan_fwd_kernelI32Selective_Scan_fwd_kernel_traitsILi32ELi16ELi1ELb1ELb1ELb1ELb0ELb0EN3c104HalfEffEEv13SSMParamsBase,"aw",@nobits
	.sectionflags	@""
	.align	16


//--------------------- .nv.shared._Z25selective_scan_fwd_kernelI32Selective_Scan_fwd_kernel_traitsILi32ELi16ELi1ELb1ELb1ELb1ELb0ELb1EN3c104HalfEffEEv13SSMParamsBase --------------------------
	.section	.nv.shared._Z25selective_scan_fwd_kernelI32Selective_Scan_fwd_kernel_traitsILi32ELi16ELi1ELb1ELb1ELb1ELb0ELb1EN3c104HalfEffEEv13SSMParamsBase,"aw",@nobits
	.sectionflags	@""
	.align	16


//--------------------- .nv.shared._Z25selective_scan_fwd_kernelI32Selective_Scan_fwd_kernel_traitsILi32ELi16ELi1ELb1ELb1ELb1ELb1ELb0EN3c104HalfEffEEv13SSMParamsBase --------------------------
	.section	.nv.shared._Z25selective_scan_fwd_kernelI32Selective_Scan_fwd_kernel_traitsILi32ELi16ELi1ELb1ELb1ELb1ELb1ELb0EN3c104HalfEffEEv13SSMParamsBase,"aw",@nobits
	.sectionflags	@""
	.align	16


//--------------------- .nv.shared._Z25selective_scan_fwd_kernelI32Selective_Scan_fwd_kernel_traitsILi32ELi16ELi1ELb1ELb1ELb1ELb1ELb1EN3c104HalfEffEEv13SSMParamsBase --------------------------
	.section	.nv.shared._Z25selective_scan_fwd_kernelI32Selective_Scan_fwd_kernel_traitsILi32ELi16ELi1ELb1ELb1ELb1ELb1ELb1EN3c104HalfEffEEv13SSMParamsBase,"aw",@nobits
	.sectionflags	@""
	.align	16


//--------------------- .nv.shared._Z25selective_scan_fwd_kernelI32Selective_Scan_fwd_kernel_traitsILi32ELi8ELi1ELb0ELb1ELb1ELb0ELb0EN3c104HalfEffEEv13SSMParamsBase --------------------------
	.section	.nv.shared._Z25selective_scan_fwd_kernelI32Selective_Scan_fwd_kernel_traitsILi32ELi8ELi1ELb0ELb1ELb1ELb0ELb0EN3c104HalfEffEEv13SSMParamsBase,"aw",@nobits
	.sectionflags	@""
	.align	16


//--------------------- .nv.shared._Z25selective_scan_fwd_kernelI32Selective_Scan_fwd_kernel_traitsILi32ELi8ELi1ELb0ELb1ELb1ELb0ELb1EN3c104HalfEffEEv13SSMParamsBase --------------------------
	.section	.nv.shared._Z25selective_scan_fwd_kernelI32Selective_Scan_fwd_kernel_traitsILi32ELi8ELi1ELb0ELb1ELb1ELb0ELb1EN3c104HalfEffEEv13SSMParamsBase,"aw",@nobits
	.sectionflags	@""
	.align	16


//--------------------- .nv.shared._Z25selective_scan_fwd_kernelI32Selective_Scan_fwd_kernel_traitsILi32ELi8ELi1ELb0ELb1ELb1ELb1ELb0EN3c104HalfEffEEv13SSMParamsBase --------------------------
	.section	.nv.shared._Z25selective_scan_fwd_kernelI32Selective_Scan_fwd_kernel_traitsILi32ELi8ELi1ELb0ELb1ELb1ELb1ELb0EN3c104HalfEffEEv13SSMParamsBase,"aw",@nobits
	.sectionflags	@""
	.align	16


//--------------------- .nv.shared._Z25selective_scan_fwd_kernelI32Selective_Scan_fwd_kernel_traitsILi32ELi8ELi1ELb0ELb1ELb1ELb1ELb1EN3c104HalfEffEEv13SSMParamsBase --------------------------
	.section	.nv.shared._Z25selective_scan_fwd_kernelI32Selective_Scan_fwd_kernel_traitsILi32ELi8ELi1ELb0ELb1ELb1ELb1ELb1EN3c104HalfEffEEv13SSMParamsBase,"aw",@nobits
	.sectionflags	@""
	.align	16


//--------------------- .nv.shared._Z25selective_scan_fwd_kernelI32Selective_Scan_fwd_kernel_traitsILi32ELi8ELi1ELb1ELb1ELb1ELb0ELb0EN3c104HalfEffEEv13SSMParamsBase --------------------------
	.section	.nv.shared._Z25selective_scan_fwd_kernelI32Selective_Scan_fwd_kernel_traitsILi32ELi8ELi1ELb1ELb1ELb1ELb0ELb0EN3c104HalfEffEEv13SSMParamsBase,"aw",@nobits
	.sectionflags	@""
	.align	16


//--------------------- .nv.shared._Z25selective_scan_fwd_kernelI32Selective_Scan_fwd_kernel_traitsILi32ELi8ELi1ELb1ELb1ELb1ELb0ELb1EN3c104HalfEffEEv13SSMParamsBase --------------------------
	.section	.nv.shared._Z25selective_scan_fwd_kernelI32Selective_Scan_fwd_kernel_traitsILi32ELi8ELi1ELb1ELb1ELb1ELb0ELb1EN3c104HalfEffEEv13SSMParamsBase,"aw",@nobits
	.sectionflags	@""
	.align	16


//--------------------- .nv.shared._Z25selective_scan_fwd_kernelI32Selective_Scan_fwd_kernel_traitsILi32ELi8ELi1ELb1ELb1ELb1ELb1ELb0EN3c104HalfEffEEv13SSMParamsBase --------------------------
	.section	.nv.shared._Z25selective_scan_fwd_kernelI32Selective_Scan_fwd_kernel_traitsILi32ELi8ELi1ELb1ELb1ELb1ELb1ELb0EN3c104HalfEffEEv13SSMParamsBase,"aw",@nobits
	.sectionflags	@""
	.align	16


//--------------------- .nv.shared._Z25selective_scan_fwd_kernelI32Selective_Scan_fwd_kernel_traitsILi32ELi8ELi1ELb1ELb1ELb1ELb1ELb1EN3c104HalfEffEEv13SSMParamsBase --------------------------
	.section	.nv.shared._Z25selective_scan_fwd_kernelI32Selective_Scan_fwd_kernel_traitsILi32ELi8ELi1ELb1ELb1ELb1ELb1ELb1EN3c104HalfEffEEv13SSMParamsBase,"aw",@nobits
	.sectionflags	@""
	.align	16


//--------------------- .nv.shared._Z25selective_scan_fwd_kernelI32Selective_Scan_fwd_kernel_traitsILi32ELi4ELi1ELb0ELb1ELb1ELb0ELb0EN3c104HalfEffEEv13SSMParamsBase --------------------------
	.section	.nv.shared._Z25selective_scan_fwd_kernelI32Selective_Scan_fwd_kernel_traitsILi32ELi4ELi1ELb0ELb1ELb1ELb0ELb0EN3c104HalfEffEEv13SSMParamsBase,"aw",@nobits
	.sectionflags	@""
	.align	16


//--------------------- .nv.shared._Z25selective_scan_fwd_kernelI32Selective_Scan_fwd_kernel_traitsILi32ELi4ELi1ELb0ELb1ELb1ELb0ELb1EN3c104HalfEffEEv13SSMParamsBase --------------------------
	.section	.nv.shared._Z25selective_scan_fwd_kernelI32Selective_Scan_fwd_kernel_traitsILi32ELi4ELi1ELb0ELb1ELb1ELb0ELb1EN3c104HalfEffEEv13SSMParamsBase,"aw",@nobits
	.sectionflags	@""
	.align	16


//--------------------- .nv.shared._Z25selective_scan_fwd_kernelI32Selective_Scan_fwd_kernel_traitsILi32ELi4ELi1ELb0ELb1ELb1ELb1ELb0EN3c104HalfEffEEv13SSMParamsBase --------------------------
	.section	.nv.shared._Z25selective_scan_fwd_kernelI32Selective_Scan_fwd_kernel_traitsILi32ELi4ELi1ELb0ELb1ELb1ELb1ELb0EN3c104HalfEffEEv13SSMParamsBase,"aw",@nobits
	.sectionflags	@""
	.align	16


//--------------------- .nv.shared._Z25selective_scan_fwd_kernelI32Selective_Scan_fwd_kernel_traitsILi32ELi4ELi1ELb0ELb1ELb1ELb1ELb1EN3c104HalfEffEEv13SSMParamsBase --------------------------
	.section	.nv.shared._Z25selective_scan_fwd_kernelI32Selective_Scan_fwd_kernel_traitsILi32ELi4ELi1ELb0ELb1ELb1ELb1ELb1EN3c104HalfEffEEv13SSMParamsBase,"aw",@nobits
	.sectionflags	@""
	.align	16


//--------------------- .nv.shared._Z25selective_scan_fwd_kernelI32Selective_Scan_fwd_kernel_traitsILi32ELi4ELi1ELb1ELb1ELb1ELb0ELb0EN3c104HalfEffEEv13SSMParamsBase --------------------------
	.section	.nv.shared._Z25selective_scan_fwd_kernelI32Selective_Scan_fwd_kernel_traitsILi32ELi4ELi1ELb1ELb1ELb1ELb0ELb0EN3c104HalfEffEEv13SSMParamsBase,"aw",@nobits
	.sectionflags	@""
	.align	16


//--------------------- .nv.shared._Z25selective_scan_fwd_kernelI32Selective_Scan_fwd_kernel_traitsILi32ELi4ELi1ELb1ELb1ELb1ELb0ELb1EN3c104HalfEffEEv13SSMParamsBase --------------------------
	.section	.nv.shared._Z25selective_scan_fwd_kernelI32Selective_Scan_fwd_kernel_traitsILi32ELi4ELi1ELb1ELb1ELb1ELb0ELb1EN3c104HalfEffEEv13SSMParamsBase,"aw",@nobits
	.sectionflags	@""
	.align	16


//--------------------- .nv.shared._Z25selective_scan_fwd_kernelI32Selective_Scan_fwd_kernel_traitsILi32ELi4ELi1ELb1ELb1ELb1ELb1ELb0EN3c104HalfEffEEv13SSMParamsBase --------------------------
	.section	.nv.shared._Z25selective_scan_fwd_kernelI32Selective_Scan_fwd_kernel_traitsILi32ELi4ELi1ELb1ELb1ELb1ELb1ELb0EN3c104HalfEffEEv13SSMParamsBase,"aw",@nobits
	.sectionflags	@""
	.align	16


//--------------------- .nv.shared._Z25selective_scan_fwd_kernelI32Selective_Scan_fwd_kernel_traitsILi32ELi4ELi1ELb1ELb1ELb1ELb1ELb1EN3c104HalfEffEEv13SSMParamsBase --------------------------
	.section	.nv.shared._Z25selective_scan_fwd_kernelI32Selective_Scan_fwd_kernel_traitsILi32ELi4ELi1ELb1ELb1ELb1ELb1ELb1EN3c104HalfEffEEv13SSMParamsBase,"aw",@nobits
	.sectionflags	@""
	.align	16


//--------------------- .nv.shared._Z25selective_scan_fwd_kernelI32Selective_Scan_fwd_kernel_traitsILi64ELi16ELi1ELb0ELb1ELb1ELb0ELb0EN3c104HalfEffEEv13SSMParamsBase --------------------------
	.section	.nv.shared._Z25selective_scan_fwd_kernelI32Selective_Scan_fwd_kernel_traitsILi64ELi16ELi1ELb0ELb1ELb1ELb0ELb0EN3c104HalfEffEEv13SSMParamsBase,"aw",@nobits
	.sectionflags	@""
	.align	16


//--------------------- .nv.shared._Z25selective_scan_fwd_kernelI32Selective_Scan_fwd_kernel_traitsILi64ELi16ELi1ELb0ELb1ELb1ELb0ELb1EN3c104HalfEffEEv13SSMParamsBase --------------------------
	.section	.nv.shared._Z25selective_scan_fwd_kernelI32Selective_Scan_fwd_kernel_traitsILi64ELi16ELi1ELb0ELb1ELb1ELb0ELb1EN3c104HalfEffEEv13SSMParamsBase,"aw",@nobits
	.sectionflags	@""
	.align	16


//--------------------- .nv.shared._Z25selective_scan_fwd_kernelI32Selective_Scan_fwd_kernel_traitsILi64ELi16ELi1ELb0ELb1ELb1ELb1ELb0EN3c104HalfEffEEv13SSMParamsBase --------------------------
	.section	.nv.shared._Z25selective_scan_fwd_kernelI32Selective_Scan_fwd_kernel_traitsILi64ELi16ELi1ELb0ELb1ELb1ELb1ELb0EN3c104HalfEffEEv13SSMParamsBase,"aw",@nobits
	.sectionflags	@""
	.align	16


//--------------------- .nv.shared._Z25selective_scan_fwd_kernelI32Selective_Scan_fwd_kernel_traitsILi64ELi16ELi1ELb0ELb1ELb1ELb1ELb1EN3c104HalfEffEEv13SSMParamsBase --------------------------
	.section	.nv.shared._Z25selective_scan_fwd_kernelI32Selective_Scan_fwd_kernel_traitsILi64ELi16ELi1ELb0ELb1ELb1ELb1ELb1EN3c104HalfEffEEv13SSMParamsBase,"aw",@nobits
	.sectionflags	@""
	.align	16


//--------------------- .nv.shared._Z25selective_scan_fwd_kernelI32Selective_Scan_fwd_kernel_traitsILi64ELi16ELi1ELb1ELb1ELb1ELb0ELb0EN3c104HalfEffEEv13SSMParamsBase --------------------------
	.section	.nv.shared._Z25selective_scan_fwd_kernelI32Selective_Scan_fwd_kernel_traitsILi64ELi16ELi1ELb1ELb1ELb1ELb0ELb0EN3c104HalfEffEEv13SSMParamsBase,"aw",@nobits
	.sectionflags	@""
	.align	16


//--------------------- .nv.shared._Z25selective_scan_fwd_kernelI32Selective_Scan_fwd_kernel_traitsILi64ELi16ELi1ELb1ELb1ELb1ELb0ELb1EN3c104HalfEffEEv13SSMParamsBase --------------------------
	.section	.nv.shared._Z25selective_scan_fwd_kernelI32Selective_Scan_fwd_kernel_traitsILi64ELi16ELi1ELb1ELb1ELb1ELb0ELb1EN3c104HalfEffEEv13SSMParamsBase,"aw",@nobits
	.sectionflags	@""
	.align	16


//--------------------- .nv.shared._Z25selective_scan_fwd_kernelI32Selective_Scan_fwd_kernel_traitsILi64ELi16ELi1ELb1ELb1ELb1ELb1ELb0EN3c104HalfEffEEv13SSMParamsBase --------------------------
	.section	.nv.shared._Z25selective_scan_fwd_kernelI32Selective_Scan_fwd_kernel_traitsILi64ELi16ELi1ELb1ELb1ELb1ELb1ELb0EN3c104HalfEffEEv13SSMParamsBase,"aw",@nobits
	.sectionflags	@""
	.align	16


//--------------------- .nv.shared._Z25selective_scan_fwd_kernelI32Selective_Scan_fwd_kernel_traitsILi64ELi16ELi1ELb1ELb1ELb1ELb1ELb1EN3c104HalfEffEEv13SSMParamsBase --------------------------
	.section	.nv.shared._Z25selective_scan_fwd_kernelI32Selective_Scan_fwd_kernel_traitsILi64ELi16ELi1ELb1ELb1ELb1ELb1ELb1EN3c104HalfEffEEv13SSMParamsBase,"aw",@nobits
	.sectionflags	@""
	.align	16


//--------------------- .nv.shared._Z25selective_scan_fwd_kernelI32Selective_Scan_fwd_kernel_traitsILi128ELi16ELi1ELb0ELb1ELb1ELb0ELb0EN3c104HalfEfS2_EEv13SSMParamsBase --------------------------
	.section	.nv.shared._Z25selective_scan_fwd_kernelI32Selective_Scan_fwd_kernel_traitsILi128ELi16ELi1ELb0ELb1ELb1ELb0ELb0EN3c104HalfEfS2_EEv13SSMParamsBase,"aw",@nobits
	.sectionflags	@""
	.align	16


//--------------------- .nv.shared._Z25selective_scan_fwd_kernelI32Selective_Scan_fwd_kernel_traitsILi128ELi16ELi1ELb0ELb1ELb1ELb0ELb1EN3c104HalfEfS2_EEv13SSMParamsBase --------------------------
	.section	.nv.shared._Z25selective_scan_fwd_kernelI32Selective_Scan_fwd_kernel_traitsILi128ELi16ELi1ELb0ELb1ELb1ELb0ELb1EN3c104HalfEfS2_EEv13SSMParamsBase,"aw",@nobits
	.sectionflags	@""
	.align	16


//--------------------- .nv.shared._Z25selective_scan_fwd_kernelI32Selective_Scan_fwd_kernel_traitsILi128ELi16ELi1ELb0ELb1ELb1ELb1ELb0EN3c104HalfEfS2_EEv13SSMParamsBase --------------------------
	.section	.nv.shared._Z25selective_scan_fwd_kernelI32Selective_Scan_fwd_kernel_traitsILi128ELi16ELi1ELb0ELb1ELb1ELb1ELb0EN3c104HalfEfS2_EEv13SSMParamsBase,"aw",@nobits
	.sectionflags	@""
	.align	16


//--------------------- .nv.shared._Z25selective_scan_fwd_kernelI32Selective_Scan_fwd_kernel_traitsILi128ELi16ELi1ELb0ELb1ELb1ELb1ELb1EN3c104HalfEfS2_EEv13SSMParamsBase --------------------------
	.section	.nv.shared._Z25selective_scan_fwd_kernelI32Selective_Scan_fwd_kernel_traitsILi128ELi16ELi1ELb0ELb1ELb1ELb1ELb1EN3c104HalfEfS2_EEv13SSMParamsBase,"aw",@nobits
	.sectionflags	@""
	.align	16


//--------------------- .nv.shared._Z25selective_scan_fwd_kernelI32Selective_Scan_fwd_kernel_traitsILi128ELi16ELi1ELb1ELb1ELb1ELb0ELb0EN3c104HalfEfS2_EEv13SSMParamsBase --------------------------
	.section	.nv.shared._Z25selective_scan_fwd_kernelI32Selective_Scan_fwd_kernel_traitsILi128ELi16ELi1ELb1ELb1ELb1ELb0ELb0EN3c104HalfEfS2_EEv13SSMParamsBase,"aw",@nobits
	.sectionflags	@""
	.align	16


//--------------------- .nv.shared._Z25selective_scan_fwd_kernelI32Selective_Scan_fwd_kernel_traitsILi128ELi16ELi1ELb1ELb1ELb1ELb0ELb1EN3c104HalfEfS2_EEv13SSMParamsBase --------------------------
	.section	.nv.shared._Z25selective_scan_fwd_kernelI32Selective_Scan_fwd_kernel_traitsILi128ELi16ELi1ELb1ELb1ELb1ELb0ELb1EN3c104HalfEfS2_EEv13SSMParamsBase,"aw",@nobits
	.sectionflags	@""
	.align	16


//--------------------- .nv.shared._Z25selective_scan_fwd_kernelI32Selective_Scan_fwd_kernel_traitsILi128ELi16ELi1ELb1ELb1ELb1ELb1ELb0EN3c104HalfEfS2_EEv13SSMParamsBase --------------------------
	.section	.nv.shared._Z25selective_scan_fwd_kernelI32Selective_Scan_fwd_kernel_traitsILi128ELi16ELi1ELb1ELb1ELb1ELb1ELb0EN3c104HalfEfS2_EEv13SSMParamsBase,"aw",@nobits
	.sectionflags	@""
	.align	16


//--------------------- .nv.shared._Z25selective_scan_fwd_kernelI32Selective_Scan_fwd_kernel_traitsILi128ELi16ELi1ELb1ELb1ELb1ELb1ELb1EN3c104HalfEfS2_EEv13SSMParamsBase --------------------------
	.section	.nv.shared._Z25selective_scan_fwd_kernelI32Selective_Scan_fwd_kernel_traitsILi128ELi16ELi1ELb1ELb1ELb1ELb1ELb1EN3c104HalfEfS2_EEv13SSMParamsBase,"aw",@nobits
	.sectionflags	@""
	.align	16


//--------------------- .nv.shared._Z25selective_scan_fwd_kernelI32Selective_Scan_fwd_kernel_traitsILi32ELi16ELi1ELb0ELb1ELb1ELb0ELb0EN3c104HalfEfS2_EEv13SSMParamsBase --------------------------
	.section	.nv.shared._Z25selective_scan_fwd_kernelI32Selective_Scan_fwd_kernel_traitsILi32ELi16ELi1ELb0ELb1ELb1ELb0ELb0EN3c104HalfEfS2_EEv13SSMParamsBase,"aw",@nobits
	.sectionflags	@""
	.align	16


//--------------------- .nv.shared._Z25selective_scan_fwd_kernelI32Selective_Scan_fwd_kernel_traitsILi32ELi16ELi1ELb0ELb1ELb1ELb0ELb1EN3c104HalfEfS2_EEv13SSMParamsBase --------------------------
	.section	.nv.shared._Z25selective_scan_fwd_kernelI32Selective_Scan_fwd_kernel_traitsILi32ELi16ELi1ELb0ELb1ELb1ELb0ELb1EN3c104HalfEfS2_EEv13SSMParamsBase,"aw",@nobits
	.sectionflags	@""
	.align	16


//--------------------- .nv.shared._Z25selective_scan_fwd_kernelI32Selective_Scan_fwd_kernel_traitsILi32ELi16ELi1ELb0ELb1ELb1ELb1ELb0EN3c104HalfEfS2_EEv13SSMParamsBase --------------------------
	.section	.nv.shared._Z25selective_scan_fwd_kernelI32Selective_Scan_fwd_kernel_traitsILi32ELi16ELi1ELb0ELb1ELb1ELb1ELb0EN3c104HalfEfS2_EEv13SSMParamsBase,"aw",@nobits
	.sectionflags	@""
	.align	16


//--------------------- .nv.shared._Z25selective_scan_fwd_kernelI32Selective_Scan_fwd_kernel_traitsILi32ELi16ELi1ELb0ELb1ELb1ELb1ELb1EN3c104HalfEfS2_EEv13SSMParamsBase --------------------------
	.section	.nv.shared._Z25selective_scan_fwd_kernelI32Selective_Scan_fwd_kernel_traitsILi32ELi16ELi1ELb0ELb1ELb1ELb1ELb1EN3c104HalfEfS2_EEv13SSMParamsBase,"aw",@nobits
	.sectionflags	@""
	.align	16


//--------------------- .nv.shared._Z25selective_scan_fwd_kernelI32Selective_Scan_fwd_kernel_traitsILi32ELi16ELi1ELb1ELb1ELb1ELb0ELb0EN3c104HalfEfS2_EEv13SSMParamsBase --------------------------
	.section	.nv.shared._Z25selective_scan_fwd_kernelI32Selective_Scan_fwd_kernel_traitsILi32ELi16ELi1ELb1ELb1ELb1ELb0ELb0EN3c104HalfEfS2_EEv13SSMParamsBase,"aw",@nobits
	.sectionflags	@""
	.align	16


//--------------------- .nv.shared._Z25selective_scan_fwd_kernelI32Selective_Scan_fwd_kernel_traitsILi32ELi16ELi1ELb1ELb1ELb1ELb0ELb1EN3c104HalfEfS2_EEv13SSMParamsBase --------------------------
	.section	.nv.shared._Z25selective_scan_fwd_kernelI32Selective_Scan_fwd_kernel_traitsILi32ELi16ELi1ELb1ELb1ELb1ELb0ELb1EN3c104HalfEfS2_EEv13SSMParamsBase,"aw",@nobits
	.sectionflags	@""
	.align	16


//--------------------- .nv.shared._Z25selective_scan_fwd_kernelI32Selective_Scan_fwd_kernel_traitsILi32ELi16ELi1ELb1ELb1ELb1ELb1ELb0EN3c104HalfEfS2_EEv13SSMParamsBase --------------------------
	.section	.nv.shared._Z25selective_scan_fwd_kernelI32Selective_Scan_fwd_kernel_traitsILi32ELi16ELi1ELb1ELb1ELb1ELb1ELb0EN3c104HalfEfS2_EEv13SSMParamsBase,"aw",@nobits
	.sectionflags	@""
	.align	16


//--------------------- .nv.shared._Z25selective_scan_fwd_kernelI32Selective_Scan_fwd_kernel_traitsILi32ELi16ELi1ELb1ELb1ELb1ELb1ELb1EN3c104HalfEfS2_EEv13SSMParamsBase --------------------------
	.section	.nv.shared._Z25selective_scan_fwd_kernelI32Selective_Scan_fwd_kernel_traitsILi32ELi16ELi1ELb1ELb1ELb1ELb1ELb1EN3c104HalfEfS2_EEv13SSMParamsBase,"aw",@nobits
	.sectionflags	@""
	.align	16


//--------------------- .nv.shared._Z25selective_scan_fwd_kernelI32Selective_Scan_fwd_kernel_traitsILi32ELi8ELi1ELb0ELb1ELb1ELb0ELb0EN3c104HalfEfS2_EEv13SSMParamsBase --------------------------
	.section	.nv.shared._Z25selective_scan_fwd_kernelI32Selective_Scan_fwd_kernel_traitsILi32ELi8ELi1ELb0ELb1ELb1ELb0ELb0EN3c104HalfEfS2_EEv13SSMParamsBase,"aw",@nobits
	.sectionflags	@""
	.align	16


//--------------------- .nv.shared._Z25selective_scan_fwd_kernelI32Selective_Scan_fwd_kernel_traitsILi32ELi8ELi1ELb0ELb1ELb1ELb0ELb1EN3c104HalfEfS2_EEv13SSMParamsBase --------------------------
	.section	.nv.shared._Z25selective_scan_fwd_kernelI32Selective_Scan_fwd_kernel_traitsILi32ELi8ELi1ELb0ELb1ELb1ELb0ELb1EN3c104HalfEfS2_EEv13SSMParamsBase,"aw",@nobits
	.sectionflags	@""
	.align	16


//--------------------- .nv.shared._Z25selective_scan_fwd_kernelI32Selective_Scan_fwd_kernel_traitsILi32ELi8ELi1ELb0ELb1ELb1ELb1ELb0EN3c104HalfEfS2_EEv13SSMParamsBase --------------------------
	.section	.nv.shared._Z25selective_scan_fwd_kernelI32Selective_Scan_fwd_kernel_traitsILi32ELi8ELi1ELb0ELb1ELb1ELb1ELb0EN3c104HalfEfS2_EEv13SSMParamsBase,"aw",@nobits
	.sectionflags	@""
	.align	16


//--------------------- .nv.shared._Z25selective_scan_fwd_kernelI32Selective_Scan_fwd_kernel_traitsILi32ELi8ELi1ELb0ELb1ELb1ELb1ELb1EN3c104HalfEfS2_EEv13SSMParamsBase --------------------------
	.section	.nv.shared._Z25selective_scan_fwd_kernelI32Selective_Scan_fwd_kernel_traitsILi32ELi8ELi1ELb0ELb1ELb1ELb1ELb1EN3c104HalfEfS2_EEv13SSMParamsBase,"aw",@nobits
	.sectionflags	@""
	.align	16


//--------------------- .nv.shared._Z25selective_scan_fwd_kernelI32Selective_Scan_fwd_kernel_traitsILi32ELi8ELi1ELb1ELb1ELb1ELb0ELb0EN3c104HalfEfS2_EEv13SSMParamsBase --------------------------
	.section	.nv.shared._Z25selective_scan_fwd_kernelI32Selective_Scan_fwd_kernel_traitsILi32ELi8ELi1ELb1ELb1ELb1ELb0ELb0EN3c104HalfEfS2_EEv13SSMParamsBase,"aw",@nobits
	.sectionflags	@""
	.align	16


//--------------------- .nv.shared._Z25selective_scan_fwd_kernelI32Selective_Scan_fwd_kernel_traitsILi32ELi8ELi1ELb1ELb1ELb1ELb0ELb1EN3c104HalfEfS2_EEv13SSMParamsBase --------------------------
	.section	.nv.shared._Z25selective_scan_fwd_kernelI32Selective_Scan_fwd_kernel_traitsILi32ELi8ELi1ELb1ELb1ELb1ELb0ELb1EN3c104HalfEfS2_EEv13SSMParamsBase,"aw",@nobits
	.sectionflags	@""
	.align	16


//--------------------- .nv.shared._Z25selective_scan_fwd_kernelI32Selective_Scan_fwd_kernel_traitsILi32ELi8ELi1ELb1ELb1ELb1ELb1ELb0EN3c104HalfEfS2_EEv13SSMParamsBase --------------------------
	.section	.nv.shared._Z25selective_scan_fwd_kernelI32Selective_Scan_fwd_kernel_traitsILi32ELi8ELi1ELb1ELb1ELb1ELb1ELb0EN3c104HalfEfS2_EEv13SSMParamsBase,"aw",@nobits
	.sectionflags	@""
	.align	16


//--------------------- .nv.shared._Z25selective_scan_fwd_kernelI32Selective_Scan_fwd_kernel_traitsILi32ELi8ELi1ELb1ELb1ELb1ELb1ELb1EN3c104HalfEfS2_EEv13SSMParamsBase --------------------------
	.section	.nv.shared._Z25selective_scan_fwd_kernelI32Selective_Scan_fwd_kernel_traitsILi32ELi8ELi1ELb1ELb1ELb1ELb1ELb1EN3c104HalfEfS2_EEv13SSMParamsBase,"aw",@nobits
	.sectionflags	@""
	.align	16


//--------------------- .nv.shared._Z25selective_scan_fwd_kernelI32Selective_Scan_fwd_kernel_traitsILi32ELi4ELi1ELb0ELb1ELb1ELb0ELb0EN3c104HalfEfS2_EEv13SSMParamsBase --------------------------
	.section	.nv.shared._Z25selective_scan_fwd_kernelI32Selective_Scan_fwd_kernel_traitsILi32ELi4ELi1ELb0ELb1ELb1ELb0ELb0EN3c104HalfEfS2_EEv13SSMParamsBase,"aw",@nobits
	.sectionflags	@""
	.align	16


//--------------------- .nv.shared._Z25selective_scan_fwd_kernelI32Selective_Scan_fwd_kernel_traitsILi32ELi4ELi1ELb0ELb1ELb1ELb0ELb1EN3c104HalfEfS2_EEv13SSMParamsBase --------------------------
	.section	.nv.shared._Z25selective_scan_fwd_kernelI32Selective_Scan_fwd_kernel_traitsILi32ELi4ELi1ELb0ELb1ELb1ELb0ELb1EN3c104HalfEfS2_EEv13SSMParamsBase,"aw",@nobits
	.sectionflags	@""
	.align	16


//--------------------- .nv.shared._Z25selective_scan_fwd_kernelI32Selective_Scan_fwd_kernel_traitsILi32ELi4ELi1ELb0ELb1ELb1ELb1ELb0EN3c104HalfEfS2_EEv13SSMParamsBase --------------------------
	.section	.nv.shared._Z25selective_scan_fwd_kernelI32Selective_Scan_fwd_kernel_traitsILi32ELi4ELi1ELb0ELb1ELb1ELb1ELb0EN3c104HalfEfS2_EEv13SSMParamsBase,"aw",@nobits
	.sectionflags	@""
	.align	16


//--------------------- .nv.shared._Z25selective_scan_fwd_kernelI32Selective_Scan_fwd_kernel_traitsILi32ELi4ELi1ELb0ELb1ELb1ELb1ELb1EN3c104HalfEfS2_EEv13SSMParamsBase --------------------------
	.section	.nv.shared._Z25selective_scan_fwd_kernelI32Selective_Scan_fwd_kernel_traitsILi32ELi4ELi1ELb0ELb1ELb1ELb1ELb1EN3c104HalfEfS2_EEv13SSMParamsBase,"aw",@nobits
	.sectionflags	@""
	.align	16


//--------------------- .nv.shared._Z25selective_scan_fwd_kernelI32Selective_Scan_fwd_kernel_traitsILi32ELi4ELi1ELb1ELb1ELb1ELb0ELb0EN3c104HalfEfS2_EEv13SSMParamsBase --------------------------
	.section	.nv.shared._Z25selective_scan_fwd_kernelI32Selective_Scan_fwd_kernel_traitsILi32ELi4ELi1ELb1ELb1ELb1ELb0ELb0EN3c104HalfEfS2_EEv13SSMParamsBase,"aw",@nobits
	.sectionflags	@""
	.align	16


//--------------------- .nv.shared._Z25selective_scan_fwd_kernelI32Selective_Scan_fwd_kernel_traitsILi32ELi4ELi1ELb1ELb1ELb1ELb0ELb1EN3c104HalfEfS2_EEv13SSMParamsBase --------------------------
	.section	.nv.shared._Z25selective_scan_fwd_kernelI32Selective_Scan_fwd_kernel_traitsILi32ELi4ELi1ELb1ELb1ELb1ELb0ELb1EN3c104HalfEfS2_EEv13SSMParamsBase,"aw",@nobits
	.sectionflags	@""
	.align	16


//--------------------- .nv.shared._Z25selective_scan_fwd_kernelI32Selective_Scan_fwd_kernel_traitsILi32ELi4ELi1ELb1ELb1ELb1ELb1ELb0EN3c104HalfEfS2_EEv13SSMParamsBase --------------------------
	.section	.nv.shared._Z25selective_scan_fwd_kernelI32Selective_Scan_fwd_kernel_traitsILi32ELi4ELi1ELb1ELb1ELb1ELb1ELb0EN3c104HalfEfS2_EEv13SSMParamsBase,"aw",@nobits
	.sectionflags	@""
	.align	16


//--------------------- .nv.shared._Z25selective_scan_fwd_kernelI32Selective_Scan_fwd_kernel_traitsILi32ELi4ELi1ELb1ELb1ELb1ELb1ELb1EN3c104HalfEfS2_EEv13SSMParamsBase --------------------------
	.section	.nv.shared._Z25selective_scan_fwd_kernelI32Selective_Scan_fwd_kernel_traitsILi32ELi4ELi1ELb1ELb1ELb1ELb1ELb1EN3c104HalfEfS2_EEv13SSMParamsBase,"aw",@nobits
	.sectionflags	@""
	.align	16


//--------------------- .nv.shared._Z25selective_scan_fwd_kernelI32Selective_Scan_fwd_kernel_traitsILi64ELi16ELi1ELb0ELb1ELb1ELb0ELb0EN3c104HalfEfS2_EEv13SSMParamsBase --------------------------
	.section	.nv.shared._Z25selective_scan_fwd_kernelI32Selective_Scan_fwd_kernel_traitsILi64ELi16ELi1ELb0ELb1ELb1ELb0ELb0EN3c104HalfEfS2_EEv13SSMParamsBase,"aw",@nobits
	.sectionflags	@""
	.align	16


//--------------------- .nv.shared._Z25selective_scan_fwd_kernelI32Selective_Scan_fwd_kernel_traitsILi64ELi16ELi1ELb0ELb1ELb1ELb0ELb1EN3c104HalfEfS2_EEv13SSMParamsBase --------------------------
	.section	.nv.shared._Z25selective_scan_fwd_kernelI32Selective_Scan_fwd_kernel_traitsILi64ELi16ELi1ELb0ELb1ELb1ELb0ELb1EN3c104HalfEfS2_EEv13SSMParamsBase,"aw",@nobits
	.sectionflags	@""
	.align	16


//--------------------- .nv.shared._Z25selective_scan_fwd_kernelI32Selective_Scan_fwd_kernel_traitsILi64ELi16ELi1ELb0ELb1ELb1ELb1ELb0EN3c104HalfEfS2_EEv13SSMParamsBase --------------------------
	.section	.nv.shared._Z25selective_scan_fwd_kernelI32Selective_Scan_fwd_kernel_traitsILi64ELi16ELi1ELb0ELb1ELb1ELb1ELb0EN3c104HalfEfS2_EEv13SSMParamsBase,"aw",@nobits
	.sectionflags	@""
	.align	16


//--------------------- .nv.shared._Z25selective_scan_fwd_kernelI32Selective_Scan_fwd_kernel_traitsILi64ELi16ELi1ELb0ELb1ELb1ELb1ELb1EN3c104HalfEfS2_EEv13SSMParamsBase --------------------------
	.section	.nv.shared._Z25selective_scan_fwd_kernelI32Selective_Scan_fwd_kernel_traitsILi64ELi16ELi1ELb0ELb1ELb1ELb1ELb1EN3c104HalfEfS2_EEv13SSMParamsBase,"aw",@nobits
	.sectionflags	@""
	.align	16


//--------------------- .nv.shared._Z25selective_scan_fwd_kernelI32Selective_Scan_fwd_kernel_traitsILi64ELi16ELi1ELb1ELb1ELb1ELb0ELb0EN3c104HalfEfS2_EEv13SSMParamsBase --------------------------
	.section	.nv.shared._Z25selective_scan_fwd_kernelI32Selective_Scan_fwd_kernel_traitsILi64ELi16ELi1ELb1ELb1ELb1ELb0ELb0EN3c104HalfEfS2_EEv13SSMParamsBase,"aw",@nobits
	.sectionflags	@""
	.align	16


//--------------------- .nv.shared._Z25selective_scan_fwd_kernelI32Selective_Scan_fwd_kernel_traitsILi64ELi16ELi1ELb1ELb1ELb1ELb0ELb1EN3c104HalfEfS2_EEv13SSMParamsBase --------------------------
	.section	.nv.shared._Z25selective_scan_fwd_kernelI32Selective_Scan_fwd_kernel_traitsILi64ELi16ELi1ELb1ELb1ELb1ELb0ELb1EN3c104HalfEfS2_EEv13SSMParamsBase,"aw",@nobits
	.sectionflags	@""
	.align	16


//--------------------- .nv.shared._Z25selective_scan_fwd_kernelI32Selective_Scan_fwd_kernel_traitsILi64ELi16ELi1ELb1ELb1ELb1ELb1ELb0EN3c104HalfEfS2_EEv13SSMParamsBase --------------------------
	.section	.nv.shared._Z25selective_scan_fwd_kernelI32Selective_Scan_fwd_kernel_traitsILi64ELi16ELi1ELb1ELb1ELb1ELb1ELb0EN3c104HalfEfS2_EEv13SSMParamsBase,"aw",@nobits
	.sectionflags	@""
	.align	16


//--------------------- .nv.shared._Z25selective_scan_fwd_kernelI32Selective_Scan_fwd_kernel_traitsILi64ELi16ELi1ELb1ELb1ELb1ELb1ELb1EN3c104HalfEfS2_EEv13SSMParamsBase --------------------------
	.section	.nv.shared._Z25selective_scan_fwd_kernelI32Selective_Scan_fwd_kernel_traitsILi64ELi16ELi1ELb1ELb1ELb1ELb1ELb1EN3c104HalfEfS2_EEv13SSMParamsBase,"aw",@nobits
	.sectionflags	@""
	.align	16


//--------------------- .nv.shared._Z25selective_scan_fwd_kernelI32Selective_Scan_fwd_kernel_traitsILi128ELi16ELi1ELb0ELb1ELb1ELb0ELb0EN3c108BFloat16EffEEv13SSMParamsBase --------------------------
	.section	.nv.shared._Z25selective_scan_fwd_kernelI32Selective_Scan_fwd_kernel_traitsILi128ELi16ELi1ELb0ELb1ELb1ELb0ELb0EN3c108BFloat16EffEEv13SSMParamsBase,"aw",@nobits
	.sectionflags	@""
	.align	16


//--------------------- .nv.shared._Z25selective_scan_fwd_kernelI32Selective_Scan_fwd_kernel_traitsILi128ELi16ELi1ELb0ELb1ELb1ELb0ELb1EN3c108BFloat16EffEEv13SSMParamsBase --------------------------
	.section	.nv.shared._Z25selective_scan_fwd_kernelI32Selective_Scan_fwd_kernel_traitsILi128ELi16ELi1ELb0ELb1ELb1ELb0ELb1EN3c108BFloat16EffEEv13SSMParamsBase,"aw",@nobits
	.sectionflags	@""
	.align	16


//--------------------- .nv.shared._Z25selective_scan_fwd_kernelI32Selective_Scan_fwd_kernel_traitsILi128ELi16ELi1ELb0ELb1ELb1ELb1ELb0EN3c108BFloat16EffEEv13SSMParamsBase --------------------------
	.section	.nv.shared._Z25selective_scan_fwd_kernelI32Selective_Scan_fwd_kernel_traitsILi128ELi16ELi1ELb0ELb1ELb1ELb1ELb0EN3c108BFloat16EffEEv13SSMParamsBase,"aw",@nobits
	.sectionflags	@""
	.align	16


//--------------------- .nv.shared._Z25selective_scan_fwd_kernelI32Selective_Scan_fwd_kernel_traitsILi128ELi16ELi1ELb0ELb1ELb1ELb1ELb1EN3c108BFloat16EffEEv13SSMParamsBase --------------------------
	.section	.nv.shared._Z25selective_scan_fwd_kernelI32Selective_Scan_fwd_kernel_traitsILi128ELi16ELi1ELb0ELb1ELb1ELb1ELb1EN3c108BFloat16EffEEv13SSMParamsBase,"aw",@nobits
	.sectionflags	@""
	.align	16


//--------------------- .nv.shared._Z25selective_scan_fwd_kernelI32Selective_Scan_fwd_kernel_traitsILi128ELi16ELi1ELb1ELb1ELb1ELb0ELb0EN3c108BFloat16EffEEv13SSMParamsBase --------------------------
	.section	.nv.shared._Z25selective_scan_fwd_kernelI32Selective_Scan_fwd_kernel_traitsILi128ELi16ELi1ELb1ELb1ELb1ELb0ELb0EN3c108BFloat16EffEEv13SSMParamsBase,"aw",@nobits
	.sectionflags	@""
	.align	16


//--------------------- .nv.shared._Z25selective_scan_fwd_kernelI32Selective_Scan_fwd_kernel_traitsILi128ELi16ELi1ELb1ELb1ELb1ELb0ELb1EN3c108BFloat16EffEEv13SSMParamsBase --------------------------
	.section	.nv.shared._Z25selective_scan_fwd_kernelI32Selective_Scan_fwd_kernel_traitsILi128ELi16ELi1ELb1ELb1ELb1ELb0ELb1EN3c108BFloat16EffEEv13SSMParamsBase,"aw",@nobits
	.sectionflags	@""
	.align	16


//--------------------- .nv.shared._Z25selective_scan_fwd_kernelI32Selective_Scan_fwd_kernel_traitsILi128ELi16ELi1ELb1ELb1ELb1ELb1ELb0EN3c108BFloat16EffEEv13SSMParamsBase --------------------------
	.section	.nv.shared._Z25selective_scan_fwd_kernelI32Selective_Scan_fwd_kernel_traitsILi128ELi16ELi1ELb1ELb1ELb1ELb1ELb0EN3c108BFloat16EffEEv13SSMParamsBase,"aw",@nobits
	.sectionflags	@""
	.align	16


//--------------------- .nv.shared._Z25selective_scan_fwd_kernelI32Selective_Scan_fwd_kernel_traitsILi128ELi16ELi1ELb1ELb1ELb1ELb1ELb1EN3c108BFloat16EffEEv13SSMParamsBase --------------------------
	.section	.nv.shared._Z25selective_scan_fwd_kernelI32Selective_Scan_fwd_kernel_traitsILi128ELi16ELi1ELb1ELb1ELb1ELb1ELb1EN3c108BFloat16EffEEv13SSMParamsBase,"aw",@nobits
	.sectionflags	@""
	.align	16


//--------------------- .nv.shared._Z25selective_scan_fwd_kernelI32Selective_Scan_fwd_kernel_traitsILi32ELi16ELi1ELb0ELb1ELb1ELb0ELb0EN3c108BFloat16EffEEv13SSMParamsBase --------------------------
	.section	.nv.shared._Z25selective_scan_fwd_kernelI32Selective_Scan_fwd_kernel_traitsILi32ELi16ELi1ELb0ELb1ELb1ELb0ELb0EN3c108BFloat16EffEEv13SSMParamsBase,"aw",@nobits
	.sectionflags	@""
	.align	16


//--------------------- .nv.shared._Z25selective_scan_fwd_kernelI32Selective_Scan_fwd_kernel_traitsILi32ELi16ELi1ELb0ELb1ELb1ELb0ELb1EN3c108BFloat16EffEEv13SSMParamsBase --------------------------
	.section	.nv.shared._Z25selective_scan_fwd_kernelI32Selective_Scan_fwd_kernel_traitsILi32ELi16ELi1ELb0ELb1ELb1ELb0ELb1EN3c108BFloat16EffEEv13SSMParamsBase,"aw",@nobits
	.sectionflags	@""
	.align	16


//--------------------- .nv.shared._Z25selective_scan_fwd_kernelI32Selective_Scan_fwd_kernel_traitsILi32ELi16ELi1ELb0ELb1ELb1ELb1ELb0EN3c108BFloat16EffEEv13SSMParamsBase --------------------------
	.section	.nv.shared._Z25selective_scan_fwd_kernelI32Selective_Scan_fwd_kernel_traitsILi32ELi16ELi1ELb0ELb1ELb1ELb1ELb0EN3c108BFloat16EffEEv13SSMParamsBase,"aw",@nobits
	.sectionflags	@""
	.align	16


//--------------------- .nv.shared._Z25selective_scan_fwd_kernelI32Selective_Scan_fwd_kernel_traitsILi32ELi16ELi1ELb0ELb1ELb1ELb1ELb1EN3c108BFloat16EffEEv13SSMParamsBase --------------------------
	.section	.nv.shared._Z25selective_scan_fwd_kernelI32Selective_Scan_fwd_kernel_traitsILi32ELi16ELi1ELb0ELb1ELb1ELb1ELb1EN3c108BFloat16EffEEv13SSMParamsBase,"aw",@nobits
	.sectionflags	@""
	.align	16


//--------------------- .nv.shared._Z25selective_scan_fwd_kernelI32Selective_Scan_fwd_kernel_traitsILi32ELi16ELi1ELb1ELb1ELb1ELb0ELb0EN3c108BFloat16EffEEv13SSMParamsBase --------------------------
	.section	.nv.shared._Z25selective_scan_fwd_kernelI32Selective_Scan_fwd_kernel_traitsILi32ELi16ELi1ELb1ELb1ELb1ELb0ELb0EN3c108BFloat16EffEEv13SSMParamsBase,"aw",@nobits
	.sectionflags	@""
	.align	16


//--------------------- .nv.shared._Z25selective_scan_fwd_kernelI32Selective_Scan_fwd_kernel_traitsILi32ELi16ELi1ELb1ELb1ELb1ELb0ELb1EN3c108BFloat16EffEEv13SSMParamsBase --------------------------
	.section	.nv.shared._Z25selective_scan_fwd_kernelI32Selective_Scan_fwd_kernel_traitsILi32ELi16ELi1ELb1ELb1ELb1ELb0ELb1EN3c108BFloat16EffEEv13SSMParamsBase,"aw",@nobits
	.sectionflags	@""
	.align	16


//--------------------- .nv.shared._Z25selective_scan_fwd_kernelI32Selective_Scan_fwd_kernel_traitsILi32ELi16ELi1ELb1ELb1ELb1ELb1ELb0EN3c108BFloat16EffEEv13SSMParamsBase --------------------------
	.section	.nv.shared._Z25selective_scan_fwd_kernelI32Selective_Scan_fwd_kernel_traitsILi32ELi16ELi1ELb1ELb1ELb1ELb1ELb0EN3c108BFloat16EffEEv13SSMParamsBase,"aw",@nobits
	.sectionflags	@""
	.align	16


//--------------------- .nv.shared._Z25selective_scan_fwd_kernelI32Selective_Scan_fwd_kernel_traitsILi32ELi16ELi1ELb1ELb1ELb1ELb1ELb1EN3c108BFloat16EffEEv13SSMParamsBase --------------------------
	.section	.nv.shared._Z25selective_scan_fwd_kernelI32Selective_Scan_fwd_kernel_traitsILi32ELi16ELi1ELb1ELb1ELb1ELb1ELb1EN3c108BFloat16EffEEv13SSMParamsBase,"aw",@nobits
	.sectionflags	@""
	.align	16


//--------------------- .nv.shared._Z25selective_scan_fwd_kernelI32Selective_Scan_fwd_kernel_traitsILi32ELi8ELi1ELb0ELb1ELb1ELb0ELb0EN3c108BFloat16EffEEv13SSMParamsBase --------------------------
	.section	.nv.shared._Z25selective_scan_fwd_kernelI32Selective_Scan_fwd_kernel_traitsILi32ELi8ELi1ELb0ELb1ELb1ELb0ELb0EN3c108BFloat16EffEEv13SSMParamsBase,"aw",@nobits
	.sectionflags	@""
	.align	16


//--------------------- .nv.shared._Z25selective_scan_fwd_kernelI32Selective_Scan_fwd_kernel_traitsILi32ELi8ELi1ELb0ELb1ELb1ELb0ELb1EN3c108BFloat16EffEEv13SSMParamsBase --------------------------
	.section	.nv.shared._Z25selective_scan_fwd_kernelI32Selective_Scan_fwd_kernel_traitsILi32ELi8ELi1ELb0ELb1ELb1ELb0ELb1EN3c108BFloat16EffEEv13SSMParamsBase,"aw",@nobits
	.sectionflags	@""
	.align	16


//--------------------- .nv.shared._Z25selective_scan_fwd_kernelI32Selective_Scan_fwd_kernel_traitsILi32ELi8ELi1ELb0ELb1ELb1ELb1ELb0EN3c108BFloat16EffEEv13SSMParamsBase --------------------------
	.section	.nv.shared._Z25selective_scan_fwd_kernelI32Selective_Scan_fwd_kernel_traitsILi32ELi8ELi1ELb0ELb1ELb1ELb1ELb0EN3c108BFloat16EffEEv13SSMParamsBase,"aw",@nobits
	.sectionflags	@""
	.align	16


//--------------------- .nv.shared._Z25selective_scan_fwd_kernelI32Selective_Scan_fwd_kernel_traitsILi32ELi8ELi1ELb0ELb1ELb1ELb1ELb1EN3c108BFloat16EffEEv13SSMParamsBase --------------------------
	.section	.nv.shared._Z25selective_scan_fwd_kernelI32Selective_Scan_fwd_kernel_traitsILi32ELi8ELi1ELb0ELb1ELb1ELb1ELb1EN3c108BFloat16EffEEv13SSMParamsBase,"aw",@nobits
	.sectionflags	@""
	.align	16


//--------------------- .nv.shared._Z25selective_scan_fwd_kernelI32Selective_Scan_fwd_kernel_traitsILi32ELi8ELi1ELb1ELb1ELb1ELb0ELb0EN3c108BFloat16EffEEv13SSMParamsBase --------------------------
	.section	.nv.shared._Z25selective_scan_fwd_kernelI32Selective_Scan_fwd_kernel_traitsILi32ELi8ELi1ELb1ELb1ELb1ELb0ELb0EN3c108BFloat16EffEEv13SSMParamsBase,"aw",@nobits
	.sectionflags	@""
	.align	16


//--------------------- .nv.shared._Z25selective_scan_fwd_kernelI32Selective_Scan_fwd_kernel_traitsILi32ELi8ELi1ELb1ELb1ELb1ELb0ELb1EN3c108BFloat16EffEEv13SSMParamsBase --------------------------
	.section	.nv.shared._Z25selective_scan_fwd_kernelI32Selective_Scan_fwd_kernel_traitsILi32ELi8ELi1ELb1ELb1ELb1ELb0ELb1EN3c108BFloat16EffEEv13SSMParamsBase,"aw",@nobits
	.sectionflags	@""
	.align	16


//--------------------- .nv.shared._Z25selective_scan_fwd_kernelI32Selective_Scan_fwd_kernel_traitsILi32ELi8ELi1ELb1ELb1ELb1ELb1ELb0EN3c108BFloat16EffEEv13SSMParamsBase --------------------------
	.section	.nv.shared._Z25selective_scan_fwd_kernelI32Selective_Scan_fwd_kernel_traitsILi32ELi8ELi1ELb1ELb1ELb1ELb1ELb0EN3c108BFloat16EffEEv13SSMParamsBase,"aw",@nobits
	.sectionflags	@""
	.align	16


//--------------------- .nv.shared._Z25selective_scan_fwd_kernelI32Selective_Scan_fwd_kernel_traitsILi32ELi8ELi1ELb1ELb1ELb1ELb1ELb1EN3c108BFloat16EffEEv13SSMParamsBase --------------------------
	.section	.nv.shared._Z25selective_scan_fwd_kernelI32Selective_Scan_fwd_kernel_traitsILi32ELi8ELi1ELb1ELb1ELb1ELb1ELb1EN3c108BFloat16EffEEv13SSMParamsBase,"aw",@nobits
	.sectionflags	@""
	.align	16


//--------------------- .nv.shared._Z25selective_scan_fwd_kernelI32Selective_Scan_fwd_kernel_traitsILi32ELi4ELi1ELb0ELb1ELb1ELb0ELb0EN3c108BFloat16EffEEv13SSMParamsBase --------------------------
	.section	.nv.shared._Z25selective_scan_fwd_kernelI32Selective_Scan_fwd_kernel_traitsILi32ELi4ELi1ELb0ELb1ELb1ELb0ELb0EN3c108BFloat16EffEEv13SSMParamsBase,"aw",@nobits
	.sectionflags	@""
	.align	16


//--------------------- .nv.shared._Z25selective_scan_fwd_kernelI32Selective_Scan_fwd_kernel_traitsILi32ELi4ELi1ELb0ELb1ELb1ELb0ELb1EN3c108BFloat16EffEEv13SSMParamsBase --------------------------
	.section	.nv.shared._Z25selective_scan_fwd_kernelI32Selective_Scan_fwd_kernel_traitsILi32ELi4ELi1ELb0ELb1ELb1ELb0ELb1EN3c108BFloat16EffEEv13SSMParamsBase,"aw",@nobits
	.sectionflags	@""
	.align	16


//--------------------- .nv.shared._Z25selective_scan_fwd_kernelI32Selective_Scan_fwd_kernel_traitsILi32ELi4ELi1ELb0ELb1ELb1ELb1ELb0EN3c108BFloat16EffEEv13SSMParamsBase --------------------------
	.section	.nv.shared._Z25selective_scan_fwd_kernelI32Selective_Scan_fwd_kernel_traitsILi32ELi4ELi1ELb0ELb1ELb1ELb1ELb0EN3c108BFloat16EffEEv13SSMParamsBase,"aw",@nobits
	.sectionflags	@""
	.align	16


//--------------------- .nv.shared._Z25selective_scan_fwd_kernelI32Selective_Scan_fwd_kernel_traitsILi32ELi4ELi1ELb0ELb1ELb1ELb1ELb1EN3c108BFloat16EffEEv13SSMParamsBase --------------------------
	.section	.nv.shared._Z25selective_scan_fwd_kernelI32Selective_Scan_fwd_kernel_traitsILi32ELi4ELi1ELb0ELb1ELb1ELb1ELb1EN3c108BFloat16EffEEv13SSMParamsBase,"aw",@nobits
	.sectionflags	@""
	.align	16


//--------------------- .nv.shared._Z25selective_scan_fwd_kernelI32Selective_Scan_fwd_kernel_traitsILi32ELi4ELi1ELb1ELb1ELb1ELb0ELb0EN3c108BFloat16EffEEv13SSMParamsBase --------------------------
	.section	.nv.shared._Z25selective_scan_fwd_kernelI32Selective_Scan_fwd_kernel_traitsILi32ELi4ELi1ELb1ELb1ELb1ELb0ELb0EN3c108BFloat16EffEEv13SSMParamsBase,"aw",@nobits
	.sectionflags	@""
	.align	16


//--------------------- .nv.shared._Z25selective_scan_fwd_kernelI32Selective_Scan_fwd_kernel_traitsILi32ELi4ELi1ELb1ELb1ELb1ELb0ELb1EN3c108BFloat16EffEEv13SSMParamsBase --------------------------
	.section	.nv.shared._Z25selective_scan_fwd_kernelI32Selective_Scan_fwd_kernel_traitsILi32ELi4ELi1ELb1ELb1ELb1ELb0ELb1EN3c108BFloat16EffEEv13SSMParamsBase,"aw",@nobits
	.sectionflags	@""
	.align	16


//--------------------- .nv.shared._Z25selective_scan_fwd_kernelI32Selective_Scan_fwd_kernel_traitsILi32ELi4ELi1ELb1ELb1ELb1ELb1ELb0EN3c108BFloat16EffEEv13SSMParamsBase --------------------------
	.section	.nv.shared._Z25selective_scan_fwd_kernelI32Selective_Scan_fwd_kernel_traitsILi32ELi4ELi1ELb1ELb1ELb1ELb1ELb0EN3c108BFloat16EffEEv13SSMParamsBase,"aw",@nobits
	.sectionflags	@""
	.align	16


//--------------------- .nv.shared._Z25selective_scan_fwd_kernelI32Selective_Scan_fwd_kernel_traitsILi32ELi4ELi1ELb1ELb1ELb1ELb1ELb1EN3c108BFloat16EffEEv13SSMParamsBase --------------------------
	.section	.nv.shared._Z25selective_scan_fwd_kernelI32Selective_Scan_fwd_kernel_traitsILi32ELi4ELi1ELb1ELb1ELb1ELb1ELb1EN3c108BFloat16EffEEv13SSMParamsBase,"aw",@nobits
	.sectionflags	@""
	.align	16


//--------------------- .nv.shared._Z25selective_scan_fwd_kernelI32Selective_Scan_fwd_kernel_traitsILi64ELi16ELi1ELb0ELb1ELb1ELb0ELb0EN3c108BFloat16EffEEv13SSMParamsBase --------------------------
	.section	.nv.shared._Z25selective_scan_fwd_kernelI32Selective_Scan_fwd_kernel_traitsILi64ELi16ELi1ELb0ELb1ELb1ELb0ELb0EN3c108BFloat16EffEEv13SSMParamsBase,"aw",@nobits
	.sectionflags	@""
	.align	16


//--------------------- .nv.shared._Z25selective_scan_fwd_kernelI32Selective_Scan_fwd_kernel_traitsILi64ELi16ELi1ELb0ELb1ELb1ELb0ELb1EN3c108BFloat16EffEEv13SSMParamsBase --------------------------
	.section	.nv.shared._Z25selective_scan_fwd_kernelI32Selective_Scan_fwd_kernel_traitsILi64ELi16ELi1ELb0ELb1ELb1ELb0ELb1EN3c108BFloat16EffEEv13SSMParamsBase,"aw",@nobits
	.sectionflags	@""
	.align	16


//--------------------- .nv.shared._Z25selective_scan_fwd_kernelI32Selective_Scan_fwd_kernel_traitsILi64ELi16ELi1ELb0ELb1ELb1ELb1ELb0EN3c108BFloat16EffEEv13SSMParamsBase --------------------------
	.section	.nv.shared._Z25selective_scan_fwd_kernelI32Selective_Scan_fwd_kernel_traitsILi64ELi16ELi1ELb0ELb1ELb1ELb1ELb0EN3c108BFloat16EffEEv13SSMParamsBase,"aw",@nobits
	.sectionflags	@""
	.align	16


//--------------------- .nv.shared._Z25selective_scan_fwd_kernelI32Selective_Scan_fwd_kernel_traitsILi64ELi16ELi1ELb0ELb1ELb1ELb1ELb1EN3c108BFloat16EffEEv13SSMParamsBase --------------------------
	.section	.nv.shared._Z25selective_scan_fwd_kernelI32Selective_Scan_fwd_kernel_traitsILi64ELi16ELi1ELb0ELb1ELb1ELb1ELb1EN3c108BFloat16EffEEv13SSMParamsBase,"aw",@nobits
	.sectionflags	@""
	.align	16


//--------------------- .nv.shared._Z25selective_scan_fwd_kernelI32Selective_Scan_fwd_kernel_traitsILi64ELi16ELi1ELb1ELb1ELb1ELb0ELb0EN3c108BFloat16EffEEv13SSMParamsBase --------------------------
	.section	.nv.shared._Z25selective_scan_fwd_kernelI32Selective_Scan_fwd_kernel_traitsILi64ELi16ELi1ELb1ELb1ELb1ELb0ELb0EN3c108BFloat16EffEEv13SSMParamsBase,"aw",@nobits
	.sectionflags	@""
	.align	16


//--------------------- .nv.shared._Z25selective_scan_fwd_kernelI32Selective_Scan_fwd_kernel_traitsILi64ELi16ELi1ELb1ELb1ELb1ELb0ELb1EN3c108BFloat16EffEEv13SSMParamsBase --------------------------
	.section	.nv.shared._Z25selective_scan_fwd_kernelI32Selective_Scan_fwd_kernel_traitsILi64ELi16ELi1ELb1ELb1ELb1ELb0ELb1EN3c108BFloat16EffEEv13SSMParamsBase,"aw",@nobits
	.sectionflags	@""
	.align	16


//--------------------- .nv.shared._Z25selective_scan_fwd_kernelI32Selective_Scan_fwd_kernel_traitsILi64ELi16ELi1ELb1ELb1ELb1ELb1ELb0EN3c108BFloat16EffEEv13SSMParamsBase --------------------------
	.section	.nv.shared._Z25selective_scan_fwd_kernelI32Selective_Scan_fwd_kernel_traitsILi64ELi16ELi1ELb1ELb1ELb1ELb1ELb0EN3c108BFloat16EffEEv13SSMParamsBase,"aw",@nobits
	.sectionflags	@""
	.align	16


//--------------------- .nv.shared._Z25selective_scan_fwd_kernelI32Selective_Scan_fwd_kernel_traitsILi64ELi16ELi1ELb1ELb1ELb1ELb1ELb1EN3c108BFloat16EffEEv13SSMParamsBase --------------------------
	.section	.nv.shared._Z25selective_scan_fwd_kernelI32Selective_Scan_fwd_kernel_traitsILi64ELi16ELi1ELb1ELb1ELb1ELb1ELb1EN3c108BFloat16EffEEv13SSMParamsBase,"aw",@nobits
	.sectionflags	@""
	.align	16


//--------------------- .nv.shared._Z25selective_scan_fwd_kernelI32Selective_Scan_fwd_kernel_traitsILi128ELi16ELi1ELb0ELb1ELb1ELb0ELb0EN3c108BFloat16EfS2_EEv13SSMParamsBase --------------------------
	.section	.nv.shared._Z25selective_scan_fwd_kernelI32Selective_Scan_fwd_kernel_traitsILi128ELi16ELi1ELb0ELb1ELb1ELb0ELb0EN3c108BFloat16EfS2_EEv13SSMParamsBase,"aw",@nobits
	.sectionflags	@""
	.align	16


//--------------------- .nv.shared._Z25selective_scan_fwd_kernelI32Selective_Scan_fwd_kernel_traitsILi128ELi16ELi1ELb0ELb1ELb1ELb0ELb1EN3c108BFloat16EfS2_EEv13SSMParamsBase --------------------------
	.section	.nv.shared._Z25selective_scan_fwd_kernelI32Selective_Scan_fwd_kernel_traitsILi128ELi16ELi1ELb0ELb1ELb1ELb0ELb1EN3c108BFloat16EfS2_EEv13SSMParamsBase,"aw",@nobits
	.sectionflags	@""
	.align	16


//--------------------- .nv.shared._Z25selective_scan_fwd_kernelI32Selective_Scan_fwd_kernel_traitsILi128ELi16ELi1ELb0ELb1ELb1ELb1ELb0EN3c108BFloat16EfS2_EEv13SSMParamsBase --------------------------
	.section	.nv.shared._Z25selective_scan_fwd_kernelI32Selective_Scan_fwd_kernel_traitsILi128ELi16ELi1ELb0ELb1ELb1ELb1ELb0EN3c108BFloat16EfS2_EEv13SSMParamsBase,"aw",@nobits
	.sectionflags	@""
	.align	16


//--------------------- .nv.shared._Z25selective_scan_fwd_kernelI32Selective_Scan_fwd_kernel_traitsILi128ELi16ELi1ELb0ELb1ELb1ELb1ELb1EN3c108BFloat16EfS2_EEv13SSMParamsBase --------------------------
	.section	.nv.shared._Z25selective_scan_fwd_kernelI32Selective_Scan_fwd_kernel_traitsILi128ELi16ELi1ELb0ELb1ELb1ELb1ELb1EN3c108BFloat16EfS2_EEv13SSMParamsBase,"aw",@nobits
	.sectionflags	@""
	.align	16


//--------------------- .nv.shared._Z25selective_scan_fwd_kernelI32Selective_Scan_fwd_kernel_traitsILi128ELi16ELi1ELb1ELb1ELb1ELb0ELb0EN3c108BFloat16EfS2_EEv13SSMParamsBase --------------------------
	.section	.nv.shared._Z25selective_scan_fwd_kernelI32Selective_Scan_fwd_kernel_traitsILi128ELi16ELi1ELb1ELb1ELb1ELb0ELb0EN3c108BFloat16EfS2_EEv13SSMParamsBase,"aw",@nobits
	.sectionflags	@""
	.align	16


//--------------------- .nv.shared._Z25selective_scan_fwd_kernelI32Selective_Scan_fwd_kernel_traitsILi128ELi16ELi1ELb1ELb1ELb1ELb0ELb1EN3c108BFloat16EfS2_EEv13SSMParamsBase --------------------------
	.section	.nv.shared._Z25selective_scan_fwd_kernelI32Selective_Scan_fwd_kernel_traitsILi128ELi16ELi1ELb1ELb1ELb1ELb0ELb1EN3c108BFloat16EfS2_EEv13SSMParamsBase,"aw",@nobits
	.sectionflags	@""
	.align	16


//--------------------- .nv.shared._Z25selective_scan_fwd_kernelI32Selective_Scan_fwd_kernel_traitsILi128ELi16ELi1ELb1ELb1ELb1ELb1ELb0EN3c108BFloat16EfS2_EEv13SSMParamsBase --------------------------
	.section	.nv.shared._Z25selective_scan_fwd_kernelI32Selective_Scan_fwd_kernel_traitsILi128ELi16ELi1ELb1ELb1ELb1ELb1ELb0EN3c108BFloat16EfS2_EEv13SSMParamsBase,"aw",@nobits
	.sectionflags	@""
	.align	16


//--------------------- .nv.shared._Z25selective_scan_fwd_kernelI32Selective_Scan_fwd_kernel_traitsILi128ELi16ELi1ELb1ELb1ELb1ELb1ELb1EN3c108BFloat16EfS2_EEv13SSMParamsBase --------------------------
	.section	.nv.shared._Z25selective_scan_fwd_kernelI32Selective_Scan_fwd_kernel_traitsILi128ELi16ELi1ELb1ELb1ELb1ELb1ELb1EN3c108BFloat16EfS2_EEv13SSMParamsBase,"aw",@nobits
	.sectionflags	@""
	.align	16


//--------------------- .nv.shared._Z25selective_scan_fwd_kernelI32Selective_Scan_fwd_kernel_traitsILi32ELi16ELi1ELb0ELb1ELb1ELb0ELb0EN3c108BFloat16EfS2_EEv13SSMParamsBase --------------------------
	.section	.nv.shared._Z25selective_scan_fwd_kernelI32Selective_Scan_fwd_kernel_traitsILi32ELi16ELi1ELb0ELb1ELb1ELb0ELb0EN3c108BFloat16EfS2_EEv13SSMParamsBase,"aw",@nobits
	.sectionflags	@""
	.align	16


//--------------------- .nv.shared._Z25selective_scan_fwd_kernelI32Selective_Scan_fwd_kernel_traitsILi32ELi16ELi1ELb0ELb1ELb1ELb0ELb1EN3c108BFloat16EfS2_EEv13SSMParamsBase --------------------------
	.section	.nv.shared._Z25selective_scan_fwd_kernelI32Selective_Scan_fwd_kernel_traitsILi32ELi16ELi1ELb0ELb1ELb1ELb0ELb1EN3c108BFloat16EfS2_EEv13SSMParamsBase,"aw",@nobits
	.sectionflags	@""
	.align	16


//--------------------- .nv.shared._Z25selective_scan_fwd_kernelI32Selective_Scan_fwd_kernel_traitsILi32ELi16ELi1ELb0ELb1ELb1ELb1ELb0EN3c108BFloat16EfS2_EEv13SSMParamsBase --------------------------
	.section	.nv.shared._Z25selective_scan_fwd_kernelI32Selective_Scan_fwd_kernel_traitsILi32ELi16ELi1ELb0ELb1ELb1ELb1ELb0EN3c108BFloat16EfS2_EEv13SSMParamsBase,"aw",@nobits
	.sectionflags	@""
	.align	16


//--------------------- .nv.shared._Z25selective_scan_fwd_kernelI32Selective_Scan_fwd_kernel_traitsILi32ELi16ELi1ELb0ELb1ELb1ELb1ELb1EN3c108BFloat16EfS2_EEv13SSMParamsBase --------------------------
	.section	.nv.shared._Z25selective_scan_fwd_kernelI32Selective_Scan_fwd_kernel_traitsILi32ELi16ELi1ELb0ELb1ELb1ELb1ELb1EN3c108BFloat16EfS2_EEv13SSMParamsBase,"aw",@nobits
	.sectionflags	@""
	.align	16


//--------------------- .nv.shared._Z25selective_scan_fwd_kernelI32Selective_Scan_fwd_kernel_traitsILi32ELi16ELi1ELb1ELb1ELb1ELb0ELb0EN3c108BFloat16EfS2_EEv13SSMParamsBase --------------------------
	.section	.nv.shared._Z25selective_scan_fwd_kernelI32Selective_Scan_fwd_kernel_traitsILi32ELi16ELi1ELb1ELb1ELb1ELb0ELb0EN3c108BFloat16EfS2_EEv13SSMParamsBase,"aw",@nobits
	.sectionflags	@""
	.align	16


//--------------------- .nv.shared._Z25selective_scan_fwd_kernelI32Selective_Scan_fwd_kernel_traitsILi32ELi16ELi1ELb1ELb1ELb1ELb0ELb1EN3c108BFloat16EfS2_EEv13SSMParamsBase --------------------------
	.section	.nv.shared._Z25selective_scan_fwd_kernelI32Selective_Scan_fwd_kernel_traitsILi32ELi16ELi1ELb1ELb1ELb1ELb0ELb1EN3c108BFloat16EfS2_EEv13SSMParamsBase,"aw",@nobits
	.sectionflags	@""
	.align	16


//--------------------- .nv.shared._Z25selective_scan_fwd_kernelI32Selective_Scan_fwd_kernel_traitsILi32ELi16ELi1ELb1ELb1ELb1ELb1ELb0EN3c108BFloat16EfS2_EEv13SSMParamsBase --------------------------
	.section	.nv.shared._Z25selective_scan_fwd_kernelI32Selective_Scan_fwd_kernel_traitsILi32ELi16ELi1ELb1ELb1ELb1ELb1ELb0EN3c108BFloat16EfS2_EEv13SSMParamsBase,"aw",@nobits
	.sectionflags	@""
	.align	16


//--------------------- .nv.shared._Z25selective_scan_fwd_kernelI32Selective_Scan_fwd_kernel_traitsILi32ELi16ELi1ELb1ELb1ELb1ELb1ELb1EN3c108BFloat16EfS2_EEv13SSMParamsBase --------------------------
	.section	.nv.shared._Z25selective_scan_fwd_kernelI32Selective_Scan_fwd_kernel_traitsILi32ELi16ELi1ELb1ELb1ELb1ELb1ELb1EN3c108BFloat16EfS2_EEv13SSMParamsBase,"aw",@nobits
	.sectionflags	@""
	.align	16


//--------------------- .nv.shared._Z25selective_scan_fwd_kernelI32Selective_Scan_fwd_kernel_traitsILi32ELi8ELi1ELb0ELb1ELb1ELb0ELb0EN3c108BFloat16EfS2_EEv13SSMParamsBase --------------------------
	.section	.nv.shared._Z25selective_scan_fwd_kernelI32Selective_Scan_fwd_kernel_traitsILi32ELi8ELi1ELb0ELb1ELb1ELb0ELb0EN3c108BFloat16EfS2_EEv13SSMParamsBase,"aw",@nobits
	.sectionflags	@""
	.align	16


//--------------------- .nv.shared._Z25selective_scan_fwd_kernelI32Selective_Scan_fwd_kernel_traitsILi32ELi8ELi1ELb0ELb1ELb1ELb0ELb1EN3c108BFloat16EfS2_EEv13SSMParamsBase --------------------------
	.section	.nv.shared._Z25selective_scan_fwd_kernelI32Selective_Scan_fwd_kernel_traitsILi32ELi8ELi1ELb0ELb1ELb1ELb0ELb1EN3c108BFloat16EfS2_EEv13SSMParamsBase,"aw",@nobits
	.sectionflags	@""
	.align	16


//--------------------- .nv.shared._Z25selective_scan_fwd_kernelI32Selective_Scan_fwd_kernel_traitsILi32ELi8ELi1ELb0ELb1ELb1ELb1ELb0EN3c108BFloat16EfS2_EEv13SSMParamsBase --------------------------
	.section	.nv.shared._Z25selective_scan_fwd_kernelI32Selective_Scan_fwd_kernel_traitsILi32ELi8ELi1ELb0ELb1ELb1ELb1ELb0EN3c108BFloat16EfS2_EEv13SSMParamsBase,"aw",@nobits
	.sectionflags	@""
	.align	16


//--------------------- .nv.shared._Z25selective_scan_fwd_kernelI32Selective_Scan_fwd_kernel_traitsILi32ELi8ELi1ELb0ELb1ELb1ELb1ELb1EN3c108BFloat16EfS2_EEv13SSMParamsBase --------------------------
	.section	.nv.shared._Z25selective_scan_fwd_kernelI32Selective_Scan_fwd_kernel_traitsILi32ELi8ELi1ELb0ELb1ELb1ELb1ELb1EN3c108BFloat16EfS2_EEv13SSMParamsBase,"aw",@nobits
	.sectionflags	@""
	.align	16


//--------------------- .nv.shared._Z25selective_scan_fwd_kernelI32Selective_Scan_fwd_kernel_traitsILi32ELi8ELi1ELb1ELb1ELb1ELb0ELb0EN3c108BFloat16EfS2_EEv13SSMParamsBase --------------------------
	.section	.nv.shared._Z25selective_scan_fwd_kernelI32Selective_Scan_fwd_kernel_traitsILi32ELi8ELi1ELb1ELb1ELb1ELb0ELb0EN3c108BFloat16EfS2_EEv13SSMParamsBase,"aw",@nobits
	.sectionflags	@""
	.align	16


//--------------------- .nv.shared._Z25selective_scan_fwd_kernelI32Selective_Scan_fwd_kernel_traitsILi32ELi8ELi1ELb1ELb1ELb1ELb0ELb1EN3c108BFloat16EfS2_EEv13SSMParamsBase --------------------------
	.section	.nv.shared._Z25selective_scan_fwd_kernelI32Selective_Scan_fwd_kernel_traitsILi32ELi8ELi1ELb1ELb1ELb1ELb0ELb1EN3c108BFloat16EfS2_EEv13SSMParamsBase,"aw",@nobits
	.sectionflags	@""
	.align	16


//--------------------- .nv.shared._Z25selective_scan_fwd_kernelI32Selective_Scan_fwd_kernel_traitsILi32ELi8ELi1ELb1ELb1ELb1ELb1ELb0EN3c108BFloat16EfS2_EEv13SSMParamsBase --------------------------
	.section	.nv.shared._Z25selective_scan_fwd_kernelI32Selective_Scan_fwd_kernel_traitsILi32ELi8ELi1ELb1ELb1ELb1ELb1ELb0EN3c108BFloat16EfS2_EEv13SSMParamsBase,"aw",@nobits
	.sectionflags	@""
	.align	16


//--------------------- .nv.shared._Z25selective_scan_fwd_kernelI32Selective_Scan_fwd_kernel_traitsILi32ELi8ELi1ELb1ELb1ELb1ELb1ELb1EN3c108BFloat16EfS2_EEv13SSMParamsBase --------------------------
	.section	.nv.shared._Z25selective_scan_fwd_kernelI32Selective_Scan_fwd_kernel_traitsILi32ELi8ELi1ELb1ELb1ELb1ELb1ELb1EN3c108BFloat16EfS2_EEv13SSMParamsBase,"aw",@nobits
	.sectionflags	@""
	.align	16


//--------------------- .nv.shared._Z25selective_scan_fwd_kernelI32Selective_Scan_fwd_kernel_traitsILi32ELi4ELi1ELb0ELb1ELb1ELb0ELb0EN3c108BFloat16EfS2_EEv13SSMParamsBase --------------------------
	.section	.nv.shared._Z25selective_scan_fwd_kernelI32Selective_Scan_fwd_kernel_traitsILi32ELi4ELi1ELb0ELb1ELb1ELb0ELb0EN3c108BFloat16EfS2_EEv13SSMParamsBase,"aw",@nobits
	.sectionflags	@""
	.align	16


//--------------------- .nv.shared._Z25selective_scan_fwd_kernelI32Selective_Scan_fwd_kernel_traitsILi32ELi4ELi1ELb0ELb1ELb1ELb0ELb1EN3c108BFloat16EfS2_EEv13SSMParamsBase --------------------------
	.section	.nv.shared._Z25selective_scan_fwd_kernelI32Selective_Scan_fwd_kernel_traitsILi32ELi4ELi1ELb0ELb1ELb1ELb0ELb1EN3c108BFloat16EfS2_EEv13SSMParamsBase,"aw",@nobits
	.sectionflags	@""
	.align	16


//--------------------- .nv.shared._Z25selective_scan_fwd_kernelI32Selective_Scan_fwd_kernel_traitsILi32ELi4ELi1ELb0ELb1ELb1ELb1ELb0EN3c108BFloat16EfS2_EEv13SSMParamsBase --------------------------
	.section	.nv.shared._Z25selective_scan_fwd_kernelI32Selective_Scan_fwd_kernel_traitsILi32ELi4ELi1ELb0ELb1ELb1ELb1ELb0EN3c108BFloat16EfS2_EEv13SSMParamsBase,"aw",@nobits
	.sectionflags	@""
	.align	16


//--------------------- .nv.shared._Z25selective_scan_fwd_kernelI32Selective_Scan_fwd_kernel_traitsILi32ELi4ELi1ELb0ELb1ELb1ELb1ELb1EN3c108BFloat16EfS2_EEv13SSMParamsBase --------------------------
	.section	.nv.shared._Z25selective_scan_fwd_kernelI32Selective_Scan_fwd_kernel_traitsILi32ELi4ELi1ELb0ELb1ELb1ELb1ELb1EN3c108BFloat16EfS2_EEv13SSMParamsBase,"aw",@nobits
	.sectionflags	@""
	.align	16


//--------------------- .nv.shared._Z25selective_scan_fwd_kernelI32Selective_Scan_fwd_kernel_traitsILi32ELi4ELi1ELb1ELb1ELb1ELb0ELb0EN3c108BFloat16EfS2_EEv13SSMParamsBase --------------------------
	.section	.nv.shared._Z25selective_scan_fwd_kernelI32Selective_Scan_fwd_kernel_traitsILi32ELi4ELi1ELb1ELb1ELb1ELb0ELb0EN3c108BFloat16EfS2_EEv13SSMParamsBase,"aw",@nobits
	.sectionflags	@""
	.align	16


//--------------------- .nv.shared._Z25selective_scan_fwd_kernelI32Selective_Scan_fwd_kernel_traitsILi32ELi4ELi1ELb1ELb1ELb1ELb0ELb1EN3c108BFloat16EfS2_EEv13SSMParamsBase --------------------------
	.section	.nv.shared._Z25selective_scan_fwd_kernelI32Selective_Scan_fwd_kernel_traitsILi32ELi4ELi1ELb1ELb1ELb1ELb0ELb1EN3c108BFloat16EfS2_EEv13SSMParamsBase,"aw",@nobits
	.sectionflags	@""
	.align	16


//--------------------- .nv.shared._Z25selective_scan_fwd_kernelI32Selective_Scan_fwd_kernel_traitsILi32ELi4ELi1ELb1ELb1ELb1ELb1ELb0EN3c108BFloat16EfS2_EEv13SSMParamsBase --------------------------
	.section	.nv.shared._Z25selective_scan_fwd_kernelI32Selective_Scan_fwd_kernel_traitsILi32ELi4ELi1ELb1ELb1ELb1ELb1ELb0EN3c108BFloat16EfS2_EEv13SSMParamsBase,"aw",@nobits
	.sectionflags	@""
	.align	16


//--------------------- .nv.shared._Z25selective_scan_fwd_kernelI32Selective_Scan_fwd_kernel_traitsILi32ELi4ELi1ELb1ELb1ELb1ELb1ELb1EN3c108BFloat16EfS2_EEv13SSMParamsBase --------------------------
	.section	.nv.shared._Z25selective_scan_fwd_kernelI32Selective_Scan_fwd_kernel_traitsILi32ELi4ELi1ELb1ELb1ELb1ELb1ELb1EN3c108BFloat16EfS2_EEv13SSMParamsBase,"aw",@nobits
	.sectionflags	@""
	.align	16


//--------------------- .nv.shared._Z25selective_scan_fwd_kernelI32Selective_Scan_fwd_kernel_traitsILi64ELi16ELi1ELb0ELb1ELb1ELb0ELb0EN3c108BFloat16EfS2_EEv13SSMParamsBase --------------------------
	.section	.nv.shared._Z25selective_scan_fwd_kernelI32Selective_Scan_fwd_kernel_traitsILi64ELi16ELi1ELb0ELb1ELb1ELb0ELb0EN3c108BFloat16EfS2_EEv13SSMParamsBase,"aw",@nobits
	.sectionflags	@""
	.align	16


//--------------------- .nv.shared._Z25selective_scan_fwd_kernelI32Selective_Scan_fwd_kernel_traitsILi64ELi16ELi1ELb0ELb1ELb1ELb0ELb1EN3c108BFloat16EfS2_EEv13SSMParamsBase --------------------------
	.section	.nv.shared._Z25selective_scan_fwd_kernelI32Selective_Scan_fwd_kernel_traitsILi64ELi16ELi1ELb0ELb1ELb1ELb0ELb1EN3c108BFloat16EfS2_EEv13SSMParamsBase,"aw",@nobits
	.sectionflags	@""
	.align	16


//--------------------- .nv.shared._Z25selective_scan_fwd_kernelI32Selective_Scan_fwd_kernel_traitsILi64ELi16ELi1ELb0ELb1ELb1ELb1ELb0EN3c108BFloat16EfS2_EEv13SSMParamsBase --------------------------
	.section	.nv.shared._Z25selective_scan_fwd_kernelI32Selective_Scan_fwd_kernel_traitsILi64ELi16ELi1ELb0ELb1ELb1ELb1ELb0EN3c108BFloat16EfS2_EEv13SSMParamsBase,"aw",@nobits
	.sectionflags	@""
	.align	16


//--------------------- .nv.shared._Z25selective_scan_fwd_kernelI32Selective_Scan_fwd_kernel_traitsILi64ELi16ELi1ELb0ELb1ELb1ELb1ELb1EN3c108BFloat16EfS2_EEv13SSMParamsBase --------------------------
	.section	.nv.shared._Z25selective_scan_fwd_kernelI32Selective_Scan_fwd_kernel_traitsILi64ELi16ELi1ELb0ELb1ELb1ELb1ELb1EN3c108BFloat16EfS2_EEv13SSMParamsBase,"aw",@nobits
	.sectionflags	@""
	.align	16


//--------------------- .nv.shared._Z25selective_scan_fwd_kernelI32Selective_Scan_fwd_kernel_traitsILi64ELi16ELi1ELb1ELb1ELb1ELb0ELb0EN3c108BFloat16EfS2_EEv13SSMParamsBase --------------------------
	.section	.nv.shared._Z25selective_scan_fwd_kernelI32Selective_Scan_fwd_kernel_traitsILi64ELi16ELi1ELb1ELb1ELb1ELb0ELb0EN3c108BFloat16EfS2_EEv13SSMParamsBase,"aw",@nobits
	.sectionflags	@""
	.align	16


//--------------------- .nv.shared._Z25selective_scan_fwd_kernelI32Selective_Scan_fwd_kernel_traitsILi64ELi16ELi1ELb1ELb1ELb1ELb0ELb1EN3c108BFloat16EfS2_EEv13SSMParamsBase --------------------------
	.section	.nv.shared._Z25selective_scan_fwd_kernelI32Selective_Scan_fwd_kernel_traitsILi64ELi16ELi1ELb1ELb1ELb1ELb0ELb1EN3c108BFloat16EfS2_EEv13SSMParamsBase,"aw",@nobits
	.sectionflags	@""
	.align	16


//--------------------- .nv.shared._Z25selective_scan_fwd_kernelI32Selective_Scan_fwd_kernel_traitsILi64ELi16ELi1ELb1ELb1ELb1ELb1ELb0EN3c108BFloat16EfS2_EEv13SSMParamsBase --------------------------
	.section	.nv.shared._Z25selective_scan_fwd_kernelI32Selective_Scan_fwd_kernel_traitsILi64ELi16ELi1ELb1ELb1ELb1ELb1ELb0EN3c108BFloat16EfS2_EEv13SSMParamsBase,"aw",@nobits
	.sectionflags	@""
	.align	16


//--------------------- .nv.shared._Z25selective_scan_fwd_kernelI32Selective_Scan_fwd_kernel_traitsILi64ELi16ELi1ELb1ELb1ELb1ELb1ELb1EN3c108BFloat16EfS2_EEv13SSMParamsBase --------------------------
	.section	.nv.shared._Z25selective_scan_fwd_kernelI32Selective_Scan_fwd_kernel_traitsILi64ELi16ELi1ELb1ELb1ELb1ELb1ELb1EN3c108BFloat16EfS2_EEv13SSMParamsBase,"aw",@nobits
	.sectionflags	@""
	.align	16
